	.target	sm_100a

	.elftype	@"ET_EXEC"


//--------------------- .note.nv.tkinfo           --------------------------
	.section	.note.nv.tkinfo,"",@"SHT_NOTE"
	.sectionflags	@"SHF_NOTE_NV_TKINFO"
	.tkinfo
        /*0018*/ 	.word	0x00000002
        /*0030*/ 	.string	""
        /*0030*/ 	.string	"ptxas"
        /*0030*/ 	.string	"Cuda compilation tools, release 13.0, V13.0.88"
        /*0030*/ 	.string	"Build cuda_13.0.r13.0/compiler.36424714_0"
        /*0030*/ 	.string	"-arch sm_100a -m 64 "



//--------------------- .note.nv.cuinfo           --------------------------
	.section	.note.nv.cuinfo,"",@"SHT_NOTE"
	.sectionflags	@"SHF_NOTE_NV_CUINFO"
        /*0018*/ 	.short	0x0002
        /*001a*/ 	.short	0x0064
        /*001c*/ 	.short	0x0082
	.zero		2


//--------------------- .nv.info                  --------------------------
	.section	.nv.info,"",@"SHT_CUDA_INFO"
	.align	4


	//----- nvinfo : EIATTR_REGCOUNT
	.align		4
        /*0000*/ 	.byte	0x04, 0x2f
        /*0002*/ 	.short	(.L_27 - .L_26)
	.align		4
.L_26:
        /*0004*/ 	.word	index@(_ZN4mmha33masked_multihead_attention_kernelIfLi224ELi256ELi4ELi64ELi64ELb0ELb0EEEv26Multihead_attention_paramsIT_XT5_EE)
        /*0008*/ 	.word	0x000000a6


	//----- nvinfo : EIATTR_FRAME_SIZE
	.align		4
.L_27:
        /*000c*/ 	.byte	0x04, 0x11
        /*000e*/ 	.short	(.L_29 - .L_28)
	.align		4
.L_28:
        /*0010*/ 	.word	index@(_ZN4mmha33masked_multihead_attention_kernelIfLi224ELi256ELi4ELi64ELi64ELb0ELb0EEEv26Multihead_attention_paramsIT_XT5_EE)
        /*0014*/ 	.word	0x00000000


	//----- nvinfo : EIATTR_REGCOUNT
	.align		4
.L_29:
        /*0018*/ 	.byte	0x04, 0x2f
        /*001a*/ 	.short	(.L_31 - .L_30)
	.align		4
.L_30:
        /*001c*/ 	.word	index@(_ZN4mmha33masked_multihead_attention_kernelIfLi224ELi256ELi2ELi64ELi128ELb0ELb0EEEv26Multihead_attention_paramsIT_XT5_EE)
        /*0020*/ 	.word	0x000000ff


	//----- nvinfo : EIATTR_FRAME_SIZE
	.align		4
.L_31:
        /*0024*/ 	.byte	0x04, 0x11
        /*0026*/ 	.short	(.L_33 - .L_32)
	.align		4
.L_32:
        /*0028*/ 	.word	index@(_ZN4mmha33masked_multihead_attention_kernelIfLi224ELi256ELi2ELi64ELi128ELb0ELb0EEEv26Multihead_attention_paramsIT_XT5_EE)
        /*002c*/ 	.word	0x00000088


	//----- nvinfo : EIATTR_REGCOUNT
	.align		4
.L_33:
        /*0030*/ 	.byte	0x04, 0x2f
        /*0032*/ 	.short	(.L_35 - .L_34)
	.align		4
.L_34:
        /*0034*/ 	.word	index@(_ZN4mmha33masked_multihead_attention_kernelIfLi224ELi256ELi1ELi64ELi256ELb0ELb0EEEv26Multihead_attention_paramsIT_XT5_EE)
        /*0038*/ 	.word	0x000000ff


	//----- nvinfo : EIATTR_FRAME_SIZE
	.align		4
.L_35:
        /*003c*/ 	.byte	0x04, 0x11
        /*003e*/ 	.short	(.L_37 - .L_36)
	.align		4
.L_36:
        /*0040*/ 	.word	index@(_ZN4mmha33masked_multihead_attention_kernelIfLi224ELi256ELi1ELi64ELi256ELb0ELb0EEEv26Multihead_attention_paramsIT_XT5_EE)
        /*0044*/ 	.word	0x000004c8


	//----- nvinfo : EIATTR_REGCOUNT
	.align		4
.L_37:
        /*0048*/ 	.byte	0x04, 0x2f
        /*004a*/ 	.short	(.L_39 - .L_38)
	.align		4
.L_38:
        /*004c*/ 	.word	index@(_ZN4mmha33masked_multihead_attention_kernelIfLi224ELi256ELi4ELi64ELi64ELb0ELb1EEEv26Multihead_attention_paramsIT_XT5_EE)
        /*0050*/ 	.word	0x000000a4


	//----- nvinfo : EIATTR_FRAME_SIZE
	.align		4
.L_39:
        /*0054*/ 	.byte	0x04, 0x11
        /*0056*/ 	.short	(.L_41 - .L_40)
	.align		4
.L_40:
        /*0058*/ 	.word	index@(_ZN4mmha33masked_multihead_attention_kernelIfLi224ELi256ELi4ELi64ELi64ELb0ELb1EEEv26Multihead_attention_paramsIT_XT5_EE)
        /*005c*/ 	.word	0x00000000


	//----- nvinfo : EIATTR_REGCOUNT
	.align		4
.L_41:
        /*0060*/ 	.byte	0x04, 0x2f
        /*0062*/ 	.short	(.L_43 - .L_42)
	.align		4
.L_42:
        /*0064*/ 	.word	index@(_ZN4mmha33masked_multihead_attention_kernelIfLi224ELi256ELi2ELi64ELi128ELb0ELb1EEEv26Multihead_attention_paramsIT_XT5_EE)
        /*0068*/ 	.word	0x000000ff


	//----- nvinfo : EIATTR_FRAME_SIZE
	.align		4
.L_43:
        /*006c*/ 	.byte	0x04, 0x11
        /*006e*/ 	.short	(.L_45 - .L_44)
	.align		4
.L_44:
        /*0070*/ 	.word	index@(_ZN4mmha33masked_multihead_attention_kernelIfLi224ELi256ELi2ELi64ELi128ELb0ELb1EEEv26Multihead_attention_paramsIT_XT5_EE)
        /*0074*/ 	.word	0x00000070


	//----- nvinfo : EIATTR_REGCOUNT
	.align		4
.L_45:
        /*0078*/ 	.byte	0x04, 0x2f
        /*007a*/ 	.short	(.L_47 - .L_46)
	.align		4
.L_46:
        /*007c*/ 	.word	index@(_ZN4mmha33masked_multihead_attention_kernelIfLi224ELi256ELi1ELi64ELi256ELb0ELb1EEEv26Multihead_attention_paramsIT_XT5_EE)
        /*0080*/ 	.word	0x000000ff


	//----- nvinfo : EIATTR_FRAME_SIZE
	.align		4
.L_47:
        /*0084*/ 	.byte	0x04, 0x11
        /*0086*/ 	.short	(.L_49 - .L_48)
	.align		4
.L_48:
        /*0088*/ 	.word	index@(_ZN4mmha33masked_multihead_attention_kernelIfLi224ELi256ELi1ELi64ELi256ELb0ELb1EEEv26Multihead_attention_paramsIT_XT5_EE)
        /*008c*/ 	.word	0x000004d0


	//----- nvinfo : EIATTR_REGCOUNT
	.align		4
.L_49:
        /*0090*/ 	.byte	0x04, 0x2f
        /*0092*/ 	.short	(.L_51 - .L_50)
	.align		4
.L_50:
        /*0094*/ 	.word	index@(_ZN4mmha33masked_multihead_attention_kernelItLi224ELi256ELi4ELi32ELi64ELb0ELb0EEEv26Multihead_attention_paramsIT_XT5_EE)
        /*0098*/ 	.word	0x00000060


	//----- nvinfo : EIATTR_FRAME_SIZE
	.align		4
.L_51:
        /*009c*/ 	.byte	0x04, 0x11
        /*009e*/ 	.short	(.L_53 - .L_52)
	.align		4
.L_52:
        /*00a0*/ 	.word	index@(_ZN4mmha33masked_multihead_attention_kernelItLi224ELi256ELi4ELi32ELi64ELb0ELb0EEEv26Multihead_attention_paramsIT_XT5_EE)
        /*00a4*/ 	.word	0x00000000


	//----- nvinfo : EIATTR_REGCOUNT
	.align		4
.L_53:
        /*00a8*/ 	.byte	0x04, 0x2f
        /*00aa*/ 	.short	(.L_55 - .L_54)
	.align		4
.L_54:
        /*00ac*/ 	.word	index@(_ZN4mmha33masked_multihead_attention_kernelItLi224ELi256ELi2ELi32ELi128ELb0ELb0EEEv26Multihead_attention_paramsIT_XT5_EE)
        /*00b0*/ 	.word	0x000000a5


	//----- nvinfo : EIATTR_FRAME_SIZE
	.align		4
.L_55:
        /*00b4*/ 	.byte	0x04, 0x11
        /*00b6*/ 	.short	(.L_57 - .L_56)
	.align		4
.L_56:
        /*00b8*/ 	.word	index@(_ZN4mmha33masked_multihead_attention_kernelItLi224ELi256ELi2ELi32ELi128ELb0ELb0EEEv26Multihead_attention_paramsIT_XT5_EE)
        /*00bc*/ 	.word	0x00000000


	//----- nvinfo : EIATTR_REGCOUNT
	.align		4
.L_57:
        /*00c0*/ 	.byte	0x04, 0x2f
        /*00c2*/ 	.short	(.L_59 - .L_58)
	.align		4
.L_58:
        /*00c4*/ 	.word	index@(_ZN4mmha33masked_multihead_attention_kernelItLi224ELi256ELi1ELi32ELi256ELb0ELb0EEEv26Multihead_attention_paramsIT_XT5_EE)
        /*00c8*/ 	.word	0x000000ff


	//----- nvinfo : EIATTR_FRAME_SIZE
	.align		4
.L_59:
        /*00cc*/ 	.byte	0x04, 0x11
        /*00ce*/ 	.short	(.L_61 - .L_60)
	.align		4
.L_60:
        /*00d0*/ 	.word	index@(_ZN4mmha33masked_multihead_attention_kernelItLi224ELi256ELi1ELi32ELi256ELb0ELb0EEEv26Multihead_attention_paramsIT_XT5_EE)
        /*00d4*/ 	.word	0x00000058


	//----- nvinfo : EIATTR_REGCOUNT
	.align		4
.L_61:
        /*00d8*/ 	.byte	0x04, 0x2f
        /*00da*/ 	.short	(.L_63 - .L_62)
	.align		4
.L_62:
        /*00dc*/ 	.word	index@(_ZN4mmha33masked_multihead_attention_kernelItLi224ELi256ELi4ELi32ELi64ELb0ELb1EEEv26Multihead_attention_paramsIT_XT5_EE)
        /*00e0*/ 	.word	0x0000005f


	//----- nvinfo : EIATTR_FRAME_SIZE
	.align		4
.L_63:
        /*00e4*/ 	.byte	0x04, 0x11
        /*00e6*/ 	.short	(.L_65 - .L_64)
	.align		4
.L_64:
        /*00e8*/ 	.word	index@(_ZN4mmha33masked_multihead_attention_kernelItLi224ELi256ELi4ELi32ELi64ELb0ELb1EEEv26Multihead_attention_paramsIT_XT5_EE)
        /*00ec*/ 	.word	0x00000000


	//----- nvinfo : EIATTR_REGCOUNT
	.align		4
.L_65:
        /*00f0*/ 	.byte	0x04, 0x2f
        /*00f2*/ 	.short	(.L_67 - .L_66)
	.align		4
.L_66:
        /*00f4*/ 	.word	index@(_ZN4mmha33masked_multihead_attention_kernelItLi224ELi256ELi2ELi32ELi128ELb0ELb1EEEv26Multihead_attention_paramsIT_XT5_EE)
        /*00f8*/ 	.word	0x000000a3


	//----- nvinfo : EIATTR_FRAME_SIZE
	.align		4
.L_67:
        /*00fc*/ 	.byte	0x04, 0x11
        /*00fe*/ 	.short	(.L_69 - .L_68)
	.align		4
.L_68:
        /*0100*/ 	.word	index@(_ZN4mmha33masked_multihead_attention_kernelItLi224ELi256ELi2ELi32ELi128ELb0ELb1EEEv26Multihead_attention_paramsIT_XT5_EE)
        /*0104*/ 	.word	0x00000000


	//----- nvinfo : EIATTR_REGCOUNT
	.align		4
.L_69:
        /*0108*/ 	.byte	0x04, 0x2f
        /*010a*/ 	.short	(.L_71 - .L_70)
	.align		4
.L_70:
        /*010c*/ 	.word	index@(_ZN4mmha33masked_multihead_attention_kernelItLi224ELi256ELi1ELi32ELi256ELb0ELb1EEEv26Multihead_attention_paramsIT_XT5_EE)
        /*0110*/ 	.word	0x000000ff


	//----- nvinfo : EIATTR_FRAME_SIZE
	.align		4
.L_71:
        /*0114*/ 	.byte	0x04, 0x11
        /*0116*/ 	.short	(.L_73 - .L_72)
	.align		4
.L_72:
        /*0118*/ 	.word	index@(_ZN4mmha33masked_multihead_attention_kernelItLi224ELi256ELi1ELi32ELi256ELb0ELb1EEEv26Multihead_attention_paramsIT_XT5_EE)
        /*011c*/ 	.word	0x00000060


	//----- nvinfo : EIATTR_REGCOUNT
	.align		4
.L_73:
        /*0120*/ 	.byte	0x04, 0x2f
        /*0122*/ 	.short	(.L_75 - .L_74)
	.align		4
.L_74:
        /*0124*/ 	.word	index@(_ZN4mmha33masked_multihead_attention_kernelIfLi224ELi256ELi4ELi64ELi64ELb1ELb0EEEv26Multihead_attention_paramsIT_XT5_EE)
        /*0128*/ 	.word	0x000000ff


	//----- nvinfo : EIATTR_FRAME_SIZE
	.align		4
.L_75:
        /*012c*/ 	.byte	0x04, 0x11
        /*012e*/ 	.short	(.L_77 - .L_76)
	.align		4
.L_76:
        /*0130*/ 	.word	index@(_ZN4mmha33masked_multihead_attention_kernelIfLi224ELi256ELi4ELi64ELi64ELb1ELb0EEEv26Multihead_attention_paramsIT_XT5_EE)
        /*0134*/ 	.word	0x00000000


	//----- nvinfo : EIATTR_REGCOUNT
	.align		4
.L_77:
        /*0138*/ 	.byte	0x04, 0x2f
        /*013a*/ 	.short	(.L_79 - .L_78)
	.align		4
.L_78:
        /*013c*/ 	.word	index@(_ZN4mmha33masked_multihead_attention_kernelIfLi224ELi256ELi2ELi64ELi128ELb1ELb0EEEv26Multihead_attention_paramsIT_XT5_EE)
        /*0140*/ 	.word	0x000000ff


	//----- nvinfo : EIATTR_FRAME_SIZE
	.align		4
.L_79:
        /*0144*/ 	.byte	0x04, 0x11
        /*0146*/ 	.short	(.L_81 - .L_80)
	.align		4
.L_80:
        /*0148*/ 	.word	index@(_ZN4mmha33masked_multihead_attention_kernelIfLi224ELi256ELi2ELi64ELi128ELb1ELb0EEEv26Multihead_attention_paramsIT_XT5_EE)
        /*014c*/ 	.word	0x000002d0


	//----- nvinfo : EIATTR_REGCOUNT
	.align		4
.L_81:
        /*0150*/ 	.byte	0x04, 0x2f
        /*0152*/ 	.short	(.L_83 - .L_82)
	.align		4
.L_82:
        /*0154*/ 	.word	index@(_ZN4mmha33masked_multihead_attention_kernelIfLi224ELi256ELi1ELi64ELi256ELb1ELb0EEEv26Multihead_attention_paramsIT_XT5_EE)
        /*0158*/ 	.word	0x000000ff


	//----- nvinfo : EIATTR_FRAME_SIZE
	.align		4
.L_83:
        /*015c*/ 	.byte	0x04, 0x11
        /*015e*/ 	.short	(.L_85 - .L_84)
	.align		4
.L_84:
        /*0160*/ 	.word	index@(_ZN4mmha33masked_multihead_attention_kernelIfLi224ELi256ELi1ELi64ELi256ELb1ELb0EEEv26Multihead_attention_paramsIT_XT5_EE)
        /*0164*/ 	.word	0x00000810


	//----- nvinfo : EIATTR_REGCOUNT
	.align		4
.L_85:
        /*0168*/ 	.byte	0x04, 0x2f
        /*016a*/ 	.short	(.L_87 - .L_86)
	.align		4
.L_86:
        /*016c*/ 	.word	index@(_ZN4mmha33masked_multihead_attention_kernelIfLi224ELi256ELi4ELi64ELi64ELb1ELb1EEEv26Multihead_attention_paramsIT_XT5_EE)
        /*0170*/ 	.word	0x000000ff


	//----- nvinfo : EIATTR_FRAME_SIZE
	.align		4
.L_87:
        /*0174*/ 	.byte	0x04, 0x11
        /*0176*/ 	.short	(.L_89 - .L_88)
	.align		4
.L_88:
        /*0178*/ 	.word	index@(_ZN4mmha33masked_multihead_attention_kernelIfLi224ELi256ELi4ELi64ELi64ELb1ELb1EEEv26Multihead_attention_paramsIT_XT5_EE)
        /*017c*/ 	.word	0x00000000


	//----- nvinfo : EIATTR_REGCOUNT
	.align		4
.L_89:
        /*0180*/ 	.byte	0x04, 0x2f
        /*0182*/ 	.short	(.L_91 - .L_90)
	.align		4
.L_90:
        /*0184*/ 	.word	index@(_ZN4mmha33masked_multihead_attention_kernelIfLi224ELi256ELi2ELi64ELi128ELb1ELb1EEEv26Multihead_attention_paramsIT_XT5_EE)
        /*0188*/ 	.word	0x000000ff


	//----- nvinfo : EIATTR_FRAME_SIZE
	.align		4
.L_91:
        /*018c*/ 	.byte	0x04, 0x11
        /*018e*/ 	.short	(.L_93 - .L_92)
	.align		4
.L_92:
        /*0190*/ 	.word	index@(_ZN4mmha33masked_multihead_attention_kernelIfLi224ELi256ELi2ELi64ELi128ELb1ELb1EEEv26Multihead_attention_paramsIT_XT5_EE)
        /*0194*/ 	.word	0x000002d0


	//----- nvinfo : EIATTR_REGCOUNT
	.align		4
.L_93:
        /*0198*/ 	.byte	0x04, 0x2f
        /*019a*/ 	.short	(.L_95 - .L_94)
	.align		4
.L_94:
        /*019c*/ 	.word	index@(_ZN4mmha33masked_multihead_attention_kernelIfLi224ELi256ELi1ELi64ELi256ELb1ELb1EEEv26Multihead_attention_paramsIT_XT5_EE)
        /*01a0*/ 	.word	0x000000ff


	//----- nvinfo : EIATTR_FRAME_SIZE
	.align		4
.L_95:
        /*01a4*/ 	.byte	0x04, 0x11
        /*01a6*/ 	.short	(.L_97 - .L_96)
	.align		4
.L_96:
        /*01a8*/ 	.word	index@(_ZN4mmha33masked_multihead_attention_kernelIfLi224ELi256ELi1ELi64ELi256ELb1ELb1EEEv26Multihead_attention_paramsIT_XT5_EE)
        /*01ac*/ 	.word	0x00000820


	//----- nvinfo : EIATTR_REGCOUNT
	.align		4
.L_97:
        /*01b0*/ 	.byte	0x04, 0x2f
        /*01b2*/ 	.short	(.L_99 - .L_98)
	.align		4
.L_98:
        /*01b4*/ 	.word	index@(_ZN4mmha33masked_multihead_attention_kernelItLi224ELi256ELi4ELi32ELi64ELb1ELb0EEEv26Multihead_attention_paramsIT_XT5_EE)
        /*01b8*/ 	.word	0x00000080


	//----- nvinfo : EIATTR_FRAME_SIZE
	.align		4
.L_99:
        /*01bc*/ 	.byte	0x04, 0x11
        /*01be*/ 	.short	(.L_101 - .L_100)
	.align		4
.L_100:
        /*01c0*/ 	.word	index@(_ZN4mmha33masked_multihead_attention_kernelItLi224ELi256ELi4ELi32ELi64ELb1ELb0EEEv26Multihead_attention_paramsIT_XT5_EE)
        /*01c4*/ 	.word	0x00000000


	//----- nvinfo : EIATTR_REGCOUNT
	.align		4
.L_101:
        /*01c8*/ 	.byte	0x04, 0x2f
        /*01ca*/ 	.short	(.L_103 - .L_102)
	.align		4
.L_102:
        /*01cc*/ 	.word	index@(_ZN4mmha33masked_multihead_attention_kernelItLi224ELi256ELi2ELi32ELi128ELb1ELb0EEEv26Multihead_attention_paramsIT_XT5_EE)
        /*01d0*/ 	.word	0x000000e1


	//----- nvinfo : EIATTR_FRAME_SIZE
	.align		4
.L_103:
        /*01d4*/ 	.byte	0x04, 0x11
        /*01d6*/ 	.short	(.L_105 - .L_104)
	.align		4
.L_104:
        /*01d8*/ 	.word	index@(_ZN4mmha33masked_multihead_attention_kernelItLi224ELi256ELi2ELi32ELi128ELb1ELb0EEEv26Multihead_attention_paramsIT_XT5_EE)
        /*01dc*/ 	.word	0x00000000


	//----- nvinfo : EIATTR_REGCOUNT
	.align		4
.L_105:
        /*01e0*/ 	.byte	0x04, 0x2f
        /*01e2*/ 	.short	(.L_107 - .L_106)
	.align		4
.L_106:
        /*01e4*/ 	.word	index@(_ZN4mmha33masked_multihead_attention_kernelItLi224ELi256ELi1ELi32ELi256ELb1ELb0EEEv26Multihead_attention_paramsIT_XT5_EE)
        /*01e8*/ 	.word	0x000000ff


	//----- nvinfo : EIATTR_FRAME_SIZE
	.align		4
.L_107:
        /*01ec*/ 	.byte	0x04, 0x11
        /*01ee*/ 	.short	(.L_109 - .L_108)
	.align		4
.L_108:
        /*01f0*/ 	.word	index@(_ZN4mmha33masked_multihead_attention_kernelItLi224ELi256ELi1ELi32ELi256ELb1ELb0EEEv26Multihead_attention_paramsIT_XT5_EE)
        /*01f4*/ 	.word	0x000002c0


	//----- nvinfo : EIATTR_REGCOUNT
	.align		4
.L_109:
        /*01f8*/ 	.byte	0x04, 0x2f
        /*01fa*/ 	.short	(.L_111 - .L_110)
	.align		4
.L_110:
        /*01fc*/ 	.word	index@(_ZN4mmha33masked_multihead_attention_kernelItLi224ELi256ELi4ELi32ELi64ELb1ELb1EEEv26Multihead_attention_paramsIT_XT5_EE)
        /*0200*/ 	.word	0x00000089


	//----- nvinfo : EIATTR_FRAME_SIZE
	.align		4
.L_111:
        /*0204*/ 	.byte	0x04, 0x11
        /*0206*/ 	.short	(.L_113 - .L_112)
	.align		4
.L_112:
        /*0208*/ 	.word	index@(_ZN4mmha33masked_multihead_attention_kernelItLi224ELi256ELi4ELi32ELi64ELb1ELb1EEEv26Multihead_attention_paramsIT_XT5_EE)
        /*020c*/ 	.word	0x00000000


	//----- nvinfo : EIATTR_REGCOUNT
	.align		4
.L_113:
        /*0210*/ 	.byte	0x04, 0x2f
        /*0212*/ 	.short	(.L_115 - .L_114)
	.align		4
.L_114:
        /*0214*/ 	.word	index@(_ZN4mmha33masked_multihead_attention_kernelItLi224ELi256ELi2ELi32ELi128ELb1ELb1EEEv26Multihead_attention_paramsIT_XT5_EE)
        /*0218*/ 	.word	0x000000f5


	//----- nvinfo : EIATTR_FRAME_SIZE
	.align		4
.L_115:
        /*021c*/ 	.byte	0x04, 0x11
        /*021e*/ 	.short	(.L_117 - .L_116)
	.align		4
.L_116:
        /*0220*/ 	.word	index@(_ZN4mmha33masked_multihead_attention_kernelItLi224ELi256ELi2ELi32ELi128ELb1ELb1EEEv26Multihead_attention_paramsIT_XT5_EE)
        /*0224*/ 	.word	0x00000000


	//----- nvinfo : EIATTR_REGCOUNT
	.align		4
.L_117:
        /*0228*/ 	.byte	0x04, 0x2f
        /*022a*/ 	.short	(.L_119 - .L_118)
	.align		4
.L_118:
        /*022c*/ 	.word	index@(_ZN4mmha33masked_multihead_attention_kernelItLi224ELi256ELi1ELi32ELi256ELb1ELb1EEEv26Multihead_attention_paramsIT_XT5_EE)
        /*0230*/ 	.word	0x000000ff


	//----- nvinfo : EIATTR_FRAME_SIZE
	.align		4
.L_119:
        /*0234*/ 	.byte	0x04, 0x11
        /*0236*/ 	.short	(.L_121 - .L_120)
	.align		4
.L_120:
        /*0238*/ 	.word	index@(_ZN4mmha33masked_multihead_attention_kernelItLi224ELi256ELi1ELi32ELi256ELb1ELb1EEEv26Multihead_attention_paramsIT_XT5_EE)
        /*023c*/ 	.word	0x000002c0


	//----- nvinfo : EIATTR_MIN_STACK_SIZE
	.align		4
.L_121:
        /*0240*/ 	.byte	0x04, 0x12
        /*0242*/ 	.short	(.L_123 - .L_122)
	.align		4
.L_122:
        /*0244*/ 	.word	index@(_ZN4mmha33masked_multihead_attention_kernelItLi224ELi256ELi1ELi32ELi256ELb1ELb1EEEv26Multihead_attention_paramsIT_XT5_EE)
        /*0248*/ 	.word	0x000002c0


	//----- nvinfo : EIATTR_MIN_STACK_SIZE
	.align		4
.L_123:
        /*024c*/ 	.byte	0x04, 0x12
        /*024e*/ 	.short	(.L_125 - .L_124)
	.align		4
.L_124:
        /*0250*/ 	.word	index@(_ZN4mmha33masked_multihead_attention_kernelItLi224ELi256ELi2ELi32ELi128ELb1ELb1EEEv26Multihead_attention_paramsIT_XT5_EE)
        /*0254*/ 	.word	0x00000000


	//----- nvinfo : EIATTR_MIN_STACK_SIZE
	.align		4
.L_125:
        /*0258*/ 	.byte	0x04, 0x12
        /*025a*/ 	.short	(.L_127 - .L_126)
	.align		4
.L_126:
        /*025c*/ 	.word	index@(_ZN4mmha33masked_multihead_attention_kernelItLi224ELi256ELi4ELi32ELi64ELb1ELb1EEEv26Multihead_attention_paramsIT_XT5_EE)
        /*0260*/ 	.word	0x00000000


	//----- nvinfo : EIATTR_MIN_STACK_SIZE
	.align		4
.L_127:
        /*0264*/ 	.byte	0x04, 0x12
        /*0266*/ 	.short	(.L_129 - .L_128)
	.align		4
.L_128:
        /*0268*/ 	.word	index@(_ZN4mmha33masked_multihead_attention_kernelItLi224ELi256ELi1ELi32ELi256ELb1ELb0EEEv26Multihead_attention_paramsIT_XT5_EE)
        /*026c*/ 	.word	0x000002c0


	//----- nvinfo : EIATTR_MIN_STACK_SIZE
	.align		4
.L_129:
        /*0270*/ 	.byte	0x04, 0x12
        /*0272*/ 	.short	(.L_131 - .L_130)
	.align		4
.L_130:
        /*0274*/ 	.word	index@(_ZN4mmha33masked_multihead_attention_kernelItLi224ELi256ELi2ELi32ELi128ELb1ELb0EEEv26Multihead_attention_paramsIT_XT5_EE)
        /*0278*/ 	.word	0x00000000


	//----- nvinfo : EIATTR_MIN_STACK_SIZE
	.align		4
.L_131:
        /*027c*/ 	.byte	0x04, 0x12
        /*027e*/ 	.short	(.L_133 - .L_132)
	.align		4
.L_132:
        /*0280*/ 	.word	index@(_ZN4mmha33masked_multihead_attention_kernelItLi224ELi256ELi4ELi32ELi64ELb1ELb0EEEv26Multihead_attention_paramsIT_XT5_EE)
        /*0284*/ 	.word	0x00000000


	//----- nvinfo : EIATTR_MIN_STACK_SIZE
	.align		4
.L_133:
        /*0288*/ 	.byte	0x04, 0x12
        /*028a*/ 	.short	(.L_135 - .L_134)
	.align		4
.L_134:
        /*028c*/ 	.word	index@(_ZN4mmha33masked_multihead_attention_kernelIfLi224ELi256ELi1ELi64ELi256ELb1ELb1EEEv26Multihead_attention_paramsIT_XT5_EE)
        /*0290*/ 	.word	0x00000820


	//----- nvinfo : EIATTR_MIN_STACK_SIZE
	.align		4
.L_135:
        /*0294*/ 	.byte	0x04, 0x12
        /*0296*/ 	.short	(.L_137 - .L_136)
	.align		4
.L_136:
        /*0298*/ 	.word	index@(_ZN4mmha33masked_multihead_attention_kernelIfLi224ELi256ELi2ELi64ELi128ELb1ELb1EEEv26Multihead_attention_paramsIT_XT5_EE)
        /*029c*/ 	.word	0x000002d0


	//----- nvinfo : EIATTR_MIN_STACK_SIZE
	.align		4
.L_137:
        /*02a0*/ 	.byte	0x04, 0x12
        /*02a2*/ 	.short	(.L_139 - .L_138)
	.align		4
.L_138:
        /*02a4*/ 	.word	index@(_ZN4mmha33masked_multihead_attention_kernelIfLi224ELi256ELi4ELi64ELi64ELb1ELb1EEEv26Multihead_attention_paramsIT_XT5_EE)
        /*02a8*/ 	.word	0x00000000


	//----- nvinfo : EIATTR_MIN_STACK_SIZE
	.align		4
.L_139:
        /*02ac*/ 	.byte	0x04, 0x12
        /*02ae*/ 	.short	(.L_141 - .L_140)
	.align		4
.L_140:
        /*02b0*/ 	.word	index@(_ZN4mmha33masked_multihead_attention_kernelIfLi224ELi256ELi1ELi64ELi256ELb1ELb0EEEv26Multihead_attention_paramsIT_XT5_EE)
        /*02b4*/ 	.word	0x00000810


	//----- nvinfo : EIATTR_MIN_STACK_SIZE
	.align		4
.L_141:
        /*02b8*/ 	.byte	0x04, 0x12
        /*02ba*/ 	.short	(.L_143 - .L_142)
	.align		4
.L_142:
        /*02bc*/ 	.word	index@(_ZN4mmha33masked_multihead_attention_kernelIfLi224ELi256ELi2ELi64ELi128ELb1ELb0EEEv26Multihead_attention_paramsIT_XT5_EE)
        /*02c0*/ 	.word	0x000002d0


	//----- nvinfo : EIATTR_MIN_STACK_SIZE
	.align		4
.L_143:
        /*02c4*/ 	.byte	0x04, 0x12
        /*02c6*/ 	.short	(.L_145 - .L_144)
	.align		4
.L_144:
        /*02c8*/ 	.word	index@(_ZN4mmha33masked_multihead_attention_kernelIfLi224ELi256ELi4ELi64ELi64ELb1ELb0EEEv26Multihead_attention_paramsIT_XT5_EE)
        /*02cc*/ 	.word	0x00000000


	//----- nvinfo : EIATTR_MIN_STACK_SIZE
	.align		4
.L_145:
        /*02d0*/ 	.byte	0x04, 0x12
        /*02d2*/ 	.short	(.L_147 - .L_146)
	.align		4
.L_146:
        /*02d4*/ 	.word	index@(_ZN4mmha33masked_multihead_attention_kernelItLi224ELi256ELi1ELi32ELi256ELb0ELb1EEEv26Multihead_attention_paramsIT_XT5_EE)
        /*02d8*/ 	.word	0x00000060


	//----- nvinfo : EIATTR_MIN_STACK_SIZE
	.align		4
.L_147:
        /*02dc*/ 	.byte	0x04, 0x12
        /*02de*/ 	.short	(.L_149 - .L_148)
	.align		4
.L_148:
        /*02e0*/ 	.word	index@(_ZN4mmha33masked_multihead_attention_kernelItLi224ELi256ELi2ELi32ELi128ELb0ELb1EEEv26Multihead_attention_paramsIT_XT5_EE)
        /*02e4*/ 	.word	0x00000000


	//----- nvinfo : EIATTR_MIN_STACK_SIZE
	.align		4
.L_149:
        /*02e8*/ 	.byte	0x04, 0x12
        /*02ea*/ 	.short	(.L_151 - .L_150)
	.align		4
.L_150:
        /*02ec*/ 	.word	index@(_ZN4mmha33masked_multihead_attention_kernelItLi224ELi256ELi4ELi32ELi64ELb0ELb1EEEv26Multihead_attention_paramsIT_XT5_EE)
        /*02f0*/ 	.word	0x00000000


	//----- nvinfo : EIATTR_MIN_STACK_SIZE
	.align		4
.L_151:
        /*02f4*/ 	.byte	0x04, 0x12
        /*02f6*/ 	.short	(.L_153 - .L_152)
	.align		4
.L_152:
        /*02f8*/ 	.word	index@(_ZN4mmha33masked_multihead_attention_kernelItLi224ELi256ELi1ELi32ELi256ELb0ELb0EEEv26Multihead_attention_paramsIT_XT5_EE)
        /*02fc*/ 	.word	0x00000058


	//----- nvinfo : EIATTR_MIN_STACK_SIZE
	.align		4
.L_153:
        /*0300*/ 	.byte	0x04, 0x12
        /*0302*/ 	.short	(.L_155 - .L_154)
	.align		4
.L_154:
        /*0304*/ 	.word	index@(_ZN4mmha33masked_multihead_attention_kernelItLi224ELi256ELi2ELi32ELi128ELb0ELb0EEEv26Multihead_attention_paramsIT_XT5_EE)
        /*0308*/ 	.word	0x00000000


	//----- nvinfo : EIATTR_MIN_STACK_SIZE
	.align		4
.L_155:
        /*030c*/ 	.byte	0x04, 0x12
        /*030e*/ 	.short	(.L_157 - .L_156)
	.align		4
.L_156:
        /*0310*/ 	.word	index@(_ZN4mmha33masked_multihead_attention_kernelItLi224ELi256ELi4ELi32ELi64ELb0ELb0EEEv26Multihead_attention_paramsIT_XT5_EE)
        /*0314*/ 	.word	0x00000000


	//----- nvinfo : EIATTR_MIN_STACK_SIZE
	.align		4
.L_157:
        /*0318*/ 	.byte	0x04, 0x12
        /*031a*/ 	.short	(.L_159 - .L_158)
	.align		4
.L_158:
        /*031c*/ 	.word	index@(_ZN4mmha33masked_multihead_attention_kernelIfLi224ELi256ELi1ELi64ELi256ELb0ELb1EEEv26Multihead_attention_paramsIT_XT5_EE)
        /*0320*/ 	.word	0x000004d0


	//----- nvinfo : EIATTR_MIN_STACK_SIZE
	.align		4
.L_159:
        /*0324*/ 	.byte	0x04, 0x12
        /*0326*/ 	.short	(.L_161 - .L_160)
	.align		4
.L_160:
        /*0328*/ 	.word	index@(_ZN4mmha33masked_multihead_attention_kernelIfLi224ELi256ELi2ELi64ELi128ELb0ELb1EEEv26Multihead_attention_paramsIT_XT5_EE)
        /*032c*/ 	.word	0x00000070


	//----- nvinfo : EIATTR_MIN_STACK_SIZE
	.align		4
.L_161:
        /*0330*/ 	.byte	0x04, 0x12
        /*0332*/ 	.short	(.L_163 - .L_162)
	.align		4
.L_162:
        /*0334*/ 	.word	index@(_ZN4mmha33masked_multihead_attention_kernelIfLi224ELi256ELi4ELi64ELi64ELb0ELb1EEEv26Multihead_attention_paramsIT_XT5_EE)
        /*0338*/ 	.word	0x00000000


	//----- nvinfo : EIATTR_MIN_STACK_SIZE
	.align		4
.L_163:
        /*033c*/ 	.byte	0x04, 0x12
        /*033e*/ 	.short	(.L_165 - .L_164)
	.align		4
.L_164:
        /*0340*/ 	.word	index@(_ZN4mmha33masked_multihead_attention_kernelIfLi224ELi256ELi1ELi64ELi256ELb0ELb0EEEv26Multihead_attention_paramsIT_XT5_EE)
        /*0344*/ 	.word	0x000004c8


	//----- nvinfo : EIATTR_MIN_STACK_SIZE
	.align		4
.L_165:
        /*0348*/ 	.byte	0x04, 0x12
        /*034a*/ 	.short	(.L_167 - .L_166)
	.align		4
.L_166:
        /*034c*/ 	.word	index@(_ZN4mmha33masked_multihead_attention_kernelIfLi224ELi256ELi2ELi64ELi128ELb0ELb0EEEv26Multihead_attention_paramsIT_XT5_EE)
        /*0350*/ 	.word	0x00000088


	//----- nvinfo : EIATTR_MIN_STACK_SIZE
	.align		4
.L_167:
        /*0354*/ 	.byte	0x04, 0x12
        /*0356*/ 	.short	(.L_169 - .L_168)
	.align		4
.L_168:
        /*0358*/ 	.word	index@(_ZN4mmha33masked_multihead_attention_kernelIfLi224ELi256ELi4ELi64ELi64ELb0ELb0EEEv26Multihead_attention_paramsIT_XT5_EE)
        /*035c*/ 	.word	0x00000000
.L_169:


//--------------------- .nv.compat                --------------------------
	.section	.nv.compat,"",@"SHT_CUDA_COMPAT_INFO"
	.align	4
        /*0000*/ 	.byte	0x02, 0x09, 0x01, 0x00, 0x02, 0x02, 0x01, 0x00, 0x02, 0x05, 0x05, 0x00, 0x03, 0x07, 0x01, 0x01
        /*0010*/ 	.byte	0x02, 0x03, 0x00, 0x00, 0x02, 0x06, 0x01, 0x00, 0x04, 0x0b, 0x08, 0x00, 0x09, 0x00, 0x00, 0x00
        /*0020*/ 	.byte	0x00, 0x00, 0x00, 0x00


//--------------------- .nv.info._ZN4mmha33masked_multihead_attention_kernelItLi224ELi256ELi1ELi32ELi256ELb1ELb1EEEv26Multihead_attention_paramsIT_XT5_EE --------------------------
	.section	.nv.info._ZN4mmha33masked_multihead_attention_kernelItLi224ELi256ELi1ELi32ELi256ELb1ELb1EEEv26Multihead_attention_paramsIT_XT5_EE,"",@"SHT_CUDA_INFO"
	.sectionflags	@""
	.align	4


	//----- nvinfo : EIATTR_CUDA_API_VERSION
	.align		4
        /*0000*/ 	.byte	0x04, 0x37
        /*0002*/ 	.short	(.L_171 - .L_170)
.L_170:
        /*0004*/ 	.word	0x00000082


	//----- nvinfo : EIATTR_KPARAM_INFO
	.align		4
.L_171:
        /*0008*/ 	.byte	0x04, 0x17
        /*000a*/ 	.short	(.L_173 - .L_172)
.L_172:
        /*000c*/ 	.word	0x00000000
        /*0010*/ 	.short	0x0000
        /*0012*/ 	.short	0x0000
        /*0014*/ 	.byte	0x00, 0xf0, 0xa1, 0x04


	//----- nvinfo : EIATTR_SPARSE_MMA_MASK
	.align		4
.L_173:
        /*0018*/ 	.byte	0x03, 0x50
        /*001a*/ 	.short	0x0000


	//----- nvinfo : EIATTR_MAXREG_COUNT
	.align		4
        /*001c*/ 	.byte	0x03, 0x1b
        /*001e*/ 	.short	0x00ff


	//----- nvinfo : EIATTR_NUM_BARRIERS
	.align		4
        /*0020*/ 	.byte	0x02, 0x4c
        /*0022*/ 	.byte	0x01
	.zero		1


	//----- nvinfo : EIATTR_EXTERNS
	.align		4
        /*0024*/ 	.byte	0x04, 0x0f
        /*0026*/ 	.short	(.L_175 - .L_174)


	//   ....[0]....
	.align		4
.L_174:
        /*0028*/ 	.word	index@(__assertfail)


	//----- nvinfo : EIATTR_ANNOTATIONS
	.align		4
.L_175:
        /*002c*/ 	.byte	0x04, 0x55
        /*002e*/ 	.short	(.L_177 - .L_176)


	//   ....[0]....
.L_176:
        /*0030*/ 	.word	0x00000001
        /*0034*/ 	.byte	0x90, 0x2e, 0x00, 0x00, 0x01, 0x00, 0x00, 0x00, 0xa0, 0x32, 0x00, 0x00, 0x01, 0x00, 0x00, 0x00
        /* <DEDUP_REMOVED lines=148> */
        /*0984*/ 	.byte	0x50, 0xe8, 0x00, 0x00


	//----- nvinfo : EIATTR_MERCURY_ISA_VERSION
	.align		4
.L_177:
        /*0988*/ 	.byte	0x03, 0x5f
        /*098a*/ 	.short	0x0101


	//----- nvinfo : EIATTR_INT_WARP_WIDE_INSTR_OFFSETS
	.align		4
        /*098c*/ 	.byte	0x04, 0x31
        /*098e*/ 	.short	(.L_179 - .L_178)


	//   ....[0]....
.L_178:
        /*0990*/ 	.word	0x00000d40


	//----- nvinfo : EIATTR_COOP_GROUP_MASK_REGIDS
	.align		4
.L_179:
        /*0994*/ 	.byte	0x04, 0x29
        /*0996*/ 	.short	(.L_181 - .L_180)


	//   ....[0]....
.L_180:
        /*0998*/ 	.word	0xffffffff


	//   ....[1]....
        /*099c*/ 	.word	0xffffffff


	//   ....[2]....
        /*09a0*/ 	.word	0xffffffff


	//   ....[3]....
        /*09a4*/ 	.word	0xffffffff


	//   ....[4]....
        /*09a8*/ 	.word	0xffffffff


	//   ....[5]....
        /*09ac*/ 	.word	0xffffffff


	//   ....[6]....
        /*09b0*/ 	.word	0xffffffff


	//   ....[7]....
        /*09b4*/ 	.word	0xffffffff


	//   ....[8]....
        /*09b8*/ 	.word	0xffffffff


	//   ....[9]....
        /*09bc*/ 	.word	0xffffffff


	//   ....[10]....
        /*09c0*/ 	.word	0xffffffff


	//   ....[11]....
        /*09c4*/ 	.word	0xffffffff


	//   ....[12]....
        /*09c8*/ 	.word	0xffffffff


	//   ....[13]....
        /*09cc*/ 	.word	0xffffffff


	//   ....[14]....
        /*09d0*/ 	.word	0xffffffff


	//   ....[15]....
        /*09d4*/ 	.word	0xffffffff


	//   ....[16]....
        /*09d8*/ 	.word	0xffffffff


	//   ....[17]....
        /*09dc*/ 	.word	0xffffffff


	//   ....[18]....
        /*09e0*/ 	.word	0xffffffff


	//   ....[19]....
        /*09e4*/ 	.word	0xffffffff


	//   ....[20]....
        /*09e8*/ 	.word	0xffffffff


	//   ....[21]....
        /*09ec*/ 	.word	0xffffffff


	//   ....[22]....
        /*09f0*/ 	.word	0xffffffff


	//   ....[23]....
        /*09f4*/ 	.word	0x0500000f


	//   ....[24]....
        /*09f8*/ 	.word	0x0500000f


	//   ....[25]....
        /*09fc*/ 	.word	0x0500000f


	//   ....[26]....
        /*0a00*/ 	.word	0x0500000f


	//   ....[27]....
        /*0a04*/ 	.word	0x0500000f


	//----- nvinfo : EIATTR_COOP_GROUP_INSTR_OFFSETS
	.align		4
.L_181:
        /*0a08*/ 	.byte	0x04, 0x28
        /*0a0a*/ 	.short	(.L_183 - .L_182)


	//   ....[0]....
.L_182:
        /*0a0c*/ 	.word	0x00003070


	//   ....[1]....
        /*0a10*/ 	.word	0x00003090


	//   ....[2]....
        /*0a14*/ 	.word	0x000030b0


	//   ....[3]....
        /*0a18*/ 	.word	0x000030d0


	//   ....[4]....
        /*0a1c*/ 	.word	0x000030f0


	//   ....[5]....
        /*0a20*/ 	.word	0x0000e8c0


	//   ....[6]....
        /*0a24*/ 	.word	0x0000e8e0


	//   ....[7]....
        /*0a28*/ 	.word	0x0000e910


	//   ....[8]....
        /*0a2c*/ 	.word	0x0000e960


	//   ....[9]....
        /*0a30*/ 	.word	0x0000e9b0


	//   ....[10]....
        /*0a34*/ 	.word	0x0000ea20


	//   ....[11]....
        /*0a38*/ 	.word	0x0000ea50


	//   ....[12]....
        /*0a3c*/ 	.word	0x0000ea70


	//   ....[13]....
        /*0a40*/ 	.word	0x0000ea90


	//   ....[14]....
        /*0a44*/ 	.word	0x0000ff40


	//   ....[15]....
        /*0a48*/ 	.word	0x0000ffd0


	//   ....[16]....
        /*0a4c*/ 	.word	0x00010040


	//   ....[17]....
        /*0a50*/ 	.word	0x00010070


	//   ....[18]....
        /*0a54*/ 	.word	0x000100a0


	//   ....[19]....
        /*0a58*/ 	.word	0x00010110


	//   ....[20]....
        /*0a5c*/ 	.word	0x00010130


	//   ....[21]....
        /*0a60*/ 	.word	0x00010150


	//   ....[22]....
        /*0a64*/ 	.word	0x00010170


	//   ....[23]....
        /*0a68*/ 	.word	0x00013790


	//   ....[24]....
        /*0a6c*/ 	.word	0x000137f0


	//   ....[25]....
        /*0a70*/ 	.word	0x00013850


	//   ....[26]....
        /*0a74*/ 	.word	0x000138b0


	//   ....[27]....
        /*0a78*/ 	.word	0x00013910


	//----- nvinfo : EIATTR_VRC_CTA_INIT_COUNT
	.align		4
.L_183:
        /*0a7c*/ 	.byte	0x02, 0x4a
	.zero		1
	.zero		1


	//----- nvinfo : EIATTR_SYSCALL_OFFSETS
	.align		4
        /*0a80*/ 	.byte	0x04, 0x46
        /*0a82*/ 	.short	(.L_185 - .L_184)


	//   ....[0]....
.L_184:
        /*0a84*/ 	.word	0x00001cd0


	//----- nvinfo : EIATTR_EXIT_INSTR_OFFSETS
	.align		4
.L_185:
        /*0a88*/ 	.byte	0x04, 0x1c
        /*0a8a*/ 	.short	(.L_187 - .L_186)


	//   ....[0]....
.L_186:
        /*0a8c*/ 	.word	0x000000c0


	//   ....[1]....
        /*0a90*/ 	.word	0x00012c30


	//   ....[2]....
        /*0a94*/ 	.word	0x000132d0


	//   ....[3]....
        /*0a98*/ 	.word	0x00013680


	//   ....[4]....
        /*0a9c*/ 	.word	0x00013740


	//----- nvinfo : EIATTR_CRS_STACK_SIZE
	.align		4
.L_187:
        /*0aa0*/ 	.byte	0x04, 0x1e
        /*0aa2*/ 	.short	(.L_189 - .L_188)
.L_188:
        /*0aa4*/ 	.word	0x00000000


	//----- nvinfo : EIATTR_CBANK_PARAM_SIZE
	.align		4
.L_189:
        /*0aa8*/ 	.byte	0x03, 0x19
        /*0aaa*/ 	.short	0x0128


	//----- nvinfo : EIATTR_PARAM_CBANK
	.align		4
        /*0aac*/ 	.byte	0x04, 0x0a
        /*0aae*/ 	.short	(.L_191 - .L_190)
	.align		4
.L_190:
        /*0ab0*/ 	.word	index@(.nv.constant0._ZN4mmha33masked_multihead_attention_kernelItLi224ELi256ELi1ELi32ELi256ELb1ELb1EEEv26Multihead_attention_paramsIT_XT5_EE)
        /*0ab4*/ 	.short	0x0380
        /*0ab6*/ 	.short	0x0128


	//----- nvinfo : EIATTR_SW_WAR
	.align		4
.L_191:
        /*0ab8*/ 	.byte	0x04, 0x36
        /*0aba*/ 	.short	(.L_193 - .L_192)
.L_192:
        /*0abc*/ 	.word	0x00000008
.L_193:


//--------------------- .nv.info._ZN4mmha33masked_multihead_attention_kernelItLi224ELi256ELi2ELi32ELi128ELb1ELb1EEEv26Multihead_attention_paramsIT_XT5_EE --------------------------
	.section	.nv.info._ZN4mmha33masked_multihead_attention_kernelItLi224ELi256ELi2ELi32ELi128ELb1ELb1EEEv26Multihead_attention_paramsIT_XT5_EE,"",@"SHT_CUDA_INFO"
	.sectionflags	@""
	.align	4


	//----- nvinfo : EIATTR_CUDA_API_VERSION
	.align		4
        /*0000*/ 	.byte	0x04, 0x37
        /*0002*/ 	.short	(.L_195 - .L_194)
.L_194:
        /*0004*/ 	.word	0x00000082


	//----- nvinfo : EIATTR_KPARAM_INFO
	.align		4
.L_195:
        /*0008*/ 	.byte	0x04, 0x17
        /*000a*/ 	.short	(.L_197 - .L_196)
.L_196:
        /*000c*/ 	.word	0x00000000
        /*0010*/ 	.short	0x0000
        /*0012*/ 	.short	0x0000
        /*0014*/ 	.byte	0x00, 0xf0, 0xa1, 0x04


	//----- nvinfo : EIATTR_SPARSE_MMA_MASK
	.align		4
.L_197:
        /*0018*/ 	.byte	0x03, 0x50
        /*001a*/ 	.short	0x0000


	//----- nvinfo : EIATTR_MAXREG_COUNT
	.align		4
        /*001c*/ 	.byte	0x03, 0x1b
        /*001e*/ 	.short	0x00ff


	//----- nvinfo : EIATTR_NUM_BARRIERS
	.align		4
        /*0020*/ 	.byte	0x02, 0x4c
        /*0022*/ 	.byte	0x01
	.zero		1


	//----- nvinfo : EIATTR_EXTERNS
	.align		4
        /*0024*/ 	.byte	0x04, 0x0f
        /*0026*/ 	.short	(.L_199 - .L_198)


	//   ....[0]....
	.align		4
.L_198:
        /*0028*/ 	.word	index@(__assertfail)


	//----- nvinfo : EIATTR_MERCURY_ISA_VERSION
	.align		4
.L_199:
        /*002c*/ 	.byte	0x03, 0x5f
        /*002e*/ 	.short	0x0101


	//----- nvinfo : EIATTR_INT_WARP_WIDE_INSTR_OFFSETS
	.align		4
        /*0030*/ 	.byte	0x04, 0x31
        /*0032*/ 	.short	(.L_201 - .L_200)


	//   ....[0]....
.L_200:
        /*0034*/ 	.word	0x00000d80


	//----- nvinfo : EIATTR_COOP_GROUP_MASK_REGIDS
	.align		4
.L_201:
        /*0038*/ 	.byte	0x04, 0x29
        /*003a*/ 	.short	(.L_203 - .L_202)


	//   ....[0]....
.L_202:
        /*003c*/ 	.word	0xffffffff


	//   ....[1]....
        /*0040*/ 	.word	0xffffffff


	//   ....[2]....
        /*0044*/ 	.word	0xffffffff


	//   ....[3]....
        /*0048*/ 	.word	0xffffffff


	//   ....[4]....
        /*004c*/ 	.word	0xffffffff


	//   ....[5]....
        /*0050*/ 	.word	0xffffffff


	//   ....[6]....
        /*0054*/ 	.word	0xffffffff


	//   ....[7]....
        /*0058*/ 	.word	0xffffffff


	//   ....[8]....
        /*005c*/ 	.word	0xffffffff


	//   ....[9]....
        /*0060*/ 	.word	0xffffffff


	//   ....[10]....
        /*0064*/ 	.word	0xffffffff


	//   ....[11]....
        /*0068*/ 	.word	0xffffffff


	//   ....[12]....
        /*006c*/ 	.word	0xffffffff


	//   ....[13]....
        /*0070*/ 	.word	0xffffffff


	//   ....[14]....
        /*0074*/ 	.word	0xffffffff


	//   ....[15]....
        /*0078*/ 	.word	0xffffffff


	//   ....[16]....
        /*007c*/ 	.word	0xffffffff


	//   ....[17]....
        /*0080*/ 	.word	0xffffffff


	//   ....[18]....
        /*0084*/ 	.word	0xffffffff


	//   ....[19]....
        /*0088*/ 	.word	0xffffffff


	//   ....[20]....
        /*008c*/ 	.word	0xffffffff


	//   ....[21]....
        /*0090*/ 	.word	0x0500000f


	//   ....[22]....
        /*0094*/ 	.word	0x0500000f


	//   ....[23]....
        /*0098*/ 	.word	0x0500000f


	//   ....[24]....
        /*009c*/ 	.word	0x0500000f


	//   ....[25]....
        /*00a0*/ 	.word	0x0500000f


	//   ....[26]....
        /*00a4*/ 	.word	0x0500000f


	//   ....[27]....
        /*00a8*/ 	.word	0x0500000f


	//   ....[28]....
        /*00ac*/ 	.word	0x0500000f


	//   ....[29]....
        /*00b0*/ 	.word	0x0500000f


	//   ....[30]....
        /*00b4*/ 	.word	0x0500000f


	//----- nvinfo : EIATTR_COOP_GROUP_INSTR_OFFSETS
	.align		4
.L_203:
        /*00b8*/ 	.byte	0x04, 0x28
        /*00ba*/ 	.short	(.L_205 - .L_204)


	//   ....[0]....
.L_204:
        /*00bc*/ 	.word	0x000030c0


	//   ....[1]....
        /*00c0*/ 	.word	0x000030e0


	//   ....[2]....
        /*00c4*/ 	.word	0x00003100


	//   ....[3]....
        /*00c8*/ 	.word	0x00003120


	//   ....[4]....
        /*00cc*/ 	.word	0x00003140


	//   ....[5]....
        /*00d0*/ 	.word	0x00008340


	//   ....[6]....
        /*00d4*/ 	.word	0x00008580


	//   ....[7]....
        /*00d8*/ 	.word	0x000085a0


	//   ....[8]....
        /*00dc*/ 	.word	0x000085c0


	//   ....[9]....
        /*00e0*/ 	.word	0x000085e0


	//   ....[10]....
        /*00e4*/ 	.word	0x000086e0


	//   ....[11]....
        /*00e8*/ 	.word	0x00008700


	//   ....[12]....
        /*00ec*/ 	.word	0x00008730


	//   ....[13]....
        /*00f0*/ 	.word	0x00009c00


	//   ....[14]....
        /*00f4*/ 	.word	0x00009c80


	//   ....[15]....
        /*00f8*/ 	.word	0x00009cf0


	//   ....[16]....
        /*00fc*/ 	.word	0x00009d10


	//   ....[17]....
        /*0100*/ 	.word	0x00009d40


	//   ....[18]....
        /*0104*/ 	.word	0x00009dc0


	//   ....[19]....
        /*0108*/ 	.word	0x00009de0


	//   ....[20]....
        /*010c*/ 	.word	0x00009e00


	//   ....[21]....
        /*0110*/ 	.word	0x0000d1c0


	//   ....[22]....
        /*0114*/ 	.word	0x0000d220


	//   ....[23]....
        /*0118*/ 	.word	0x0000d280


	//   ....[24]....
        /*011c*/ 	.word	0x0000d2e0


	//   ....[25]....
        /*0120*/ 	.word	0x0000d340


	//   ....[26]....
        /*0124*/ 	.word	0x0000d3c0


	//   ....[27]....
        /*0128*/ 	.word	0x0000d460


	//   ....[28]....
        /*012c*/ 	.word	0x0000d4e0


	//   ....[29]....
        /*0130*/ 	.word	0x0000d540


	//   ....[30]....
        /*0134*/ 	.word	0x0000d5a0


	//----- nvinfo : EIATTR_VRC_CTA_INIT_COUNT
	.align		4
.L_205:
        /*0138*/ 	.byte	0x02, 0x4a
	.zero		1
	.zero		1


	//----- nvinfo : EIATTR_SYSCALL_OFFSETS
	.align		4
        /*013c*/ 	.byte	0x04, 0x46
        /*013e*/ 	.short	(.L_207 - .L_206)


	//   ....[0]....
.L_206:
        /*0140*/ 	.word	0x00001d40


	//----- nvinfo : EIATTR_EXIT_INSTR_OFFSETS
	.align		4
.L_207:
        /*0144*/ 	.byte	0x04, 0x1c
        /*0146*/ 	.short	(.L_209 - .L_208)


	//   ....[0]....
.L_208:
        /*0148*/ 	.word	0x000000d0


	//   ....[1]....
        /*014c*/ 	.word	0x0000c870


	//   ....[2]....
        /*0150*/ 	.word	0x0000cd00


	//   ....[3]....
        /*0154*/ 	.word	0x0000d0b0


	//   ....[4]....
        /*0158*/ 	.word	0x0000d170


	//----- nvinfo : EIATTR_CRS_STACK_SIZE
	.align		4
.L_209:
        /*015c*/ 	.byte	0x04, 0x1e
        /*015e*/ 	.short	(.L_211 - .L_210)
.L_210:
        /*0160*/ 	.word	0x00000000


	//----- nvinfo : EIATTR_CBANK_PARAM_SIZE
	.align		4
.L_211:
        /*0164*/ 	.byte	0x03, 0x19
        /*0166*/ 	.short	0x0128


	//----- nvinfo : EIATTR_PARAM_CBANK
	.align		4
        /*0168*/ 	.byte	0x04, 0x0a
        /*016a*/ 	.short	(.L_213 - .L_212)
	.align		4
.L_212:
        /*016c*/ 	.word	index@(.nv.constant0._ZN4mmha33masked_multihead_attention_kernelItLi224ELi256ELi2ELi32ELi128ELb1ELb1EEEv26Multihead_attention_paramsIT_XT5_EE)
        /*0170*/ 	.short	0x0380
        /*0172*/ 	.short	0x0128


	//----- nvinfo : EIATTR_SW_WAR
	.align		4
.L_213:
        /*0174*/ 	.byte	0x04, 0x36
        /*0176*/ 	.short	(.L_215 - .L_214)
.L_214:
        /*0178*/ 	.word	0x00000008
.L_215:


//--------------------- .nv.info._ZN4mmha33masked_multihead_attention_kernelItLi224ELi256ELi4ELi32ELi64ELb1ELb1EEEv26Multihead_attention_paramsIT_XT5_EE --------------------------
	.section	.nv.info._ZN4mmha33masked_multihead_attention_kernelItLi224ELi256ELi4ELi32ELi64ELb1ELb1EEEv26Multihead_attention_paramsIT_XT5_EE,"",@"SHT_CUDA_INFO"
	.sectionflags	@""
	.align	4


	//----- nvinfo : EIATTR_CUDA_API_VERSION
	.align		4
        /*0000*/ 	.byte	0x04, 0x37
        /*0002*/ 	.short	(.L_217 - .L_216)
.L_216:
        /*0004*/ 	.word	0x00000082


	//----- nvinfo : EIATTR_KPARAM_INFO
	.align		4
.L_217:
        /*0008*/ 	.byte	0x04, 0x17
        /*000a*/ 	.short	(.L_219 - .L_218)
.L_218:
        /*000c*/ 	.word	0x00000000
        /*0010*/ 	.short	0x0000
        /*0012*/ 	.short	0x0000
        /*0014*/ 	.byte	0x00, 0xf0, 0xa1, 0x04


	//----- nvinfo : EIATTR_SPARSE_MMA_MASK
	.align		4
.L_219:
        /*0018*/ 	.byte	0x03, 0x50
        /*001a*/ 	.short	0x0000


	//----- nvinfo : EIATTR_MAXREG_COUNT
	.align		4
        /*001c*/ 	.byte	0x03, 0x1b
        /*001e*/ 	.short	0x00ff


	//----- nvinfo : EIATTR_NUM_BARRIERS
	.align		4
        /*0020*/ 	.byte	0x02, 0x4c
        /*0022*/ 	.byte	0x01
	.zero		1


	//----- nvinfo : EIATTR_EXTERNS
	.align		4
        /*0024*/ 	.byte	0x04, 0x0f
        /*0026*/ 	.short	(.L_221 - .L_220)


	//   ....[0]....
	.align		4
.L_220:
        /*0028*/ 	.word	index@(__assertfail)


	//----- nvinfo : EIATTR_MERCURY_ISA_VERSION
	.align		4
.L_221:
        /*002c*/ 	.byte	0x03, 0x5f
        /*002e*/ 	.short	0x0101


	//----- nvinfo : EIATTR_COOP_GROUP_MASK_REGIDS
	.align		4
        /*0030*/ 	.byte	0x04, 0x29
        /*0032*/ 	.short	(.L_223 - .L_222)


	//   ....[0]....
.L_222:
        /*0034*/ 	.word	0xffffffff


	//   ....[1]....
        /*0038*/ 	.word	0xffffffff


	//   ....[2]....
        /*003c*/ 	.word	0xffffffff


	//   ....[3]....
        /*0040*/ 	.word	0xffffffff


	//   ....[4]....
        /*0044*/ 	.word	0xffffffff


	//   ....[5]....
        /*0048*/ 	.word	0xffffffff


	//   ....[6]....
        /*004c*/ 	.word	0xffffffff


	//   ....[7]....
        /*0050*/ 	.word	0xffffffff


	//   ....[8]....
        /*0054*/ 	.word	0xffffffff


	//   ....[9]....
        /*0058*/ 	.word	0xffffffff


	//   ....[10]....
        /*005c*/ 	.word	0xffffffff


	//   ....[11]....
        /*0060*/ 	.word	0xffffffff


	//   ....[12]....
        /*0064*/ 	.word	0xffffffff


	//   ....[13]....
        /*0068*/ 	.word	0xffffffff


	//   ....[14]....
        /*006c*/ 	.word	0xffffffff


	//   ....[15]....
        /*0070*/ 	.word	0xffffffff


	//   ....[16]....
        /*0074*/ 	.word	0xffffffff


	//   ....[17]....
        /*0078*/ 	.word	0xffffffff


	//   ....[18]....
        /*007c*/ 	.word	0xffffffff


	//   ....[19]....
        /*0080*/ 	.word	0x0500000f


	//   ....[20]....
        /*0084*/ 	.word	0x0500000f


	//   ....[21]....
        /*0088*/ 	.word	0x0500000f


	//   ....[22]....
        /*008c*/ 	.word	0x0500000f


	//   ....[23]....
        /*0090*/ 	.word	0x0500000f


	//   ....[24]....
        /*0094*/ 	.word	0x0500000f


	//   ....[25]....
        /*0098*/ 	.word	0x0500000f


	//   ....[26]....
        /*009c*/ 	.word	0x0500000f


	//   ....[27]....
        /*00a0*/ 	.word	0x0500000f


	//   ....[28]....
        /*00a4*/ 	.word	0x0500000f


	//----- nvinfo : EIATTR_COOP_GROUP_INSTR_OFFSETS
	.align		4
.L_223:
        /*00a8*/ 	.byte	0x04, 0x28
        /*00aa*/ 	.short	(.L_225 - .L_224)


	//   ....[0]....
.L_224:
        /*00ac*/ 	.word	0x00002e80


	//   ....[1]....
        /*00b0*/ 	.word	0x00002ea0


	//   ....[2]....
        /*00b4*/ 	.word	0x00002ec0


	//   ....[3]....
        /*00b8*/ 	.word	0x00002ee0


	//   ....[4]....
        /*00bc*/ 	.word	0x00002f00


	//   ....[5]....
        /*00c0*/ 	.word	0x00008e40


	//   ....[6]....
        /*00c4*/ 	.word	0x00008e60


	//   ....[7]....
        /*00c8*/ 	.word	0x00009100


	//   ....[8]....
        /*00cc*/ 	.word	0x00009120


	//   ....[9]....
        /*00d0*/ 	.word	0x00009140


	//   ....[10]....
        /*00d4*/ 	.word	0x00009270


	//   ....[11]....
        /*00d8*/ 	.word	0x000092b0


	//   ....[12]....
        /*00dc*/ 	.word	0x0000a730


	//   ....[13]....
        /*00e0*/ 	.word	0x0000a7d0


	//   ....[14]....
        /*00e4*/ 	.word	0x0000a830


	//   ....[15]....
        /*00e8*/ 	.word	0x0000a850


	//   ....[16]....
        /*00ec*/ 	.word	0x0000a880


	//   ....[17]....
        /*00f0*/ 	.word	0x0000a8f0


	//   ....[18]....
        /*00f4*/ 	.word	0x0000a910


	//   ....[19]....
        /*00f8*/ 	.word	0x0000d830


	//   ....[20]....
        /*00fc*/ 	.word	0x0000d890


	//   ....[21]....
        /*0100*/ 	.word	0x0000d8f0


	//   ....[22]....
        /*0104*/ 	.word	0x0000d950


	//   ....[23]....
        /*0108*/ 	.word	0x0000d9b0


	//   ....[24]....
        /*010c*/ 	.word	0x0000da30


	//   ....[25]....
        /*0110*/ 	.word	0x0000dab0


	//   ....[26]....
        /*0114*/ 	.word	0x0000db40


	//   ....[27]....
        /*0118*/ 	.word	0x0000dbc0


	//   ....[28]....
        /*011c*/ 	.word	0x0000dc20


	//----- nvinfo : EIATTR_VRC_CTA_INIT_COUNT
	.align		4
.L_225:
        /*0120*/ 	.byte	0x02, 0x4a
	.zero		1
	.zero		1


	//----- nvinfo : EIATTR_SYSCALL_OFFSETS
	.align		4
        /*0124*/ 	.byte	0x04, 0x46
        /*0126*/ 	.short	(.L_227 - .L_226)


	//   ....[0]....
.L_226:
        /*0128*/ 	.word	0x00001b10


	//----- nvinfo : EIATTR_EXIT_INSTR_OFFSETS
	.align		4
.L_227:
        /*012c*/ 	.byte	0x04, 0x1c
        /*012e*/ 	.short	(.L_229 - .L_228)


	//   ....[0]....
.L_228:
        /*0130*/ 	.word	0x000000b0


	//   ....[1]....
        /*0134*/ 	.word	0x0000d100


	//   ....[2]....
        /*0138*/ 	.word	0x0000d370


	//   ....[3]....
        /*013c*/ 	.word	0x0000d720


	//   ....[4]....
        /*0140*/ 	.word	0x0000d7e0


	//----- nvinfo : EIATTR_CRS_STACK_SIZE
	.align		4
.L_229:
        /*0144*/ 	.byte	0x04, 0x1e
        /*0146*/ 	.short	(.L_231 - .L_230)
.L_230:
        /*0148*/ 	.word	0x00000000


	//----- nvinfo : EIATTR_CBANK_PARAM_SIZE
	.align		4
.L_231:
        /*014c*/ 	.byte	0x03, 0x19
        /*014e*/ 	.short	0x0128


	//----- nvinfo : EIATTR_PARAM_CBANK
	.align		4
        /*0150*/ 	.byte	0x04, 0x0a
        /*0152*/ 	.short	(.L_233 - .L_232)
	.align		4
.L_232:
        /*0154*/ 	.word	index@(.nv.constant0._ZN4mmha33masked_multihead_attention_kernelItLi224ELi256ELi4ELi32ELi64ELb1ELb1EEEv26Multihead_attention_paramsIT_XT5_EE)
        /*0158*/ 	.short	0x0380
        /*015a*/ 	.short	0x0128


	//----- nvinfo : EIATTR_SW_WAR
	.align		4
.L_233:
        /*015c*/ 	.byte	0x04, 0x36
        /*015e*/ 	.short	(.L_235 - .L_234)
.L_234:
        /*0160*/ 	.word	0x00000008
.L_235:


//--------------------- .nv.info._ZN4mmha33masked_multihead_attention_kernelItLi224ELi256ELi1ELi32ELi256ELb1ELb0EEEv26Multihead_attention_paramsIT_XT5_EE --------------------------
	.section	.nv.info._ZN4mmha33masked_multihead_attention_kernelItLi224ELi256ELi1ELi32ELi256ELb1ELb0EEEv26Multihead_attention_paramsIT_XT5_EE,"",@"SHT_CUDA_INFO"
	.sectionflags	@""
	.align	4


	//----- nvinfo : EIATTR_CUDA_API_VERSION
	.align		4
        /*0000*/ 	.byte	0x04, 0x37
        /*0002*/ 	.short	(.L_237 - .L_236)
.L_236:
        /*0004*/ 	.word	0x00000082


	//----- nvinfo : EIATTR_KPARAM_INFO
	.align		4
.L_237:
        /*0008*/ 	.byte	0x04, 0x17
        /*000a*/ 	.short	(.L_239 - .L_238)
.L_238:
        /*000c*/ 	.word	0x00000000
        /*0010*/ 	.short	0x0000
        /*0012*/ 	.short	0x0000
        /*0014*/ 	.byte	0x00, 0xf0, 0xa1, 0x04


	//----- nvinfo : EIATTR_SPARSE_MMA_MASK
	.align		4
.L_239:
        /*0018*/ 	.byte	0x03, 0x50
        /*001a*/ 	.short	0x0000


	//----- nvinfo : EIATTR_MAXREG_COUNT
	.align		4
        /*001c*/ 	.byte	0x03, 0x1b
        /*001e*/ 	.short	0x00ff


	//----- nvinfo : EIATTR_NUM_BARRIERS
	.align		4
        /*0020*/ 	.byte	0x02, 0x4c
        /*0022*/ 	.byte	0x01
	.zero		1


	//----- nvinfo : EIATTR_EXTERNS
	.align		4
        /*0024*/ 	.byte	0x04, 0x0f
        /*0026*/ 	.short	(.L_241 - .L_240)


	//   ....[0]....
	.align		4
.L_240:
        /*0028*/ 	.word	index@(__assertfail)


	//----- nvinfo : EIATTR_ANNOTATIONS
	.align		4
.L_241:
        /*002c*/ 	.byte	0x04, 0x55
        /*002e*/ 	.short	(.L_243 - .L_242)


	//   ....[0]....
.L_242:
        /* <DEDUP_REMOVED lines=148> */


	//----- nvinfo : EIATTR_MERCURY_ISA_VERSION
	.align		4
.L_243:
        /*0958*/ 	.byte	0x03, 0x5f
        /*095a*/ 	.short	0x0101


	//----- nvinfo : EIATTR_INT_WARP_WIDE_INSTR_OFFSETS
	.align		4
        /*095c*/ 	.byte	0x04, 0x31
        /*095e*/ 	.short	(.L_245 - .L_244)


	//   ....[0]....
.L_244:
        /*0960*/ 	.word	0x00000d40


	//----- nvinfo : EIATTR_COOP_GROUP_MASK_REGIDS
	.align		4
.L_245:
        /*0964*/ 	.byte	0x04, 0x29
        /*0966*/ 	.short	(.L_247 - .L_246)


	//   ....[0]....
.L_246:
        /*0968*/ 	.word	0xffffffff


	//   ....[1]....
        /*096c*/ 	.word	0xffffffff


	//   ....[2]....
        /*0970*/ 	.word	0xffffffff


	//   ....[3]....
        /*0974*/ 	.word	0xffffffff


	//   ....[4]....
        /*0978*/ 	.word	0xffffffff


	//   ....[5]....
        /*097c*/ 	.word	0xffffffff


	//   ....[6]....
        /*0980*/ 	.word	0xffffffff


	//   ....[7]....
        /*0984*/ 	.word	0xffffffff


	//   ....[8]....
        /*0988*/ 	.word	0xffffffff


	//   ....[9]....
        /*098c*/ 	.word	0xffffffff


	//   ....[10]....
        /*0990*/ 	.word	0xffffffff


	//   ....[11]....
        /*0994*/ 	.word	0xffffffff


	//   ....[12]....
        /*0998*/ 	.word	0xffffffff


	//   ....[13]....
        /*099c*/ 	.word	0xffffffff


	//   ....[14]....
        /*09a0*/ 	.word	0xffffffff


	//   ....[15]....
        /*09a4*/ 	.word	0xffffffff


	//   ....[16]....
        /*09a8*/ 	.word	0xffffffff


	//   ....[17]....
        /*09ac*/ 	.word	0xffffffff


	//   ....[18]....
        /*09b0*/ 	.word	0xffffffff


	//   ....[19]....
        /*09b4*/ 	.word	0xffffffff


	//   ....[20]....
        /*09b8*/ 	.word	0xffffffff


	//   ....[21]....
        /*09bc*/ 	.word	0xffffffff


	//   ....[22]....
        /*09c0*/ 	.word	0xffffffff


	//   ....[23]....
        /*09c4*/ 	.word	0x0500000f


	//   ....[24]....
        /*09c8*/ 	.word	0x0500000f


	//   ....[25]....
        /*09cc*/ 	.word	0x0500000f


	//   ....[26]....
        /*09d0*/ 	.word	0x0500000f


	//   ....[27]....
        /*09d4*/ 	.word	0x0500000f


	//----- nvinfo : EIATTR_COOP_GROUP_INSTR_OFFSETS
	.align		4
.L_247:
        /*09d8*/ 	.byte	0x04, 0x28
        /*09da*/ 	.short	(.L_249 - .L_248)


	//   ....[0]....
.L_248:
        /*09dc*/ 	.word	0x00003070


	//   ....[1]....
        /*09e0*/ 	.word	0x00003090


	//   ....[2]....
        /*09e4*/ 	.word	0x000030b0


	//   ....[3]....
        /*09e8*/ 	.word	0x000030d0


	//   ....[4]....
        /*09ec*/ 	.word	0x000030f0


	//   ....[5]....
        /*09f0*/ 	.word	0x0000cce0


	//   ....[6]....
        /*09f4*/ 	.word	0x0000cd00


	//   ....[7]....
        /*09f8*/ 	.word	0x0000cd40


	//   ....[8]....
        /*09fc*/ 	.word	0x0000cd70


	//   ....[9]....
        /*0a00*/ 	.word	0x0000cdc0


	//   ....[10]....
        /*0a04*/ 	.word	0x0000ce20


	//   ....[11]....
        /*0a08*/ 	.word	0x0000ce40


	//   ....[12]....
        /*0a0c*/ 	.word	0x0000ce60


	//   ....[13]....
        /*0a10*/ 	.word	0x0000ce90


	//   ....[14]....
        /*0a14*/ 	.word	0x0000e360


	//   ....[15]....
        /*0a18*/ 	.word	0x0000e3f0


	//   ....[16]....
        /*0a1c*/ 	.word	0x0000e460


	//   ....[17]....
        /*0a20*/ 	.word	0x0000e480


	//   ....[18]....
        /*0a24*/ 	.word	0x0000e4b0


	//   ....[19]....
        /*0a28*/ 	.word	0x0000e530


	//   ....[20]....
        /*0a2c*/ 	.word	0x0000e550


	//   ....[21]....
        /*0a30*/ 	.word	0x0000e570


	//   ....[22]....
        /*0a34*/ 	.word	0x0000e590


	//   ....[23]....
        /*0a38*/ 	.word	0x00011f80


	//   ....[24]....
        /*0a3c*/ 	.word	0x00011fe0


	//   ....[25]....
        /*0a40*/ 	.word	0x00012040


	//   ....[26]....
        /*0a44*/ 	.word	0x000120a0


	//   ....[27]....
        /*0a48*/ 	.word	0x00012100


	//----- nvinfo : EIATTR_VRC_CTA_INIT_COUNT
	.align		4
.L_249:
        /*0a4c*/ 	.byte	0x02, 0x4a
	.zero		1
	.zero		1


	//----- nvinfo : EIATTR_SYSCALL_OFFSETS
	.align		4
        /*0a50*/ 	.byte	0x04, 0x46
        /*0a52*/ 	.short	(.L_251 - .L_250)


	//   ....[0]....
.L_250:
        /*0a54*/ 	.word	0x00001cd0


	//----- nvinfo : EIATTR_EXIT_INSTR_OFFSETS
	.align		4
.L_251:
        /*0a58*/ 	.byte	0x04, 0x1c
        /*0a5a*/ 	.short	(.L_253 - .L_252)


	//   ....[0]....
.L_252:
        /*0a5c*/ 	.word	0x000000c0


	//   ....[1]....
        /*0a60*/ 	.word	0x00011420


	//   ....[2]....
        /*0a64*/ 	.word	0x00011ac0


	//   ....[3]....
        /*0a68*/ 	.word	0x00011e70


	//   ....[4]....
        /*0a6c*/ 	.word	0x00011f30


	//----- nvinfo : EIATTR_CRS_STACK_SIZE
	.align		4
.L_253:
        /*0a70*/ 	.byte	0x04, 0x1e
        /*0a72*/ 	.short	(.L_255 - .L_254)
.L_254:
        /*0a74*/ 	.word	0x00000000


	//----- nvinfo : EIATTR_CBANK_PARAM_SIZE
	.align		4
.L_255:
        /*0a78*/ 	.byte	0x03, 0x19
        /*0a7a*/ 	.short	0x0128


	//----- nvinfo : EIATTR_PARAM_CBANK
	.align		4
        /*0a7c*/ 	.byte	0x04, 0x0a
        /*0a7e*/ 	.short	(.L_257 - .L_256)
	.align		4
.L_256:
        /*0a80*/ 	.word	index@(.nv.constant0._ZN4mmha33masked_multihead_attention_kernelItLi224ELi256ELi1ELi32ELi256ELb1ELb0EEEv26Multihead_attention_paramsIT_XT5_EE)
        /*0a84*/ 	.short	0x0380
        /*0a86*/ 	.short	0x0128


	//----- nvinfo : EIATTR_SW_WAR
	.align		4
.L_257:
        /*0a88*/ 	.byte	0x04, 0x36
        /*0a8a*/ 	.short	(.L_259 - .L_258)
.L_258:
        /*0a8c*/ 	.word	0x00000008
.L_259:


//--------------------- .nv.info._ZN4mmha33masked_multihead_attention_kernelItLi224ELi256ELi2ELi32ELi128ELb1ELb0EEEv26Multihead_attention_paramsIT_XT5_EE --------------------------
	.section	.nv.info._ZN4mmha33masked_multihead_attention_kernelItLi224ELi256ELi2ELi32ELi128ELb1ELb0EEEv26Multihead_attention_paramsIT_XT5_EE,"",@"SHT_CUDA_INFO"
	.sectionflags	@""
	.align	4


	//----- nvinfo : EIATTR_CUDA_API_VERSION
	.align		4
        /*0000*/ 	.byte	0x04, 0x37
        /*0002*/ 	.short	(.L_261 - .L_260)
.L_260:
        /*0004*/ 	.word	0x00000082


	//----- nvinfo : EIATTR_KPARAM_INFO
	.align		4
.L_261:
        /*0008*/ 	.byte	0x04, 0x17
        /*000a*/ 	.short	(.L_263 - .L_262)
.L_262:
        /*000c*/ 	.word	0x00000000
        /*0010*/ 	.short	0x0000
        /*0012*/ 	.short	0x0000
        /*0014*/ 	.byte	0x00, 0xf0, 0xa1, 0x04


	//----- nvinfo : EIATTR_SPARSE_MMA_MASK
	.align		4
.L_263:
        /*0018*/ 	.byte	0x03, 0x50
        /*001a*/ 	.short	0x0000


	//----- nvinfo : EIATTR_MAXREG_COUNT
	.align		4
        /*001c*/ 	.byte	0x03, 0x1b
        /*001e*/ 	.short	0x00ff


	//----- nvinfo : EIATTR_NUM_BARRIERS
	.align		4
        /*0020*/ 	.byte	0x02, 0x4c
        /*0022*/ 	.byte	0x01
	.zero		1


	//----- nvinfo : EIATTR_EXTERNS
	.align		4
        /*0024*/ 	.byte	0x04, 0x0f
        /*0026*/ 	.short	(.L_265 - .L_264)


	//   ....[0]....
	.align		4
.L_264:
        /*0028*/ 	.word	index@(__assertfail)


	//----- nvinfo : EIATTR_MERCURY_ISA_VERSION
	.align		4
.L_265:
        /*002c*/ 	.byte	0x03, 0x5f
        /*002e*/ 	.short	0x0101


	//----- nvinfo : EIATTR_COOP_GROUP_MASK_REGIDS
	.align		4
        /*0030*/ 	.byte	0x04, 0x29
        /*0032*/ 	.short	(.L_267 - .L_266)


	//   ....[0]....
.L_266:
        /*0034*/ 	.word	0xffffffff


	//   ....[1]....
        /*0038*/ 	.word	0xffffffff


	//   ....[2]....
        /*003c*/ 	.word	0xffffffff


	//   ....[3]....
        /*0040*/ 	.word	0xffffffff


	//   ....[4]....
        /*0044*/ 	.word	0xffffffff


	//   ....[5]....
        /*0048*/ 	.word	0xffffffff


	//   ....[6]....
        /*004c*/ 	.word	0xffffffff


	//   ....[7]....
        /*0050*/ 	.word	0xffffffff


	//   ....[8]....
        /*0054*/ 	.word	0xffffffff


	//   ....[9]....
        /*0058*/ 	.word	0xffffffff


	//   ....[10]....
        /*005c*/ 	.word	0xffffffff


	//   ....[11]....
        /*0060*/ 	.word	0xffffffff


	//   ....[12]....
        /*0064*/ 	.word	0xffffffff


	//   ....[13]....
        /*0068*/ 	.word	0xffffffff


	//   ....[14]....
        /*006c*/ 	.word	0xffffffff


	//   ....[15]....
        /*0070*/ 	.word	0xffffffff


	//   ....[16]....
        /*0074*/ 	.word	0xffffffff


	//   ....[17]....
        /*0078*/ 	.word	0xffffffff


	//   ....[18]....
        /*007c*/ 	.word	0xffffffff


	//   ....[19]....
        /*0080*/ 	.word	0xffffffff


	//   ....[20]....
        /*0084*/ 	.word	0xffffffff


	//   ....[21]....
        /*0088*/ 	.word	0x0500000f


	//   ....[22]....
        /*008c*/ 	.word	0x0500000f


	//   ....[23]....
        /*0090*/ 	.word	0x0500000f


	//   ....[24]....
        /*0094*/ 	.word	0x0500000f


	//   ....[25]....
        /*0098*/ 	.word	0x0500000f


	//   ....[26]....
        /*009c*/ 	.word	0x0500000f


	//   ....[27]....
        /*00a0*/ 	.word	0x0500000f


	//   ....[28]....
        /*00a4*/ 	.word	0x0500000f


	//   ....[29]....
        /*00a8*/ 	.word	0x0500000f


	//   ....[30]....
        /*00ac*/ 	.word	0x0500000f


	//----- nvinfo : EIATTR_COOP_GROUP_INSTR_OFFSETS
	.align		4
.L_267:
        /*00b0*/ 	.byte	0x04, 0x28
        /*00b2*/ 	.short	(.L_269 - .L_268)


	//   ....[0]....
.L_268:
        /*00b4*/ 	.word	0x00002e80


	//   ....[1]....
        /*00b8*/ 	.word	0x00002ea0


	//   ....[2]....
        /*00bc*/ 	.word	0x00002ec0


	//   ....[3]....
        /*00c0*/ 	.word	0x00002ee0


	//   ....[4]....
        /*00c4*/ 	.word	0x00002f00


	//   ....[5]....
        /*00c8*/ 	.word	0x00009460


	//   ....[6]....
        /*00cc*/ 	.word	0x00009700


	//   ....[7]....
        /*00d0*/ 	.word	0x00009720


	//   ....[8]....
        /*00d4*/ 	.word	0x00009740


	//   ....[9]....
        /*00d8*/ 	.word	0x00009760


	//   ....[10]....
        /*00dc*/ 	.word	0x00009860


	//   ....[11]....
        /*00e0*/ 	.word	0x00009880


	//   ....[12]....
        /*00e4*/ 	.word	0x000098b0


	//   ....[13]....
        /*00e8*/ 	.word	0x0000ad50


	//   ....[14]....
        /*00ec*/ 	.word	0x0000adf0


	//   ....[15]....
        /*00f0*/ 	.word	0x0000ae40


	//   ....[16]....
        /*00f4*/ 	.word	0x0000ae60


	//   ....[17]....
        /*00f8*/ 	.word	0x0000ae80


	//   ....[18]....
        /*00fc*/ 	.word	0x0000af00


	//   ....[19]....
        /*0100*/ 	.word	0x0000af20


	//   ....[20]....
        /*0104*/ 	.word	0x0000af50


	//   ....[21]....
        /*0108*/ 	.word	0x0000e380


	//   ....[22]....
        /*010c*/ 	.word	0x0000e3e0


	//   ....[23]....
        /*0110*/ 	.word	0x0000e440


	//   ....[24]....
        /*0114*/ 	.word	0x0000e4a0


	//   ....[25]....
        /*0118*/ 	.word	0x0000e500


	//   ....[26]....
        /*011c*/ 	.word	0x0000e580


	//   ....[27]....
        /*0120*/ 	.word	0x0000e620


	//   ....[28]....
        /*0124*/ 	.word	0x0000e6a0


	//   ....[29]....
        /*0128*/ 	.word	0x0000e700


	//   ....[30]....
        /*012c*/ 	.word	0x0000e760


	//----- nvinfo : EIATTR_VRC_CTA_INIT_COUNT
	.align		4
.L_269:
        /*0130*/ 	.byte	0x02, 0x4a
	.zero		1
	.zero		1


	//----- nvinfo : EIATTR_SYSCALL_OFFSETS
	.align		4
        /*0134*/ 	.byte	0x04, 0x46
        /*0136*/ 	.short	(.L_271 - .L_270)


	//   ....[0]....
.L_270:
        /*0138*/ 	.word	0x00001b10


	//----- nvinfo : EIATTR_EXIT_INSTR_OFFSETS
	.align		4
.L_271:
        /*013c*/ 	.byte	0x04, 0x1c
        /*013e*/ 	.short	(.L_273 - .L_272)


	//   ....[0]....
.L_272:
        /*0140*/ 	.word	0x000000b0


	//   ....[1]....
        /*0144*/ 	.word	0x0000da30


	//   ....[2]....
        /*0148*/ 	.word	0x0000dec0


	//   ....[3]....
        /*014c*/ 	.word	0x0000e270


	//   ....[4]....
        /*0150*/ 	.word	0x0000e330


	//----- nvinfo : EIATTR_CRS_STACK_SIZE
	.align		4
.L_273:
        /*0154*/ 	.byte	0x04, 0x1e
        /*0156*/ 	.short	(.L_275 - .L_274)
.L_274:
        /*0158*/ 	.word	0x00000000


	//----- nvinfo : EIATTR_CBANK_PARAM_SIZE
	.align		4
.L_275:
        /*015c*/ 	.byte	0x03, 0x19
        /*015e*/ 	.short	0x0128


	//----- nvinfo : EIATTR_PARAM_CBANK
	.align		4
        /*0160*/ 	.byte	0x04, 0x0a
        /*0162*/ 	.short	(.L_277 - .L_276)
	.align		4
.L_276:
        /*0164*/ 	.word	index@(.nv.constant0._ZN4mmha33masked_multihead_attention_kernelItLi224ELi256ELi2ELi32ELi128ELb1ELb0EEEv26Multihead_attention_paramsIT_XT5_EE)
        /*0168*/ 	.short	0x0380
        /*016a*/ 	.short	0x0128


	//----- nvinfo : EIATTR_SW_WAR
	.align		4
.L_277:
        /*016c*/ 	.byte	0x04, 0x36
        /*016e*/ 	.short	(.L_279 - .L_278)
.L_278:
        /*0170*/ 	.word	0x00000008
.L_279:


//--------------------- .nv.info._ZN4mmha33masked_multihead_attention_kernelItLi224ELi256ELi4ELi32ELi64ELb1ELb0EEEv26Multihead_attention_paramsIT_XT5_EE --------------------------
	.section	.nv.info._ZN4mmha33masked_multihead_attention_kernelItLi224ELi256ELi4ELi32ELi64ELb1ELb0EEEv26Multihead_attention_paramsIT_XT5_EE,"",@"SHT_CUDA_INFO"
	.sectionflags	@""
	.align	4


	//----- nvinfo : EIATTR_CUDA_API_VERSION
	.align		4
        /*0000*/ 	.byte	0x04, 0x37
        /*0002*/ 	.short	(.L_281 - .L_280)
.L_280:
        /*0004*/ 	.word	0x00000082


	//----- nvinfo : EIATTR_KPARAM_INFO
	.align		4
.L_281:
        /*0008*/ 	.byte	0x04, 0x17
        /*000a*/ 	.short	(.L_283 - .L_282)
.L_282:
        /*000c*/ 	.word	0x00000000
        /*0010*/ 	.short	0x0000
        /*0012*/ 	.short	0x0000
        /*0014*/ 	.byte	0x00, 0xf0, 0xa1, 0x04


	//----- nvinfo : EIATTR_SPARSE_MMA_MASK
	.align		4
.L_283:
        /*0018*/ 	.byte	0x03, 0x50
        /*001a*/ 	.short	0x0000


	//----- nvinfo : EIATTR_MAXREG_COUNT
	.align		4
        /*001c*/ 	.byte	0x03, 0x1b
        /*001e*/ 	.short	0x00ff


	//----- nvinfo : EIATTR_NUM_BARRIERS
	.align		4
        /*0020*/ 	.byte	0x02, 0x4c
        /*0022*/ 	.byte	0x01
	.zero		1


	//----- nvinfo : EIATTR_EXTERNS
	.align		4
        /*0024*/ 	.byte	0x04, 0x0f
        /*0026*/ 	.short	(.L_285 - .L_284)


	//   ....[0]....
	.align		4
.L_284:
        /*0028*/ 	.word	index@(__assertfail)


	//----- nvinfo : EIATTR_MERCURY_ISA_VERSION
	.align		4
.L_285:
        /*002c*/ 	.byte	0x03, 0x5f
        /*002e*/ 	.short	0x0101


	//----- nvinfo : EIATTR_INT_WARP_WIDE_INSTR_OFFSETS
	.align		4
        /*0030*/ 	.byte	0x04, 0x31
        /*0032*/ 	.short	(.L_287 - .L_286)


	//   ....[0]....
.L_286:
        /*0034*/ 	.word	0x00000d90


	//----- nvinfo : EIATTR_COOP_GROUP_MASK_REGIDS
	.align		4
.L_287:
        /*0038*/ 	.byte	0x04, 0x29
        /*003a*/ 	.short	(.L_289 - .L_288)


	//   ....[0]....
.L_288:
        /*003c*/ 	.word	0xffffffff


	//   ....[1]....
        /*0040*/ 	.word	0xffffffff


	//   ....[2]....
        /*0044*/ 	.word	0xffffffff


	//   ....[3]....
        /*0048*/ 	.word	0xffffffff


	//   ....[4]....
        /*004c*/ 	.word	0xffffffff


	//   ....[5]....
        /*0050*/ 	.word	0xffffffff


	//   ....[6]....
        /*0054*/ 	.word	0xffffffff


	//   ....[7]....
        /*0058*/ 	.word	0xffffffff


	//   ....[8]....
        /*005c*/ 	.word	0xffffffff


	//   ....[9]....
        /*0060*/ 	.word	0xffffffff


	//   ....[10]....
        /*0064*/ 	.word	0xffffffff


	//   ....[11]....
        /*0068*/ 	.word	0xffffffff


	//   ....[12]....
        /*006c*/ 	.word	0xffffffff


	//   ....[13]....
        /*0070*/ 	.word	0xffffffff


	//   ....[14]....
        /*0074*/ 	.word	0xffffffff


	//   ....[15]....
        /*0078*/ 	.word	0xffffffff


	//   ....[16]....
        /*007c*/ 	.word	0xffffffff


	//   ....[17]....
        /*0080*/ 	.word	0xffffffff


	//   ....[18]....
        /*0084*/ 	.word	0xffffffff


	//   ....[19]....
        /*0088*/ 	.word	0x0500000f


	//   ....[20]....
        /*008c*/ 	.word	0x0500000f


	//   ....[21]....
        /*0090*/ 	.word	0x0500000f


	//   ....[22]....
        /*0094*/ 	.word	0x0500000f


	//   ....[23]....
        /*0098*/ 	.word	0x0500000f


	//   ....[24]....
        /*009c*/ 	.word	0x0500000f


	//   ....[25]....
        /*00a0*/ 	.word	0x0500000f


	//   ....[26]....
        /*00a4*/ 	.word	0x0500000f


	//   ....[27]....
        /*00a8*/ 	.word	0x0500000f


	//   ....[28]....
        /*00ac*/ 	.word	0x0500000f


	//----- nvinfo : EIATTR_COOP_GROUP_INSTR_OFFSETS
	.align		4
.L_289:
        /*00b0*/ 	.byte	0x04, 0x28
        /*00b2*/ 	.short	(.L_291 - .L_290)


	//   ....[0]....
.L_290:
        /*00b4*/ 	.word	0x000030d0


	//   ....[1]....
        /*00b8*/ 	.word	0x000030f0


	//   ....[2]....
        /*00bc*/ 	.word	0x00003110


	//   ....[3]....
        /*00c0*/ 	.word	0x00003130


	//   ....[4]....
        /*00c4*/ 	.word	0x00003150


	//   ....[5]....
        /*00c8*/ 	.word	0x00007ab0


	//   ....[6]....
        /*00cc*/ 	.word	0x00007ad0


	//   ....[7]....
        /*00d0*/ 	.word	0x00007d70


	//   ....[8]....
        /*00d4*/ 	.word	0x00007d90


	//   ....[9]....
        /*00d8*/ 	.word	0x00007db0


	//   ....[10]....
        /*00dc*/ 	.word	0x00007ed0


	//   ....[11]....
        /*00e0*/ 	.word	0x00007ef0


	//   ....[12]....
        /*00e4*/ 	.word	0x000093b0


	//   ....[13]....
        /*00e8*/ 	.word	0x00009460


	//   ....[14]....
        /*00ec*/ 	.word	0x000094d0


	//   ....[15]....
        /*00f0*/ 	.word	0x000094f0


	//   ....[16]....
        /*00f4*/ 	.word	0x00009510


	//   ....[17]....
        /*00f8*/ 	.word	0x00009580


	//   ....[18]....
        /*00fc*/ 	.word	0x000095a0


	//   ....[19]....
        /*0100*/ 	.word	0x0000cb60


	//   ....[20]....
        /*0104*/ 	.word	0x0000cbc0


	//   ....[21]....
        /*0108*/ 	.word	0x0000cc20


	//   ....[22]....
        /*010c*/ 	.word	0x0000cc80


	//   ....[23]....
        /*0110*/ 	.word	0x0000cce0


	//   ....[24]....
        /*0114*/ 	.word	0x0000cd60


	//   ....[25]....
        /*0118*/ 	.word	0x0000cde0


	//   ....[26]....
        /*011c*/ 	.word	0x0000ce70


	//   ....[27]....
        /*0120*/ 	.word	0x0000cef0


	//   ....[28]....
        /*0124*/ 	.word	0x0000cf50


	//----- nvinfo : EIATTR_VRC_CTA_INIT_COUNT
	.align		4
.L_291:
        /*0128*/ 	.byte	0x02, 0x4a
	.zero		1
	.zero		1


	//----- nvinfo : EIATTR_SYSCALL_OFFSETS
	.align		4
        /*012c*/ 	.byte	0x04, 0x46
        /*012e*/ 	.short	(.L_293 - .L_292)


	//   ....[0]....
.L_292:
        /*0130*/ 	.word	0x00001d40


	//----- nvinfo : EIATTR_EXIT_INSTR_OFFSETS
	.align		4
.L_293:
        /*0134*/ 	.byte	0x04, 0x1c
        /*0136*/ 	.short	(.L_295 - .L_294)


	//   ....[0]....
.L_294:
        /*0138*/ 	.word	0x000000d0


	//   ....[1]....
        /*013c*/ 	.word	0x0000c430


	//   ....[2]....
        /*0140*/ 	.word	0x0000c6a0


	//   ....[3]....
        /*0144*/ 	.word	0x0000ca50


	//   ....[4]....
        /*0148*/ 	.word	0x0000cb10


	//----- nvinfo : EIATTR_CRS_STACK_SIZE
	.align		4
.L_295:
        /*014c*/ 	.byte	0x04, 0x1e
        /*014e*/ 	.short	(.L_297 - .L_296)
.L_296:
        /*0150*/ 	.word	0x00000000


	//----- nvinfo : EIATTR_CBANK_PARAM_SIZE
	.align		4
.L_297:
        /*0154*/ 	.byte	0x03, 0x19
        /*0156*/ 	.short	0x0128


	//----- nvinfo : EIATTR_PARAM_CBANK
	.align		4
        /*0158*/ 	.byte	0x04, 0x0a
        /*015a*/ 	.short	(.L_299 - .L_298)
	.align		4
.L_298:
        /*015c*/ 	.word	index@(.nv.constant0._ZN4mmha33masked_multihead_attention_kernelItLi224ELi256ELi4ELi32ELi64ELb1ELb0EEEv26Multihead_attention_paramsIT_XT5_EE)
        /*0160*/ 	.short	0x0380
        /*0162*/ 	.short	0x0128


	//----- nvinfo : EIATTR_SW_WAR
	.align		4
.L_299:
        /*0164*/ 	.byte	0x04, 0x36
        /*0166*/ 	.short	(.L_301 - .L_300)
.L_300:
        /*0168*/ 	.word	0x00000008
.L_301:


//--------------------- .nv.info._ZN4mmha33masked_multihead_attention_kernelIfLi224ELi256ELi1ELi64ELi256ELb1ELb1EEEv26Multihead_attention_paramsIT_XT5_EE --------------------------
	.section	.nv.info._ZN4mmha33masked_multihead_attention_kernelIfLi224ELi256ELi1ELi64ELi256ELb1ELb1EEEv26Multihead_attention_paramsIT_XT5_EE,"",@"SHT_CUDA_INFO"
	.sectionflags	@""
	.align	4


	//----- nvinfo : EIATTR_CUDA_API_VERSION
	.align		4
        /*0000*/ 	.byte	0x04, 0x37
        /*0002*/ 	.short	(.L_303 - .L_302)
.L_302:
        /*0004*/ 	.word	0x00000082


	//----- nvinfo : EIATTR_KPARAM_INFO
	.align		4
.L_303:
        /*0008*/ 	.byte	0x04, 0x17
        /*000a*/ 	.short	(.L_305 - .L_304)
.L_304:
        /*000c*/ 	.word	0x00000000
        /*0010*/ 	.short	0x0000
        /*0012*/ 	.short	0x0000
        /*0014*/ 	.byte	0x00, 0xf0, 0xa1, 0x04


	//----- nvinfo : EIATTR_SPARSE_MMA_MASK
	.align		4
.L_305:
        /*0018*/ 	.byte	0x03, 0x50
        /*001a*/ 	.short	0x0000


	//----- nvinfo : EIATTR_MAXREG_COUNT
	.align		4
        /*001c*/ 	.byte	0x03, 0x1b
        /*001e*/ 	.short	0x00ff


	//----- nvinfo : EIATTR_NUM_BARRIERS
	.align		4
        /*0020*/ 	.byte	0x02, 0x4c
        /*0022*/ 	.byte	0x01
	.zero		1


	//----- nvinfo : EIATTR_EXTERNS
	.align		4
        /*0024*/ 	.byte	0x04, 0x0f
        /*0026*/ 	.short	(.L_307 - .L_306)


	//   ....[0]....
	.align		4
.L_306:
        /*0028*/ 	.word	index@(__assertfail)


	//----- nvinfo : EIATTR_ANNOTATIONS
	.align		4
.L_307:
        /*002c*/ 	.byte	0x04, 0x55
        /*002e*/ 	.short	(.L_309 - .L_308)


	//   ....[0]....
.L_308:
        /* <DEDUP_REMOVED lines=974> */


	//----- nvinfo : EIATTR_MERCURY_ISA_VERSION
	.align		4
.L_309:
        /*3cf8*/ 	.byte	0x03, 0x5f
        /*3cfa*/ 	.short	0x0101


	//----- nvinfo : EIATTR_INT_WARP_WIDE_INSTR_OFFSETS
	.align		4
        /*3cfc*/ 	.byte	0x04, 0x31
        /*3cfe*/ 	.short	(.L_311 - .L_310)


	//   ....[0]....
.L_310:
        /*3d00*/ 	.word	0x000009d0


	//----- nvinfo : EIATTR_COOP_GROUP_MASK_REGIDS
	.align		4
.L_311:
        /*3d04*/ 	.byte	0x04, 0x29
        /*3d06*/ 	.short	(.L_313 - .L_312)


	//   ....[0]....
.L_312:
        /*3d08*/ 	.word	0xffffffff


	//   ....[1]....
        /*3d0c*/ 	.word	0xffffffff


	//   ....[2]....
        /*3d10*/ 	.word	0xffffffff


	//   ....[3]....
        /*3d14*/ 	.word	0xffffffff


	//   ....[4]....
        /*3d18*/ 	.word	0xffffffff


	//   ....[5]....
        /*3d1c*/ 	.word	0xffffffff


	//   ....[6]....
        /*3d20*/ 	.word	0xffffffff


	//   ....[7]....
        /*3d24*/ 	.word	0xffffffff


	//   ....[8]....
        /*3d28*/ 	.word	0xffffffff


	//   ....[9]....
        /*3d2c*/ 	.word	0xffffffff


	//   ....[10]....
        /*3d30*/ 	.word	0xffffffff


	//   ....[11]....
        /*3d34*/ 	.word	0xffffffff


	//   ....[12]....
        /*3d38*/ 	.word	0xffffffff


	//   ....[13]....
        /*3d3c*/ 	.word	0xffffffff


	//   ....[14]....
        /*3d40*/ 	.word	0xffffffff


	//   ....[15]....
        /*3d44*/ 	.word	0xffffffff


	//   ....[16]....
        /*3d48*/ 	.word	0xffffffff


	//   ....[17]....
        /*3d4c*/ 	.word	0xffffffff


	//   ....[18]....
        /*3d50*/ 	.word	0xffffffff


	//   ....[19]....
        /*3d54*/ 	.word	0xffffffff


	//   ....[20]....
        /*3d58*/ 	.word	0xffffffff


	//   ....[21]....
        /*3d5c*/ 	.word	0xffffffff


	//   ....[22]....
        /*3d60*/ 	.word	0xffffffff


	//   ....[23]....
        /*3d64*/ 	.word	0xffffffff


	//   ....[24]....
        /*3d68*/ 	.word	0xffffffff


	//----- nvinfo : EIATTR_COOP_GROUP_INSTR_OFFSETS
	.align		4
.L_313:
        /*3d6c*/ 	.byte	0x04, 0x28
        /*3d6e*/ 	.short	(.L_315 - .L_314)


	//   ....[0]....
.L_314:
        /*3d70*/ 	.word	0x00001f80


	//   ....[1]....
        /*3d74*/ 	.word	0x00002010


	//   ....[2]....
        /*3d78*/ 	.word	0x00002050


	//   ....[3]....
        /*3d7c*/ 	.word	0x00002070


	//   ....[4]....
        /*3d80*/ 	.word	0x000020a0


	//   ....[5]....
        /*3d84*/ 	.word	0x000021a0


	//   ....[6]....
        /*3d88*/ 	.word	0x000021c0


	//   ....[7]....
        /*3d8c*/ 	.word	0x000288a0


	//   ....[8]....
        /*3d90*/ 	.word	0x000288c0


	//   ....[9]....
        /*3d94*/ 	.word	0x000288e0


	//   ....[10]....
        /*3d98*/ 	.word	0x00028910


	//   ....[11]....
        /*3d9c*/ 	.word	0x00028950


	//   ....[12]....
        /*3da0*/ 	.word	0x00028a00


	//   ....[13]....
        /*3da4*/ 	.word	0x00028a30


	//   ....[14]....
        /*3da8*/ 	.word	0x00028a50


	//   ....[15]....
        /*3dac*/ 	.word	0x00028a70


	//   ....[16]....
        /*3db0*/ 	.word	0x00029f10


	//   ....[17]....
        /*3db4*/ 	.word	0x00029fa0


	//   ....[18]....
        /*3db8*/ 	.word	0x00029fd0


	//   ....[19]....
        /*3dbc*/ 	.word	0x00029ff0


	//   ....[20]....
        /*3dc0*/ 	.word	0x0002a010


	//   ....[21]....
        /*3dc4*/ 	.word	0x0002a080


	//   ....[22]....
        /*3dc8*/ 	.word	0x0002a0a0


	//   ....[23]....
        /*3dcc*/ 	.word	0x0002a0c0


	//   ....[24]....
        /*3dd0*/ 	.word	0x0002a0e0


	//----- nvinfo : EIATTR_VRC_CTA_INIT_COUNT
	.align		4
.L_315:
        /*3dd4*/ 	.byte	0x02, 0x4a
	.zero		1
	.zero		1


	//----- nvinfo : EIATTR_SYSCALL_OFFSETS
	.align		4
        /*3dd8*/ 	.byte	0x04, 0x46
        /*3dda*/ 	.short	(.L_317 - .L_316)


	//   ....[0]....
.L_316:
        /*3ddc*/ 	.word	0x00001490


	//----- nvinfo : EIATTR_EXIT_INSTR_OFFSETS
	.align		4
.L_317:
        /*3de0*/ 	.byte	0x04, 0x1c
        /*3de2*/ 	.short	(.L_319 - .L_318)


	//   ....[0]....
.L_318:
        /*3de4*/ 	.word	0x000000c0


	//   ....[1]....
        /*3de8*/ 	.word	0x0002d4e0


	//   ....[2]....
        /*3dec*/ 	.word	0x0002d670


	//   ....[3]....
        /*3df0*/ 	.word	0x0002d8d0


	//   ....[4]....
        /*3df4*/ 	.word	0x0002d920


	//----- nvinfo : EIATTR_CRS_STACK_SIZE
	.align		4
.L_319:
        /*3df8*/ 	.byte	0x04, 0x1e
        /*3dfa*/ 	.short	(.L_321 - .L_320)
.L_320:
        /*3dfc*/ 	.word	0x00000000


	//----- nvinfo : EIATTR_CBANK_PARAM_SIZE
	.align		4
.L_321:
        /*3e00*/ 	.byte	0x03, 0x19
        /*3e02*/ 	.short	0x0128


	//----- nvinfo : EIATTR_PARAM_CBANK
	.align		4
        /*3e04*/ 	.byte	0x04, 0x0a
        /*3e06*/ 	.short	(.L_323 - .L_322)
	.align		4
.L_322:
        /*3e08*/ 	.word	index@(.nv.constant0._ZN4mmha33masked_multihead_attention_kernelIfLi224ELi256ELi1ELi64ELi256ELb1ELb1EEEv26Multihead_attention_paramsIT_XT5_EE)
        /*3e0c*/ 	.short	0x0380
        /*3e0e*/ 	.short	0x0128


	//----- nvinfo : EIATTR_SW_WAR
	.align		4
.L_323:
        /*3e10*/ 	.byte	0x04, 0x36
        /*3e12*/ 	.short	(.L_325 - .L_324)
.L_324:
        /*3e14*/ 	.word	0x00000008
.L_325:


//--------------------- .nv.info._ZN4mmha33masked_multihead_attention_kernelIfLi224ELi256ELi2ELi64ELi128ELb1ELb1EEEv26Multihead_attention_paramsIT_XT5_EE --------------------------
	.section	.nv.info._ZN4mmha33masked_multihead_attention_kernelIfLi224ELi256ELi2ELi64ELi128ELb1ELb1EEEv26Multihead_attention_paramsIT_XT5_EE,"",@"SHT_CUDA_INFO"
	.sectionflags	@""
	.align	4


	//----- nvinfo : EIATTR_CUDA_API_VERSION
	.align		4
        /*0000*/ 	.byte	0x04, 0x37
        /*0002*/ 	.short	(.L_327 - .L_326)
.L_326:
        /*0004*/ 	.word	0x00000082


	//----- nvinfo : EIATTR_KPARAM_INFO
	.align		4
.L_327:
        /*0008*/ 	.byte	0x04, 0x17
        /*000a*/ 	.short	(.L_329 - .L_328)
.L_328:
        /*000c*/ 	.word	0x00000000
        /*0010*/ 	.short	0x0000
        /*0012*/ 	.short	0x0000
        /*0014*/ 	.byte	0x00, 0xf0, 0xa1, 0x04


	//----- nvinfo : EIATTR_SPARSE_MMA_MASK
	.align		4
.L_329:
        /*0018*/ 	.byte	0x03, 0x50
        /*001a*/ 	.short	0x0000


	//----- nvinfo : EIATTR_MAXREG_COUNT
	.align		4
        /*001c*/ 	.byte	0x03, 0x1b
        /*001e*/ 	.short	0x00ff


	//----- nvinfo : EIATTR_NUM_BARRIERS
	.align		4
        /*0020*/ 	.byte	0x02, 0x4c
        /*0022*/ 	.byte	0x01
	.zero		1


	//----- nvinfo : EIATTR_EXTERNS
	.align		4
        /*0024*/ 	.byte	0x04, 0x0f
        /*0026*/ 	.short	(.L_331 - .L_330)


	//   ....[0]....
	.align		4
.L_330:
        /*0028*/ 	.word	index@(__assertfail)


	//----- nvinfo : EIATTR_ANNOTATIONS
	.align		4
.L_331:
        /*002c*/ 	.byte	0x04, 0x55
        /*002e*/ 	.short	(.L_333 - .L_332)


	//   ....[0]....
.L_332:
        /* <DEDUP_REMOVED lines=142> */


	//----- nvinfo : EIATTR_MERCURY_ISA_VERSION
	.align		4
.L_333:
        /*08f8*/ 	.byte	0x03, 0x5f
        /*08fa*/ 	.short	0x0101


	//----- nvinfo : EIATTR_INT_WARP_WIDE_INSTR_OFFSETS
	.align		4
        /*08fc*/ 	.byte	0x04, 0x31
        /*08fe*/ 	.short	(.L_335 - .L_334)


	//   ....[0]....
.L_334:
        /*0900*/ 	.word	0x00000960


	//----- nvinfo : EIATTR_COOP_GROUP_MASK_REGIDS
	.align		4
.L_335:
        /*0904*/ 	.byte	0x04, 0x29
        /*0906*/ 	.short	(.L_337 - .L_336)


	//   ....[0]....
.L_336:
        /*0908*/ 	.word	0xffffffff


	//   ....[1]....
        /*090c*/ 	.word	0xffffffff


	//   ....[2]....
        /*0910*/ 	.word	0xffffffff


	//   ....[3]....
        /*0914*/ 	.word	0xffffffff


	//   ....[4]....
        /*0918*/ 	.word	0xffffffff


	//   ....[5]....
        /*091c*/ 	.word	0xffffffff


	//   ....[6]....
        /*0920*/ 	.word	0xffffffff


	//   ....[7]....
        /*0924*/ 	.word	0xffffffff


	//   ....[8]....
        /*0928*/ 	.word	0xffffffff


	//   ....[9]....
        /*092c*/ 	.word	0xffffffff


	//   ....[10]....
        /*0930*/ 	.word	0xffffffff


	//   ....[11]....
        /*0934*/ 	.word	0xffffffff


	//   ....[12]....
        /*0938*/ 	.word	0xffffffff


	//   ....[13]....
        /*093c*/ 	.word	0xffffffff


	//   ....[14]....
        /*0940*/ 	.word	0xffffffff


	//   ....[15]....
        /*0944*/ 	.word	0xffffffff


	//   ....[16]....
        /*0948*/ 	.word	0xffffffff


	//   ....[17]....
        /*094c*/ 	.word	0xffffffff


	//   ....[18]....
        /*0950*/ 	.word	0xffffffff


	//   ....[19]....
        /*0954*/ 	.word	0xffffffff


	//   ....[20]....
        /*0958*/ 	.word	0xffffffff


	//   ....[21]....
        /*095c*/ 	.word	0xffffffff


	//   ....[22]....
        /*0960*/ 	.word	0xffffffff


	//   ....[23]....
        /*0964*/ 	.word	0x0500000f


	//   ....[24]....
        /*0968*/ 	.word	0x0500000f


	//   ....[25]....
        /*096c*/ 	.word	0x0500000f


	//   ....[26]....
        /*0970*/ 	.word	0x0500000f


	//   ....[27]....
        /*0974*/ 	.word	0x0500000f


	//----- nvinfo : EIATTR_COOP_GROUP_INSTR_OFFSETS
	.align		4
.L_337:
        /*0978*/ 	.byte	0x04, 0x28
        /*097a*/ 	.short	(.L_339 - .L_338)


	//   ....[0]....
.L_338:
        /*097c*/ 	.word	0x00001f30


	//   ....[1]....
        /*0980*/ 	.word	0x00001fd0


	//   ....[2]....
        /*0984*/ 	.word	0x00002000


	//   ....[3]....
        /*0988*/ 	.word	0x00002020


	//   ....[4]....
        /*098c*/ 	.word	0x00002050


	//   ....[5]....
        /*0990*/ 	.word	0x00002140


	//   ....[6]....
        /*0994*/ 	.word	0x00002160


	//   ....[7]....
        /*0998*/ 	.word	0x00017f60


	//   ....[8]....
        /*099c*/ 	.word	0x00018200


	//   ....[9]....
        /*09a0*/ 	.word	0x00018220


	//   ....[10]....
        /*09a4*/ 	.word	0x00018240


	//   ....[11]....
        /*09a8*/ 	.word	0x00018260


	//   ....[12]....
        /*09ac*/ 	.word	0x00018380


	//   ....[13]....
        /*09b0*/ 	.word	0x000183a0


	//   ....[14]....
        /*09b4*/ 	.word	0x000183e0


	//   ....[15]....
        /*09b8*/ 	.word	0x000198a0


	//   ....[16]....
        /*09bc*/ 	.word	0x00019960


	//   ....[17]....
        /*09c0*/ 	.word	0x00019980


	//   ....[18]....
        /*09c4*/ 	.word	0x000199a0


	//   ....[19]....
        /*09c8*/ 	.word	0x000199c0


	//   ....[20]....
        /*09cc*/ 	.word	0x00019a20


	//   ....[21]....
        /*09d0*/ 	.word	0x00019a40


	//   ....[22]....
        /*09d4*/ 	.word	0x00019a60


	//   ....[23]....
        /*09d8*/ 	.word	0x0001d1d0


	//   ....[24]....
        /*09dc*/ 	.word	0x0001d270


	//   ....[25]....
        /*09e0*/ 	.word	0x0001d2f0


	//   ....[26]....
        /*09e4*/ 	.word	0x0001d350


	//   ....[27]....
        /*09e8*/ 	.word	0x0001d3b0


	//----- nvinfo : EIATTR_VRC_CTA_INIT_COUNT
	.align		4
.L_339:
        /*09ec*/ 	.byte	0x02, 0x4a
	.zero		1
	.zero		1


	//----- nvinfo : EIATTR_SYSCALL_OFFSETS
	.align		4
        /*09f0*/ 	.byte	0x04, 0x46
        /*09f2*/ 	.short	(.L_341 - .L_340)


	//   ....[0]....
.L_340:
        /*09f4*/ 	.word	0x00001450


	//----- nvinfo : EIATTR_EXIT_INSTR_OFFSETS
	.align		4
.L_341:
        /*09f8*/ 	.byte	0x04, 0x1c
        /*09fa*/ 	.short	(.L_343 - .L_342)


	//   ....[0]....
.L_342:
        /*09fc*/ 	.word	0x000000c0


	//   ....[1]....
        /*0a00*/ 	.word	0x0001cde0


	//   ....[2]....
        /*0a04*/ 	.word	0x0001ceb0


	//   ....[3]....
        /*0a08*/ 	.word	0x0001d110


	//   ....[4]....
        /*0a0c*/ 	.word	0x0001d160


	//----- nvinfo : EIATTR_CRS_STACK_SIZE
	.align		4
.L_343:
        /*0a10*/ 	.byte	0x04, 0x1e
        /*0a12*/ 	.short	(.L_345 - .L_344)
.L_344:
        /*0a14*/ 	.word	0x00000000


	//----- nvinfo : EIATTR_CBANK_PARAM_SIZE
	.align		4
.L_345:
        /*0a18*/ 	.byte	0x03, 0x19
        /*0a1a*/ 	.short	0x0128


	//----- nvinfo : EIATTR_PARAM_CBANK
	.align		4
        /*0a1c*/ 	.byte	0x04, 0x0a
        /*0a1e*/ 	.short	(.L_347 - .L_346)
	.align		4
.L_346:
        /*0a20*/ 	.word	index@(.nv.constant0._ZN4mmha33masked_multihead_attention_kernelIfLi224ELi256ELi2ELi64ELi128ELb1ELb1EEEv26Multihead_attention_paramsIT_XT5_EE)
        /*0a24*/ 	.short	0x0380
        /*0a26*/ 	.short	0x0128


	//----- nvinfo : EIATTR_SW_WAR
	.align		4
.L_347:
        /*0a28*/ 	.byte	0x04, 0x36
        /*0a2a*/ 	.short	(.L_349 - .L_348)
.L_348:
        /*0a2c*/ 	.word	0x00000008
.L_349:


//--------------------- .nv.info._ZN4mmha33masked_multihead_attention_kernelIfLi224ELi256ELi4ELi64ELi64ELb1ELb1EEEv26Multihead_attention_paramsIT_XT5_EE --------------------------
	.section	.nv.info._ZN4mmha33masked_multihead_attention_kernelIfLi224ELi256ELi4ELi64ELi64ELb1ELb1EEEv26Multihead_attention_paramsIT_XT5_EE,"",@"SHT_CUDA_INFO"
	.sectionflags	@""
	.align	4


	//----- nvinfo : EIATTR_CUDA_API_VERSION
	.align		4
        /*0000*/ 	.byte	0x04, 0x37
        /*0002*/ 	.short	(.L_351 - .L_350)
.L_350:
        /*0004*/ 	.word	0x00000082


	//----- nvinfo : EIATTR_KPARAM_INFO
	.align		4
.L_351:
        /*0008*/ 	.byte	0x04, 0x17
        /*000a*/ 	.short	(.L_353 - .L_352)
.L_352:
        /*000c*/ 	.word	0x00000000
        /*0010*/ 	.short	0x0000
        /*0012*/ 	.short	0x0000
        /*0014*/ 	.byte	0x00, 0xf0, 0xa1, 0x04


	//----- nvinfo : EIATTR_SPARSE_MMA_MASK
	.align		4
.L_353:
        /*0018*/ 	.byte	0x03, 0x50
        /*001a*/ 	.short	0x0000


	//----- nvinfo : EIATTR_MAXREG_COUNT
	.align		4
        /*001c*/ 	.byte	0x03, 0x1b
        /*001e*/ 	.short	0x00ff


	//----- nvinfo : EIATTR_NUM_BARRIERS
	.align		4
        /*0020*/ 	.byte	0x02, 0x4c
        /*0022*/ 	.byte	0x01
	.zero		1


	//----- nvinfo : EIATTR_EXTERNS
	.align		4
        /*0024*/ 	.byte	0x04, 0x0f
        /*0026*/ 	.short	(.L_355 - .L_354)


	//   ....[0]....
	.align		4
.L_354:
        /*0028*/ 	.word	index@(__assertfail)


	//----- nvinfo : EIATTR_MERCURY_ISA_VERSION
	.align		4
.L_355:
        /*002c*/ 	.byte	0x03, 0x5f
        /*002e*/ 	.short	0x0101


	//----- nvinfo : EIATTR_COOP_GROUP_MASK_REGIDS
	.align		4
        /*0030*/ 	.byte	0x04, 0x29
        /*0032*/ 	.short	(.L_357 - .L_356)


	//   ....[0]....
.L_356:
        /*0034*/ 	.word	0xffffffff


	//   ....[1]....
        /*0038*/ 	.word	0xffffffff


	//   ....[2]....
        /*003c*/ 	.word	0xffffffff


	//   ....[3]....
        /*0040*/ 	.word	0xffffffff


	//   ....[4]....
        /*0044*/ 	.word	0xffffffff


	//   ....[5]....
        /*0048*/ 	.word	0xffffffff


	//   ....[6]....
        /*004c*/ 	.word	0xffffffff


	//   ....[7]....
        /*0050*/ 	.word	0xffffffff


	//   ....[8]....
        /*0054*/ 	.word	0xffffffff


	//   ....[9]....
        /*0058*/ 	.word	0xffffffff


	//   ....[10]....
        /*005c*/ 	.word	0xffffffff


	//   ....[11]....
        /*0060*/ 	.word	0xffffffff


	//   ....[12]....
        /*0064*/ 	.word	0xffffffff


	//   ....[13]....
        /*0068*/ 	.word	0xffffffff


	//   ....[14]....
        /*006c*/ 	.word	0xffffffff


	//   ....[15]....
        /*0070*/ 	.word	0xffffffff


	//   ....[16]....
        /*0074*/ 	.word	0xffffffff


	//   ....[17]....
        /*0078*/ 	.word	0xffffffff


	//   ....[18]....
        /*007c*/ 	.word	0xffffffff


	//   ....[19]....
        /*0080*/ 	.word	0xffffffff


	//   ....[20]....
        /*0084*/ 	.word	0xffffffff


	//   ....[21]....
        /*0088*/ 	.word	0x0500000f


	//   ....[22]....
        /*008c*/ 	.word	0x0500000f


	//   ....[23]....
        /*0090*/ 	.word	0x0500000f


	//   ....[24]....
        /*0094*/ 	.word	0x0500000f


	//   ....[25]....
        /*0098*/ 	.word	0x0500000f


	//----- nvinfo : EIATTR_COOP_GROUP_INSTR_OFFSETS
	.align		4
.L_357:
        /*009c*/ 	.byte	0x04, 0x28
        /*009e*/ 	.short	(.L_359 - .L_358)


	//   ....[0]....
.L_358:
        /*00a0*/ 	.word	0x00001da0


	//   ....[1]....
        /*00a4*/ 	.word	0x00001e30


	//   ....[2]....
        /*00a8*/ 	.word	0x00001e70


	//   ....[3]....
        /*00ac*/ 	.word	0x00001e90


	//   ....[4]....
        /*00b0*/ 	.word	0x00001ec0


	//   ....[5]....
        /*00b4*/ 	.word	0x00001f80


	//   ....[6]....
        /*00b8*/ 	.word	0x00001fa0


	//   ....[7]....
        /*00bc*/ 	.word	0x00011a10


	//   ....[8]....
        /*00c0*/ 	.word	0x00011a30


	//   ....[9]....
        /*00c4*/ 	.word	0x00011dc0


	//   ....[10]....
        /*00c8*/ 	.word	0x00011de0


	//   ....[11]....
        /*00cc*/ 	.word	0x00011e00


	//   ....[12]....
        /*00d0*/ 	.word	0x00011ee0


	//   ....[13]....
        /*00d4*/ 	.word	0x00011f10


	//   ....[14]....
        /*00d8*/ 	.word	0x000133e0


	//   ....[15]....
        /*00dc*/ 	.word	0x00013470


	//   ....[16]....
        /*00e0*/ 	.word	0x00013490


	//   ....[17]....
        /*00e4*/ 	.word	0x000134b0


	//   ....[18]....
        /*00e8*/ 	.word	0x000134d0


	//   ....[19]....
        /*00ec*/ 	.word	0x00013540


	//   ....[20]....
        /*00f0*/ 	.word	0x00013560


	//   ....[21]....
        /*00f4*/ 	.word	0x00016870


	//   ....[22]....
        /*00f8*/ 	.word	0x000168f0


	//   ....[23]....
        /*00fc*/ 	.word	0x00016980


	//   ....[24]....
        /*0100*/ 	.word	0x00016a00


	//   ....[25]....
        /*0104*/ 	.word	0x00016a60


	//----- nvinfo : EIATTR_VRC_CTA_INIT_COUNT
	.align		4
.L_359:
        /*0108*/ 	.byte	0x02, 0x4a
	.zero		1
	.zero		1


	//----- nvinfo : EIATTR_SYSCALL_OFFSETS
	.align		4
        /*010c*/ 	.byte	0x04, 0x46
        /*010e*/ 	.short	(.L_361 - .L_360)


	//   ....[0]....
.L_360:
        /*0110*/ 	.word	0x000012c0


	//----- nvinfo : EIATTR_EXIT_INSTR_OFFSETS
	.align		4
.L_361:
        /*0114*/ 	.byte	0x04, 0x1c
        /*0116*/ 	.short	(.L_363 - .L_362)


	//   ....[0]....
.L_362:
        /*0118*/ 	.word	0x000000b0


	//   ....[1]....
        /*011c*/ 	.word	0x000165a0


	//   ....[2]....
        /*0120*/ 	.word	0x000167c0


	//   ....[3]....
        /*0124*/ 	.word	0x00016810


	//----- nvinfo : EIATTR_CRS_STACK_SIZE
	.align		4
.L_363:
        /*0128*/ 	.byte	0x04, 0x1e
        /*012a*/ 	.short	(.L_365 - .L_364)
.L_364:
        /*012c*/ 	.word	0x00000000


	//----- nvinfo : EIATTR_CBANK_PARAM_SIZE
	.align		4
.L_365:
        /*0130*/ 	.byte	0x03, 0x19
        /*0132*/ 	.short	0x0128


	//----- nvinfo : EIATTR_PARAM_CBANK
	.align		4
        /*0134*/ 	.byte	0x04, 0x0a
        /*0136*/ 	.short	(.L_367 - .L_366)
	.align		4
.L_366:
        /*0138*/ 	.word	index@(.nv.constant0._ZN4mmha33masked_multihead_attention_kernelIfLi224ELi256ELi4ELi64ELi64ELb1ELb1EEEv26Multihead_attention_paramsIT_XT5_EE)
        /*013c*/ 	.short	0x0380
        /*013e*/ 	.short	0x0128


	//----- nvinfo : EIATTR_SW_WAR
	.align		4
.L_367:
        /*0140*/ 	.byte	0x04, 0x36
        /*0142*/ 	.short	(.L_369 - .L_368)
.L_368:
        /*0144*/ 	.word	0x00000008
.L_369:


//--------------------- .nv.info._ZN4mmha33masked_multihead_attention_kernelIfLi224ELi256ELi1ELi64ELi256ELb1ELb0EEEv26Multihead_attention_paramsIT_XT5_EE --------------------------
	.section	.nv.info._ZN4mmha33masked_multihead_attention_kernelIfLi224ELi256ELi1ELi64ELi256ELb1ELb0EEEv26Multihead_attention_paramsIT_XT5_EE,"",@"SHT_CUDA_INFO"
	.sectionflags	@""
	.align	4


	//----- nvinfo : EIATTR_CUDA_API_VERSION
	.align		4
        /*0000*/ 	.byte	0x04, 0x37
        /*0002*/ 	.short	(.L_371 - .L_370)
.L_370:
        /*0004*/ 	.word	0x00000082


	//----- nvinfo : EIATTR_KPARAM_INFO
	.align		4
.L_371:
        /*0008*/ 	.byte	0x04, 0x17
        /*000a*/ 	.short	(.L_373 - .L_372)
.L_372:
        /*000c*/ 	.word	0x00000000
        /*0010*/ 	.short	0x0000
        /*0012*/ 	.short	0x0000
        /*0014*/ 	.byte	0x00, 0xf0, 0xa1, 0x04


	//----- nvinfo : EIATTR_SPARSE_MMA_MASK
	.align		4
.L_373:
        /*0018*/ 	.byte	0x03, 0x50
        /*001a*/ 	.short	0x0000


	//----- nvinfo : EIATTR_MAXREG_COUNT
	.align		4
        /*001c*/ 	.byte	0x03, 0x1b
        /*001e*/ 	.short	0x00ff


	//----- nvinfo : EIATTR_NUM_BARRIERS
	.align		4
        /*0020*/ 	.byte	0x02, 0x4c
        /*0022*/ 	.byte	0x01
	.zero		1


	//----- nvinfo : EIATTR_EXTERNS
	.align		4
        /*0024*/ 	.byte	0x04, 0x0f
        /*0026*/ 	.short	(.L_375 - .L_374)


	//   ....[0]....
	.align		4
.L_374:
        /*0028*/ 	.word	index@(__assertfail)


	//----- nvinfo : EIATTR_ANNOTATIONS
	.align		4
.L_375:
        /*002c*/ 	.byte	0x04, 0x55
        /*002e*/ 	.short	(.L_377 - .L_376)


	//   ....[0]....
.L_376:
        /* <DEDUP_REMOVED lines=1361> */
        /*5534*/ 	.byte	0x40, 0x42, 0x02, 0x00, 0x01, 0x00, 0x00, 0x00, 0x00, 0x90, 0x02, 0x00


	//----- nvinfo : EIATTR_MERCURY_ISA_VERSION
	.align		4
.L_377:
        /*5540*/ 	.byte	0x03, 0x5f
        /*5542*/ 	.short	0x0101


	//----- nvinfo : EIATTR_INT_WARP_WIDE_INSTR_OFFSETS
	.align		4
        /*5544*/ 	.byte	0x04, 0x31
        /*5546*/ 	.short	(.L_379 - .L_378)


	//   ....[0]....
.L_378:
        /*5548*/ 	.word	0x000009d0


	//----- nvinfo : EIATTR_COOP_GROUP_MASK_REGIDS
	.align		4
.L_379:
        /*554c*/ 	.byte	0x04, 0x29
        /*554e*/ 	.short	(.L_381 - .L_380)


	//   ....[0]....
.L_380:
        /*5550*/ 	.word	0xffffffff


	//   ....[1]....
        /*5554*/ 	.word	0xffffffff


	//   ....[2]....
        /*5558*/ 	.word	0xffffffff


	//   ....[3]....
        /*555c*/ 	.word	0xffffffff


	//   ....[4]....
        /*5560*/ 	.word	0xffffffff


	//   ....[5]....
        /*5564*/ 	.word	0xffffffff


	//   ....[6]....
        /*5568*/ 	.word	0xffffffff


	//   ....[7]....
        /*556c*/ 	.word	0xffffffff


	//   ....[8]....
        /*5570*/ 	.word	0xffffffff


	//   ....[9]....
        /*5574*/ 	.word	0xffffffff


	//   ....[10]....
        /*5578*/ 	.word	0xffffffff


	//   ....[11]....
        /*557c*/ 	.word	0xffffffff


	//   ....[12]....
        /*5580*/ 	.word	0xffffffff


	//   ....[13]....
        /*5584*/ 	.word	0xffffffff


	//   ....[14]....
        /*5588*/ 	.word	0xffffffff


	//   ....[15]....
        /*558c*/ 	.word	0xffffffff


	//   ....[16]....
        /*5590*/ 	.word	0xffffffff


	//   ....[17]....
        /*5594*/ 	.word	0xffffffff


	//   ....[18]....
        /*5598*/ 	.word	0xffffffff


	//   ....[19]....
        /*559c*/ 	.word	0xffffffff


	//   ....[20]....
        /*55a0*/ 	.word	0xffffffff


	//   ....[21]....
        /*55a4*/ 	.word	0xffffffff


	//   ....[22]....
        /*55a8*/ 	.word	0xffffffff


	//   ....[23]....
        /*55ac*/ 	.word	0xffffffff


	//   ....[24]....
        /*55b0*/ 	.word	0xffffffff


	//----- nvinfo : EIATTR_COOP_GROUP_INSTR_OFFSETS
	.align		4
.L_381:
        /*55b4*/ 	.byte	0x04, 0x28
        /*55b6*/ 	.short	(.L_383 - .L_382)


	//   ....[0]....
.L_382:
        /*55b8*/ 	.word	0x00001f80


	//   ....[1]....
        /*55bc*/ 	.word	0x00002010


	//   ....[2]....
        /*55c0*/ 	.word	0x00002060


	//   ....[3]....
        /*55c4*/ 	.word	0x00002080


	//   ....[4]....
        /*55c8*/ 	.word	0x000020b0


	//   ....[5]....
        /*55cc*/ 	.word	0x000021a0


	//   ....[6]....
        /*55d0*/ 	.word	0x000021c0


	//   ....[7]....
        /*55d4*/ 	.word	0x000242a0


	//   ....[8]....
        /*55d8*/ 	.word	0x000242c0


	//   ....[9]....
        /*55dc*/ 	.word	0x000242f0


	//   ....[10]....
        /*55e0*/ 	.word	0x00024320


	//   ....[11]....
        /*55e4*/ 	.word	0x00024370


	//   ....[12]....
        /*55e8*/ 	.word	0x000243e0


	//   ....[13]....
        /*55ec*/ 	.word	0x00024400


	//   ....[14]....
        /*55f0*/ 	.word	0x00024430


	//   ....[15]....
        /*55f4*/ 	.word	0x00024460


	//   ....[16]....
        /*55f8*/ 	.word	0x00025950


	//   ....[17]....
        /*55fc*/ 	.word	0x000259f0


	//   ....[18]....
        /*5600*/ 	.word	0x00025a20


	//   ....[19]....
        /*5604*/ 	.word	0x00025a40


	//   ....[20]....
        /*5608*/ 	.word	0x00025a60


	//   ....[21]....
        /*560c*/ 	.word	0x00025ac0


	//   ....[22]....
        /*5610*/ 	.word	0x00025ae0


	//   ....[23]....
        /*5614*/ 	.word	0x00025b00


	//   ....[24]....
        /*5618*/ 	.word	0x00025b20


	//----- nvinfo : EIATTR_VRC_CTA_INIT_COUNT
	.align		4
.L_383:
        /*561c*/ 	.byte	0x02, 0x4a
	.zero		1
	.zero		1


	//----- nvinfo : EIATTR_SYSCALL_OFFSETS
	.align		4
        /*5620*/ 	.byte	0x04, 0x46
        /*5622*/ 	.short	(.L_385 - .L_384)


	//   ....[0]....
.L_384:
        /*5624*/ 	.word	0x00001490


	//----- nvinfo : EIATTR_EXIT_INSTR_OFFSETS
	.align		4
.L_385:
        /*5628*/ 	.byte	0x04, 0x1c
        /*562a*/ 	.short	(.L_387 - .L_386)


	//   ....[0]....
.L_386:
        /*562c*/ 	.word	0x000000c0


	//   ....[1]....
        /*5630*/ 	.word	0x00029210


	//   ....[2]....
        /*5634*/ 	.word	0x000293a0


	//   ....[3]....
        /*5638*/ 	.word	0x00029600


	//   ....[4]....
        /*563c*/ 	.word	0x00029650


	//----- nvinfo : EIATTR_CRS_STACK_SIZE
	.align		4
.L_387:
        /*5640*/ 	.byte	0x04, 0x1e
        /*5642*/ 	.short	(.L_389 - .L_388)
.L_388:
        /*5644*/ 	.word	0x00000000


	//----- nvinfo : EIATTR_CBANK_PARAM_SIZE
	.align		4
.L_389:
        /*5648*/ 	.byte	0x03, 0x19
        /*564a*/ 	.short	0x0128


	//----- nvinfo : EIATTR_PARAM_CBANK
	.align		4
        /*564c*/ 	.byte	0x04, 0x0a
        /*564e*/ 	.short	(.L_391 - .L_390)
	.align		4
.L_390:
        /*5650*/ 	.word	index@(.nv.constant0._ZN4mmha33masked_multihead_attention_kernelIfLi224ELi256ELi1ELi64ELi256ELb1ELb0EEEv26Multihead_attention_paramsIT_XT5_EE)
        /*5654*/ 	.short	0x0380
        /*5656*/ 	.short	0x0128


	//----- nvinfo : EIATTR_SW_WAR
	.align		4
.L_391:
        /*5658*/ 	.byte	0x04, 0x36
        /*565a*/ 	.short	(.L_393 - .L_392)
.L_392:
        /*565c*/ 	.word	0x00000008
.L_393:


//--------------------- .nv.info._ZN4mmha33masked_multihead_attention_kernelIfLi224ELi256ELi2ELi64ELi128ELb1ELb0EEEv26Multihead_attention_paramsIT_XT5_EE --------------------------
	.section	.nv.info._ZN4mmha33masked_multihead_attention_kernelIfLi224ELi256ELi2ELi64ELi128ELb1ELb0EEEv26Multihead_attention_paramsIT_XT5_EE,"",@"SHT_CUDA_INFO"
	.sectionflags	@""
	.align	4


	//----- nvinfo : EIATTR_CUDA_API_VERSION
	.align		4
        /*0000*/ 	.byte	0x04, 0x37
        /*0002*/ 	.short	(.L_395 - .L_394)
.L_394:
        /*0004*/ 	.word	0x00000082


	//----- nvinfo : EIATTR_KPARAM_INFO
	.align		4
.L_395:
        /*0008*/ 	.byte	0x04, 0x17
        /*000a*/ 	.short	(.L_397 - .L_396)
.L_396:
        /*000c*/ 	.word	0x00000000
        /*0010*/ 	.short	0x0000
        /*0012*/ 	.short	0x0000
        /*0014*/ 	.byte	0x00, 0xf0, 0xa1, 0x04


	//----- nvinfo : EIATTR_SPARSE_MMA_MASK
	.align		4
.L_397:
        /*0018*/ 	.byte	0x03, 0x50
        /*001a*/ 	.short	0x0000


	//----- nvinfo : EIATTR_MAXREG_COUNT
	.align		4
        /*001c*/ 	.byte	0x03, 0x1b
        /*001e*/ 	.short	0x00ff


	//----- nvinfo : EIATTR_NUM_BARRIERS
	.align		4
        /*0020*/ 	.byte	0x02, 0x4c
        /*0022*/ 	.byte	0x01
	.zero		1


	//----- nvinfo : EIATTR_EXTERNS
	.align		4
        /*0024*/ 	.byte	0x04, 0x0f
        /*0026*/ 	.short	(.L_399 - .L_398)


	//   ....[0]....
	.align		4
.L_398:
        /*0028*/ 	.word	index@(__assertfail)


	//----- nvinfo : EIATTR_ANNOTATIONS
	.align		4
.L_399:
        /*002c*/ 	.byte	0x04, 0x55
        /*002e*/ 	.short	(.L_401 - .L_400)


	//   ....[0]....
.L_400:
        /* <DEDUP_REMOVED lines=159> */


	//----- nvinfo : EIATTR_MERCURY_ISA_VERSION
	.align		4
.L_401:
        /*0a10*/ 	.byte	0x03, 0x5f
        /*0a12*/ 	.short	0x0101


	//----- nvinfo : EIATTR_INT_WARP_WIDE_INSTR_OFFSETS
	.align		4
        /*0a14*/ 	.byte	0x04, 0x31
        /*0a16*/ 	.short	(.L_403 - .L_402)


	//   ....[0]....
.L_402:
        /*0a18*/ 	.word	0x000009d0


	//----- nvinfo : EIATTR_COOP_GROUP_MASK_REGIDS
	.align		4
.L_403:
        /*0a1c*/ 	.byte	0x04, 0x29
        /*0a1e*/ 	.short	(.L_405 - .L_404)


	//   ....[0]....
.L_404:
        /*0a20*/ 	.word	0xffffffff


	//   ....[1]....
        /*0a24*/ 	.word	0xffffffff


	//   ....[2]....
        /*0a28*/ 	.word	0xffffffff


	//   ....[3]....
        /*0a2c*/ 	.word	0xffffffff


	//   ....[4]....
        /*0a30*/ 	.word	0xffffffff


	//   ....[5]....
        /*0a34*/ 	.word	0xffffffff


	//   ....[6]....
        /*0a38*/ 	.word	0xffffffff


	//   ....[7]....
        /*0a3c*/ 	.word	0xffffffff


	//   ....[8]....
        /*0a40*/ 	.word	0xffffffff


	//   ....[9]....
        /*0a44*/ 	.word	0xffffffff


	//   ....[10]....
        /*0a48*/ 	.word	0xffffffff


	//   ....[11]....
        /*0a4c*/ 	.word	0xffffffff


	//   ....[12]....
        /*0a50*/ 	.word	0xffffffff


	//   ....[13]....
        /*0a54*/ 	.word	0xffffffff


	//   ....[14]....
        /*0a58*/ 	.word	0xffffffff


	//   ....[15]....
        /*0a5c*/ 	.word	0xffffffff


	//   ....[16]....
        /*0a60*/ 	.word	0xffffffff


	//   ....[17]....
        /*0a64*/ 	.word	0xffffffff


	//   ....[18]....
        /*0a68*/ 	.word	0xffffffff


	//   ....[19]....
        /*0a6c*/ 	.word	0xffffffff


	//   ....[20]....
        /*0a70*/ 	.word	0xffffffff


	//   ....[21]....
        /*0a74*/ 	.word	0xffffffff


	//   ....[22]....
        /*0a78*/ 	.word	0xffffffff


	//   ....[23]....
        /*0a7c*/ 	.word	0x0500000f


	//   ....[24]....
        /*0a80*/ 	.word	0x0500000f


	//   ....[25]....
        /*0a84*/ 	.word	0x0500000f


	//   ....[26]....
        /*0a88*/ 	.word	0x0500000f


	//   ....[27]....
        /*0a8c*/ 	.word	0x0500000f


	//----- nvinfo : EIATTR_COOP_GROUP_INSTR_OFFSETS
	.align		4
.L_405:
        /*0a90*/ 	.byte	0x04, 0x28
        /*0a92*/ 	.short	(.L_407 - .L_406)


	//   ....[0]....
.L_406:
        /*0a94*/ 	.word	0x00001f30


	//   ....[1]....
        /*0a98*/ 	.word	0x00001fa0


	//   ....[2]....
        /*0a9c*/ 	.word	0x00001fd0


	//   ....[3]....
        /*0aa0*/ 	.word	0x00001ff0


	//   ....[4]....
        /*0aa4*/ 	.word	0x00002020


	//   ....[5]....
        /*0aa8*/ 	.word	0x00002150


	//   ....[6]....
        /*0aac*/ 	.word	0x00002170


	//   ....[7]....
        /*0ab0*/ 	.word	0x00016c00


	//   ....[8]....
        /*0ab4*/ 	.word	0x00016f30


	//   ....[9]....
        /*0ab8*/ 	.word	0x00016f50


	//   ....[10]....
        /*0abc*/ 	.word	0x00016f70


	//   ....[11]....
        /*0ac0*/ 	.word	0x00016f90


	//   ....[12]....
        /*0ac4*/ 	.word	0x000170a0


	//   ....[13]....
        /*0ac8*/ 	.word	0x000170d0


	//   ....[14]....
        /*0acc*/ 	.word	0x00017100


	//   ....[15]....
        /*0ad0*/ 	.word	0x000185e0


	//   ....[16]....
        /*0ad4*/ 	.word	0x000186a0


	//   ....[17]....
        /*0ad8*/ 	.word	0x000186c0


	//   ....[18]....
        /*0adc*/ 	.word	0x000186e0


	//   ....[19]....
        /*0ae0*/ 	.word	0x00018700


	//   ....[20]....
        /*0ae4*/ 	.word	0x00018760


	//   ....[21]....
        /*0ae8*/ 	.word	0x00018780


	//   ....[22]....
        /*0aec*/ 	.word	0x000187a0


	//   ....[23]....
        /*0af0*/ 	.word	0x0001c200


	//   ....[24]....
        /*0af4*/ 	.word	0x0001c2b0


	//   ....[25]....
        /*0af8*/ 	.word	0x0001c330


	//   ....[26]....
        /*0afc*/ 	.word	0x0001c390


	//   ....[27]....
        /*0b00*/ 	.word	0x0001c3f0


	//----- nvinfo : EIATTR_VRC_CTA_INIT_COUNT
	.align		4
.L_407:
        /*0b04*/ 	.byte	0x02, 0x4a
	.zero		1
	.zero		1


	//----- nvinfo : EIATTR_SYSCALL_OFFSETS
	.align		4
        /*0b08*/ 	.byte	0x04, 0x46
        /*0b0a*/ 	.short	(.L_409 - .L_408)


	//   ....[0]....
.L_408:
        /*0b0c*/ 	.word	0x00001450


	//----- nvinfo : EIATTR_EXIT_INSTR_OFFSETS
	.align		4
.L_409:
        /*0b10*/ 	.byte	0x04, 0x1c
        /*0b12*/ 	.short	(.L_411 - .L_410)


	//   ....[0]....
.L_410:
        /*0b14*/ 	.word	0x000000c0


	//   ....[1]....
        /*0b18*/ 	.word	0x0001be10


	//   ....[2]....
        /*0b1c*/ 	.word	0x0001bee0


	//   ....[3]....
        /*0b20*/ 	.word	0x0001c140


	//   ....[4]....
        /*0b24*/ 	.word	0x0001c190


	//----- nvinfo : EIATTR_CRS_STACK_SIZE
	.align		4
.L_411:
        /*0b28*/ 	.byte	0x04, 0x1e
        /*0b2a*/ 	.short	(.L_413 - .L_412)
.L_412:
        /*0b2c*/ 	.word	0x00000000


	//----- nvinfo : EIATTR_CBANK_PARAM_SIZE
	.align		4
.L_413:
        /*0b30*/ 	.byte	0x03, 0x19
        /*0b32*/ 	.short	0x0128


	//----- nvinfo : EIATTR_PARAM_CBANK
	.align		4
        /*0b34*/ 	.byte	0x04, 0x0a
        /*0b36*/ 	.short	(.L_415 - .L_414)
	.align		4
.L_414:
        /*0b38*/ 	.word	index@(.nv.constant0._ZN4mmha33masked_multihead_attention_kernelIfLi224ELi256ELi2ELi64ELi128ELb1ELb0EEEv26Multihead_attention_paramsIT_XT5_EE)
        /*0b3c*/ 	.short	0x0380
        /*0b3e*/ 	.short	0x0128


	//----- nvinfo : EIATTR_SW_WAR
	.align		4
.L_415:
        /*0b40*/ 	.byte	0x04, 0x36
        /*0b42*/ 	.short	(.L_417 - .L_416)
.L_416:
        /*0b44*/ 	.word	0x00000008
.L_417:


//--------------------- .nv.info._ZN4mmha33masked_multihead_attention_kernelIfLi224ELi256ELi4ELi64ELi64ELb1ELb0EEEv26Multihead_attention_paramsIT_XT5_EE --------------------------
	.section	.nv.info._ZN4mmha33masked_multihead_attention_kernelIfLi224ELi256ELi4ELi64ELi64ELb1ELb0EEEv26Multihead_attention_paramsIT_XT5_EE,"",@"SHT_CUDA_INFO"
	.sectionflags	@""
	.align	4


	//----- nvinfo : EIATTR_CUDA_API_VERSION
	.align		4
        /*0000*/ 	.byte	0x04, 0x37
        /*0002*/ 	.short	(.L_419 - .L_418)
.L_418:
        /*0004*/ 	.word	0x00000082


	//----- nvinfo : EIATTR_KPARAM_INFO
	.align		4
.L_419:
        /*0008*/ 	.byte	0x04, 0x17
        /*000a*/ 	.short	(.L_421 - .L_420)
.L_420:
        /*000c*/ 	.word	0x00000000
        /*0010*/ 	.short	0x0000
        /*0012*/ 	.short	0x0000
        /*0014*/ 	.byte	0x00, 0xf0, 0xa1, 0x04


	//----- nvinfo : EIATTR_SPARSE_MMA_MASK
	.align		4
.L_421:
        /*0018*/ 	.byte	0x03, 0x50
        /*001a*/ 	.short	0x0000


	//----- nvinfo : EIATTR_MAXREG_COUNT
	.align		4
        /*001c*/ 	.byte	0x03, 0x1b
        /*001e*/ 	.short	0x00ff


	//----- nvinfo : EIATTR_NUM_BARRIERS
	.align		4
        /*0020*/ 	.byte	0x02, 0x4c
        /*0022*/ 	.byte	0x01
	.zero		1


	//----- nvinfo : EIATTR_EXTERNS
	.align		4
        /*0024*/ 	.byte	0x04, 0x0f
        /*0026*/ 	.short	(.L_423 - .L_422)


	//   ....[0]....
	.align		4
.L_422:
        /*0028*/ 	.word	index@(__assertfail)


	//----- nvinfo : EIATTR_MERCURY_ISA_VERSION
	.align		4
.L_423:
        /*002c*/ 	.byte	0x03, 0x5f
        /*002e*/ 	.short	0x0101


	//----- nvinfo : EIATTR_COOP_GROUP_MASK_REGIDS
	.align		4
        /*0030*/ 	.byte	0x04, 0x29
        /*0032*/ 	.short	(.L_425 - .L_424)


	//   ....[0]....
.L_424:
        /*0034*/ 	.word	0xffffffff


	//   ....[1]....
        /*0038*/ 	.word	0xffffffff


	//   ....[2]....
        /*003c*/ 	.word	0xffffffff


	//   ....[3]....
        /*0040*/ 	.word	0xffffffff


	//   ....[4]....
        /*0044*/ 	.word	0xffffffff


	//   ....[5]....
        /*0048*/ 	.word	0xffffffff


	//   ....[6]....
        /*004c*/ 	.word	0xffffffff


	//   ....[7]....
        /*0050*/ 	.word	0xffffffff


	//   ....[8]....
        /*0054*/ 	.word	0xffffffff


	//   ....[9]....
        /*0058*/ 	.word	0xffffffff


	//   ....[10]....
        /*005c*/ 	.word	0xffffffff


	//   ....[11]....
        /*0060*/ 	.word	0xffffffff


	//   ....[12]....
        /*0064*/ 	.word	0xffffffff


	//   ....[13]....
        /*0068*/ 	.word	0xffffffff


	//   ....[14]....
        /*006c*/ 	.word	0xffffffff


	//   ....[15]....
        /*0070*/ 	.word	0xffffffff


	//   ....[16]....
        /*0074*/ 	.word	0xffffffff


	//   ....[17]....
        /*0078*/ 	.word	0xffffffff


	//   ....[18]....
        /*007c*/ 	.word	0xffffffff


	//   ....[19]....
        /*0080*/ 	.word	0xffffffff


	//   ....[20]....
        /*0084*/ 	.word	0xffffffff


	//   ....[21]....
        /*0088*/ 	.word	0x0500000f


	//   ....[22]....
        /*008c*/ 	.word	0x0500000f


	//   ....[23]....
        /*0090*/ 	.word	0x0500000f


	//   ....[24]....
        /*0094*/ 	.word	0x0500000f


	//   ....[25]....
        /*0098*/ 	.word	0x0500000f


	//----- nvinfo : EIATTR_COOP_GROUP_INSTR_OFFSETS
	.align		4
.L_425:
        /*009c*/ 	.byte	0x04, 0x28
        /*009e*/ 	.short	(.L_427 - .L_426)


	//   ....[0]....
.L_426:
        /*00a0*/ 	.word	0x00001d80


	//   ....[1]....
        /*00a4*/ 	.word	0x00001e00


	//   ....[2]....
        /*00a8*/ 	.word	0x00001e30


	//   ....[3]....
        /*00ac*/ 	.word	0x00001e50


	//   ....[4]....
        /*00b0*/ 	.word	0x00001e80


	//   ....[5]....
        /*00b4*/ 	.word	0x00001f70


	//   ....[6]....
        /*00b8*/ 	.word	0x00001f90


	//   ....[7]....
        /*00bc*/ 	.word	0x00013690


	//   ....[8]....
        /*00c0*/ 	.word	0x000136b0


	//   ....[9]....
        /*00c4*/ 	.word	0x00013910


	//   ....[10]....
        /*00c8*/ 	.word	0x00013930


	//   ....[11]....
        /*00cc*/ 	.word	0x00013950


	//   ....[12]....
        /*00d0*/ 	.word	0x00013a60


	//   ....[13]....
        /*00d4*/ 	.word	0x00013a90


	//   ....[14]....
        /*00d8*/ 	.word	0x00014f30


	//   ....[15]....
        /*00dc*/ 	.word	0x00014fc0


	//   ....[16]....
        /*00e0*/ 	.word	0x00014ff0


	//   ....[17]....
        /*00e4*/ 	.word	0x00015010


	//   ....[18]....
        /*00e8*/ 	.word	0x00015030


	//   ....[19]....
        /*00ec*/ 	.word	0x000150a0


	//   ....[20]....
        /*00f0*/ 	.word	0x000150c0


	//   ....[21]....
        /*00f4*/ 	.word	0x00018fd0


	//   ....[22]....
        /*00f8*/ 	.word	0x00019050


	//   ....[23]....
        /*00fc*/ 	.word	0x000190e0


	//   ....[24]....
        /*0100*/ 	.word	0x00019160


	//   ....[25]....
        /*0104*/ 	.word	0x000191c0


	//----- nvinfo : EIATTR_VRC_CTA_INIT_COUNT
	.align		4
.L_427:
        /*0108*/ 	.byte	0x02, 0x4a
	.zero		1
	.zero		1


	//----- nvinfo : EIATTR_SYSCALL_OFFSETS
	.align		4
        /*010c*/ 	.byte	0x04, 0x46
        /*010e*/ 	.short	(.L_429 - .L_428)


	//   ....[0]....
.L_428:
        /*0110*/ 	.word	0x000012a0


	//----- nvinfo : EIATTR_EXIT_INSTR_OFFSETS
	.align		4
.L_429:
        /*0114*/ 	.byte	0x04, 0x1c
        /*0116*/ 	.short	(.L_431 - .L_430)


	//   ....[0]....
.L_430:
        /*0118*/ 	.word	0x000000b0


	//   ....[1]....
        /*011c*/ 	.word	0x00018d00


	//   ....[2]....
        /*0120*/ 	.word	0x00018f20


	//   ....[3]....
        /*0124*/ 	.word	0x00018f70


	//----- nvinfo : EIATTR_CRS_STACK_SIZE
	.align		4
.L_431:
        /*0128*/ 	.byte	0x04, 0x1e
        /*012a*/ 	.short	(.L_433 - .L_432)
.L_432:
        /*012c*/ 	.word	0x00000000


	//----- nvinfo : EIATTR_CBANK_PARAM_SIZE
	.align		4
.L_433:
        /*0130*/ 	.byte	0x03, 0x19
        /*0132*/ 	.short	0x0128


	//----- nvinfo : EIATTR_PARAM_CBANK
	.align		4
        /*0134*/ 	.byte	0x04, 0x0a
        /*0136*/ 	.short	(.L_435 - .L_434)
	.align		4
.L_434:
        /*0138*/ 	.word	index@(.nv.constant0._ZN4mmha33masked_multihead_attention_kernelIfLi224ELi256ELi4ELi64ELi64ELb1ELb0EEEv26Multihead_attention_paramsIT_XT5_EE)
        /*013c*/ 	.short	0x0380
        /*013e*/ 	.short	0x0128


	//----- nvinfo : EIATTR_SW_WAR
	.align		4
.L_435:
        /*0140*/ 	.byte	0x04, 0x36
        /*0142*/ 	.short	(.L_437 - .L_436)
.L_436:
        /*0144*/ 	.word	0x00000008
.L_437:


//--------------------- .nv.info._ZN4mmha33masked_multihead_attention_kernelItLi224ELi256ELi1ELi32ELi256ELb0ELb1EEEv26Multihead_attention_paramsIT_XT5_EE --------------------------
	.section	.nv.info._ZN4mmha33masked_multihead_attention_kernelItLi224ELi256ELi1ELi32ELi256ELb0ELb1EEEv26Multihead_attention_paramsIT_XT5_EE,"",@"SHT_CUDA_INFO"
	.sectionflags	@""
	.align	4


	//----- nvinfo : EIATTR_CUDA_API_VERSION
	.align		4
        /*0000*/ 	.byte	0x04, 0x37
        /*0002*/ 	.short	(.L_439 - .L_438)
.L_438:
        /*0004*/ 	.word	0x00000082


	//----- nvinfo : EIATTR_KPARAM_INFO
	.align		4
.L_439:
        /*0008*/ 	.byte	0x04, 0x17
        /*000a*/ 	.short	(.L_441 - .L_440)
.L_440:
        /*000c*/ 	.word	0x00000000
        /*0010*/ 	.short	0x0000
        /*0012*/ 	.short	0x0000
        /*0014*/ 	.byte	0x00, 0xf0, 0xa1, 0x04


	//----- nvinfo : EIATTR_SPARSE_MMA_MASK
	.align		4
.L_441:
        /*0018*/ 	.byte	0x03, 0x50
        /*001a*/ 	.short	0x0000


	//----- nvinfo : EIATTR_MAXREG_COUNT
	.align		4
        /*001c*/ 	.byte	0x03, 0x1b
        /*001e*/ 	.short	0x00ff


	//----- nvinfo : EIATTR_NUM_BARRIERS
	.align		4
        /*0020*/ 	.byte	0x02, 0x4c
        /*0022*/ 	.byte	0x01
	.zero		1


	//----- nvinfo : EIATTR_EXTERNS
	.align		4
        /*0024*/ 	.byte	0x04, 0x0f
        /*0026*/ 	.short	(.L_443 - .L_442)


	//   ....[0]....
	.align		4
.L_442:
        /*0028*/ 	.word	index@(__assertfail)


	//----- nvinfo : EIATTR_ANNOTATIONS
	.align		4
.L_443:
        /*002c*/ 	.byte	0x04, 0x55
        /*002e*/ 	.short	(.L_445 - .L_444)


	//   ....[0]....
.L_444:
        /* <DEDUP_REMOVED lines=25> */


	//----- nvinfo : EIATTR_MERCURY_ISA_VERSION
	.align		4
.L_445:
        /*01a8*/ 	.byte	0x03, 0x5f
        /*01aa*/ 	.short	0x0101


	//----- nvinfo : EIATTR_INT_WARP_WIDE_INSTR_OFFSETS
	.align		4
        /*01ac*/ 	.byte	0x04, 0x31
        /*01ae*/ 	.short	(.L_447 - .L_446)


	//   ....[0]....
.L_446:
        /*01b0*/ 	.word	0x00000ff0


	//----- nvinfo : EIATTR_COOP_GROUP_MASK_REGIDS
	.align		4
.L_447:
        /*01b4*/ 	.byte	0x04, 0x29
        /*01b6*/ 	.short	(.L_449 - .L_448)


	//   ....[0]....
.L_448:
        /*01b8*/ 	.word	0xffffffff


	//   ....[1]....
        /*01bc*/ 	.word	0xffffffff


	//   ....[2]....
        /*01c0*/ 	.word	0xffffffff


	//   ....[3]....
        /*01c4*/ 	.word	0xffffffff


	//   ....[4]....
        /*01c8*/ 	.word	0xffffffff


	//   ....[5]....
        /*01cc*/ 	.word	0xffffffff


	//   ....[6]....
        /*01d0*/ 	.word	0xffffffff


	//   ....[7]....
        /*01d4*/ 	.word	0xffffffff


	//   ....[8]....
        /*01d8*/ 	.word	0xffffffff


	//   ....[9]....
        /*01dc*/ 	.word	0xffffffff


	//   ....[10]....
        /*01e0*/ 	.word	0xffffffff


	//   ....[11]....
        /*01e4*/ 	.word	0xffffffff


	//   ....[12]....
        /*01e8*/ 	.word	0xffffffff


	//   ....[13]....
        /*01ec*/ 	.word	0xffffffff


	//   ....[14]....
        /*01f0*/ 	.word	0xffffffff


	//   ....[15]....
        /*01f4*/ 	.word	0xffffffff


	//   ....[16]....
        /*01f8*/ 	.word	0xffffffff


	//   ....[17]....
        /*01fc*/ 	.word	0xffffffff


	//   ....[18]....
        /*0200*/ 	.word	0xffffffff


	//   ....[19]....
        /*0204*/ 	.word	0xffffffff


	//   ....[20]....
        /*0208*/ 	.word	0xffffffff


	//   ....[21]....
        /*020c*/ 	.word	0xffffffff


	//   ....[22]....
        /*0210*/ 	.word	0xffffffff


	//   ....[23]....
        /*0214*/ 	.word	0x0500000f


	//   ....[24]....
        /*0218*/ 	.word	0x0500000f


	//   ....[25]....
        /*021c*/ 	.word	0x0500000f


	//   ....[26]....
        /*0220*/ 	.word	0x0500000f


	//   ....[27]....
        /*0224*/ 	.word	0x0500000f


	//----- nvinfo : EIATTR_COOP_GROUP_INSTR_OFFSETS
	.align		4
.L_449:
        /*0228*/ 	.byte	0x04, 0x28
        /*022a*/ 	.short	(.L_451 - .L_450)


	//   ....[0]....
.L_450:
        /*022c*/ 	.word	0x00002a00


	//   ....[1]....
        /*0230*/ 	.word	0x00002a20


	//   ....[2]....
        /*0234*/ 	.word	0x00002a40


	//   ....[3]....
        /*0238*/ 	.word	0x00002a60


	//   ....[4]....
        /*023c*/ 	.word	0x00002a80


	//   ....[5]....
        /*0240*/ 	.word	0x000078a0


	//   ....[6]....
        /*0244*/ 	.word	0x000078c0


	//   ....[7]....
        /*0248*/ 	.word	0x000078f0


	//   ....[8]....
        /*024c*/ 	.word	0x00007910


	//   ....[9]....
        /*0250*/ 	.word	0x00007950


	//   ....[10]....
        /*0254*/ 	.word	0x000079e0


	//   ....[11]....
        /*0258*/ 	.word	0x00007a10


	//   ....[12]....
        /*025c*/ 	.word	0x00007a40


	//   ....[13]....
        /*0260*/ 	.word	0x00007a60


	//   ....[14]....
        /*0264*/ 	.word	0x000090d0


	//   ....[15]....
        /*0268*/ 	.word	0x00009180


	//   ....[16]....
        /*026c*/ 	.word	0x00009200


	//   ....[17]....
        /*0270*/ 	.word	0x00009220


	//   ....[18]....
        /*0274*/ 	.word	0x00009240


	//   ....[19]....
        /*0278*/ 	.word	0x000092d0


	//   ....[20]....
        /*027c*/ 	.word	0x000092f0


	//   ....[21]....
        /*0280*/ 	.word	0x00009310


	//   ....[22]....
        /*0284*/ 	.word	0x00009340


	//   ....[23]....
        /*0288*/ 	.word	0x0000d050


	//   ....[24]....
        /*028c*/ 	.word	0x0000d0b0


	//   ....[25]....
        /*0290*/ 	.word	0x0000d110


	//   ....[26]....
        /*0294*/ 	.word	0x0000d170


	//   ....[27]....
        /*0298*/ 	.word	0x0000d1d0


	//----- nvinfo : EIATTR_VRC_CTA_INIT_COUNT
	.align		4
.L_451:
        /*029c*/ 	.byte	0x02, 0x4a
	.zero		1
	.zero		1


	//----- nvinfo : EIATTR_SYSCALL_OFFSETS
	.align		4
        /*02a0*/ 	.byte	0x04, 0x46
        /*02a2*/ 	.short	(.L_453 - .L_452)


	//   ....[0]....
.L_452:
        /*02a4*/ 	.word	0x00001c60


	//----- nvinfo : EIATTR_EXIT_INSTR_OFFSETS
	.align		4
.L_453:
        /*02a8*/ 	.byte	0x04, 0x1c
        /*02aa*/ 	.short	(.L_455 - .L_454)


	//   ....[0]....
.L_454:
        /*02ac*/ 	.word	0x000000e0


	//   ....[1]....
        /*02b0*/ 	.word	0x0000cb90


	//   ....[2]....
        /*02b4*/ 	.word	0x0000cf40


	//   ....[3]....
        /*02b8*/ 	.word	0x0000d000


	//----- nvinfo : EIATTR_CRS_STACK_SIZE
	.align		4
.L_455:
        /*02bc*/ 	.byte	0x04, 0x1e
        /*02be*/ 	.short	(.L_457 - .L_456)
.L_456:
        /*02c0*/ 	.word	0x00000000


	//----- nvinfo : EIATTR_CBANK_PARAM_SIZE
	.align		4
.L_457:
        /*02c4*/ 	.byte	0x03, 0x19
        /*02c6*/ 	.short	0x0128


	//----- nvinfo : EIATTR_PARAM_CBANK
	.align		4
        /*02c8*/ 	.byte	0x04, 0x0a
        /*02ca*/ 	.short	(.L_459 - .L_458)
	.align		4
.L_458:
        /*02cc*/ 	.word	index@(.nv.constant0._ZN4mmha33masked_multihead_attention_kernelItLi224ELi256ELi1ELi32ELi256ELb0ELb1EEEv26Multihead_attention_paramsIT_XT5_EE)
        /*02d0*/ 	.short	0x0380
        /*02d2*/ 	.short	0x0128


	//----- nvinfo : EIATTR_SW_WAR
	.align		4
.L_459:
        /*02d4*/ 	.byte	0x04, 0x36
        /*02d6*/ 	.short	(.L_461 - .L_460)
.L_460:
        /*02d8*/ 	.word	0x00000008
.L_461:


//--------------------- .nv.info._ZN4mmha33masked_multihead_attention_kernelItLi224ELi256ELi2ELi32ELi128ELb0ELb1EEEv26Multihead_attention_paramsIT_XT5_EE --------------------------
	.section	.nv.info._ZN4mmha33masked_multihead_attention_kernelItLi224ELi256ELi2ELi32ELi128ELb0ELb1EEEv26Multihead_attention_paramsIT_XT5_EE,"",@"SHT_CUDA_INFO"
	.sectionflags	@""
	.align	4


	//----- nvinfo : EIATTR_CUDA_API_VERSION
	.align		4
        /*0000*/ 	.byte	0x04, 0x37
        /*0002*/ 	.short	(.L_463 - .L_462)
.L_462:
        /*0004*/ 	.word	0x00000082


	//----- nvinfo : EIATTR_KPARAM_INFO
	.align		4
.L_463:
        /*0008*/ 	.byte	0x04, 0x17
        /*000a*/ 	.short	(.L_465 - .L_464)
.L_464:
        /*000c*/ 	.word	0x00000000
        /*0010*/ 	.short	0x0000
        /*0012*/ 	.short	0x0000
        /*0014*/ 	.byte	0x00, 0xf0, 0xa1, 0x04


	//----- nvinfo : EIATTR_SPARSE_MMA_MASK
	.align		4
.L_465:
        /*0018*/ 	.byte	0x03, 0x50
        /*001a*/ 	.short	0x0000


	//----- nvinfo : EIATTR_MAXREG_COUNT
	.align		4
        /*001c*/ 	.byte	0x03, 0x1b
        /*001e*/ 	.short	0x00ff


	//----- nvinfo : EIATTR_NUM_BARRIERS
	.align		4
        /*0020*/ 	.byte	0x02, 0x4c
        /*0022*/ 	.byte	0x01
	.zero		1


	//----- nvinfo : EIATTR_EXTERNS
	.align		4
        /*0024*/ 	.byte	0x04, 0x0f
        /*0026*/ 	.short	(.L_467 - .L_466)


	//   ....[0]....
	.align		4
.L_466:
        /*0028*/ 	.word	index@(__assertfail)


	//----- nvinfo : EIATTR_MERCURY_ISA_VERSION
	.align		4
.L_467:
        /*002c*/ 	.byte	0x03, 0x5f
        /*002e*/ 	.short	0x0101


	//----- nvinfo : EIATTR_COOP_GROUP_MASK_REGIDS
	.align		4
        /*0030*/ 	.byte	0x04, 0x29
        /*0032*/ 	.short	(.L_469 - .L_468)


	//   ....[0]....
.L_468:
        /*0034*/ 	.word	0xffffffff


	//   ....[1]....
        /*0038*/ 	.word	0xffffffff


	//   ....[2]....
        /*003c*/ 	.word	0xffffffff


	//   ....[3]....
        /*0040*/ 	.word	0xffffffff


	//   ....[4]....
        /*0044*/ 	.word	0xffffffff


	//   ....[5]....
        /*0048*/ 	.word	0xffffffff


	//   ....[6]....
        /*004c*/ 	.word	0xffffffff


	//   ....[7]....
        /*0050*/ 	.word	0xffffffff


	//   ....[8]....
        /*0054*/ 	.word	0xffffffff


	//   ....[9]....
        /*0058*/ 	.word	0xffffffff


	//   ....[10]....
        /*005c*/ 	.word	0xffffffff


	//   ....[11]....
        /*0060*/ 	.word	0xffffffff


	//   ....[12]....
        /*0064*/ 	.word	0xffffffff


	//   ....[13]....
        /*0068*/ 	.word	0xffffffff


	//   ....[14]....
        /*006c*/ 	.word	0xffffffff


	//   ....[15]....
        /*0070*/ 	.word	0xffffffff


	//   ....[16]....
        /*0074*/ 	.word	0xffffffff


	//   ....[17]....
        /*0078*/ 	.word	0xffffffff


	//   ....[18]....
        /*007c*/ 	.word	0xffffffff


	//   ....[19]....
        /*0080*/ 	.word	0xffffffff


	//   ....[20]....
        /*0084*/ 	.word	0xffffffff


	//   ....[21]....
        /*0088*/ 	.word	0x0500000f


	//   ....[22]....
        /*008c*/ 	.word	0x0500000f


	//   ....[23]....
        /*0090*/ 	.word	0x0500000f


	//   ....[24]....
        /*0094*/ 	.word	0x0500000f


	//   ....[25]....
        /*0098*/ 	.word	0x0500000f


	//   ....[26]....
        /*009c*/ 	.word	0x0500000f


	//   ....[27]....
        /*00a0*/ 	.word	0x0500000f


	//   ....[28]....
        /*00a4*/ 	.word	0x0500000f


	//   ....[29]....
        /*00a8*/ 	.word	0x0500000f


	//   ....[30]....
        /*00ac*/ 	.word	0x0500000f


	//----- nvinfo : EIATTR_COOP_GROUP_INSTR_OFFSETS
	.align		4
.L_469:
        /*00b0*/ 	.byte	0x04, 0x28
        /*00b2*/ 	.short	(.L_471 - .L_470)


	//   ....[0]....
.L_470:
        /*00b4*/ 	.word	0x00002820


	//   ....[1]....
        /*00b8*/ 	.word	0x00002840


	//   ....[2]....
        /*00bc*/ 	.word	0x00002860


	//   ....[3]....
        /*00c0*/ 	.word	0x00002880


	//   ....[4]....
        /*00c4*/ 	.word	0x000028a0


	//   ....[5]....
        /*00c8*/ 	.word	0x00006e40


	//   ....[6]....
        /*00cc*/ 	.word	0x000070d0


	//   ....[7]....
        /*00d0*/ 	.word	0x000070f0


	//   ....[8]....
        /*00d4*/ 	.word	0x00007110


	//   ....[9]....
        /*00d8*/ 	.word	0x00007130


	//   ....[10]....
        /*00dc*/ 	.word	0x00007280


	//   ....[11]....
        /*00e0*/ 	.word	0x000072b0


	//   ....[12]....
        /*00e4*/ 	.word	0x000072f0


	//   ....[13]....
        /*00e8*/ 	.word	0x00008930


	//   ....[14]....
        /*00ec*/ 	.word	0x000089b0


	//   ....[15]....
        /*00f0*/ 	.word	0x00008a30


	//   ....[16]....
        /*00f4*/ 	.word	0x00008a60


	//   ....[17]....
        /*00f8*/ 	.word	0x00008aa0


	//   ....[18]....
        /*00fc*/ 	.word	0x00008b10


	//   ....[19]....
        /*0100*/ 	.word	0x00008b30


	//   ....[20]....
        /*0104*/ 	.word	0x00008b70


	//   ....[21]....
        /*0108*/ 	.word	0x0000c680


	//   ....[22]....
        /*010c*/ 	.word	0x0000c6e0


	//   ....[23]....
        /*0110*/ 	.word	0x0000c740


	//   ....[24]....
        /*0114*/ 	.word	0x0000c7a0


	//   ....[25]....
        /*0118*/ 	.word	0x0000c800


	//   ....[26]....
        /*011c*/ 	.word	0x0000c880


	//   ....[27]....
        /*0120*/ 	.word	0x0000c920


	//   ....[28]....
        /*0124*/ 	.word	0x0000c9a0


	//   ....[29]....
        /*0128*/ 	.word	0x0000ca00


	//   ....[30]....
        /*012c*/ 	.word	0x0000ca60


	//----- nvinfo : EIATTR_VRC_CTA_INIT_COUNT
	.align		4
.L_471:
        /*0130*/ 	.byte	0x02, 0x4a
	.zero		1
	.zero		1


	//----- nvinfo : EIATTR_SYSCALL_OFFSETS
	.align		4
        /*0134*/ 	.byte	0x04, 0x46
        /*0136*/ 	.short	(.L_473 - .L_472)


	//   ....[0]....
.L_472:
        /*0138*/ 	.word	0x00001a90


	//----- nvinfo : EIATTR_EXIT_INSTR_OFFSETS
	.align		4
.L_473:
        /*013c*/ 	.byte	0x04, 0x1c
        /*013e*/ 	.short	(.L_475 - .L_474)


	//   ....[0]....
.L_474:
        /*0140*/ 	.word	0x000000b0


	//   ....[1]....
        /*0144*/ 	.word	0x0000c1c0


	//   ....[2]....
        /*0148*/ 	.word	0x0000c570


	//   ....[3]....
        /*014c*/ 	.word	0x0000c630


	//----- nvinfo : EIATTR_CRS_STACK_SIZE
	.align		4
.L_475:
        /*0150*/ 	.byte	0x04, 0x1e
        /*0152*/ 	.short	(.L_477 - .L_476)
.L_476:
        /*0154*/ 	.word	0x00000000


	//----- nvinfo : EIATTR_CBANK_PARAM_SIZE
	.align		4
.L_477:
        /*0158*/ 	.byte	0x03, 0x19
        /*015a*/ 	.short	0x0128


	//----- nvinfo : EIATTR_PARAM_CBANK
	.align		4
        /*015c*/ 	.byte	0x04, 0x0a
        /*015e*/ 	.short	(.L_479 - .L_478)
	.align		4
.L_478:
        /*0160*/ 	.word	index@(.nv.constant0._ZN4mmha33masked_multihead_attention_kernelItLi224ELi256ELi2ELi32ELi128ELb0ELb1EEEv26Multihead_attention_paramsIT_XT5_EE)
        /*0164*/ 	.short	0x0380
        /*0166*/ 	.short	0x0128


	//----- nvinfo : EIATTR_SW_WAR
	.align		4
.L_479:
        /*0168*/ 	.byte	0x04, 0x36
        /*016a*/ 	.short	(.L_481 - .L_480)
.L_480:
        /*016c*/ 	.word	0x00000008
.L_481:


//--------------------- .nv.info._ZN4mmha33masked_multihead_attention_kernelItLi224ELi256ELi4ELi32ELi64ELb0ELb1EEEv26Multihead_attention_paramsIT_XT5_EE --------------------------
	.section	.nv.info._ZN4mmha33masked_multihead_attention_kernelItLi224ELi256ELi4ELi32ELi64ELb0ELb1EEEv26Multihead_attention_paramsIT_XT5_EE,"",@"SHT_CUDA_INFO"
	.sectionflags	@""
	.align	4


	//----- nvinfo : EIATTR_CUDA_API_VERSION
	.align		4
        /*0000*/ 	.byte	0x04, 0x37
        /*0002*/ 	.short	(.L_483 - .L_482)
.L_482:
        /*0004*/ 	.word	0x00000082


	//----- nvinfo : EIATTR_KPARAM_INFO
	.align		4
.L_483:
        /*0008*/ 	.byte	0x04, 0x17
        /*000a*/ 	.short	(.L_485 - .L_484)
.L_484:
        /*000c*/ 	.word	0x00000000
        /*0010*/ 	.short	0x0000
        /*0012*/ 	.short	0x0000
        /*0014*/ 	.byte	0x00, 0xf0, 0xa1, 0x04


	//----- nvinfo : EIATTR_SPARSE_MMA_MASK
	.align		4
.L_485:
        /*0018*/ 	.byte	0x03, 0x50
        /*001a*/ 	.short	0x0000


	//----- nvinfo : EIATTR_MAXREG_COUNT
	.align		4
        /*001c*/ 	.byte	0x03, 0x1b
        /*001e*/ 	.short	0x00ff


	//----- nvinfo : EIATTR_NUM_BARRIERS
	.align		4
        /*0020*/ 	.byte	0x02, 0x4c
        /*0022*/ 	.byte	0x01
	.zero		1


	//----- nvinfo : EIATTR_EXTERNS
	.align		4
        /*0024*/ 	.byte	0x04, 0x0f
        /*0026*/ 	.short	(.L_487 - .L_486)


	//   ....[0]....
	.align		4
.L_486:
        /*0028*/ 	.word	index@(__assertfail)


	//----- nvinfo : EIATTR_MERCURY_ISA_VERSION
	.align		4
.L_487:
        /*002c*/ 	.byte	0x03, 0x5f
        /*002e*/ 	.short	0x0101


	//----- nvinfo : EIATTR_COOP_GROUP_MASK_REGIDS
	.align		4
        /*0030*/ 	.byte	0x04, 0x29
        /*0032*/ 	.short	(.L_489 - .L_488)


	//   ....[0]....
.L_488:
        /*0034*/ 	.word	0xffffffff


	//   ....[1]....
        /*0038*/ 	.word	0xffffffff


	//   ....[2]....
        /*003c*/ 	.word	0xffffffff


	//   ....[3]....
        /*0040*/ 	.word	0xffffffff


	//   ....[4]....
        /*0044*/ 	.word	0xffffffff


	//   ....[5]....
        /*0048*/ 	.word	0xffffffff


	//   ....[6]....
        /*004c*/ 	.word	0xffffffff


	//   ....[7]....
        /*0050*/ 	.word	0xffffffff


	//   ....[8]....
        /*0054*/ 	.word	0xffffffff


	//   ....[9]....
        /*0058*/ 	.word	0xffffffff


	//   ....[10]....
        /*005c*/ 	.word	0xffffffff


	//   ....[11]....
        /*0060*/ 	.word	0xffffffff


	//   ....[12]....
        /*0064*/ 	.word	0xffffffff


	//   ....[13]....
        /*0068*/ 	.word	0xffffffff


	//   ....[14]....
        /*006c*/ 	.word	0xffffffff


	//   ....[15]....
        /*0070*/ 	.word	0xffffffff


	//   ....[16]....
        /*0074*/ 	.word	0xffffffff


	//   ....[17]....
        /*0078*/ 	.word	0xffffffff


	//   ....[18]....
        /*007c*/ 	.word	0xffffffff


	//   ....[19]....
        /*0080*/ 	.word	0x0500000f


	//   ....[20]....
        /*0084*/ 	.word	0x0500000f


	//   ....[21]....
        /*0088*/ 	.word	0x0500000f


	//   ....[22]....
        /*008c*/ 	.word	0x0500000f


	//   ....[23]....
        /*0090*/ 	.word	0x0500000f


	//   ....[24]....
        /*0094*/ 	.word	0x0500000f


	//   ....[25]....
        /*0098*/ 	.word	0x0500000f


	//   ....[26]....
        /*009c*/ 	.word	0x0500000f


	//   ....[27]....
        /*00a0*/ 	.word	0x0500000f


	//   ....[28]....
        /*00a4*/ 	.word	0x0500000f


	//----- nvinfo : EIATTR_COOP_GROUP_INSTR_OFFSETS
	.align		4
.L_489:
        /*00a8*/ 	.byte	0x04, 0x28
        /*00aa*/ 	.short	(.L_491 - .L_490)


	//   ....[0]....
.L_490:
        /*00ac*/ 	.word	0x00002850


	//   ....[1]....
        /*00b0*/ 	.word	0x00002870


	//   ....[2]....
        /*00b4*/ 	.word	0x00002890


	//   ....[3]....
        /*00b8*/ 	.word	0x000028b0


	//   ....[4]....
        /*00bc*/ 	.word	0x000028d0


	//   ....[5]....
        /*00c0*/ 	.word	0x00006b40


	//   ....[6]....
        /*00c4*/ 	.word	0x00006b60


	//   ....[7]....
        /*00c8*/ 	.word	0x00006df0


	//   ....[8]....
        /*00cc*/ 	.word	0x00006e10


	//   ....[9]....
        /*00d0*/ 	.word	0x00006e30


	//   ....[10]....
        /*00d4*/ 	.word	0x00006f90


	//   ....[11]....
        /*00d8*/ 	.word	0x00006fe0


	//   ....[12]....
        /*00dc*/ 	.word	0x00008640


	//   ....[13]....
        /*00e0*/ 	.word	0x000086f0


	//   ....[14]....
        /*00e4*/ 	.word	0x00008780


	//   ....[15]....
        /*00e8*/ 	.word	0x000087b0


	//   ....[16]....
        /*00ec*/ 	.word	0x000087d0


	//   ....[17]....
        /*00f0*/ 	.word	0x00008850


	//   ....[18]....
        /*00f4*/ 	.word	0x00008870


	//   ....[19]....
        /*00f8*/ 	.word	0x0000c160


	//   ....[20]....
        /*00fc*/ 	.word	0x0000c1c0


	//   ....[21]....
        /*0100*/ 	.word	0x0000c220


	//   ....[22]....
        /*0104*/ 	.word	0x0000c280


	//   ....[23]....
        /*0108*/ 	.word	0x0000c2e0


	//   ....[24]....
        /*010c*/ 	.word	0x0000c360


	//   ....[25]....
        /*0110*/ 	.word	0x0000c3e0


	//   ....[26]....
        /*0114*/ 	.word	0x0000c470


	//   ....[27]....
        /*0118*/ 	.word	0x0000c4f0


	//   ....[28]....
        /*011c*/ 	.word	0x0000c550


	//----- nvinfo : EIATTR_VRC_CTA_INIT_COUNT
	.align		4
.L_491:
        /*0120*/ 	.byte	0x02, 0x4a
	.zero		1
	.zero		1


	//----- nvinfo : EIATTR_SYSCALL_OFFSETS
	.align		4
        /*0124*/ 	.byte	0x04, 0x46
        /*0126*/ 	.short	(.L_493 - .L_492)


	//   ....[0]....
.L_492:
        /*0128*/ 	.word	0x00001ac0


	//----- nvinfo : EIATTR_EXIT_INSTR_OFFSETS
	.align		4
.L_493:
        /*012c*/ 	.byte	0x04, 0x1c
        /*012e*/ 	.short	(.L_495 - .L_494)


	//   ....[0]....
.L_494:
        /*0130*/ 	.word	0x000000b0


	//   ....[1]....
        /*0134*/ 	.word	0x0000bca0


	//   ....[2]....
        /*0138*/ 	.word	0x0000c050


	//   ....[3]....
        /*013c*/ 	.word	0x0000c110


	//----- nvinfo : EIATTR_CRS_STACK_SIZE
	.align		4
.L_495:
        /*0140*/ 	.byte	0x04, 0x1e
        /*0142*/ 	.short	(.L_497 - .L_496)
.L_496:
        /*0144*/ 	.word	0x00000000


	//----- nvinfo : EIATTR_CBANK_PARAM_SIZE
	.align		4
.L_497:
        /*0148*/ 	.byte	0x03, 0x19
        /*014a*/ 	.short	0x0128


	//----- nvinfo : EIATTR_PARAM_CBANK
	.align		4
        /*014c*/ 	.byte	0x04, 0x0a
        /*014e*/ 	.short	(.L_499 - .L_498)
	.align		4
.L_498:
        /*0150*/ 	.word	index@(.nv.constant0._ZN4mmha33masked_multihead_attention_kernelItLi224ELi256ELi4ELi32ELi64ELb0ELb1EEEv26Multihead_attention_paramsIT_XT5_EE)
        /*0154*/ 	.short	0x0380
        /*0156*/ 	.short	0x0128


	//----- nvinfo : EIATTR_SW_WAR
	.align		4
.L_499:
        /*0158*/ 	.byte	0x04, 0x36
        /*015a*/ 	.short	(.L_501 - .L_500)
.L_500:
        /*015c*/ 	.word	0x00000008
.L_501:


//--------------------- .nv.info._ZN4mmha33masked_multihead_attention_kernelItLi224ELi256ELi1ELi32ELi256ELb0ELb0EEEv26Multihead_attention_paramsIT_XT5_EE --------------------------
	.section	.nv.info._ZN4mmha33masked_multihead_attention_kernelItLi224ELi256ELi1ELi32ELi256ELb0ELb0EEEv26Multihead_attention_paramsIT_XT5_EE,"",@"SHT_CUDA_INFO"
	.sectionflags	@""
	.align	4


	//----- nvinfo : EIATTR_CUDA_API_VERSION
	.align		4
        /*0000*/ 	.byte	0x04, 0x37
        /*0002*/ 	.short	(.L_503 - .L_502)
.L_502:
        /*0004*/ 	.word	0x00000082


	//----- nvinfo : EIATTR_KPARAM_INFO
	.align		4
.L_503:
        /*0008*/ 	.byte	0x04, 0x17
        /*000a*/ 	.short	(.L_505 - .L_504)
.L_504:
        /*000c*/ 	.word	0x00000000
        /*0010*/ 	.short	0x0000
        /*0012*/ 	.short	0x0000
        /*0014*/ 	.byte	0x00, 0xf0, 0xa1, 0x04


	//----- nvinfo : EIATTR_SPARSE_MMA_MASK
	.align		4
.L_505:
        /*0018*/ 	.byte	0x03, 0x50
        /*001a*/ 	.short	0x0000


	//----- nvinfo : EIATTR_MAXREG_COUNT
	.align		4
        /*001c*/ 	.byte	0x03, 0x1b
        /*001e*/ 	.short	0x00ff


	//----- nvinfo : EIATTR_NUM_BARRIERS
	.align		4
        /*0020*/ 	.byte	0x02, 0x4c
        /*0022*/ 	.byte	0x01
	.zero		1


	//----- nvinfo : EIATTR_EXTERNS
	.align		4
        /*0024*/ 	.byte	0x04, 0x0f
        /*0026*/ 	.short	(.L_507 - .L_506)


	//   ....[0]....
	.align		4
.L_506:
        /*0028*/ 	.word	index@(__assertfail)


	//----- nvinfo : EIATTR_ANNOTATIONS
	.align		4
.L_507:
        /*002c*/ 	.byte	0x04, 0x55
        /*002e*/ 	.short	(.L_509 - .L_508)


	//   ....[0]....
.L_508:
        /* <DEDUP_REMOVED lines=30> */


	//----- nvinfo : EIATTR_MERCURY_ISA_VERSION
	.align		4
.L_509:
        /*01f8*/ 	.byte	0x03, 0x5f
        /*01fa*/ 	.short	0x0101


	//----- nvinfo : EIATTR_INT_WARP_WIDE_INSTR_OFFSETS
	.align		4
        /*01fc*/ 	.byte	0x04, 0x31
        /*01fe*/ 	.short	(.L_511 - .L_510)


	//   ....[0]....
.L_510:
        /*0200*/ 	.word	0x00000ff0


	//----- nvinfo : EIATTR_COOP_GROUP_MASK_REGIDS
	.align		4
.L_511:
        /*0204*/ 	.byte	0x04, 0x29
        /*0206*/ 	.short	(.L_513 - .L_512)


	//   ....[0]....
.L_512:
        /*0208*/ 	.word	0xffffffff


	//   ....[1]....
        /*020c*/ 	.word	0xffffffff


	//   ....[2]....
        /*0210*/ 	.word	0xffffffff


	//   ....[3]....
        /*0214*/ 	.word	0xffffffff


	//   ....[4]....
        /*0218*/ 	.word	0xffffffff


	//   ....[5]....
        /*021c*/ 	.word	0xffffffff


	//   ....[6]....
        /*0220*/ 	.word	0xffffffff


	//   ....[7]....
        /*0224*/ 	.word	0xffffffff


	//   ....[8]....
        /*0228*/ 	.word	0xffffffff


	//   ....[9]....
        /*022c*/ 	.word	0xffffffff


	//   ....[10]....
        /*0230*/ 	.word	0xffffffff


	//   ....[11]....
        /*0234*/ 	.word	0xffffffff


	//   ....[12]....
        /*0238*/ 	.word	0xffffffff


	//   ....[13]....
        /*023c*/ 	.word	0xffffffff


	//   ....[14]....
        /*0240*/ 	.word	0xffffffff


	//   ....[15]....
        /*0244*/ 	.word	0xffffffff


	//   ....[16]....
        /*0248*/ 	.word	0xffffffff


	//   ....[17]....
        /*024c*/ 	.word	0xffffffff


	//   ....[18]....
        /*0250*/ 	.word	0xffffffff


	//   ....[19]....
        /*0254*/ 	.word	0xffffffff


	//   ....[20]....
        /*0258*/ 	.word	0xffffffff


	//   ....[21]....
        /*025c*/ 	.word	0xffffffff


	//   ....[22]....
        /*0260*/ 	.word	0xffffffff


	//   ....[23]....
        /*0264*/ 	.word	0x0500000f


	//   ....[24]....
        /*0268*/ 	.word	0x0500000f


	//   ....[25]....
        /*026c*/ 	.word	0x0500000f


	//   ....[26]....
        /*0270*/ 	.word	0x0500000f


	//   ....[27]....
        /*0274*/ 	.word	0x0500000f


	//----- nvinfo : EIATTR_COOP_GROUP_INSTR_OFFSETS
	.align		4
.L_513:
        /*0278*/ 	.byte	0x04, 0x28
        /*027a*/ 	.short	(.L_515 - .L_514)


	//   ....[0]....
.L_514:
        /*027c*/ 	.word	0x00002a00


	//   ....[1]....
        /*0280*/ 	.word	0x00002a20


	//   ....[2]....
        /*0284*/ 	.word	0x00002a40


	//   ....[3]....
        /*0288*/ 	.word	0x00002a60


	//   ....[4]....
        /*028c*/ 	.word	0x00002a80


	//   ....[5]....
        /*0290*/ 	.word	0x000065c0


	//   ....[6]....
        /*0294*/ 	.word	0x000065e0


	//   ....[7]....
        /*0298*/ 	.word	0x00006610


	//   ....[8]....
        /*029c*/ 	.word	0x00006630


	//   ....[9]....
        /*02a0*/ 	.word	0x00006660


	//   ....[10]....
        /*02a4*/ 	.word	0x00006710


	//   ....[11]....
        /*02a8*/ 	.word	0x00006730


	//   ....[12]....
        /*02ac*/ 	.word	0x00006750


	//   ....[13]....
        /*02b0*/ 	.word	0x00006780


	//   ....[14]....
        /*02b4*/ 	.word	0x00007e40


	//   ....[15]....
        /*02b8*/ 	.word	0x00007ef0


	//   ....[16]....
        /*02bc*/ 	.word	0x00007f80


	//   ....[17]....
        /*02c0*/ 	.word	0x00007fa0


	//   ....[18]....
        /*02c4*/ 	.word	0x00007fd0


	//   ....[19]....
        /*02c8*/ 	.word	0x00008050


	//   ....[20]....
        /*02cc*/ 	.word	0x00008070


	//   ....[21]....
        /*02d0*/ 	.word	0x00008090


	//   ....[22]....
        /*02d4*/ 	.word	0x000080c0


	//   ....[23]....
        /*02d8*/ 	.word	0x0000b900


	//   ....[24]....
        /*02dc*/ 	.word	0x0000b960


	//   ....[25]....
        /*02e0*/ 	.word	0x0000b9c0


	//   ....[26]....
        /*02e4*/ 	.word	0x0000ba20


	//   ....[27]....
        /*02e8*/ 	.word	0x0000ba80


	//----- nvinfo : EIATTR_VRC_CTA_INIT_COUNT
	.align		4
.L_515:
        /*02ec*/ 	.byte	0x02, 0x4a
	.zero		1
	.zero		1


	//----- nvinfo : EIATTR_SYSCALL_OFFSETS
	.align		4
        /*02f0*/ 	.byte	0x04, 0x46
        /*02f2*/ 	.short	(.L_517 - .L_516)


	//   ....[0]....
.L_516:
        /*02f4*/ 	.word	0x00001c60


	//----- nvinfo : EIATTR_EXIT_INSTR_OFFSETS
	.align		4
.L_517:
        /*02f8*/ 	.byte	0x04, 0x1c
        /*02fa*/ 	.short	(.L_519 - .L_518)


	//   ....[0]....
.L_518:
        /*02fc*/ 	.word	0x000000e0


	//   ....[1]....
        /*0300*/ 	.word	0x0000b440


	//   ....[2]....
        /*0304*/ 	.word	0x0000b7f0


	//   ....[3]....
        /*0308*/ 	.word	0x0000b8b0


	//----- nvinfo : EIATTR_CRS_STACK_SIZE
	.align		4
.L_519:
        /*030c*/ 	.byte	0x04, 0x1e
        /*030e*/ 	.short	(.L_521 - .L_520)
.L_520:
        /*0310*/ 	.word	0x00000000


	//----- nvinfo : EIATTR_CBANK_PARAM_SIZE
	.align		4
.L_521:
        /*0314*/ 	.byte	0x03, 0x19
        /*0316*/ 	.short	0x0128


	//----- nvinfo : EIATTR_PARAM_CBANK
	.align		4
        /*0318*/ 	.byte	0x04, 0x0a
        /*031a*/ 	.short	(.L_523 - .L_522)
	.align		4
.L_522:
        /*031c*/ 	.word	index@(.nv.constant0._ZN4mmha33masked_multihead_attention_kernelItLi224ELi256ELi1ELi32ELi256ELb0ELb0EEEv26Multihead_attention_paramsIT_XT5_EE)
        /*0320*/ 	.short	0x0380
        /*0322*/ 	.short	0x0128


	//----- nvinfo : EIATTR_SW_WAR
	.align		4
.L_523:
        /*0324*/ 	.byte	0x04, 0x36
        /*0326*/ 	.short	(.L_525 - .L_524)
.L_524:
        /*0328*/ 	.word	0x00000008
.L_525:


//--------------------- .nv.info._ZN4mmha33masked_multihead_attention_kernelItLi224ELi256ELi2ELi32ELi128ELb0ELb0EEEv26Multihead_attention_paramsIT_XT5_EE --------------------------
	.section	.nv.info._ZN4mmha33masked_multihead_attention_kernelItLi224ELi256ELi2ELi32ELi128ELb0ELb0EEEv26Multihead_attention_paramsIT_XT5_EE,"",@"SHT_CUDA_INFO"
	.sectionflags	@""
	.align	4


	//----- nvinfo : EIATTR_CUDA_API_VERSION
	.align		4
        /*0000*/ 	.byte	0x04, 0x37
        /*0002*/ 	.short	(.L_527 - .L_526)
.L_526:
        /*0004*/ 	.word	0x00000082


	//----- nvinfo : EIATTR_KPARAM_INFO
	.align		4
.L_527:
        /*0008*/ 	.byte	0x04, 0x17
        /*000a*/ 	.short	(.L_529 - .L_528)
.L_528:
        /*000c*/ 	.word	0x00000000
        /*0010*/ 	.short	0x0000
        /*0012*/ 	.short	0x0000
        /*0014*/ 	.byte	0x00, 0xf0, 0xa1, 0x04


	//----- nvinfo : EIATTR_SPARSE_MMA_MASK
	.align		4
.L_529:
        /*0018*/ 	.byte	0x03, 0x50
        /*001a*/ 	.short	0x0000


	//----- nvinfo : EIATTR_MAXREG_COUNT
	.align		4
        /*001c*/ 	.byte	0x03, 0x1b
        /*001e*/ 	.short	0x00ff


	//----- nvinfo : EIATTR_NUM_BARRIERS
	.align		4
        /*0020*/ 	.byte	0x02, 0x4c
        /*0022*/ 	.byte	0x01
	.zero		1


	//----- nvinfo : EIATTR_EXTERNS
	.align		4
        /*0024*/ 	.byte	0x04, 0x0f
        /*0026*/ 	.short	(.L_531 - .L_530)


	//   ....[0]....
	.align		4
.L_530:
        /*0028*/ 	.word	index@(__assertfail)


	//----- nvinfo : EIATTR_MERCURY_ISA_VERSION
	.align		4
.L_531:
        /*002c*/ 	.byte	0x03, 0x5f
        /*002e*/ 	.short	0x0101


	//----- nvinfo : EIATTR_COOP_GROUP_MASK_REGIDS
	.align		4
        /*0030*/ 	.byte	0x04, 0x29
        /*0032*/ 	.short	(.L_533 - .L_532)


	//   ....[0]....
.L_532:
        /*0034*/ 	.word	0xffffffff


	//   ....[1]....
        /*0038*/ 	.word	0xffffffff


	//   ....[2]....
        /*003c*/ 	.word	0xffffffff


	//   ....[3]....
        /*0040*/ 	.word	0xffffffff


	//   ....[4]....
        /*0044*/ 	.word	0xffffffff


	//   ....[5]....
        /*0048*/ 	.word	0xffffffff


	//   ....[6]....
        /*004c*/ 	.word	0xffffffff


	//   ....[7]....
        /*0050*/ 	.word	0xffffffff


	//   ....[8]....
        /*0054*/ 	.word	0xffffffff


	//   ....[9]....
        /*0058*/ 	.word	0xffffffff


	//   ....[10]....
        /*005c*/ 	.word	0xffffffff


	//   ....[11]....
        /*0060*/ 	.word	0xffffffff


	//   ....[12]....
        /*0064*/ 	.word	0xffffffff


	//   ....[13]....
        /*0068*/ 	.word	0xffffffff


	//   ....[14]....
        /*006c*/ 	.word	0xffffffff


	//   ....[15]....
        /*0070*/ 	.word	0xffffffff


	//   ....[16]....
        /*0074*/ 	.word	0xffffffff


	//   ....[17]....
        /*0078*/ 	.word	0xffffffff


	//   ....[18]....
        /*007c*/ 	.word	0xffffffff


	//   ....[19]....
        /*0080*/ 	.word	0xffffffff


	//   ....[20]....
        /*0084*/ 	.word	0xffffffff


	//   ....[21]....
        /*0088*/ 	.word	0x0500000f


	//   ....[22]....
        /*008c*/ 	.word	0x0500000f


	//   ....[23]....
        /*0090*/ 	.word	0x0500000f


	//   ....[24]....
        /*0094*/ 	.word	0x0500000f


	//   ....[25]....
        /*0098*/ 	.word	0x0500000f


	//   ....[26]....
        /*009c*/ 	.word	0x0500000f


	//   ....[27]....
        /*00a0*/ 	.word	0x0500000f


	//   ....[28]....
        /*00a4*/ 	.word	0x0500000f


	//   ....[29]....
        /*00a8*/ 	.word	0x0500000f


	//   ....[30]....
        /*00ac*/ 	.word	0x0500000f


	//----- nvinfo : EIATTR_COOP_GROUP_INSTR_OFFSETS
	.align		4
.L_533:
        /*00b0*/ 	.byte	0x04, 0x28
        /*00b2*/ 	.short	(.L_535 - .L_534)


	//   ....[0]....
.L_534:
        /*00b4*/ 	.word	0x00002820


	//   ....[1]....
        /*00b8*/ 	.word	0x00002840


	//   ....[2]....
        /*00bc*/ 	.word	0x00002860


	//   ....[3]....
        /*00c0*/ 	.word	0x00002880


	//   ....[4]....
        /*00c4*/ 	.word	0x000028a0


	//   ....[5]....
        /*00c8*/ 	.word	0x00005250


	//   ....[6]....
        /*00cc*/ 	.word	0x000054e0


	//   ....[7]....
        /*00d0*/ 	.word	0x00005500


	//   ....[8]....
        /*00d4*/ 	.word	0x00005520


	//   ....[9]....
        /*00d8*/ 	.word	0x00005540


	//   ....[10]....
        /*00dc*/ 	.word	0x00005660


	//   ....[11]....
        /*00e0*/ 	.word	0x00005690


	//   ....[12]....
        /*00e4*/ 	.word	0x000056c0


	//   ....[13]....
        /*00e8*/ 	.word	0x00006d40


	//   ....[14]....
        /*00ec*/ 	.word	0x00006dd0


	//   ....[15]....
        /*00f0*/ 	.word	0x00006e50


	//   ....[16]....
        /*00f4*/ 	.word	0x00006e80


	//   ....[17]....
        /*00f8*/ 	.word	0x00006ec0


	//   ....[18]....
        /*00fc*/ 	.word	0x00006f30


	//   ....[19]....
        /*0100*/ 	.word	0x00006f50


	//   ....[20]....
        /*0104*/ 	.word	0x00006f90


	//   ....[21]....
        /*0108*/ 	.word	0x0000a5b0


	//   ....[22]....
        /*010c*/ 	.word	0x0000a610


	//   ....[23]....
        /*0110*/ 	.word	0x0000a670


	//   ....[24]....
        /*0114*/ 	.word	0x0000a6d0


	//   ....[25]....
        /*0118*/ 	.word	0x0000a730


	//   ....[26]....
        /*011c*/ 	.word	0x0000a7b0


	//   ....[27]....
        /*0120*/ 	.word	0x0000a850


	//   ....[28]....
        /*0124*/ 	.word	0x0000a8d0


	//   ....[29]....
        /*0128*/ 	.word	0x0000a930


	//   ....[30]....
        /*012c*/ 	.word	0x0000a990


	//----- nvinfo : EIATTR_VRC_CTA_INIT_COUNT
	.align		4
.L_535:
        /*0130*/ 	.byte	0x02, 0x4a
	.zero		1
	.zero		1


	//----- nvinfo : EIATTR_SYSCALL_OFFSETS
	.align		4
        /*0134*/ 	.byte	0x04, 0x46
        /*0136*/ 	.short	(.L_537 - .L_536)


	//   ....[0]....
.L_536:
        /*0138*/ 	.word	0x00001a90


	//----- nvinfo : EIATTR_EXIT_INSTR_OFFSETS
	.align		4
.L_537:
        /*013c*/ 	.byte	0x04, 0x1c
        /*013e*/ 	.short	(.L_539 - .L_538)


	//   ....[0]....
.L_538:
        /*0140*/ 	.word	0x000000b0


	//   ....[1]....
        /*0144*/ 	.word	0x0000a0f0


	//   ....[2]....
        /*0148*/ 	.word	0x0000a4a0


	//   ....[3]....
        /*014c*/ 	.word	0x0000a560


	//----- nvinfo : EIATTR_CRS_STACK_SIZE
	.align		4
.L_539:
        /*0150*/ 	.byte	0x04, 0x1e
        /*0152*/ 	.short	(.L_541 - .L_540)
.L_540:
        /*0154*/ 	.word	0x00000000


	//----- nvinfo : EIATTR_CBANK_PARAM_SIZE
	.align		4
.L_541:
        /*0158*/ 	.byte	0x03, 0x19
        /*015a*/ 	.short	0x0128


	//----- nvinfo : EIATTR_PARAM_CBANK
	.align		4
        /*015c*/ 	.byte	0x04, 0x0a
        /*015e*/ 	.short	(.L_543 - .L_542)
	.align		4
.L_542:
        /*0160*/ 	.word	index@(.nv.constant0._ZN4mmha33masked_multihead_attention_kernelItLi224ELi256ELi2ELi32ELi128ELb0ELb0EEEv26Multihead_attention_paramsIT_XT5_EE)
        /*0164*/ 	.short	0x0380
        /*0166*/ 	.short	0x0128


	//----- nvinfo : EIATTR_SW_WAR
	.align		4
.L_543:
        /*0168*/ 	.byte	0x04, 0x36
        /*016a*/ 	.short	(.L_545 - .L_544)
.L_544:
        /*016c*/ 	.word	0x00000008
.L_545:


//--------------------- .nv.info._ZN4mmha33masked_multihead_attention_kernelItLi224ELi256ELi4ELi32ELi64ELb0ELb0EEEv26Multihead_attention_paramsIT_XT5_EE --------------------------
	.section	.nv.info._ZN4mmha33masked_multihead_attention_kernelItLi224ELi256ELi4ELi32ELi64ELb0ELb0EEEv26Multihead_attention_paramsIT_XT5_EE,"",@"SHT_CUDA_INFO"
	.sectionflags	@""
	.align	4


	//----- nvinfo : EIATTR_CUDA_API_VERSION
	.align		4
        /*0000*/ 	.byte	0x04, 0x37
        /*0002*/ 	.short	(.L_547 - .L_546)
.L_546:
        /*0004*/ 	.word	0x00000082


	//----- nvinfo : EIATTR_KPARAM_INFO
	.align		4
.L_547:
        /*0008*/ 	.byte	0x04, 0x17
        /*000a*/ 	.short	(.L_549 - .L_548)
.L_548:
        /*000c*/ 	.word	0x00000000
        /*0010*/ 	.short	0x0000
        /*0012*/ 	.short	0x0000
        /*0014*/ 	.byte	0x00, 0xf0, 0xa1, 0x04


	//----- nvinfo : EIATTR_SPARSE_MMA_MASK
	.align		4
.L_549:
        /*0018*/ 	.byte	0x03, 0x50
        /*001a*/ 	.short	0x0000


	//----- nvinfo : EIATTR_MAXREG_COUNT
	.align		4
        /*001c*/ 	.byte	0x03, 0x1b
        /*001e*/ 	.short	0x00ff


	//----- nvinfo : EIATTR_NUM_BARRIERS
	.align		4
        /*0020*/ 	.byte	0x02, 0x4c
        /*0022*/ 	.byte	0x01
	.zero		1


	//----- nvinfo : EIATTR_EXTERNS
	.align		4
        /*0024*/ 	.byte	0x04, 0x0f
        /*0026*/ 	.short	(.L_551 - .L_550)


	//   ....[0]....
	.align		4
.L_550:
        /*0028*/ 	.word	index@(__assertfail)


	//----- nvinfo : EIATTR_MERCURY_ISA_VERSION
	.align		4
.L_551:
        /*002c*/ 	.byte	0x03, 0x5f
        /*002e*/ 	.short	0x0101


	//----- nvinfo : EIATTR_COOP_GROUP_MASK_REGIDS
	.align		4
        /*0030*/ 	.byte	0x04, 0x29
        /*0032*/ 	.short	(.L_553 - .L_552)


	//   ....[0]....
.L_552:
        /*0034*/ 	.word	0xffffffff


	//   ....[1]....
        /*0038*/ 	.word	0xffffffff


	//   ....[2]....
        /*003c*/ 	.word	0xffffffff


	//   ....[3]....
        /*0040*/ 	.word	0xffffffff


	//   ....[4]....
        /*0044*/ 	.word	0xffffffff


	//   ....[5]....
        /*0048*/ 	.word	0xffffffff


	//   ....[6]....
        /*004c*/ 	.word	0xffffffff


	//   ....[7]....
        /*0050*/ 	.word	0xffffffff


	//   ....[8]....
        /*0054*/ 	.word	0xffffffff


	//   ....[9]....
        /*0058*/ 	.word	0xffffffff


	//   ....[10]....
        /*005c*/ 	.word	0xffffffff


	//   ....[11]....
        /*0060*/ 	.word	0xffffffff


	//   ....[12]....
        /*0064*/ 	.word	0xffffffff


	//   ....[13]....
        /*0068*/ 	.word	0xffffffff


	//   ....[14]....
        /*006c*/ 	.word	0xffffffff


	//   ....[15]....
        /*0070*/ 	.word	0xffffffff


	//   ....[16]....
        /*0074*/ 	.word	0xffffffff


	//   ....[17]....
        /*0078*/ 	.word	0xffffffff


	//   ....[18]....
        /*007c*/ 	.word	0xffffffff


	//   ....[19]....
        /*0080*/ 	.word	0x0500000f


	//   ....[20]....
        /*0084*/ 	.word	0x0500000f


	//   ....[21]....
        /*0088*/ 	.word	0x0500000f


	//   ....[22]....
        /*008c*/ 	.word	0x0500000f


	//   ....[23]....
        /*0090*/ 	.word	0x0500000f


	//   ....[24]....
        /*0094*/ 	.word	0x0500000f


	//   ....[25]....
        /*0098*/ 	.word	0x0500000f


	//   ....[26]....
        /*009c*/ 	.word	0x0500000f


	//   ....[27]....
        /*00a0*/ 	.word	0x0500000f


	//   ....[28]....
        /*00a4*/ 	.word	0x0500000f


	//----- nvinfo : EIATTR_COOP_GROUP_INSTR_OFFSETS
	.align		4
.L_553:
        /*00a8*/ 	.byte	0x04, 0x28
        /*00aa*/ 	.short	(.L_555 - .L_554)


	//   ....[0]....
.L_554:
        /*00ac*/ 	.word	0x000027d0


	//   ....[1]....
        /*00b0*/ 	.word	0x000027f0


	//   ....[2]....
        /*00b4*/ 	.word	0x00002810


	//   ....[3]....
        /*00b8*/ 	.word	0x00002830


	//   ....[4]....
        /*00bc*/ 	.word	0x00002850


	//   ....[5]....
        /*00c0*/ 	.word	0x00004e60


	//   ....[6]....
        /*00c4*/ 	.word	0x00004e80


	//   ....[7]....
        /*00c8*/ 	.word	0x00005160


	//   ....[8]....
        /*00cc*/ 	.word	0x00005180


	//   ....[9]....
        /*00d0*/ 	.word	0x000051a0


	//   ....[10]....
        /*00d4*/ 	.word	0x000052d0


	//   ....[11]....
        /*00d8*/ 	.word	0x00005300


	//   ....[12]....
        /*00dc*/ 	.word	0x00006990


	//   ....[13]....
        /*00e0*/ 	.word	0x00006a50


	//   ....[14]....
        /*00e4*/ 	.word	0x00006ad0


	//   ....[15]....
        /*00e8*/ 	.word	0x00006b00


	//   ....[16]....
        /*00ec*/ 	.word	0x00006b30


	//   ....[17]....
        /*00f0*/ 	.word	0x00006bb0


	//   ....[18]....
        /*00f4*/ 	.word	0x00006bd0


	//   ....[19]....
        /*00f8*/ 	.word	0x00009fb0


	//   ....[20]....
        /*00fc*/ 	.word	0x0000a010


	//   ....[21]....
        /*0100*/ 	.word	0x0000a070


	//   ....[22]....
        /*0104*/ 	.word	0x0000a0d0


	//   ....[23]....
        /*0108*/ 	.word	0x0000a130


	//   ....[24]....
        /*010c*/ 	.word	0x0000a1b0


	//   ....[25]....
        /*0110*/ 	.word	0x0000a230


	//   ....[26]....
        /*0114*/ 	.word	0x0000a2c0


	//   ....[27]....
        /*0118*/ 	.word	0x0000a340


	//   ....[28]....
        /*011c*/ 	.word	0x0000a3a0


	//----- nvinfo : EIATTR_VRC_CTA_INIT_COUNT
	.align		4
.L_555:
        /*0120*/ 	.byte	0x02, 0x4a
	.zero		1
	.zero		1


	//----- nvinfo : EIATTR_SYSCALL_OFFSETS
	.align		4
        /*0124*/ 	.byte	0x04, 0x46
        /*0126*/ 	.short	(.L_557 - .L_556)


	//   ....[0]....
.L_556:
        /*0128*/ 	.word	0x00001a40


	//----- nvinfo : EIATTR_EXIT_INSTR_OFFSETS
	.align		4
.L_557:
        /*012c*/ 	.byte	0x04, 0x1c
        /*012e*/ 	.short	(.L_559 - .L_558)


	//   ....[0]....
.L_558:
        /*0130*/ 	.word	0x000000b0


	//   ....[1]....
        /*0134*/ 	.word	0x00009af0


	//   ....[2]....
        /*0138*/ 	.word	0x00009ea0


	//   ....[3]....
        /*013c*/ 	.word	0x00009f60


	//----- nvinfo : EIATTR_CRS_STACK_SIZE
	.align		4
.L_559:
        /*0140*/ 	.byte	0x04, 0x1e
        /*0142*/ 	.short	(.L_561 - .L_560)
.L_560:
        /*0144*/ 	.word	0x00000000


	//----- nvinfo : EIATTR_CBANK_PARAM_SIZE
	.align		4
.L_561:
        /*0148*/ 	.byte	0x03, 0x19
        /*014a*/ 	.short	0x0128


	//----- nvinfo : EIATTR_PARAM_CBANK
	.align		4
        /*014c*/ 	.byte	0x04, 0x0a
        /*014e*/ 	.short	(.L_563 - .L_562)
	.align		4
.L_562:
        /*0150*/ 	.word	index@(.nv.constant0._ZN4mmha33masked_multihead_attention_kernelItLi224ELi256ELi4ELi32ELi64ELb0ELb0EEEv26Multihead_attention_paramsIT_XT5_EE)
        /*0154*/ 	.short	0x0380
        /*0156*/ 	.short	0x0128


	//----- nvinfo : EIATTR_SW_WAR
	.align		4
.L_563:
        /*0158*/ 	.byte	0x04, 0x36
        /*015a*/ 	.short	(.L_565 - .L_564)
.L_564:
        /*015c*/ 	.word	0x00000008
.L_565:


//--------------------- .nv.info._ZN4mmha33masked_multihead_attention_kernelIfLi224ELi256ELi1ELi64ELi256ELb0ELb1EEEv26Multihead_attention_paramsIT_XT5_EE --------------------------
	.section	.nv.info._ZN4mmha33masked_multihead_attention_kernelIfLi224ELi256ELi1ELi64ELi256ELb0ELb1EEEv26Multihead_attention_paramsIT_XT5_EE,"",@"SHT_CUDA_INFO"
	.sectionflags	@""
	.align	4


	//----- nvinfo : EIATTR_CUDA_API_VERSION
	.align		4
        /*0000*/ 	.byte	0x04, 0x37
        /*0002*/ 	.short	(.L_567 - .L_566)
.L_566:
        /*0004*/ 	.word	0x00000082


	//----- nvinfo : EIATTR_KPARAM_INFO
	.align		4
.L_567:
        /*0008*/ 	.byte	0x04, 0x17
        /*000a*/ 	.short	(.L_569 - .L_568)
.L_568:
        /*000c*/ 	.word	0x00000000
        /*0010*/ 	.short	0x0000
        /*0012*/ 	.short	0x0000
        /*0014*/ 	.byte	0x00, 0xf0, 0xa1, 0x04


	//----- nvinfo : EIATTR_SPARSE_MMA_MASK
	.align		4
.L_569:
        /*0018*/ 	.byte	0x03, 0x50
        /*001a*/ 	.short	0x0000


	//----- nvinfo : EIATTR_MAXREG_COUNT
	.align		4
        /*001c*/ 	.byte	0x03, 0x1b
        /*001e*/ 	.short	0x00ff


	//----- nvinfo : EIATTR_NUM_BARRIERS
	.align		4
        /*0020*/ 	.byte	0x02, 0x4c
        /*0022*/ 	.byte	0x01
	.zero		1


	//----- nvinfo : EIATTR_EXTERNS
	.align		4
        /*0024*/ 	.byte	0x04, 0x0f
        /*0026*/ 	.short	(.L_571 - .L_570)


	//   ....[0]....
	.align		4
.L_570:
        /*0028*/ 	.word	index@(__assertfail)


	//----- nvinfo : EIATTR_ANNOTATIONS
	.align		4
.L_571:
        /*002c*/ 	.byte	0x04, 0x55
        /*002e*/ 	.short	(.L_573 - .L_572)


	//   ....[0]....
.L_572:
        /* <DEDUP_REMOVED lines=264> */


	//----- nvinfo : EIATTR_MERCURY_ISA_VERSION
	.align		4
.L_573:
        /*10a0*/ 	.byte	0x03, 0x5f
        /*10a2*/ 	.short	0x0101


	//----- nvinfo : EIATTR_INT_WARP_WIDE_INSTR_OFFSETS
	.align		4
        /*10a4*/ 	.byte	0x04, 0x31
        /*10a6*/ 	.short	(.L_575 - .L_574)


	//   ....[0]....
.L_574:
        /*10a8*/ 	.word	0x00000ab0


	//----- nvinfo : EIATTR_COOP_GROUP_MASK_REGIDS
	.align		4
.L_575:
        /*10ac*/ 	.byte	0x04, 0x29
        /*10ae*/ 	.short	(.L_577 - .L_576)


	//   ....[0]....
.L_576:
        /*10b0*/ 	.word	0xffffffff


	//   ....[1]....
        /*10b4*/ 	.word	0xffffffff


	//   ....[2]....
        /*10b8*/ 	.word	0xffffffff


	//   ....[3]....
        /*10bc*/ 	.word	0xffffffff


	//   ....[4]....
        /*10c0*/ 	.word	0xffffffff


	//   ....[5]....
        /*10c4*/ 	.word	0xffffffff


	//   ....[6]....
        /*10c8*/ 	.word	0xffffffff


	//   ....[7]....
        /*10cc*/ 	.word	0xffffffff


	//   ....[8]....
        /*10d0*/ 	.word	0xffffffff


	//   ....[9]....
        /*10d4*/ 	.word	0xffffffff


	//   ....[10]....
        /*10d8*/ 	.word	0xffffffff


	//   ....[11]....
        /*10dc*/ 	.word	0xffffffff


	//   ....[12]....
        /*10e0*/ 	.word	0xffffffff


	//   ....[13]....
        /*10e4*/ 	.word	0xffffffff


	//   ....[14]....
        /*10e8*/ 	.word	0xffffffff


	//   ....[15]....
        /*10ec*/ 	.word	0xffffffff


	//   ....[16]....
        /*10f0*/ 	.word	0xffffffff


	//   ....[17]....
        /*10f4*/ 	.word	0xffffffff


	//   ....[18]....
        /*10f8*/ 	.word	0xffffffff


	//   ....[19]....
        /*10fc*/ 	.word	0xffffffff


	//   ....[20]....
        /*1100*/ 	.word	0xffffffff


	//   ....[21]....
        /*1104*/ 	.word	0xffffffff


	//   ....[22]....
        /*1108*/ 	.word	0xffffffff


	//   ....[23]....
        /*110c*/ 	.word	0xffffffff


	//   ....[24]....
        /*1110*/ 	.word	0xffffffff


	//----- nvinfo : EIATTR_COOP_GROUP_INSTR_OFFSETS
	.align		4
.L_577:
        /*1114*/ 	.byte	0x04, 0x28
        /*1116*/ 	.short	(.L_579 - .L_578)


	//   ....[0]....
.L_578:
        /*1118*/ 	.word	0x00001b50


	//   ....[1]....
        /*111c*/ 	.word	0x00001bd0


	//   ....[2]....
        /*1120*/ 	.word	0x00001c10


	//   ....[3]....
        /*1124*/ 	.word	0x00001c30


	//   ....[4]....
        /*1128*/ 	.word	0x00001c70


	//   ....[5]....
        /*112c*/ 	.word	0x00001d20


	//   ....[6]....
        /*1130*/ 	.word	0x00001d40


	//   ....[7]....
        /*1134*/ 	.word	0x0000cb40


	//   ....[8]....
        /*1138*/ 	.word	0x0000cb60


	//   ....[9]....
        /*113c*/ 	.word	0x0000cb90


	//   ....[10]....
        /*1140*/ 	.word	0x0000cbc0


	//   ....[11]....
        /*1144*/ 	.word	0x0000cc00


	//   ....[12]....
        /*1148*/ 	.word	0x0000cca0


	//   ....[13]....
        /*114c*/ 	.word	0x0000ccd0


	//   ....[14]....
        /*1150*/ 	.word	0x0000ccf0


	//   ....[15]....
        /*1154*/ 	.word	0x0000cd10


	//   ....[16]....
        /*1158*/ 	.word	0x0000e380


	//   ....[17]....
        /*115c*/ 	.word	0x0000e420


	//   ....[18]....
        /*1160*/ 	.word	0x0000e450


	//   ....[19]....
        /*1164*/ 	.word	0x0000e470


	//   ....[20]....
        /*1168*/ 	.word	0x0000e490


	//   ....[21]....
        /*116c*/ 	.word	0x0000e4f0


	//   ....[22]....
        /*1170*/ 	.word	0x0000e510


	//   ....[23]....
        /*1174*/ 	.word	0x0000e540


	//   ....[24]....
        /*1178*/ 	.word	0x0000e560


	//----- nvinfo : EIATTR_VRC_CTA_INIT_COUNT
	.align		4
.L_579:
        /*117c*/ 	.byte	0x02, 0x4a
	.zero		1
	.zero		1


	//----- nvinfo : EIATTR_SYSCALL_OFFSETS
	.align		4
        /*1180*/ 	.byte	0x04, 0x46
        /*1182*/ 	.short	(.L_581 - .L_580)


	//   ....[0]....
.L_580:
        /*1184*/ 	.word	0x000013b0


	//----- nvinfo : EIATTR_EXIT_INSTR_OFFSETS
	.align		4
.L_581:
        /*1188*/ 	.byte	0x04, 0x1c
        /*118a*/ 	.short	(.L_583 - .L_582)


	//   ....[0]....
.L_582:
        /*118c*/ 	.word	0x000000e0


	//   ....[1]....
        /*1190*/ 	.word	0x00012270


	//   ....[2]....
        /*1194*/ 	.word	0x00012490


	//   ....[3]....
        /*1198*/ 	.word	0x000124e0


	//----- nvinfo : EIATTR_CRS_STACK_SIZE
	.align		4
.L_583:
        /*119c*/ 	.byte	0x04, 0x1e
        /*119e*/ 	.short	(.L_585 - .L_584)
.L_584:
        /*11a0*/ 	.word	0x00000000


	//----- nvinfo : EIATTR_CBANK_PARAM_SIZE
	.align		4
.L_585:
        /*11a4*/ 	.byte	0x03, 0x19
        /*11a6*/ 	.short	0x0128


	//----- nvinfo : EIATTR_PARAM_CBANK
	.align		4
        /*11a8*/ 	.byte	0x04, 0x0a
        /*11aa*/ 	.short	(.L_587 - .L_586)
	.align		4
.L_586:
        /*11ac*/ 	.word	index@(.nv.constant0._ZN4mmha33masked_multihead_attention_kernelIfLi224ELi256ELi1ELi64ELi256ELb0ELb1EEEv26Multihead_attention_paramsIT_XT5_EE)
        /*11b0*/ 	.short	0x0380
        /*11b2*/ 	.short	0x0128


	//----- nvinfo : EIATTR_SW_WAR
	.align		4
.L_587:
        /*11b4*/ 	.byte	0x04, 0x36
        /*11b6*/ 	.short	(.L_589 - .L_588)
.L_588:
        /*11b8*/ 	.word	0x00000008
.L_589:


//--------------------- .nv.info._ZN4mmha33masked_multihead_attention_kernelIfLi224ELi256ELi2ELi64ELi128ELb0ELb1EEEv26Multihead_attention_paramsIT_XT5_EE --------------------------
	.section	.nv.info._ZN4mmha33masked_multihead_attention_kernelIfLi224ELi256ELi2ELi64ELi128ELb0ELb1EEEv26Multihead_attention_paramsIT_XT5_EE,"",@"SHT_CUDA_INFO"
	.sectionflags	@""
	.align	4


	//----- nvinfo : EIATTR_CUDA_API_VERSION
	.align		4
        /*0000*/ 	.byte	0x04, 0x37
        /*0002*/ 	.short	(.L_591 - .L_590)
.L_590:
        /*0004*/ 	.word	0x00000082


	//----- nvinfo : EIATTR_KPARAM_INFO
	.align		4
.L_591:
        /*0008*/ 	.byte	0x04, 0x17
        /*000a*/ 	.short	(.L_593 - .L_592)
.L_592:
        /*000c*/ 	.word	0x00000000
        /*0010*/ 	.short	0x0000
        /*0012*/ 	.short	0x0000
        /*0014*/ 	.byte	0x00, 0xf0, 0xa1, 0x04


	//----- nvinfo : EIATTR_SPARSE_MMA_MASK
	.align		4
.L_593:
        /*0018*/ 	.byte	0x03, 0x50
        /*001a*/ 	.short	0x0000


	//----- nvinfo : EIATTR_MAXREG_COUNT
	.align		4
        /*001c*/ 	.byte	0x03, 0x1b
        /*001e*/ 	.short	0x00ff


	//----- nvinfo : EIATTR_NUM_BARRIERS
	.align		4
        /*0020*/ 	.byte	0x02, 0x4c
        /*0022*/ 	.byte	0x01
	.zero		1


	//----- nvinfo : EIATTR_EXTERNS
	.align		4
        /*0024*/ 	.byte	0x04, 0x0f
        /*0026*/ 	.short	(.L_595 - .L_594)


	//   ....[0]....
	.align		4
.L_594:
        /*0028*/ 	.word	index@(__assertfail)


	//----- nvinfo : EIATTR_ANNOTATIONS
	.align		4
.L_595:
        /*002c*/ 	.byte	0x04, 0x55
        /*002e*/ 	.short	(.L_597 - .L_596)


	//   ....[0]....
.L_596:
        /* <DEDUP_REMOVED lines=25> */


	//----- nvinfo : EIATTR_MERCURY_ISA_VERSION
	.align		4
.L_597:
        /*01a8*/ 	.byte	0x03, 0x5f
        /*01aa*/ 	.short	0x0101


	//----- nvinfo : EIATTR_INT_WARP_WIDE_INSTR_OFFSETS
	.align		4
        /*01ac*/ 	.byte	0x04, 0x31
        /*01ae*/ 	.short	(.L_599 - .L_598)


	//   ....[0]....
.L_598:
        /*01b0*/ 	.word	0x00000af0


	//----- nvinfo : EIATTR_COOP_GROUP_MASK_REGIDS
	.align		4
.L_599:
        /*01b4*/ 	.byte	0x04, 0x29
        /*01b6*/ 	.short	(.L_601 - .L_600)


	//   ....[0]....
.L_600:
        /*01b8*/ 	.word	0xffffffff


	//   ....[1]....
        /*01bc*/ 	.word	0xffffffff


	//   ....[2]....
        /*01c0*/ 	.word	0xffffffff


	//   ....[3]....
        /*01c4*/ 	.word	0xffffffff


	//   ....[4]....
        /*01c8*/ 	.word	0xffffffff


	//   ....[5]....
        /*01cc*/ 	.word	0xffffffff


	//   ....[6]....
        /*01d0*/ 	.word	0xffffffff


	//   ....[7]....
        /*01d4*/ 	.word	0xffffffff


	//   ....[8]....
        /*01d8*/ 	.word	0xffffffff


	//   ....[9]....
        /*01dc*/ 	.word	0xffffffff


	//   ....[10]....
        /*01e0*/ 	.word	0xffffffff


	//   ....[11]....
        /*01e4*/ 	.word	0xffffffff


	//   ....[12]....
        /*01e8*/ 	.word	0xffffffff


	//   ....[13]....
        /*01ec*/ 	.word	0xffffffff


	//   ....[14]....
        /*01f0*/ 	.word	0xffffffff


	//   ....[15]....
        /*01f4*/ 	.word	0xffffffff


	//   ....[16]....
        /*01f8*/ 	.word	0xffffffff


	//   ....[17]....
        /*01fc*/ 	.word	0xffffffff


	//   ....[18]....
        /*0200*/ 	.word	0xffffffff


	//   ....[19]....
        /*0204*/ 	.word	0xffffffff


	//   ....[20]....
        /*0208*/ 	.word	0xffffffff


	//   ....[21]....
        /*020c*/ 	.word	0xffffffff


	//   ....[22]....
        /*0210*/ 	.word	0xffffffff


	//   ....[23]....
        /*0214*/ 	.word	0x0500000f


	//   ....[24]....
        /*0218*/ 	.word	0x0500000f


	//   ....[25]....
        /*021c*/ 	.word	0x0500000f


	//   ....[26]....
        /*0220*/ 	.word	0x0500000f


	//   ....[27]....
        /*0224*/ 	.word	0x0500000f


	//----- nvinfo : EIATTR_COOP_GROUP_INSTR_OFFSETS
	.align		4
.L_601:
        /*0228*/ 	.byte	0x04, 0x28
        /*022a*/ 	.short	(.L_603 - .L_602)


	//   ....[0]....
.L_602:
        /*022c*/ 	.word	0x00001b80


	//   ....[1]....
        /*0230*/ 	.word	0x00001c30


	//   ....[2]....
        /*0234*/ 	.word	0x00001c70


	//   ....[3]....
        /*0238*/ 	.word	0x00001c90


	//   ....[4]....
        /*023c*/ 	.word	0x00001cc0


	//   ....[5]....
        /*0240*/ 	.word	0x00001d40


	//   ....[6]....
        /*0244*/ 	.word	0x00001d60


	//   ....[7]....
        /*0248*/ 	.word	0x0000a530


	//   ....[8]....
        /*024c*/ 	.word	0x0000a880


	//   ....[9]....
        /*0250*/ 	.word	0x0000a8a0


	//   ....[10]....
        /*0254*/ 	.word	0x0000a8c0


	//   ....[11]....
        /*0258*/ 	.word	0x0000a8e0


	//   ....[12]....
        /*025c*/ 	.word	0x0000aa20


	//   ....[13]....
        /*0260*/ 	.word	0x0000aa50


	//   ....[14]....
        /*0264*/ 	.word	0x0000aa80


	//   ....[15]....
        /*0268*/ 	.word	0x0000c100


	//   ....[16]....
        /*026c*/ 	.word	0x0000c1a0


	//   ....[17]....
        /*0270*/ 	.word	0x0000c1c0


	//   ....[18]....
        /*0274*/ 	.word	0x0000c1e0


	//   ....[19]....
        /*0278*/ 	.word	0x0000c200


	//   ....[20]....
        /*027c*/ 	.word	0x0000c260


	//   ....[21]....
        /*0280*/ 	.word	0x0000c290


	//   ....[22]....
        /*0284*/ 	.word	0x0000c2d0


	//   ....[23]....
        /*0288*/ 	.word	0x00010230


	//   ....[24]....
        /*028c*/ 	.word	0x000102d0


	//   ....[25]....
        /*0290*/ 	.word	0x00010350


	//   ....[26]....
        /*0294*/ 	.word	0x000103b0


	//   ....[27]....
        /*0298*/ 	.word	0x00010410


	//----- nvinfo : EIATTR_VRC_CTA_INIT_COUNT
	.align		4
.L_603:
        /*029c*/ 	.byte	0x02, 0x4a
	.zero		1
	.zero		1


	//----- nvinfo : EIATTR_SYSCALL_OFFSETS
	.align		4
        /*02a0*/ 	.byte	0x04, 0x46
        /*02a2*/ 	.short	(.L_605 - .L_604)


	//   ....[0]....
.L_604:
        /*02a4*/ 	.word	0x000013e0


	//----- nvinfo : EIATTR_EXIT_INSTR_OFFSETS
	.align		4
.L_605:
        /*02a8*/ 	.byte	0x04, 0x1c
        /*02aa*/ 	.short	(.L_607 - .L_606)


	//   ....[0]....
.L_606:
        /*02ac*/ 	.word	0x000000e0


	//   ....[1]....
        /*02b0*/ 	.word	0x0000ff50


	//   ....[2]....
        /*02b4*/ 	.word	0x00010170


	//   ....[3]....
        /*02b8*/ 	.word	0x000101c0


	//----- nvinfo : EIATTR_CRS_STACK_SIZE
	.align		4
.L_607:
        /*02bc*/ 	.byte	0x04, 0x1e
        /*02be*/ 	.short	(.L_609 - .L_608)
.L_608:
        /*02c0*/ 	.word	0x00000000


	//----- nvinfo : EIATTR_CBANK_PARAM_SIZE
	.align		4
.L_609:
        /*02c4*/ 	.byte	0x03, 0x19
        /*02c6*/ 	.short	0x0128


	//----- nvinfo : EIATTR_PARAM_CBANK
	.align		4
        /*02c8*/ 	.byte	0x04, 0x0a
        /*02ca*/ 	.short	(.L_611 - .L_610)
	.align		4
.L_610:
        /*02cc*/ 	.word	index@(.nv.constant0._ZN4mmha33masked_multihead_attention_kernelIfLi224ELi256ELi2ELi64ELi128ELb0ELb1EEEv26Multihead_attention_paramsIT_XT5_EE)
        /*02d0*/ 	.short	0x0380
        /*02d2*/ 	.short	0x0128


	//----- nvinfo : EIATTR_SW_WAR
	.align		4
.L_611:
        /*02d4*/ 	.byte	0x04, 0x36
        /*02d6*/ 	.short	(.L_613 - .L_612)
.L_612:
        /*02d8*/ 	.word	0x00000008
.L_613:


//--------------------- .nv.info._ZN4mmha33masked_multihead_attention_kernelIfLi224ELi256ELi4ELi64ELi64ELb0ELb1EEEv26Multihead_attention_paramsIT_XT5_EE --------------------------
	.section	.nv.info._ZN4mmha33masked_multihead_attention_kernelIfLi224ELi256ELi4ELi64ELi64ELb0ELb1EEEv26Multihead_attention_paramsIT_XT5_EE,"",@"SHT_CUDA_INFO"
	.sectionflags	@""
	.align	4


	//----- nvinfo : EIATTR_CUDA_API_VERSION
	.align		4
        /*0000*/ 	.byte	0x04, 0x37
        /*0002*/ 	.short	(.L_615 - .L_614)
.L_614:
        /*0004*/ 	.word	0x00000082


	//----- nvinfo : EIATTR_KPARAM_INFO
	.align		4
.L_615:
        /*0008*/ 	.byte	0x04, 0x17
        /*000a*/ 	.short	(.L_617 - .L_616)
.L_616:
        /*000c*/ 	.word	0x00000000
        /*0010*/ 	.short	0x0000
        /*0012*/ 	.short	0x0000
        /*0014*/ 	.byte	0x00, 0xf0, 0xa1, 0x04


	//----- nvinfo : EIATTR_SPARSE_MMA_MASK
	.align		4
.L_617:
        /*0018*/ 	.byte	0x03, 0x50
        /*001a*/ 	.short	0x0000


	//----- nvinfo : EIATTR_MAXREG_COUNT
	.align		4
        /*001c*/ 	.byte	0x03, 0x1b
        /*001e*/ 	.short	0x00ff


	//----- nvinfo : EIATTR_NUM_BARRIERS
	.align		4
        /*0020*/ 	.byte	0x02, 0x4c
        /*0022*/ 	.byte	0x01
	.zero		1


	//----- nvinfo : EIATTR_EXTERNS
	.align		4
        /*0024*/ 	.byte	0x04, 0x0f
        /*0026*/ 	.short	(.L_619 - .L_618)


	//   ....[0]....
	.align		4
.L_618:
        /*0028*/ 	.word	index@(__assertfail)


	//----- nvinfo : EIATTR_MERCURY_ISA_VERSION
	.align		4
.L_619:
        /*002c*/ 	.byte	0x03, 0x5f
        /*002e*/ 	.short	0x0101


	//----- nvinfo : EIATTR_COOP_GROUP_MASK_REGIDS
	.align		4
        /*0030*/ 	.byte	0x04, 0x29
        /*0032*/ 	.short	(.L_621 - .L_620)


	//   ....[0]....
.L_620:
        /*0034*/ 	.word	0xffffffff


	//   ....[1]....
        /*0038*/ 	.word	0xffffffff


	//   ....[2]....
        /*003c*/ 	.word	0xffffffff


	//   ....[3]....
        /*0040*/ 	.word	0xffffffff


	//   ....[4]....
        /*0044*/ 	.word	0xffffffff


	//   ....[5]....
        /*0048*/ 	.word	0xffffffff


	//   ....[6]....
        /*004c*/ 	.word	0xffffffff


	//   ....[7]....
        /*0050*/ 	.word	0xffffffff


	//   ....[8]....
        /*0054*/ 	.word	0xffffffff


	//   ....[9]....
        /*0058*/ 	.word	0xffffffff


	//   ....[10]....
        /*005c*/ 	.word	0xffffffff


	//   ....[11]....
        /*0060*/ 	.word	0xffffffff


	//   ....[12]....
        /*0064*/ 	.word	0xffffffff


	//   ....[13]....
        /*0068*/ 	.word	0xffffffff


	//   ....[14]....
        /*006c*/ 	.word	0xffffffff


	//   ....[15]....
        /*0070*/ 	.word	0xffffffff


	//   ....[16]....
        /*0074*/ 	.word	0xffffffff


	//   ....[17]....
        /*0078*/ 	.word	0xffffffff


	//   ....[18]....
        /*007c*/ 	.word	0xffffffff


	//   ....[19]....
        /*0080*/ 	.word	0xffffffff


	//   ....[20]....
        /*0084*/ 	.word	0xffffffff


	//   ....[21]....
        /*0088*/ 	.word	0x0500000f


	//   ....[22]....
        /*008c*/ 	.word	0x0500000f


	//   ....[23]....
        /*0090*/ 	.word	0x0500000f


	//   ....[24]....
        /*0094*/ 	.word	0x0500000f


	//   ....[25]....
        /*0098*/ 	.word	0x0500000f


	//----- nvinfo : EIATTR_COOP_GROUP_INSTR_OFFSETS
	.align		4
.L_621:
        /*009c*/ 	.byte	0x04, 0x28
        /*009e*/ 	.short	(.L_623 - .L_622)


	//   ....[0]....
.L_622:
        /*00a0*/ 	.word	0x000019c0


	//   ....[1]....
        /*00a4*/ 	.word	0x00001a30


	//   ....[2]....
        /*00a8*/ 	.word	0x00001a60


	//   ....[3]....
        /*00ac*/ 	.word	0x00001a80


	//   ....[4]....
        /*00b0*/ 	.word	0x00001ab0


	//   ....[5]....
        /*00b4*/ 	.word	0x00001b70


	//   ....[6]....
        /*00b8*/ 	.word	0x00001ba0


	//   ....[7]....
        /*00bc*/ 	.word	0x00009430


	//   ....[8]....
        /*00c0*/ 	.word	0x00009450


	//   ....[9]....
        /*00c4*/ 	.word	0x000096e0


	//   ....[10]....
        /*00c8*/ 	.word	0x00009700


	//   ....[11]....
        /*00cc*/ 	.word	0x00009720


	//   ....[12]....
        /*00d0*/ 	.word	0x00009860


	//   ....[13]....
        /*00d4*/ 	.word	0x000098b0


	//   ....[14]....
        /*00d8*/ 	.word	0x0000aef0


	//   ....[15]....
        /*00dc*/ 	.word	0x0000afa0


	//   ....[16]....
        /*00e0*/ 	.word	0x0000afd0


	//   ....[17]....
        /*00e4*/ 	.word	0x0000aff0


	//   ....[18]....
        /*00e8*/ 	.word	0x0000b010


	//   ....[19]....
        /*00ec*/ 	.word	0x0000b080


	//   ....[20]....
        /*00f0*/ 	.word	0x0000b0a0


	//   ....[21]....
        /*00f4*/ 	.word	0x0000edc0


	//   ....[22]....
        /*00f8*/ 	.word	0x0000ee40


	//   ....[23]....
        /*00fc*/ 	.word	0x0000eed0


	//   ....[24]....
        /*0100*/ 	.word	0x0000ef50


	//   ....[25]....
        /*0104*/ 	.word	0x0000efb0


	//----- nvinfo : EIATTR_VRC_CTA_INIT_COUNT
	.align		4
.L_623:
        /*0108*/ 	.byte	0x02, 0x4a
	.zero		1
	.zero		1


	//----- nvinfo : EIATTR_SYSCALL_OFFSETS
	.align		4
        /*010c*/ 	.byte	0x04, 0x46
        /*010e*/ 	.short	(.L_625 - .L_624)


	//   ....[0]....
.L_624:
        /*0110*/ 	.word	0x00001220


	//----- nvinfo : EIATTR_EXIT_INSTR_OFFSETS
	.align		4
.L_625:
        /*0114*/ 	.byte	0x04, 0x1c
        /*0116*/ 	.short	(.L_627 - .L_626)


	//   ....[0]....
.L_626:
        /*0118*/ 	.word	0x000000b0


	//   ....[1]....
        /*011c*/ 	.word	0x0000eaf0


	//   ....[2]....
        /*0120*/ 	.word	0x0000ed10


	//   ....[3]....
        /*0124*/ 	.word	0x0000ed60


	//----- nvinfo : EIATTR_CRS_STACK_SIZE
	.align		4
.L_627:
        /*0128*/ 	.byte	0x04, 0x1e
        /*012a*/ 	.short	(.L_629 - .L_628)
.L_628:
        /*012c*/ 	.word	0x00000000


	//----- nvinfo : EIATTR_CBANK_PARAM_SIZE
	.align		4
.L_629:
        /*0130*/ 	.byte	0x03, 0x19
        /*0132*/ 	.short	0x0128


	//----- nvinfo : EIATTR_PARAM_CBANK
	.align		4
        /*0134*/ 	.byte	0x04, 0x0a
        /*0136*/ 	.short	(.L_631 - .L_630)
	.align		4
.L_630:
        /*0138*/ 	.word	index@(.nv.constant0._ZN4mmha33masked_multihead_attention_kernelIfLi224ELi256ELi4ELi64ELi64ELb0ELb1EEEv26Multihead_attention_paramsIT_XT5_EE)
        /*013c*/ 	.short	0x0380
        /*013e*/ 	.short	0x0128


	//----- nvinfo : EIATTR_SW_WAR
	.align		4
.L_631:
        /*0140*/ 	.byte	0x04, 0x36
        /*0142*/ 	.short	(.L_633 - .L_632)
.L_632:
        /*0144*/ 	.word	0x00000008
.L_633:


//--------------------- .nv.info._ZN4mmha33masked_multihead_attention_kernelIfLi224ELi256ELi1ELi64ELi256ELb0ELb0EEEv26Multihead_attention_paramsIT_XT5_EE --------------------------
	.section	.nv.info._ZN4mmha33masked_multihead_attention_kernelIfLi224ELi256ELi1ELi64ELi256ELb0ELb0EEEv26Multihead_attention_paramsIT_XT5_EE,"",@"SHT_CUDA_INFO"
	.sectionflags	@""
	.align	4


	//----- nvinfo : EIATTR_CUDA_API_VERSION
	.align		4
        /*0000*/ 	.byte	0x04, 0x37
        /*0002*/ 	.short	(.L_635 - .L_634)
.L_634:
        /*0004*/ 	.word	0x00000082


	//----- nvinfo : EIATTR_KPARAM_INFO
	.align		4
.L_635:
        /*0008*/ 	.byte	0x04, 0x17
        /*000a*/ 	.short	(.L_637 - .L_636)
.L_636:
        /*000c*/ 	.word	0x00000000
        /*0010*/ 	.short	0x0000
        /*0012*/ 	.short	0x0000
        /*0014*/ 	.byte	0x00, 0xf0, 0xa1, 0x04


	//----- nvinfo : EIATTR_SPARSE_MMA_MASK
	.align		4
.L_637:
        /*0018*/ 	.byte	0x03, 0x50
        /*001a*/ 	.short	0x0000


	//----- nvinfo : EIATTR_MAXREG_COUNT
	.align		4
        /*001c*/ 	.byte	0x03, 0x1b
        /*001e*/ 	.short	0x00ff


	//----- nvinfo : EIATTR_NUM_BARRIERS
	.align		4
        /*0020*/ 	.byte	0x02, 0x4c
        /*0022*/ 	.byte	0x01
	.zero		1


	//----- nvinfo : EIATTR_EXTERNS
	.align		4
        /*0024*/ 	.byte	0x04, 0x0f
        /*0026*/ 	.short	(.L_639 - .L_638)


	//   ....[0]....
	.align		4
.L_638:
        /*0028*/ 	.word	index@(__assertfail)


	//----- nvinfo : EIATTR_ANNOTATIONS
	.align		4
.L_639:
        /*002c*/ 	.byte	0x04, 0x55
        /*002e*/ 	.short	(.L_641 - .L_640)


	//   ....[0]....
.L_640:
        /* <DEDUP_REMOVED lines=286> */


	//----- nvinfo : EIATTR_MERCURY_ISA_VERSION
	.align		4
.L_641:
        /*11f8*/ 	.byte	0x03, 0x5f
        /*11fa*/ 	.short	0x0101


	//----- nvinfo : EIATTR_INT_WARP_WIDE_INSTR_OFFSETS
	.align		4
        /*11fc*/ 	.byte	0x04, 0x31
        /*11fe*/ 	.short	(.L_643 - .L_642)


	//   ....[0]....
.L_642:
        /*1200*/ 	.word	0x00000ab0


	//----- nvinfo : EIATTR_COOP_GROUP_MASK_REGIDS
	.align		4
.L_643:
        /*1204*/ 	.byte	0x04, 0x29
        /*1206*/ 	.short	(.L_645 - .L_644)


	//   ....[0]....
.L_644:
        /*1208*/ 	.word	0xffffffff


	//   ....[1]....
        /*120c*/ 	.word	0xffffffff


	//   ....[2]....
        /*1210*/ 	.word	0xffffffff


	//   ....[3]....
        /*1214*/ 	.word	0xffffffff


	//   ....[4]....
        /*1218*/ 	.word	0xffffffff


	//   ....[5]....
        /*121c*/ 	.word	0xffffffff


	//   ....[6]....
        /*1220*/ 	.word	0xffffffff


	//   ....[7]....
        /*1224*/ 	.word	0xffffffff


	//   ....[8]....
        /*1228*/ 	.word	0xffffffff


	//   ....[9]....
        /*122c*/ 	.word	0xffffffff


	//   ....[10]....
        /*1230*/ 	.word	0xffffffff


	//   ....[11]....
        /*1234*/ 	.word	0xffffffff


	//   ....[12]....
        /*1238*/ 	.word	0xffffffff


	//   ....[13]....
        /*123c*/ 	.word	0xffffffff


	//   ....[14]....
        /*1240*/ 	.word	0xffffffff


	//   ....[15]....
        /*1244*/ 	.word	0xffffffff


	//   ....[16]....
        /*1248*/ 	.word	0xffffffff


	//   ....[17]....
        /*124c*/ 	.word	0xffffffff


	//   ....[18]....
        /*1250*/ 	.word	0xffffffff


	//   ....[19]....
        /*1254*/ 	.word	0xffffffff


	//   ....[20]....
        /*1258*/ 	.word	0xffffffff


	//   ....[21]....
        /*125c*/ 	.word	0xffffffff


	//   ....[22]....
        /*1260*/ 	.word	0xffffffff


	//   ....[23]....
        /*1264*/ 	.word	0xffffffff


	//   ....[24]....
        /*1268*/ 	.word	0xffffffff


	//----- nvinfo : EIATTR_COOP_GROUP_INSTR_OFFSETS
	.align		4
.L_645:
        /*126c*/ 	.byte	0x04, 0x28
        /*126e*/ 	.short	(.L_647 - .L_646)


	//   ....[0]....
.L_646:
        /*1270*/ 	.word	0x00001b50


	//   ....[1]....
        /*1274*/ 	.word	0x00001bd0


	//   ....[2]....
        /*1278*/ 	.word	0x00001c10


	//   ....[3]....
        /*127c*/ 	.word	0x00001c30


	//   ....[4]....
        /*1280*/ 	.word	0x00001c70


	//   ....[5]....
        /*1284*/ 	.word	0x00001d20


	//   ....[6]....
        /*1288*/ 	.word	0x00001d40


	//   ....[7]....
        /*128c*/ 	.word	0x0000a880


	//   ....[8]....
        /*1290*/ 	.word	0x0000a8a0


	//   ....[9]....
        /*1294*/ 	.word	0x0000a8d0


	//   ....[10]....
        /*1298*/ 	.word	0x0000a900


	//   ....[11]....
        /*129c*/ 	.word	0x0000a940


	//   ....[12]....
        /*12a0*/ 	.word	0x0000a9e0


	//   ....[13]....
        /*12a4*/ 	.word	0x0000aa10


	//   ....[14]....
        /*12a8*/ 	.word	0x0000aa30


	//   ....[15]....
        /*12ac*/ 	.word	0x0000aa50


	//   ....[16]....
        /*12b0*/ 	.word	0x0000c100


	//   ....[17]....
        /*12b4*/ 	.word	0x0000c1a0


	//   ....[18]....
        /*12b8*/ 	.word	0x0000c1c0


	//   ....[19]....
        /*12bc*/ 	.word	0x0000c1e0


	//   ....[20]....
        /*12c0*/ 	.word	0x0000c200


	//   ....[21]....
        /*12c4*/ 	.word	0x0000c280


	//   ....[22]....
        /*12c8*/ 	.word	0x0000c2a0


	//   ....[23]....
        /*12cc*/ 	.word	0x0000c2d0


	//   ....[24]....
        /*12d0*/ 	.word	0x0000c2f0


	//----- nvinfo : EIATTR_VRC_CTA_INIT_COUNT
	.align		4
.L_647:
        /*12d4*/ 	.byte	0x02, 0x4a
	.zero		1
	.zero		1


	//----- nvinfo : EIATTR_SYSCALL_OFFSETS
	.align		4
        /*12d8*/ 	.byte	0x04, 0x46
        /*12da*/ 	.short	(.L_649 - .L_648)


	//   ....[0]....
.L_648:
        /*12dc*/ 	.word	0x000013b0


	//----- nvinfo : EIATTR_EXIT_INSTR_OFFSETS
	.align		4
.L_649:
        /*12e0*/ 	.byte	0x04, 0x1c
        /*12e2*/ 	.short	(.L_651 - .L_650)


	//   ....[0]....
.L_650:
        /*12e4*/ 	.word	0x000000e0


	//   ....[1]....
        /*12e8*/ 	.word	0x0000ff90


	//   ....[2]....
        /*12ec*/ 	.word	0x000101b0


	//   ....[3]....
        /*12f0*/ 	.word	0x00010200


	//----- nvinfo : EIATTR_CRS_STACK_SIZE
	.align		4
.L_651:
        /*12f4*/ 	.byte	0x04, 0x1e
        /*12f6*/ 	.short	(.L_653 - .L_652)
.L_652:
        /*12f8*/ 	.word	0x00000000


	//----- nvinfo : EIATTR_CBANK_PARAM_SIZE
	.align		4
.L_653:
        /*12fc*/ 	.byte	0x03, 0x19
        /*12fe*/ 	.short	0x0128


	//----- nvinfo : EIATTR_PARAM_CBANK
	.align		4
        /*1300*/ 	.byte	0x04, 0x0a
        /*1302*/ 	.short	(.L_655 - .L_654)
	.align		4
.L_654:
        /*1304*/ 	.word	index@(.nv.constant0._ZN4mmha33masked_multihead_attention_kernelIfLi224ELi256ELi1ELi64ELi256ELb0ELb0EEEv26Multihead_attention_paramsIT_XT5_EE)
        /*1308*/ 	.short	0x0380
        /*130a*/ 	.short	0x0128


	//----- nvinfo : EIATTR_SW_WAR
	.align		4
.L_655:
        /*130c*/ 	.byte	0x04, 0x36
        /*130e*/ 	.short	(.L_657 - .L_656)
.L_656:
        /*1310*/ 	.word	0x00000008
.L_657:


//--------------------- .nv.info._ZN4mmha33masked_multihead_attention_kernelIfLi224ELi256ELi2ELi64ELi128ELb0ELb0EEEv26Multihead_attention_paramsIT_XT5_EE --------------------------
	.section	.nv.info._ZN4mmha33masked_multihead_attention_kernelIfLi224ELi256ELi2ELi64ELi128ELb0ELb0EEEv26Multihead_attention_paramsIT_XT5_EE,"",@"SHT_CUDA_INFO"
	.sectionflags	@""
	.align	4


	//----- nvinfo : EIATTR_CUDA_API_VERSION
	.align		4
        /*0000*/ 	.byte	0x04, 0x37
        /*0002*/ 	.short	(.L_659 - .L_658)
.L_658:
        /*0004*/ 	.word	0x00000082


	//----- nvinfo : EIATTR_KPARAM_INFO
	.align		4
.L_659:
        /*0008*/ 	.byte	0x04, 0x17
        /*000a*/ 	.short	(.L_661 - .L_660)
.L_660:
        /*000c*/ 	.word	0x00000000
        /*0010*/ 	.short	0x0000
        /*0012*/ 	.short	0x0000
        /*0014*/ 	.byte	0x00, 0xf0, 0xa1, 0x04


	//----- nvinfo : EIATTR_SPARSE_MMA_MASK
	.align		4
.L_661:
        /*0018*/ 	.byte	0x03, 0x50
        /*001a*/ 	.short	0x0000


	//----- nvinfo : EIATTR_MAXREG_COUNT
	.align		4
        /*001c*/ 	.byte	0x03, 0x1b
        /*001e*/ 	.short	0x00ff


	//----- nvinfo : EIATTR_NUM_BARRIERS
	.align		4
        /*0020*/ 	.byte	0x02, 0x4c
        /*0022*/ 	.byte	0x01
	.zero		1


	//----- nvinfo : EIATTR_EXTERNS
	.align		4
        /*0024*/ 	.byte	0x04, 0x0f
        /*0026*/ 	.short	(.L_663 - .L_662)


	//   ....[0]....
	.align		4
.L_662:
        /*0028*/ 	.word	index@(__assertfail)


	//----- nvinfo : EIATTR_ANNOTATIONS
	.align		4
.L_663:
        /*002c*/ 	.byte	0x04, 0x55
        /*002e*/ 	.short	(.L_665 - .L_664)


	//   ....[0]....
.L_664:
        /* <DEDUP_REMOVED lines=29> */


	//----- nvinfo : EIATTR_MERCURY_ISA_VERSION
	.align		4
.L_665:
        /*01e8*/ 	.byte	0x03, 0x5f
        /*01ea*/ 	.short	0x0101


	//----- nvinfo : EIATTR_INT_WARP_WIDE_INSTR_OFFSETS
	.align		4
        /*01ec*/ 	.byte	0x04, 0x31
        /*01ee*/ 	.short	(.L_667 - .L_666)


	//   ....[0]....
.L_666:
        /*01f0*/ 	.word	0x00000ae0


	//----- nvinfo : EIATTR_COOP_GROUP_MASK_REGIDS
	.align		4
.L_667:
        /*01f4*/ 	.byte	0x04, 0x29
        /*01f6*/ 	.short	(.L_669 - .L_668)


	//   ....[0]....
.L_668:
        /*01f8*/ 	.word	0xffffffff


	//   ....[1]....
        /*01fc*/ 	.word	0xffffffff


	//   ....[2]....
        /*0200*/ 	.word	0xffffffff


	//   ....[3]....
        /*0204*/ 	.word	0xffffffff


	//   ....[4]....
        /*0208*/ 	.word	0xffffffff


	//   ....[5]....
        /*020c*/ 	.word	0xffffffff


	//   ....[6]....
        /*0210*/ 	.word	0xffffffff


	//   ....[7]....
        /*0214*/ 	.word	0xffffffff


	//   ....[8]....
        /*0218*/ 	.word	0xffffffff


	//   ....[9]....
        /*021c*/ 	.word	0xffffffff


	//   ....[10]....
        /*0220*/ 	.word	0xffffffff


	//   ....[11]....
        /*0224*/ 	.word	0xffffffff


	//   ....[12]....
        /*0228*/ 	.word	0xffffffff


	//   ....[13]....
        /*022c*/ 	.word	0xffffffff


	//   ....[14]....
        /*0230*/ 	.word	0xffffffff


	//   ....[15]....
        /*0234*/ 	.word	0xffffffff


	//   ....[16]....
        /*0238*/ 	.word	0xffffffff


	//   ....[17]....
        /*023c*/ 	.word	0xffffffff


	//   ....[18]....
        /*0240*/ 	.word	0xffffffff


	//   ....[19]....
        /*0244*/ 	.word	0xffffffff


	//   ....[20]....
        /*0248*/ 	.word	0xffffffff


	//   ....[21]....
        /*024c*/ 	.word	0xffffffff


	//   ....[22]....
        /*0250*/ 	.word	0xffffffff


	//   ....[23]....
        /*0254*/ 	.word	0x0500000f


	//   ....[24]....
        /*0258*/ 	.word	0x0500000f


	//   ....[25]....
        /*025c*/ 	.word	0x0500000f


	//   ....[26]....
        /*0260*/ 	.word	0x0500000f


	//   ....[27]....
        /*0264*/ 	.word	0x0500000f


	//----- nvinfo : EIATTR_COOP_GROUP_INSTR_OFFSETS
	.align		4
.L_669:
        /*0268*/ 	.byte	0x04, 0x28
        /*026a*/ 	.short	(.L_671 - .L_670)


	//   ....[0]....
.L_670:
        /*026c*/ 	.word	0x00001b70


	//   ....[1]....
        /*0270*/ 	.word	0x00001bf0


	//   ....[2]....
        /*0274*/ 	.word	0x00001c20


	//   ....[3]....
        /*0278*/ 	.word	0x00001c40


	//   ....[4]....
        /*027c*/ 	.word	0x00001c80


	//   ....[5]....
        /*0280*/ 	.word	0x00001d30


	//   ....[6]....
        /*0284*/ 	.word	0x00001d50


	//   ....[7]....
        /*0288*/ 	.word	0x00006e00


	//   ....[8]....
        /*028c*/ 	.word	0x000070d0


	//   ....[9]....
        /*0290*/ 	.word	0x000070f0


	//   ....[10]....
        /*0294*/ 	.word	0x00007110


	//   ....[11]....
        /*0298*/ 	.word	0x00007130


	//   ....[12]....
        /*029c*/ 	.word	0x00007250


	//   ....[13]....
        /*02a0*/ 	.word	0x00007280


	//   ....[14]....
        /*02a4*/ 	.word	0x000072a0


	//   ....[15]....
        /*02a8*/ 	.word	0x00008950


	//   ....[16]....
        /*02ac*/ 	.word	0x000089e0


	//   ....[17]....
        /*02b0*/ 	.word	0x00008a10


	//   ....[18]....
        /*02b4*/ 	.word	0x00008a30


	//   ....[19]....
        /*02b8*/ 	.word	0x00008a50


	//   ....[20]....
        /*02bc*/ 	.word	0x00008ac0


	//   ....[21]....
        /*02c0*/ 	.word	0x00008ae0


	//   ....[22]....
        /*02c4*/ 	.word	0x00008b20


	//   ....[23]....
        /*02c8*/ 	.word	0x0000ca10


	//   ....[24]....
        /*02cc*/ 	.word	0x0000cab0


	//   ....[25]....
        /*02d0*/ 	.word	0x0000cb30


	//   ....[26]....
        /*02d4*/ 	.word	0x0000cb90


	//   ....[27]....
        /*02d8*/ 	.word	0x0000cbf0


	//----- nvinfo : EIATTR_VRC_CTA_INIT_COUNT
	.align		4
.L_671:
        /*02dc*/ 	.byte	0x02, 0x4a
	.zero		1
	.zero		1


	//----- nvinfo : EIATTR_SYSCALL_OFFSETS
	.align		4
        /*02e0*/ 	.byte	0x04, 0x46
        /*02e2*/ 	.short	(.L_673 - .L_672)


	//   ....[0]....
.L_672:
        /*02e4*/ 	.word	0x000013d0


	//----- nvinfo : EIATTR_EXIT_INSTR_OFFSETS
	.align		4
.L_673:
        /*02e8*/ 	.byte	0x04, 0x1c
        /*02ea*/ 	.short	(.L_675 - .L_674)


	//   ....[0]....
.L_674:
        /*02ec*/ 	.word	0x000000e0


	//   ....[1]....
        /*02f0*/ 	.word	0x0000c730


	//   ....[2]....
        /*02f4*/ 	.word	0x0000c950


	//   ....[3]....
        /*02f8*/ 	.word	0x0000c9a0


	//----- nvinfo : EIATTR_CRS_STACK_SIZE
	.align		4
.L_675:
        /*02fc*/ 	.byte	0x04, 0x1e
        /*02fe*/ 	.short	(.L_677 - .L_676)
.L_676:
        /*0300*/ 	.word	0x00000000


	//----- nvinfo : EIATTR_CBANK_PARAM_SIZE
	.align		4
.L_677:
        /*0304*/ 	.byte	0x03, 0x19
        /*0306*/ 	.short	0x0128


	//----- nvinfo : EIATTR_PARAM_CBANK
	.align		4
        /*0308*/ 	.byte	0x04, 0x0a
        /*030a*/ 	.short	(.L_679 - .L_678)
	.align		4
.L_678:
        /*030c*/ 	.word	index@(.nv.constant0._ZN4mmha33masked_multihead_attention_kernelIfLi224ELi256ELi2ELi64ELi128ELb0ELb0EEEv26Multihead_attention_paramsIT_XT5_EE)
        /*0310*/ 	.short	0x0380
        /*0312*/ 	.short	0x0128


	//----- nvinfo : EIATTR_SW_WAR
	.align		4
.L_679:
        /*0314*/ 	.byte	0x04, 0x36
        /*0316*/ 	.short	(.L_681 - .L_680)
.L_680:
        /*0318*/ 	.word	0x00000008
.L_681:


//--------------------- .nv.info._ZN4mmha33masked_multihead_attention_kernelIfLi224ELi256ELi4ELi64ELi64ELb0ELb0EEEv26Multihead_attention_paramsIT_XT5_EE --------------------------
	.section	.nv.info._ZN4mmha33masked_multihead_attention_kernelIfLi224ELi256ELi4ELi64ELi64ELb0ELb0EEEv26Multihead_attention_paramsIT_XT5_EE,"",@"SHT_CUDA_INFO"
	.sectionflags	@""
	.align	4


	//----- nvinfo : EIATTR_CUDA_API_VERSION
	.align		4
        /*0000*/ 	.byte	0x04, 0x37
        /*0002*/ 	.short	(.L_683 - .L_682)
.L_682:
        /*0004*/ 	.word	0x00000082


	//----- nvinfo : EIATTR_KPARAM_INFO
	.align		4
.L_683:
        /*0008*/ 	.byte	0x04, 0x17
        /*000a*/ 	.short	(.L_685 - .L_684)
.L_684:
        /*000c*/ 	.word	0x00000000
        /*0010*/ 	.short	0x0000
        /*0012*/ 	.short	0x0000
        /*0014*/ 	.byte	0x00, 0xf0, 0xa1, 0x04


	//----- nvinfo : EIATTR_SPARSE_MMA_MASK
	.align		4
.L_685:
        /*0018*/ 	.byte	0x03, 0x50
        /*001a*/ 	.short	0x0000


	//----- nvinfo : EIATTR_MAXREG_COUNT
	.align		4
        /*001c*/ 	.byte	0x03, 0x1b
        /*001e*/ 	.short	0x00ff


	//----- nvinfo : EIATTR_NUM_BARRIERS
	.align		4
        /*0020*/ 	.byte	0x02, 0x4c
        /*0022*/ 	.byte	0x01
	.zero		1


	//----- nvinfo : EIATTR_EXTERNS
	.align		4
        /*0024*/ 	.byte	0x04, 0x0f
        /*0026*/ 	.short	(.L_687 - .L_686)


	//   ....[0]....
	.align		4
.L_686:
        /*0028*/ 	.word	index@(__assertfail)


	//----- nvinfo : EIATTR_MERCURY_ISA_VERSION
	.align		4
.L_687:
        /*002c*/ 	.byte	0x03, 0x5f
        /*002e*/ 	.short	0x0101


	//----- nvinfo : EIATTR_COOP_GROUP_MASK_REGIDS
	.align		4
        /*0030*/ 	.byte	0x04, 0x29
        /*0032*/ 	.short	(.L_689 - .L_688)


	//   ....[0]....
.L_688:
        /*0034*/ 	.word	0xffffffff


	//   ....[1]....
        /*0038*/ 	.word	0xffffffff


	//   ....[2]....
        /*003c*/ 	.word	0xffffffff


	//   ....[3]....
        /*0040*/ 	.word	0xffffffff


	//   ....[4]....
        /*0044*/ 	.word	0xffffffff


	//   ....[5]....
        /*0048*/ 	.word	0xffffffff


	//   ....[6]....
        /*004c*/ 	.word	0xffffffff


	//   ....[7]....
        /*0050*/ 	.word	0xffffffff


	//   ....[8]....
        /*0054*/ 	.word	0xffffffff


	//   ....[9]....
        /*0058*/ 	.word	0xffffffff


	//   ....[10]....
        /*005c*/ 	.word	0xffffffff


	//   ....[11]....
        /*0060*/ 	.word	0xffffffff


	//   ....[12]....
        /*0064*/ 	.word	0xffffffff


	//   ....[13]....
        /*0068*/ 	.word	0xffffffff


	//   ....[14]....
        /*006c*/ 	.word	0xffffffff


	//   ....[15]....
        /*0070*/ 	.word	0xffffffff


	//   ....[16]....
        /*0074*/ 	.word	0xffffffff


	//   ....[17]....
        /*0078*/ 	.word	0xffffffff


	//   ....[18]....
        /*007c*/ 	.word	0xffffffff


	//   ....[19]....
        /*0080*/ 	.word	0xffffffff


	//   ....[20]....
        /*0084*/ 	.word	0xffffffff


	//   ....[21]....
        /*0088*/ 	.word	0x0500000f


	//   ....[22]....
        /*008c*/ 	.word	0x0500000f


	//   ....[23]....
        /*0090*/ 	.word	0x0500000f


	//   ....[24]....
        /*0094*/ 	.word	0x0500000f


	//   ....[25]....
        /*0098*/ 	.word	0x0500000f


	//----- nvinfo : EIATTR_COOP_GROUP_INSTR_OFFSETS
	.align		4
.L_689:
        /*009c*/ 	.byte	0x04, 0x28
        /*009e*/ 	.short	(.L_691 - .L_690)


	//   ....[0]....
.L_690:
        /*00a0*/ 	.word	0x000019d0


	//   ....[1]....
        /*00a4*/ 	.word	0x00001a50


	//   ....[2]....
        /*00a8*/ 	.word	0x00001a80


	//   ....[3]....
        /*00ac*/ 	.word	0x00001aa0


	//   ....[4]....
        /*00b0*/ 	.word	0x00001ad0


	//   ....[5]....
        /*00b4*/ 	.word	0x00001b90


	//   ....[6]....
        /*00b8*/ 	.word	0x00001bb0


	//   ....[7]....
        /*00bc*/ 	.word	0x00005c40


	//   ....[8]....
        /*00c0*/ 	.word	0x00005c60


	//   ....[9]....
        /*00c4*/ 	.word	0x00005ef0


	//   ....[10]....
        /*00c8*/ 	.word	0x00005f10


	//   ....[11]....
        /*00cc*/ 	.word	0x00005f30


	//   ....[12]....
        /*00d0*/ 	.word	0x00006050


	//   ....[13]....
        /*00d4*/ 	.word	0x00006080


	//   ....[14]....
        /*00d8*/ 	.word	0x000076e0


	//   ....[15]....
        /*00dc*/ 	.word	0x00007780


	//   ....[16]....
        /*00e0*/ 	.word	0x000077a0


	//   ....[17]....
        /*00e4*/ 	.word	0x000077d0


	//   ....[18]....
        /*00e8*/ 	.word	0x000077f0


	//   ....[19]....
        /*00ec*/ 	.word	0x00007880


	//   ....[20]....
        /*00f0*/ 	.word	0x000078a0


	//   ....[21]....
        /*00f4*/ 	.word	0x0000b540


	//   ....[22]....
        /*00f8*/ 	.word	0x0000b5c0


	//   ....[23]....
        /*00fc*/ 	.word	0x0000b650


	//   ....[24]....
        /*0100*/ 	.word	0x0000b6d0


	//   ....[25]....
        /*0104*/ 	.word	0x0000b730


	//----- nvinfo : EIATTR_VRC_CTA_INIT_COUNT
	.align		4
.L_691:
        /*0108*/ 	.byte	0x02, 0x4a
	.zero		1
	.zero		1


	//----- nvinfo : EIATTR_SYSCALL_OFFSETS
	.align		4
        /*010c*/ 	.byte	0x04, 0x46
        /*010e*/ 	.short	(.L_693 - .L_692)


	//   ....[0]....
.L_692:
        /*0110*/ 	.word	0x00001230


	//----- nvinfo : EIATTR_EXIT_INSTR_OFFSETS
	.align		4
.L_693:
        /*0114*/ 	.byte	0x04, 0x1c
        /*0116*/ 	.short	(.L_695 - .L_694)


	//   ....[0]....
.L_694:
        /*0118*/ 	.word	0x000000b0


	//   ....[1]....
        /*011c*/ 	.word	0x0000b270


	//   ....[2]....
        /*0120*/ 	.word	0x0000b490


	//   ....[3]....
        /*0124*/ 	.word	0x0000b4e0


	//----- nvinfo : EIATTR_CRS_STACK_SIZE
	.align		4
.L_695:
        /*0128*/ 	.byte	0x04, 0x1e
        /*012a*/ 	.short	(.L_697 - .L_696)
.L_696:
        /*012c*/ 	.word	0x00000000


	//----- nvinfo : EIATTR_CBANK_PARAM_SIZE
	.align		4
.L_697:
        /*0130*/ 	.byte	0x03, 0x19
        /*0132*/ 	.short	0x0128


	//----- nvinfo : EIATTR_PARAM_CBANK
	.align		4
        /*0134*/ 	.byte	0x04, 0x0a
        /*0136*/ 	.short	(.L_699 - .L_698)
	.align		4
.L_698:
        /*0138*/ 	.word	index@(.nv.constant0._ZN4mmha33masked_multihead_attention_kernelIfLi224ELi256ELi4ELi64ELi64ELb0ELb0EEEv26Multihead_attention_paramsIT_XT5_EE)
        /*013c*/ 	.short	0x0380
        /*013e*/ 	.short	0x0128


	//----- nvinfo : EIATTR_SW_WAR
	.align		4
.L_699:
        /*0140*/ 	.byte	0x04, 0x36
        /*0142*/ 	.short	(.L_701 - .L_700)
.L_700:
        /*0144*/ 	.word	0x00000008
.L_701:


//--------------------- .nv.callgraph             --------------------------
	.section	.nv.callgraph,"",@"SHT_CUDA_CALLGRAPH"
	.align	4
	.sectionentsize	8
	.align		4
        /*0000*/ 	.word	0x00000000
	.align		4
        /*0004*/ 	.word	0xffffffff
	.align		4
        /*0008*/ 	.word	index@(_ZN4mmha33masked_multihead_attention_kernelItLi224ELi256ELi1ELi32ELi256ELb1ELb1EEEv26Multihead_attention_paramsIT_XT5_EE)
	.align		4
        /*000c*/ 	.word	index@(__assertfail)
	.align		4
        /*0010*/ 	.word	index@(_ZN4mmha33masked_multihead_attention_kernelItLi224ELi256ELi2ELi32ELi128ELb1ELb1EEEv26Multihead_attention_paramsIT_XT5_EE)
	.align		4
        /*0014*/ 	.word	index@(__assertfail)
	.align		4
        /*0018*/ 	.word	index@(_ZN4mmha33masked_multihead_attention_kernelItLi224ELi256ELi4ELi32ELi64ELb1ELb1EEEv26Multihead_attention_paramsIT_XT5_EE)
	.align		4
        /*001c*/ 	.word	index@(__assertfail)
	.align		4
        /*0020*/ 	.word	index@(_ZN4mmha33masked_multihead_attention_kernelItLi224ELi256ELi1ELi32ELi256ELb1ELb0EEEv26Multihead_attention_paramsIT_XT5_EE)
	.align		4
        /*0024*/ 	.word	index@(__assertfail)
	.align		4
        /*0028*/ 	.word	index@(_ZN4mmha33masked_multihead_attention_kernelItLi224ELi256ELi2ELi32ELi128ELb1ELb0EEEv26Multihead_attention_paramsIT_XT5_EE)
	.align		4
        /*002c*/ 	.word	index@(__assertfail)
	.align		4
        /*0030*/ 	.word	index@(_ZN4mmha33masked_multihead_attention_kernelItLi224ELi256ELi4ELi32ELi64ELb1ELb0EEEv26Multihead_attention_paramsIT_XT5_EE)
	.align		4
        /*0034*/ 	.word	index@(__assertfail)
	.align		4
        /*0038*/ 	.word	index@(_ZN4mmha33masked_multihead_attention_kernelIfLi224ELi256ELi1ELi64ELi256ELb1ELb1EEEv26Multihead_attention_paramsIT_XT5_EE)
	.align		4
        /*003c*/ 	.word	index@(__assertfail)
	.align		4
        /*0040*/ 	.word	index@(_ZN4mmha33masked_multihead_attention_kernelIfLi224ELi256ELi2ELi64ELi128ELb1ELb1EEEv26Multihead_attention_paramsIT_XT5_EE)
	.align		4
        /*0044*/ 	.word	index@(__assertfail)
	.align		4
        /*0048*/ 	.word	index@(_ZN4mmha33masked_multihead_attention_kernelIfLi224ELi256ELi4ELi64ELi64ELb1ELb1EEEv26Multihead_attention_paramsIT_XT5_EE)
	.align		4
        /*004c*/ 	.word	index@(__assertfail)
	.align		4
        /*0050*/ 	.word	index@(_ZN4mmha33masked_multihead_attention_kernelIfLi224ELi256ELi1ELi64ELi256ELb1ELb0EEEv26Multihead_attention_paramsIT_XT5_EE)
	.align		4
        /*0054*/ 	.word	index@(__assertfail)
	.align		4
        /*0058*/ 	.word	index@(_ZN4mmha33masked_multihead_attention_kernelIfLi224ELi256ELi2ELi64ELi128ELb1ELb0EEEv26Multihead_attention_paramsIT_XT5_EE)
	.align		4
        /*005c*/ 	.word	index@(__assertfail)
	.align		4
        /*0060*/ 	.word	index@(_ZN4mmha33masked_multihead_attention_kernelIfLi224ELi256ELi4ELi64ELi64ELb1ELb0EEEv26Multihead_attention_paramsIT_XT5_EE)
	.align		4
        /*0064*/ 	.word	index@(__assertfail)
	.align		4
        /*0068*/ 	.word	index@(_ZN4mmha33masked_multihead_attention_kernelItLi224ELi256ELi1ELi32ELi256ELb0ELb1EEEv26Multihead_attention_paramsIT_XT5_EE)
	.align		4
        /*006c*/ 	.word	index@(__assertfail)
	.align		4
        /*0070*/ 	.word	index@(_ZN4mmha33masked_multihead_attention_kernelItLi224ELi256ELi2ELi32ELi128ELb0ELb1EEEv26Multihead_attention_paramsIT_XT5_EE)
	.align		4
        /*0074*/ 	.word	index@(__assertfail)
	.align		4
        /*0078*/ 	.word	index@(_ZN4mmha33masked_multihead_attention_kernelItLi224ELi256ELi4ELi32ELi64ELb0ELb1EEEv26Multihead_attention_paramsIT_XT5_EE)
	.align		4
        /*007c*/ 	.word	index@(__assertfail)
	.align		4
        /*0080*/ 	.word	index@(_ZN4mmha33masked_multihead_attention_kernelItLi224ELi256ELi1ELi32ELi256ELb0ELb0EEEv26Multihead_attention_paramsIT_XT5_EE)
	.align		4
        /*0084*/ 	.word	index@(__assertfail)
	.align		4
        /*0088*/ 	.word	index@(_ZN4mmha33masked_multihead_attention_kernelItLi224ELi256ELi2ELi32ELi128ELb0ELb0EEEv26Multihead_attention_paramsIT_XT5_EE)
	.align		4
        /*008c*/ 	.word	index@(__assertfail)
	.align		4
        /*0090*/ 	.word	index@(_ZN4mmha33masked_multihead_attention_kernelItLi224ELi256ELi4ELi32ELi64ELb0ELb0EEEv26Multihead_attention_paramsIT_XT5_EE)
	.align		4
        /*0094*/ 	.word	index@(__assertfail)
	.align		4
        /*0098*/ 	.word	index@(_ZN4mmha33masked_multihead_attention_kernelIfLi224ELi256ELi1ELi64ELi256ELb0ELb1EEEv26Multihead_attention_paramsIT_XT5_EE)
	.align		4
        /*009c*/ 	.word	index@(__assertfail)
	.align		4
        /*00a0*/ 	.word	index@(_ZN4mmha33masked_multihead_attention_kernelIfLi224ELi256ELi2ELi64ELi128ELb0ELb1EEEv26Multihead_attention_paramsIT_XT5_EE)
	.align		4
        /*00a4*/ 	.word	index@(__assertfail)
	.align		4
        /*00a8*/ 	.word	index@(_ZN4mmha33masked_multihead_attention_kernelIfLi224ELi256ELi4ELi64ELi64ELb0ELb1EEEv26Multihead_attention_paramsIT_XT5_EE)
	.align		4
        /*00ac*/ 	.word	index@(__assertfail)
	.align		4
        /*00b0*/ 	.word	index@(_ZN4mmha33masked_multihead_attention_kernelIfLi224ELi256ELi1ELi64ELi256ELb0ELb0EEEv26Multihead_attention_paramsIT_XT5_EE)
	.align		4
        /*00b4*/ 	.word	index@(__assertfail)
	.align		4
        /*00b8*/ 	.word	index@(_ZN4mmha33masked_multihead_attention_kernelIfLi224ELi256ELi2ELi64ELi128ELb0ELb0EEEv26Multihead_attention_paramsIT_XT5_EE)
	.align		4
        /*00bc*/ 	.word	index@(__assertfail)
	.align		4
        /*00c0*/ 	.word	index@(_ZN4mmha33masked_multihead_attention_kernelIfLi224ELi256ELi4ELi64ELi64ELb0ELb0EEEv26Multihead_attention_paramsIT_XT5_EE)
	.align		4
        /*00c4*/ 	.word	index@(__assertfail)
	.align		4
        /*00c8*/ 	.word	0x00000000
	.align		4
        /*00cc*/ 	.word	0xfffffffe
	.align		4
        /*00d0*/ 	.word	0x00000000
	.align		4
        /*00d4*/ 	.word	0xfffffffd
	.align		4
        /*00d8*/ 	.word	0x00000000
	.align		4
        /*00dc*/ 	.word	0xfffffffc


//--------------------- .nv.constant4             --------------------------
	.section	.nv.constant4,"a",@progbits
	.align	8
	.align		8
.nv.constant4:
        /*0000*/ 	.dword	__assertfail
	.align		8
        /*0008*/ 	.dword	__unnamed_1
	.align		8
        /*0010*/ 	.dword	__unnamed_2
	.align		8
        /*0018*/ 	.dword	__unnamed_3
	.align		8
        /*0020*/ 	.dword	__unnamed_4
	.align		8
        /*0028*/ 	.dword	__unnamed_5
	.align		8
        /*0030*/ 	.dword	__unnamed_6
	.align		8
        /*0038*/ 	.dword	__unnamed_7
	.align		8
        /*0040*/ 	.dword	__unnamed_8
	.align		8
        /*0048*/ 	.dword	__unnamed_9
	.align		8
        /*0050*/ 	.dword	__unnamed_10
	.align		8
        /*0058*/ 	.dword	__unnamed_11
	.align		8
        /*0060*/ 	.dword	__unnamed_12
	.align		8
        /*0068*/ 	.dword	__unnamed_13
	.align		8
        /*0070*/ 	.dword	__unnamed_14
	.align		8
        /*0078*/ 	.dword	__unnamed_15
	.align		8
        /*0080*/ 	.dword	__unnamed_16
	.align		8
        /*0088*/ 	.dword	__unnamed_17
	.align		8
        /*0090*/ 	.dword	__unnamed_18
	.align		8
        /*0098*/ 	.dword	__unnamed_19
	.align		8
        /*00a0*/ 	.dword	__unnamed_20
	.align		8
        /*00a8*/ 	.dword	__unnamed_21
	.align		8
        /*00b0*/ 	.dword	__unnamed_22
	.align		8
        /*00b8*/ 	.dword	__unnamed_23
	.align		8
        /*00c0*/ 	.dword	__unnamed_24
	.align		8
        /*00c8*/ 	.dword	$str
	.align		8
        /*00d0*/ 	.dword	$str$1


//--------------------- .text._ZN4mmha33masked_multihead_attention_kernelItLi224ELi256ELi1ELi32ELi256ELb1ELb1EEEv26Multihead_attention_paramsIT_XT5_EE --------------------------
	.section	.text._ZN4mmha33masked_multihead_attention_kernelItLi224ELi256ELi1ELi32ELi256ELb1ELb1EEEv26Multihead_attention_paramsIT_XT5_EE,"ax",@progbits
	.align	128
        .global         _ZN4mmha33masked_multihead_attention_kernelItLi224ELi256ELi1ELi32ELi256ELb1ELb1EEEv26Multihead_attention_paramsIT_XT5_EE
        .type           _ZN4mmha33masked_multihead_attention_kernelItLi224ELi256ELi1ELi32ELi256ELb1ELb1EEEv26Multihead_attention_paramsIT_XT5_EE,@function
        .size           _ZN4mmha33masked_multihead_attention_kernelItLi224ELi256ELi1ELi32ELi256ELb1ELb1EEEv26Multihead_attention_paramsIT_XT5_EE,(.L_x_5589 - _ZN4mmha33masked_multihead_attention_kernelItLi224ELi256ELi1ELi32ELi256ELb1ELb1EEEv26Multihead_attention_paramsIT_XT5_EE)
        .other          _ZN4mmha33masked_multihead_attention_kernelItLi224ELi256ELi1ELi32ELi256ELb1ELb1EEEv26Multihead_attention_paramsIT_XT5_EE,@"STO_CUDA_ENTRY STV_DEFAULT"
_ZN4mmha33masked_multihead_attention_kernelItLi224ELi256ELi1ELi32ELi256ELb1ELb1EEEv26Multihead_attention_paramsIT_XT5_EE:
.text._ZN4mmha33masked_multihead_attention_kernelItLi224ELi256ELi1ELi32ELi256ELb1ELb1EEEv26Multihead_attention_paramsIT_XT5_EE:
[----:B------:R-:W0:Y:S01]  /*0000*/  LDC R1, c[0x0][0x37c] ;  /* 0x0000df00ff017b82 */ /* 0x000e220000000800 */
[----:B------:R-:W1:Y:S01]  /*0010*/  LDCU.64 UR4, c[0x0][0x490] ;  /* 0x00009200ff0477ac */ /* 0x000e620008000a00 */
[----:B------:R-:W2:Y:S01]  /*0020*/  S2R R33, SR_CTAID.Y ;  /* 0x0000000000217919 */ /* 0x000ea20000002600 */
[----:B0-----:R-:W-:Y:S01]  /*0030*/  VIADD R1, R1, 0xfffffd40 ;  /* 0xfffffd4001017836 */ /* 0x001fe20000000000 */
[----:B------:R-:W0:Y:S01]  /*0040*/  LDCU.64 UR36, c[0x0][0x358] ;  /* 0x00006b00ff2477ac */ /* 0x000e220008000a00 */
[----:B-1----:R-:W-:-:S04]  /*0050*/  UISETP.NE.U32.AND UP0, UPT, UR4, URZ, UPT ;  /* 0x000000ff0400728c */ /* 0x002fc8000bf05070 */
[----:B------:R-:W-:-:S09]  /*0060*/  UISETP.NE.AND.EX UP0, UPT, UR5, URZ, UPT, UP0 ;  /* 0x000000ff0500728c */ /* 0x000fd2000bf05300 */
[----:B--2---:R-:W-:Y:S05]  /*0070*/  BRA.U !UP0, `(.L_x_0) ;  /* 0x0000000108147547 */ /* 0x004fea000b800000 */
[----:B------:R-:W-:-:S05]  /*0080*/  IADD3 R2, P0, PT, R33, UR4, RZ ;  /* 0x0000000421027c10 */ /* 0x000fca000ff1e0ff */
[----:B------:R-:W-:-:S05]  /*0090*/  IMAD.X R3, RZ, RZ, UR5, P0 ;  /* 0x00000005ff037e24 */ /* 0x000fca00080e06ff */
[----:B0-----:R-:W2:Y:S02]  /*00a0*/  LDG.E.U8 R2, desc[UR36][R2.64] ;  /* 0x0000002402027981 */ /* 0x001ea4000c1e1100 */
[----:B--2---:R-:W-:-:S13]  /*00b0*/  ISETP.NE.AND P0, PT, R2, 0x1, PT ;  /* 0x000000010200780c */ /* 0x004fda0003f05270 */
[----:B------:R-:W-:Y:S05]  /*00c0*/  @!P0 EXIT ;  /* 0x000000000000894d */ /* 0x000fea0003800000 */
.L_x_0:
[----:B------:R-:W1:Y:S01]  /*00d0*/  LDCU UR7, c[0x0][0x3f0] ;  /* 0x00007e00ff0777ac */ /* 0x000e620008000800 */
[----:B------:R-:W2:Y:S01]  /*00e0*/  LDC.64 R2, c[0x0][0x498] ;  /* 0x00012600ff027b82 */ /* 0x000ea20000000a00 */
[----:B------:R-:W3:Y:S07]  /*00f0*/  LDCU UR9, c[0x0][0x3f4] ;  /* 0x00007e80ff0977ac */ /* 0x000eee0008000800 */
[----:B------:R-:W4:Y:S01]  /*0100*/  LDC R20, c[0x0][0x40c] ;  /* 0x00010300ff147b82 */ /* 0x000f220000000800 */
[----:B-1----:R-:W-:-:S04]  /*0110*/  MOV R0, UR7 ;  /* 0x0000000700007c02 */ /* 0x002fc80008000f00 */
[----:B------:R-:W-:Y:S01]  /*0120*/  IABS R7, R0 ;  /* 0x0000000000077213 */ /* 0x000fe20000000000 */
[----:B--2---:R-:W-:-:S03]  /*0130*/  IMAD.WIDE.U32 R2, R33, 0x4, R2 ;  /* 0x0000000421027825 */ /* 0x004fc600078e0002 */
[----:B------:R-:W1:Y:S02]  /*0140*/  I2F.RP R0, R7 ;  /* 0x0000000700007306 */ /* 0x000e640000209400 */
[----:B0-----:R0:W2:Y:S06]  /*0150*/  LDG.E R8, desc[UR36][R2.64] ;  /* 0x0000002402087981 */ /* 0x0010ac000c1e1900 */
[----:B-1----:R-:W1:Y:S02]  /*0160*/  MUFU.RCP R0, R0 ;  /* 0x0000000000007308 */ /* 0x002e640000001000 */
[----:B-1----:R-:W-:-:S06]  /*0170*/  VIADD R4, R0, 0xffffffe ;  /* 0x0ffffffe00047836 */ /* 0x002fcc0000000000 */
[----:B------:R1:W5:Y:S02]  /*0180*/  F2I.FTZ.U32.TRUNC.NTZ R5, R4 ;  /* 0x0000000400057305 */ /* 0x000364000021f000 */
[----:B-1----:R-:W-:Y:S02]  /*0190*/  HFMA2 R4, -RZ, RZ, 0, 0 ;  /* 0x00000000ff047431 */ /* 0x002fe400000001ff */
[----:B-----5:R-:W-:-:S04]  /*01a0*/  IMAD.MOV R6, RZ, RZ, -R5 ;  /* 0x000000ffff067224 */ /* 0x020fc800078e0a05 */
[----:B------:R-:W-:Y:S01]  /*01b0*/  IMAD R9, R6, R7, RZ ;  /* 0x0000000706097224 */ /* 0x000fe200078e02ff */
[----:B------:R-:W-:-:S03]  /*01c0*/  IABS R6, R33 ;  /* 0x0000002100067213 */ /* 0x000fc60000000000 */
[----:B------:R-:W-:-:S06]  /*01d0*/  IMAD.HI.U32 R5, R5, R9, R4 ;  /* 0x0000000905057227 */ /* 0x000fcc00078e0004 */
[----:B------:R-:W-:-:S05]  /*01e0*/  IMAD.HI.U32 R5, R5, R6, RZ ;  /* 0x0000000605057227 */ /* 0x000fca00078e00ff */
[----:B------:R-:W-:Y:S02]  /*01f0*/  R2UR UR6, R5 ;  /* 0x00000000050672ca */ /* 0x000fe400000e0000 */
[----:B------:R-:W1:Y:S11]  /*0200*/  LDC.64 R4, c[0x0][0x460] ;  /* 0x00011800ff047b82 */ /* 0x000e760000000a00 */
[----:B------:R-:W-:-:S04]  /*0210*/  IMAD R0, RZ, RZ, -UR6 ;  /* 0x80000006ff007e24 */ /* 0x000fc8000f8e02ff */
[----:B------:R-:W-:-:S05]  /*0220*/  IMAD R0, R7, R0, R6 ;  /* 0x0000000007007224 */ /* 0x000fca00078e0206 */
[----:B------:R-:W-:Y:S01]  /*0230*/  ISETP.GT.U32.AND P0, PT, R7, R0, PT ;  /* 0x000000000700720c */ /* 0x000fe20003f04070 */
[----:B------:R-:W-:-:S12]  /*0240*/  IMAD.U32 R6, RZ, RZ, UR6 ;  /* 0x00000006ff067e24 */ /* 0x000fd8000f8e00ff */
[----:B------:R-:W-:Y:S01]  /*0250*/  @!P0 IADD3 R6, PT, PT, R6, 0x1, RZ ;  /* 0x0000000106068810 */ /* 0x000fe20007ffe0ff */
[----:B------:R-:W-:-:S03]  /*0260*/  @!P0 IMAD.IADD R0, R0, 0x1, -R7 ;  /* 0x0000000100008824 */ /* 0x000fc600078e0a07 */
[----:B------:R-:W-:Y:S02]  /*0270*/  @!P0 R2UR UR6, R6 ;  /* 0x00000000060682ca */ /* 0x000fe400000e0000 */
[----:B-1----:R-:W-:-:S04]  /*0280*/  ISETP.NE.U32.AND P0, PT, R4, RZ, PT ;  /* 0x000000ff0400720c */ /* 0x002fc80003f05070 */
[----:B------:R-:W-:Y:S02]  /*0290*/  ISETP.NE.AND.EX P0, PT, R5, RZ, PT, P0 ;  /* 0x000000ff0500720c */ /* 0x000fe40003f05300 */
[----:B------:R-:W-:Y:S02]  /*02a0*/  ISETP.GE.U32.AND P1, PT, R0, R7, PT ;  /* 0x000000070000720c */ /* 0x000fe40003f26070 */
[----:B----4-:R-:W-:-:S03]  /*02b0*/  ISETP.EQ.AND P3, PT, R20, RZ, P0 ;  /* 0x000000ff1400720c */ /* 0x010fc60000762270 */
[----:B------:R-:W-:Y:S01]  /*02c0*/  IMAD.U32 R0, RZ, RZ, UR6 ;  /* 0x00000006ff007e24 */ /* 0x000fe2000f8e00ff */
[----:B0-----:R-:W-:-:S04]  /*02d0*/  LOP3.LUT R3, R33, UR7, RZ, 0x3c, !PT ;  /* 0x0000000721037c12 */ /* 0x001fc8000f8e3cff */
[----:B------:R-:W-:-:S03]  /*02e0*/  ISETP.GE.AND P0, PT, R3, RZ, PT ;  /* 0x000000ff0300720c */ /* 0x000fc60003f06270 */
[----:B------:R-:W-:Y:S02]  /*02f0*/  @P1 IADD3 R0, PT, PT, R0, 0x1, RZ ;  /* 0x0000000100001810 */ /* 0x000fe40007ffe0ff */
[----:B------:R-:W-:Y:S02]  /*0300*/  VOTEU.ANY UP3, P3 ;  /* 0x0000000000ff7886 */ /* 0x000fe40001860100 */
[----:B------:R-:W-:-:S03]  /*0310*/  @P1 R2UR UR6, R0 ;  /* 0x00000000000612ca */ /* 0x000fc600000e0000 */
[----:B------:R-:W0:Y:S01]  /*0320*/  @UP3 LDCU.64 UR4, c[0x0][0x460] ;  /* 0x00008c00ff0437ac */ /* 0x000e220008000a00 */
[----:B------:R-:W-:Y:S02]  /*0330*/  UISETP.NE.AND UP0, UPT, UR7, URZ, UPT ;  /* 0x000000ff0700728c */ /* 0x000fe4000bf05270 */
[----:B------:R-:W-:-:S07]  /*0340*/  VOTEU.ANY UP1, P0 ;  /* 0x0000000000ff7886 */ /* 0x000fce0000020100 */
[----:B------:R-:W-:Y:S02]  /*0350*/  UMOV UR41, UR6 ;  /* 0x0000000600297c82 */ /* 0x000fe40008000000 */
[----:B------:R-:W-:Y:S02]  /*0360*/  @!UP1 UIADD3 UR41, UPT, UPT, -UR41, URZ, URZ ;  /* 0x000000ff29299290 */ /* 0x000fe4000fffe1ff */
[----:B------:R-:W-:Y:S01]  /*0370*/  @!UP0 ULOP3.LUT UR41, URZ, UR7, URZ, 0x33, !UPT ;  /* 0x00000007ff298292 */ /* 0x000fe2000f8e33ff */
[----:B------:R-:W-:-:S03]  /*0380*/  PLOP3.LUT P0, PT, PT, PT, UP3, 0x80, 0x8 ;  /* 0x000000000008781c */ /* 0x000fc60003f0f038 */
[----:B0-----:R-:W-:-:S06]  /*0390*/  @UP3 UIMAD.WIDE UR4, UR41, 0x4, UR4 ;  /* 0x00000004290438a5 */ /* 0x001fcc000f8e0204 */
[----:B------:R-:W-:Y:S02]  /*03a0*/  IMAD.U32 R4, RZ, RZ, UR4 ;  /* 0x00000004ff047e24 */ /* 0x000fe4000f8e00ff */
[----:B------:R-:W-:-:S05]  /*03b0*/  IMAD.U32 R5, RZ, RZ, UR5 ;  /* 0x00000005ff057e24 */ /* 0x000fca000f8e00ff */
[----:B------:R0:W4:Y:S01]  /*03c0*/  @P0 LDG.E R4, desc[UR36][R4.64] ;  /* 0x0000002404040981 */ /* 0x000122000c1e1900 */
[----:B---3--:R-:W-:-:S04]  /*03d0*/  MOV R25, UR9 ;  /* 0x0000000900197c02 */ /* 0x008fc80008000f00 */
[----:B------:R-:W-:-:S04]  /*03e0*/  IABS R0, R25 ;  /* 0x0000001900007213 */ /* 0x000fc80000000000 */
[----:B------:R-:W-:-:S13]  /*03f0*/  R2UR UR8, R0 ;  /* 0x00000000000872ca */ /* 0x000fda00000e0000 */
[----:B------:R-:W1:Y:S08]  /*0400*/  I2F.RP R0, UR8 ;  /* 0x0000000800007d06 */ /* 0x000e700008209400 */
[----:B-1----:R-:W1:Y:S02]  /*0410*/  MUFU.RCP R0, R0 ;  /* 0x0000000000007308 */ /* 0x002e640000001000 */
[----:B-1----:R-:W-:-:S06]  /*0420*/  VIADD R3, R0, 0xffffffe ;  /* 0x0ffffffe00037836 */ /* 0x002fcc0000000000 */
[----:B------:R-:W1:Y:S02]  /*0430*/  F2I.FTZ.U32.TRUNC.NTZ R3, R3 ;  /* 0x0000000300037305 */ /* 0x000e64000021f000 */
[----:B-1----:R-:W-:Y:S01]  /*0440*/  R2UR UR5, R3 ;  /* 0x00000000030572ca */ /* 0x002fe200000e0000 */
[----:B------:R-:W-:-:S12]  /*0450*/  UMOV UR4, URZ ;  /* 0x000000ff00047c82 */ /* 0x000fd80008000000 */
[----:B------:R-:W-:-:S04]  /*0460*/  UIADD3 UR6, UPT, UPT, URZ, -UR5, URZ ;  /* 0x80000005ff067290 */ /* 0x000fc8000fffe0ff */
[----:B------:R-:W-:-:S04]  /*0470*/  UIMAD UR6, UR6, UR8, URZ ;  /* 0x00000008060672a4 */ /* 0x000fc8000f8e02ff */
[----:B------:R-:W-:Y:S01]  /*0480*/  UIMAD.WIDE.U32 UR4, UR5, UR6, UR4 ;  /* 0x00000006050472a5 */ /* 0x000fe2000f8e0004 */
[----:B--2---:R-:W-:-:S13]  /*0490*/  R2UR UR44, R8 ;  /* 0x00000000082c72ca */ /* 0x004fda00000e0000 */
[----:B------:R-:W-:-:S06]  /*04a0*/  UIADD3 UR45, UPT, UPT, UR44, -0x1, URZ ;  /* 0xffffffff2c2d7890 */ /* 0x000fcc000fffe0ff */
[----:B------:R-:W-:-:S05]  /*04b0*/  IMAD.U32 R16, RZ, RZ, UR45 ;  /* 0x0000002dff107e24 */ /* 0x000fca000f8e00ff */
[----:B0-----:R-:W-:-:S04]  /*04c0*/  IABS R5, R16 ;  /* 0x0000001000057213 */ /* 0x001fc80000000000 */
[----:B------:R-:W-:Y:S01]  /*04d0*/  R2UR UR40, R5 ;  /* 0x00000000052872ca */ /* 0x000fe200000e0000 */
[----:B------:R-:W0:-:S12]  /*04e0*/  S2R R23, SR_TID.X ;  /* 0x0000000000177919 */ /* 0x000e180000002100 */
[----:B------:R-:W-:-:S04]  /*04f0*/  UIMAD.WIDE.U32 UR4, UR5, UR40, URZ ;  /* 0x00000028050472a5 */ /* 0x000fc8000f8e00ff */
[----:B------:R-:W-:-:S04]  /*0500*/  UIADD3 UR5, UPT, UPT, -UR5, URZ, URZ ;  /* 0x000000ff05057290 */ /* 0x000fc8000fffe1ff */
[----:B------:R-:W-:-:S03]  /*0510*/  UIMAD UR40, UR8, UR5, UR40 ;  /* 0x00000005082872a4 */ /* 0x000fc6000f8e0228 */
[----:B------:R-:W1:Y:S01]  /*0520*/  LDCU UR4, c[0x0][0x3e8] ;  /* 0x00007d00ff0477ac */ /* 0x000e620008000800 */
[----:B------:R-:W-:Y:S01]  /*0530*/  S2UR UR46, SR_CTAID.X ;  /* 0x00000000002e79c3 */ /* 0x000fe20000002500 */
[----:B------:R-:W2:Y:S01]  /*0540*/  S2R R0, SR_CTAID.X ;  /* 0x0000000000007919 */ /* 0x000ea20000002500 */
[----:B------:R-:W-:Y:S01]  /*0550*/  UISETP.GT.U32.AND UP0, UPT, UR8, UR40, UPT ;  /* 0x000000280800728c */ /* 0x000fe2000bf04070 */
[----:B------:R-:W3:Y:S05]  /*0560*/  LDCU UR5, c[0x0][0x3f8] ;  /* 0x00007f00ff0577ac */ /* 0x000eea0008000800 */
[----:B------:R-:W3:Y:S05]  /*0570*/  S2UR UR6, SR_CTAID.Y ;  /* 0x00000000000679c3 */ /* 0x000eea0000002600 */
[----:B------:R-:W-:Y:S01]  /*0580*/  @!UP0 UIADD3 UR40, UPT, UPT, UR40, -UR8, URZ ;  /* 0x8000000828288290 */ /* 0x000fe2000fffe0ff */
[----:B------:R-:W-:Y:S01]  /*0590*/  PLOP3.LUT P0, PT, PT, PT, UP3, 0x80, 0x8 ;  /* 0x000000000008781c */ /* 0x000fe20003f0f038 */
[----:B-1----:R-:W-:-:S02]  /*05a0*/  UISETP.NE.AND UP1, UPT, UR4, URZ, UPT ;  /* 0x000000ff0400728c */ /* 0x002fc4000bf25270 */
[----:B------:R-:W-:Y:S01]  /*05b0*/  UISETP.GT.U32.AND UP2, UPT, UR8, UR40, UPT ;  /* 0x000000280800728c */ /* 0x000fe2000bf44070 */
[C---:B0-----:R-:W-:Y:S01]  /*05c0*/  ISETP.GT.U32.AND P4, PT, R23.reuse, 0x1b, PT ;  /* 0x0000001b1700780c */ /* 0x041fe20003f84070 */
[----:B------:R-:W-:Y:S02]  /*05d0*/  UP2UR UR43, UPR, URZ, 0x8 ;  /* 0x00000008ff2b7883 */ /* 0x000fe40008000000 */
[----:B------:R-:W-:Y:S02]  /*05e0*/  UISETP.GE.AND UP3, UPT, UR45, URZ, UPT ;  /* 0x000000ff2d00728c */ /* 0x000fe4000bf66270 */
[----:B------:R-:W-:Y:S01]  /*05f0*/  UISETP.NE.AND UP0, UPT, UR9, URZ, UPT ;  /* 0x000000ff0900728c */ /* 0x000fe2000bf05270 */
[----:B------:R-:W-:-:S04]  /*0600*/  SHF.L.U32 R3, R23, 0x3, RZ ;  /* 0x0000000317037819 */ /* 0x000fc800000006ff */
[----:B------:R-:W-:Y:S02]  /*0610*/  @!UP2 UIADD3 UR40, UPT, UPT, UR40, -UR8, URZ ;  /* 0x800000082828a290 */ /* 0x000fe4000fffe0ff */
[----:B---3--:R-:W-:Y:S02]  /*0620*/  UIMAD UR42, UR6, UR5, UR46 ;  /* 0x00000005062a72a4 */ /* 0x008fe4000f8e022e */
[----:B------:R-:W-:Y:S01]  /*0630*/  @UP1 UIMAD UR4, UR6, UR4, URZ ;  /* 0x00000004060412a4 */ /* 0x000fe2000f8e02ff */
[----:B------:R-:W-:Y:S01]  /*0640*/  BSSY.RECONVERGENT B0, `(.L_x_1) ;  /* 0x0000049000007945 */ /* 0x000fe20003800200 */
[----:B------:R-:W-:Y:S01]  /*0650*/  @!UP1 UIMAD UR7, UR42, 0xe0, URZ ;  /* 0x000000e02a0798a4 */ /* 0x000fe2000f8e02ff */
[----:B------:R-:W-:Y:S01]  /*0660*/  UMOV UR38, URZ ;  /* 0x000000ff00267c82 */ /* 0x000fe20008000000 */
[----:B------:R-:W-:Y:S02]  /*0670*/  @!UP3 UIADD3 UR40, UPT, UPT, -UR40, URZ, URZ ;  /* 0x000000ff2828b290 */ /* 0x000fe4000fffe1ff */
[----:B------:R-:W-:-:S02]  /*0680*/  @UP1 UIMAD UR7, UR46, 0xe0, UR4 ;  /* 0x000000e02e0718a4 */ /* 0x000fc4000f8e0204 */
[----:B------:R-:W-:Y:S02]  /*0690*/  UIMAD UR41, UR41, UR5, URZ ;  /* 0x00000005292972a4 */ /* 0x000fe4000f8e02ff */
[----:B------:R-:W-:Y:S01]  /*06a0*/  @!UP0 ULOP3.LUT UR40, URZ, UR9, URZ, 0x33, !UPT ;  /* 0x00000009ff288292 */ /* 0x000fe2000f8e33ff */
[----:B------:R-:W-:Y:S02]  /*06b0*/  P2R R2, PR, RZ, 0x8 ;  /* 0x00000008ff027803 */ /* 0x000fe40000000000 */
[----:B------:R-:W-:Y:S02]  /*06c0*/  CS2R R30, SRZ ;  /* 0x00000000001e7805 */ /* 0x000fe4000001ff00 */
[----:B------:R-:W-:Y:S01]  /*06d0*/  CS2R R28, SRZ ;  /* 0x00000000001c7805 */ /* 0x000fe2000001ff00 */
[----:B--2---:R-:W-:Y:S01]  /*06e0*/  IMAD R15, R0, 0xe0, R3 ;  /* 0x000000e0000f7824 */ /* 0x004fe200078e0203 */
[----:B----4-:R-:W-:Y:S01]  /*06f0*/  @P0 R2UR UR38, R4 ;  /* 0x00000000042602ca */ /* 0x010fe200000e0000 */
[----:B------:R-:W-:-:S14]  /*0700*/  @P4 BRA `(.L_x_2) ;  /* 0x0000000000f04947 */ /* 0x000fdc0003800000 */
[----:B------:R-:W0:Y:S01]  /*0710*/  LDCU UR4, c[0x0][0x478] ;  /* 0x00008f00ff0477ac */ /* 0x000e220008000800 */
[----:B------:R-:W-:Y:S01]  /*0720*/  VIADD R7, R3, UR7 ;  /* 0x0000000703077c36 */ /* 0x000fe20008000000 */
[----:B0-----:R-:W-:-:S09]  /*0730*/  UISETP.NE.AND UP0, UPT, UR4, 0x2, UPT ;  /* 0x000000020400788c */ /* 0x001fd2000bf05270 */
[----:B------:R-:W-:Y:S05]  /*0740*/  BRA.U UP0, `(.L_x_3) ;  /* 0x0000000100d47547 */ /* 0x000fea000b800000 */
[----:B------:R-:W0:Y:S02]  /*0750*/  LDCU.64 UR10, c[0x0][0x388] ;  /* 0x00007100ff0a77ac */ /* 0x000e240008000a00 */
[----:B0-----:R-:W-:-:S04]  /*0760*/  IADD3 R6, P0, PT, R7, UR10, RZ ;  /* 0x0000000a07067c10 */ /* 0x001fc8000ff1e0ff */
[----:B------:R-:W-:-:S05]  /*0770*/  LEA.HI.X.SX32 R7, R7, UR11, 0x1, P0 ;  /* 0x0000000b07077c11 */ /* 0x000fca00080f0eff */
[----:B------:R-:W2:Y:S01]  /*0780*/  LDG.E.64 R10, desc[UR36][R6.64] ;  /* 0x00000024060a7981 */ /* 0x000ea2000c1e1b00 */
[----:B------:R-:W0:Y:S03]  /*0790*/  LDC.64 R4, c[0x0][0x468] ;  /* 0x00011a00ff047b82 */ /* 0x000e260000000a00 */
[----:B0-----:R-:W3:Y:S01]  /*07a0*/  LDG.E R4, desc[UR36][R4.64] ;  /* 0x0000002404047981 */ /* 0x001ee2000c1e1900 */
[C-C-:B--2---:R-:W-:Y:S01]  /*07b0*/  SHF.R.S64 R14, R10.reuse, 0x10, R11.reuse ;  /* 0x000000100a0e7819 */ /* 0x144fe2000000100b */
[----:B------:R0:W3:Y:S01]  /*07c0*/  I2F.S8 R9, R10 ;  /* 0x0000000a00097306 */ /* 0x0000e20000001400 */
[----:B------:R-:W-:Y:S02]  /*07d0*/  SHF.R.U64 R7, R10, 0x10, R11 ;  /* 0x000000100a077819 */ /* 0x000fe4000000120b */
[----:B------:R-:W-:Y:S02]  /*07e0*/  LOP3.LUT R14, R14, 0xff, RZ, 0xc0, !PT ;  /* 0x000000ff0e0e7812 */ /* 0x000fe400078ec0ff */
[----:B------:R-:W-:-:S02]  /*07f0*/  PRMT R0, R10, 0x9910, RZ ;  /* 0x000099100a007816 */ /* 0x000fc400000000ff */
[----:B------:R-:W-:Y:S02]  /*0800*/  SHF.R.U64 R6, R14, 0x7, RZ ;  /* 0x000000070e067819 */ /* 0x000fe400000012ff */
[----:B0-----:R-:W-:Y:S02]  /*0810*/  SHF.R.S32.HI R10, RZ, 0x10, R11 ;  /* 0x00000010ff0a7819 */ /* 0x001fe4000001140b */
[----:B------:R-:W-:Y:S02]  /*0820*/  PRMT R7, R7, 0x9910, RZ ;  /* 0x0000991007077816 */ /* 0x000fe400000000ff */
[----:B------:R-:W-:Y:S02]  /*0830*/  LOP3.LUT R12, R11, 0xff, RZ, 0xc0, !PT ;  /* 0x000000ff0b0c7812 */ /* 0x000fe400078ec0ff */
[----:B------:R-:W-:Y:S02]  /*0840*/  LOP3.LUT R10, R10, 0xff, RZ, 0xc0, !PT ;  /* 0x000000ff0a0a7812 */ /* 0x000fe400078ec0ff */
[----:B------:R-:W-:Y:S01]  /*0850*/  ISETP.NE.U32.AND P0, PT, R6, RZ, PT ;  /* 0x000000ff0600720c */ /* 0x000fe20003f05070 */
[----:B------:R-:W-:Y:S01]  /*0860*/  IMAD.MOV.U32 R6, RZ, RZ, R7 ;  /* 0x000000ffff067224 */ /* 0x000fe200078e0007 */
[----:B------:R-:W-:-:S02]  /*0870*/  SHF.R.U64 R8, R12, 0x7, RZ ;  /* 0x000000070c087819 */ /* 0x000fc400000012ff */
[----:B------:R-:W-:Y:S02]  /*0880*/  SHF.R.U64 R7, R10, 0x7, RZ ;  /* 0x000000070a077819 */ /* 0x000fe400000012ff */
[----:B------:R-:W-:Y:S01]  /*0890*/  ISETP.NE.U32.AND P1, PT, R8, RZ, PT ;  /* 0x000000ff0800720c */ /* 0x000fe20003f25070 */
[----:B---3--:R-:W-:Y:S01]  /*08a0*/  FMUL.FTZ R9, R4, R9 ;  /* 0x0000000904097220 */ /* 0x008fe20000410000 */
[----:B------:R-:W-:Y:S02]  /*08b0*/  ISETP.NE.U32.AND P2, PT, R7, RZ, PT ;  /* 0x000000ff0700720c */ /* 0x000fe40003f45070 */
[----:B------:R-:W-:Y:S02]  /*08c0*/  ISETP.NE.U32.AND.EX P1, PT, RZ, RZ, PT, P1 ;  /* 0x000000ffff00720c */ /* 0x000fe40003f25110 */
[----:B------:R-:W-:Y:S02]  /*08d0*/  ISETP.NE.U32.AND.EX P0, PT, RZ, RZ, PT, P0 ;  /* 0x000000ffff00720c */ /* 0x000fe40003f05100 */
[----:B------:R-:W-:-:S02]  /*08e0*/  ISETP.NE.U32.AND.EX P2, PT, RZ, RZ, PT, P2 ;  /* 0x000000ffff00720c */ /* 0x000fc40003f45120 */
[----:B------:R-:W-:Y:S02]  /*08f0*/  PRMT R8, R11, 0x9910, RZ ;  /* 0x000099100b087816 */ /* 0x000fe400000000ff */
[----:B------:R-:W-:Y:S02]  /*0900*/  SHF.R.S32.HI R21, RZ, 0x18, R11 ;  /* 0x00000018ff157819 */ /* 0x000fe4000001140b */
[----:B------:R-:W-:Y:S02]  /*0910*/  SHF.R.S32.HI R0, RZ, 0x8, R0 ;  /* 0x00000008ff007819 */ /* 0x000fe40000011400 */
[----:B------:R-:W-:Y:S02]  /*0920*/  SHF.R.S32.HI R8, RZ, 0x8, R8 ;  /* 0x00000008ff087819 */ /* 0x000fe40000011408 */
[----:B------:R-:W-:Y:S01]  /*0930*/  SHF.R.S32.HI R6, RZ, 0x8, R6 ;  /* 0x00000008ff067819 */ /* 0x000fe20000011406 */
[----:B------:R-:W-:Y:S01]  /*0940*/  I2F.S16 R21, R21 ;  /* 0x0000001500157306 */ /* 0x000fe20000101400 */
[----:B------:R-:W-:-:S02]  /*0950*/  @P1 LOP3.LUT R12, R12, 0xffffff00, RZ, 0xfc, !PT ;  /* 0xffffff000c0c1812 */ /* 0x000fc400078efcff */
[----:B------:R-:W-:Y:S02]  /*0960*/  @P0 LOP3.LUT R14, R14, 0xffffff00, RZ, 0xfc, !PT ;  /* 0xffffff000e0e0812 */ /* 0x000fe400078efcff */
[----:B------:R-:W-:-:S03]  /*0970*/  @P2 LOP3.LUT R10, R10, 0xffffff00, RZ, 0xfc, !PT ;  /* 0xffffff000a0a2812 */ /* 0x000fc600078efcff */
[----:B------:R-:W0:Y:S08]  /*0980*/  I2F.S16 R5, R0 ;  /* 0x0000000000057306 */ /* 0x000e300000101400 */
[----:B------:R1:W2:Y:S01]  /*0990*/  I2F.S16 R17, R8 ;  /* 0x0000000800117306 */ /* 0x0002a20000101400 */
[----:B0-----:R-:W-:-:S07]  /*09a0*/  FMUL.FTZ R28, R4, R5 ;  /* 0x00000005041c7220 */ /* 0x001fce0000410000 */
[----:B------:R-:W0:Y:S01]  /*09b0*/  I2F.S16 R11, R6 ;  /* 0x00000006000b7306 */ /* 0x000e220000101400 */
[----:B-1----:R-:W-:Y:S01]  /*09c0*/  FMUL.FTZ R8, R4, R21 ;  /* 0x0000001504087220 */ /* 0x002fe20000410000 */
[----:B------:R-:W-:Y:S01]  /*09d0*/  F2FP.F16.F32.PACK_AB R28, R28, R9 ;  /* 0x000000091c1c723e */ /* 0x000fe200000000ff */
[----:B--2---:R-:W-:-:S05]  /*09e0*/  FMUL.FTZ R30, R4, R17 ;  /* 0x00000011041e7220 */ /* 0x004fca0000410000 */
[----:B------:R-:W1:Y:S01]  /*09f0*/  I2F.S8 R13, R12 ;  /* 0x0000000c000d7306 */ /* 0x000e620000001400 */
[----:B0-----:R-:W-:-:S07]  /*0a00*/  FMUL.FTZ R0, R4, R11 ;  /* 0x0000000b04007220 */ /* 0x001fce0000410000 */
[----:B------:R-:W0:Y:S01]  /*0a10*/  I2F.S8 R7, R14 ;  /* 0x0000000e00077306 */ /* 0x000e220000001400 */
[----:B-1----:R-:W-:-:S07]  /*0a20*/  FMUL.FTZ R13, R4, R13 ;  /* 0x0000000d040d7220 */ /* 0x002fce0000410000 */
[----:B------:R-:W1:Y:S01]  /*0a30*/  I2F.S8 R19, R10 ;  /* 0x0000000a00137306 */ /* 0x000e620000001400 */
[----:B------:R-:W-:Y:S01]  /*0a40*/  F2FP.F16.F32.PACK_AB R30, R30, R13 ;  /* 0x0000000d1e1e723e */ /* 0x000fe200000000ff */
[----:B0-----:R-:W-:-:S05]  /*0a50*/  FMUL.FTZ R7, R4, R7 ;  /* 0x0000000704077220 */ /* 0x001fca0000410000 */
[----:B------:R-:W-:Y:S01]  /*0a60*/  F2FP.F16.F32.PACK_AB R29, R0, R7 ;  /* 0x00000007001d723e */ /* 0x000fe200000000ff */
[----:B-1----:R-:W-:-:S05]  /*0a70*/  FMUL.FTZ R19, R4, R19 ;  /* 0x0000001304137220 */ /* 0x002fca0000410000 */
[----:B------:R-:W-:Y:S01]  /*0a80*/  F2FP.F16.F32.PACK_AB R31, R8, R19 ;  /* 0x00000013081f723e */ /* 0x000fe200000000ff */
[----:B------:R-:W-:Y:S06]  /*0a90*/  BRA `(.L_x_2) ;  /* 0x00000000000c7947 */ /* 0x000fec0003800000 */
.L_x_3:
[----:B------:R-:W0:Y:S02]  /*0aa0*/  LDC.64 R4, c[0x0][0x388] ;  /* 0x0000e200ff047b82 */ /* 0x000e240000000a00 */
[----:B0-----:R-:W-:-:S05]  /*0ab0*/  IMAD.WIDE R4, R7, 0x2, R4 ;  /* 0x0000000207047825 */ /* 0x001fca00078e0204 */
[----:B------:R0:W5:Y:S02]  /*0ac0*/  LDG.E.128 R28, desc[UR36][R4.64] ;  /* 0x00000024041c7981 */ /* 0x000164000c1e1d00 */
.L_x_2:
[----:B------:R-:W-:Y:S05]  /*0ad0*/  BSYNC.RECONVERGENT B0 ;  /* 0x0000000000007941 */ /* 0x000fea0003800200 */
.L_x_1:
[----:B------:R-:W1:Y:S01]  /*0ae0*/  LDCU.64 UR10, c[0x0][0x3a0] ;  /* 0x00007400ff0a77ac */ /* 0x000e620008000a00 */
[----:B------:R-:W2:Y:S01]  /*0af0*/  LDC.64 R6, c[0x0][0x418] ;  /* 0x00010600ff067b82 */ /* 0x000ea20000000a00 */
[----:B------:R-:W-:Y:S01]  /*0b00*/  @!P4 IMAD R0, R23, UR9, R16 ;  /* 0x000000091700cc24 */ /* 0x000fe2000f8e0210 */
[----:B------:R-:W-:Y:S01]  /*0b10*/  CS2R R26, SRZ ;  /* 0x00000000001a7805 */ /* 0x000fe2000001ff00 */
[----:B------:R-:W-:Y:S01]  /*0b20*/  UIMAD UR42, UR42, 0xe0, URZ ;  /* 0x000000e02a2a78a4 */ /* 0x000fe2000f8e02ff */
[----:B------:R-:W-:Y:S01]  /*0b30*/  CS2R R18, SRZ ;  /* 0x0000000000127805 */ /* 0x000fe2000001ff00 */
[----:B------:R-:W3:Y:S01]  /*0b40*/  LDCU.64 UR6, c[0x0][0x390] ;  /* 0x00007200ff0677ac */ /* 0x000ee20008000a00 */
[----:B------:R-:W-:Y:S02]  /*0b50*/  @!P4 SHF.L.U32 R0, R0, 0x3, RZ ;  /* 0x000000030000c819 */ /* 0x000fe400000006ff */
[----:B0-----:R-:W0:Y:S01]  /*0b60*/  @!P4 LDC.64 R4, c[0x0][0x3b8] ;  /* 0x0000ee00ff04cb82 */ /* 0x001e220000000a00 */
[----:B------:R-:W-:Y:S01]  /*0b70*/  VOTEU.ANY UP0, P3 ;  /* 0x0000000000ff7886 */ /* 0x000fe20001800100 */
[----:B------:R-:W-:Y:S01]  /*0b80*/  PLOP3.LUT P2, PT, PT, PT, UP0, 0x40, 0x4 ;  /* 0x000000000004781c */ /* 0x000fe20003f4e808 */
[----:B------:R-:W-:Y:S01]  /*0b90*/  @!P4 IMAD R17, R25, UR42, R0 ;  /* 0x0000002a1911cc24 */ /* 0x000fe2000f8e0200 */
[----:B------:R-:W-:-:S02]  /*0ba0*/  CS2R R24, SRZ ;  /* 0x0000000000187805 */ /* 0x000fc4000001ff00 */
[----:B------:R-:W-:Y:S02]  /*0bb0*/  ISETP.NE.AND P5, PT, R20, RZ, PT ;  /* 0x000000ff1400720c */ /* 0x000fe40003fa5270 */
[----:B------:R-:W-:Y:S02]  /*0bc0*/  ISETP.GT.U32.OR P2, PT, R23, 0x1f, P2 ;  /* 0x0000001f1700780c */ /* 0x000fe40001744470 */
[----:B-1----:R-:W-:-:S04]  /*0bd0*/  ISETP.NE.U32.AND P1, PT, RZ, UR10, PT ;  /* 0x0000000aff007c0c */ /* 0x002fc8000bf25070 */
[----:B------:R-:W-:Y:S02]  /*0be0*/  ISETP.NE.AND.EX P1, PT, RZ, UR11, PT, P1 ;  /* 0x0000000bff007c0c */ /* 0x000fe4000bf25310 */
[----:B---3--:R-:W-:Y:S02]  /*0bf0*/  ISETP.NE.U32.AND P3, PT, RZ, UR6, PT ;  /* 0x00000006ff007c0c */ /* 0x008fe4000bf65070 */
[----:B------:R-:W-:Y:S02]  /*0c00*/  ISETP.GT.U32.OR P1, PT, R23, 0x1b, !P1 ;  /* 0x0000001b1700780c */ /* 0x000fe40004f24470 */
[----:B--2---:R-:W-:Y:S01]  /*0c10*/  ISETP.NE.U32.AND P0, PT, R6, RZ, PT ;  /* 0x000000ff0600720c */ /* 0x004fe20003f05070 */
[----:B------:R-:W1:Y:S01]  /*0c20*/  @!P2 LDC.64 R12, c[0x0][0x450] ;  /* 0x00011400ff0cab82 */ /* 0x000e620000000a00 */
[----:B------:R-:W-:Y:S02]  /*0c30*/  ISETP.NE.OR P1, PT, R20, RZ, P1 ;  /* 0x000000ff1400720c */ /* 0x000fe40000f25670 */
[----:B------:R-:W-:Y:S01]  /*0c40*/  ISETP.NE.AND.EX P0, PT, R7, RZ, PT, P0 ;  /* 0x000000ff0700720c */ /* 0x000fe20003f05300 */
[----:B0-----:R-:W-:Y:S01]  /*0c50*/  @!P4 IMAD.WIDE R4, R17, 0x2, R4 ;  /* 0x000000021104c825 */ /* 0x001fe200078e0204 */
[----:B------:R-:W-:-:S02]  /*0c60*/  CS2R R16, SRZ ;  /* 0x0000000000107805 */ /* 0x000fc4000001ff00 */
[----:B------:R-:W-:Y:S02]  /*0c70*/  ISETP.NE.AND.EX P3, PT, RZ, UR7, PT, P3 ;  /* 0x00000007ff007c0c */ /* 0x000fe4000bf65330 */
[----:B------:R0:W5:Y:S02]  /*0c80*/  @!P4 LDG.E.128 R24, desc[UR36][R4.64] ;  /* 0x000000240418c981 */ /* 0x000164000c1e1d00 */
[----:B------:R-:W-:-:S03]  /*0c90*/  ISETP.GT.U32.OR P3, PT, R23, 0x1b, !P3 ;  /* 0x0000001b1700780c */ /* 0x000fc60005f64470 */
[----:B------:R-:W2:Y:S08]  /*0ca0*/  @!P1 LDC.64 R6, c[0x0][0x3a0] ;  /* 0x0000e800ff069b82 */ /* 0x000eb00000000a00 */
[----:B------:R-:W3:Y:S08]  /*0cb0*/  @P0 LDC.64 R8, c[0x0][0x418] ;  /* 0x00010600ff080b82 */ /* 0x000ef00000000a00 */
[----:B------:R-:W4:Y:S01]  /*0cc0*/  @!P3 LDC.64 R10, c[0x0][0x390] ;  /* 0x0000e400ff0abb82 */ /* 0x000f220000000a00 */
[----:B--2---:R-:W-:-:S05]  /*0cd0*/  @!P1 IMAD.WIDE.U32 R6, R15, 0x2, R6 ;  /* 0x000000020f069825 */ /* 0x004fca00078e0006 */
[----:B------:R0:W5:Y:S01]  /*0ce0*/  @!P1 LDG.E.128 R16, desc[UR36][R6.64] ;  /* 0x0000002406109981 */ /* 0x000162000c1e1d00 */
[----:B-1----:R-:W-:Y:S05]  /*0cf0*/  @P5 BRA `(.L_x_4) ;  /* 0x0000000000105947 */ /* 0x002fea0003800000 */
[----:B-----5:R-:W-:Y:S02]  /*0d00*/  HFMA2 R24, R24, 1, 1, R16 ;  /* 0x3c003c0018187831 */ /* 0x020fe40000000010 */
[----:B------:R-:W-:Y:S02]  /*0d10*/  HADD2 R25, R25, R17 ;  /* 0x0000001119197230 */ /* 0x000fe40000000000 */
[----:B------:R-:W-:Y:S02]  /*0d20*/  HFMA2 R26, R26, 1, 1, R18 ;  /* 0x3c003c001a1a7831 */ /* 0x000fe40000000012 */
[----:B------:R-:W-:-:S07]  /*0d30*/  HADD2 R27, R27, R19 ;  /* 0x000000131b1b7230 */ /* 0x000fce0000000000 */
.L_x_4:
[----:B------:R-:W-:Y:S01]  /*0d40*/  VOTEU.ALL UP0, P2 ;  /* 0x0000000000ff7886 */ /* 0x000fe20001000000 */
[----:B---3--:R-:W-:Y:S01]  /*0d50*/  @P0 IMAD.WIDE.U32 R8, R33, 0x4, R8 ;  /* 0x0000000421080825 */ /* 0x008fe200078e0008 */
[----:B------:R-:W-:Y:S02]  /*0d60*/  CS2R R34, SRZ ;  /* 0x0000000000227805 */ /* 0x000fe4000001ff00 */
[----:B------:R-:W-:Y:S01]  /*0d70*/  CS2R R32, SRZ ;  /* 0x0000000000207805 */ /* 0x000fe2000001ff00 */
[----:B------:R-:W-:Y:S01]  /*0d80*/  @!UP0 UIMAD UR4, UR38, UR5, URZ ;  /* 0x00000005260482a4 */ /* 0x000fe2000f8e02ff */
[----:B0---4-:R-:W-:Y:S01]  /*0d90*/  @!P3 IMAD.WIDE.U32 R4, R15, 0x2, R10 ;  /* 0x000000020f04b825 */ /* 0x011fe200078e000a */
[----:B------:R-:W2:Y:S01]  /*0da0*/  @P0 LDG.E R8, desc[UR36][R8.64] ;  /* 0x0000002408080981 */ /* 0x000ea2000c1e1900 */
[----:B------:R-:W0:Y:S03]  /*0db0*/  LDC R10, c[0x0][0x400] ;  /* 0x00010000ff0a7b82 */ /* 0x000e260000000800 */
[----:B------:R-:W-:Y:S01]  /*0dc0*/  IMAD.U32 R0, RZ, RZ, UR4 ;  /* 0x00000004ff007e24 */ /* 0x000fe2000f8e00ff */
[----:B------:R-:W3:Y:S03]  /*0dd0*/  @!P3 LDG.E.128 R32, desc[UR36][R4.64] ;  /* 0x000000240420b981 */ /* 0x000ee6000c1e1d00 */
[----:B------:R-:W-:Y:S01]  /*0de0*/  @!P2 IMAD R7, R0, 0xe0, R15 ;  /* 0x000000e00007a824 */ /* 0x000fe200078e020f */
[----:B------:R-:W1:Y:S03]  /*0df0*/  LDCU.U8 UR4, c[0x0][0x404] ;  /* 0x00008080ff0477ac */ /* 0x000e660008000000 */
[----:B------:R-:W-:-:S05]  /*0e00*/  @!P2 IMAD.WIDE R6, R7, 0x2, R12 ;  /* 0x000000020706a825 */ /* 0x000fca00078e020c */
[----:B------:R-:W4:Y:S01]  /*0e10*/  @!P2 LDG.E.128 R12, desc[UR36][R6.64] ;  /* 0x00000024060ca981 */ /* 0x000f22000c1e1d00 */
[----:B-1----:R-:W-:-:S04]  /*0e20*/  ISETP.NE.AND P1, PT, RZ, UR4, PT ;  /* 0x00000004ff007c0c */ /* 0x002fc8000bf25270 */
[----:B0-----:R-:W-:Y:S01]  /*0e30*/  ISETP.LT.OR P1, PT, R10, 0x1, P1 ;  /* 0x000000010a00780c */ /* 0x001fe20000f21670 */
[----:B------:R-:W-:Y:S01]  /*0e40*/  UMOV UR39, URZ ;  /* 0x000000ff00277c82 */ /* 0x000fe20008000000 */
[----:B------:R-:W-:Y:S01]  /*0e50*/  BSSY.RECONVERGENT B6, `(.L_x_5) ;  /* 0x00001fc000067945 */ /* 0x000fe20003800200 */
[----:B--2---:R-:W-:Y:S01]  /*0e60*/  @P0 R2UR UR39, R8 ;  /* 0x00000000082702ca */ /* 0x004fe200000e0000 */
[----:B---3-5:R-:W-:Y:S02]  /*0e70*/  HFMA2 R28, R28, 1, 1, R32 ;  /* 0x3c003c001c1c7831 */ /* 0x028fe40000000020 */
[----:B------:R-:W-:Y:S02]  /*0e80*/  HFMA2 R30, R30, 1, 1, R34 ;  /* 0x3c003c001e1e7831 */ /* 0x000fe40000000022 */
[----:B------:R-:W-:Y:S02]  /*0e90*/  HADD2 R29, R29, R33 ;  /* 0x000000211d1d7230 */ /* 0x000fe40000000000 */
[----:B------:R-:W-:-:S02]  /*0ea0*/  HADD2 R31, R31, R35 ;  /* 0x000000231f1f7230 */ /* 0x000fc40000000000 */
[----:B----4-:R-:W-:Y:S02]  /*0eb0*/  @!P2 HFMA2 R25, R25, R13, -RZ ;  /* 0x0000000d1919a231 */ /* 0x010fe400001000ff */
[----:B------:R-:W-:Y:S02]  /*0ec0*/  @!P2 HFMA2 R27, R27, R15, -RZ ;  /* 0x0000000f1b1ba231 */ /* 0x000fe400001000ff */
[----:B------:R-:W-:Y:S02]  /*0ed0*/  @!P2 HMUL2 R24, R24, R12 ;  /* 0x0000000c1818a232 */ /* 0x000fe40000000000 */
[----:B------:R-:W-:Y:S01]  /*0ee0*/  @!P2 HMUL2 R26, R26, R14 ;  /* 0x0000000e1a1aa232 */ /* 0x000fe20000000000 */
[----:B------:R-:W-:Y:S06]  /*0ef0*/  @P1 BRA `(.L_x_6) ;  /* 0x0000000800a41947 */ /* 0x000fec0003800000 */
[----:B------:R-:W-:Y:S05]  /*0f00*/  @P5 BRA `(.L_x_7) ;  /* 0x0000000400885947 */ /* 0x000fea0003800000 */
[----:B------:R-:W-:-:S13]  /*0f10*/  ISETP.GE.AND P0, PT, R3, R10, PT ;  /* 0x0000000a0300720c */ /* 0x000fda0003f06270 */
[----:B------:R-:W-:Y:S05]  /*0f20*/  @P0 BRA `(.L_x_8) ;  /* 0x0000001c00b80947 */ /* 0x000fea0003800000 */
[----:B------:R-:W-:Y:S01]  /*0f30*/  I2FP.F32.U32 R4, R10 ;  /* 0x0000000a00047245 */ /* 0x000fe20000201000 */
[----:B------:R-:W-:Y:S01]  /*0f40*/  VIADD R5, R3, 0x2 ;  /* 0x0000000203057836 */ /* 0x000fe20000000000 */
[----:B------:R-:W-:Y:S01]  /*0f50*/  I2FP.F32.U32 R0, R3 ;  /* 0x0000000300007245 */ /* 0x000fe20000201000 */
[--C-:B------:R-:W-:Y:S01]  /*0f60*/  HADD2.F32 R21, -RZ, R30.reuse.H1_H1 ;  /* 0x3000001eff157230 */ /* 0x100fe20000004100 */
[----:B------:R-:W0:Y:S01]  /*0f70*/  MUFU.RCP R9, R4 ;  /* 0x0000000400097308 */ /* 0x000e220000001000 */
[----:B------:R-:W-:Y:S01]  /*0f80*/  HADD2.F32 R15, -RZ, R30.H0_H0 ;  /* 0x2000001eff0f7230 */ /* 0x000fe20000004100 */
[----:B------:R-:W-:Y:S01]  /*0f90*/  I2FP.F32.U32 R6, R5 ;  /* 0x0000000500067245 */ /* 0x000fe20000201000 */
[----:B------:R-:W-:Y:S02]  /*0fa0*/  HADD2.F32 R33, -RZ, R26.H1_H1 ;  /* 0x3000001aff217230 */ /* 0x000fe40000004100 */
[--C-:B------:R-:W-:Y:S02]  /*0fb0*/  HADD2.F32 R37, -RZ, R31.reuse.H1_H1 ;  /* 0x3000001fff257230 */ /* 0x100fe40000004100 */
[----:B------:R-:W-:-:S02]  /*0fc0*/  HADD2.F32 R35, -RZ, R31.H0_H0 ;  /* 0x2000001fff237230 */ /* 0x000fc40000004100 */
[----:B------:R-:W-:Y:S02]  /*0fd0*/  HADD2.F32 R31, -RZ, R26.H0_H0 ;  /* 0x2000001aff1f7230 */ /* 0x000fe40000004100 */
[--C-:B------:R-:W-:Y:S02]  /*0fe0*/  HADD2.F32 R39, -RZ, R27.reuse.H1_H1 ;  /* 0x3000001bff277230 */ /* 0x100fe40000004100 */
[----:B------:R-:W-:Y:S02]  /*0ff0*/  HADD2.F32 R27, -RZ, R27.H0_H0 ;  /* 0x2000001bff1b7230 */ /* 0x000fe40000004100 */
[-C--:B0-----:R-:W-:Y:S01]  /*1000*/  FMUL.FTZ R0, R0, R9.reuse ;  /* 0x0000000900007220 */ /* 0x081fe20000410000 */
[----:B------:R-:W-:-:S03]  /*1010*/  FMUL.FTZ R6, R6, R9 ;  /* 0x0000000906067220 */ /* 0x000fc60000410000 */
[----:B------:R-:W-:Y:S01]  /*1020*/  FMUL.FTZ R5, R0, 13.28771209716796875 ;  /* 0x41549a7800057820 */ /* 0x000fe20000410000 */
[C---:B------:R-:W-:Y:S01]  /*1030*/  IADD3 R0, PT, PT, R3.reuse, 0x4, RZ ;  /* 0x0000000403007810 */ /* 0x040fe20007ffe0ff */
[----:B------:R-:W-:Y:S02]  /*1040*/  VIADD R3, R3, 0x6 ;  /* 0x0000000603037836 */ /* 0x000fe40000000000 */
[----:B------:R-:W-:Y:S01]  /*1050*/  FMUL.FTZ R6, R6, 13.28771209716796875 ;  /* 0x41549a7806067820 */ /* 0x000fe20000410000 */
[----:B------:R-:W-:Y:S01]  /*1060*/  I2FP.F32.U32 R0, R0 ;  /* 0x0000000000007245 */ /* 0x000fe20000201000 */
[----:B------:R-:W0:Y:S01]  /*1070*/  MUFU.EX2 R5, -R5 ;  /* 0x8000000500057308 */ /* 0x000e220000000800 */
[----:B------:R-:W-:-:S03]  /*1080*/  I2FP.F32.U32 R3, R3 ;  /* 0x0000000300037245 */ /* 0x000fc60000201000 */
[-C--:B------:R-:W-:Y:S02]  /*1090*/  FMUL.FTZ R0, R0, R9.reuse ;  /* 0x0000000900007220 */ /* 0x080fe40000410000 */
[----:B------:R-:W-:Y:S02]  /*10a0*/  FMUL.FTZ R3, R3, R9 ;  /* 0x0000000903037220 */ /* 0x000fe40000410000 */
[----:B------:R-:W-:Y:S01]  /*10b0*/  FMUL.FTZ R7, R0, 13.28771209716796875 ;  /* 0x41549a7800077820 */ /* 0x000fe20000410000 */
[----:B------:R-:W1:Y:S01]  /*10c0*/  MUFU.EX2 R11, -R6 ;  /* 0x80000006000b7308 */ /* 0x000e620000000800 */
[----:B------:R-:W-:Y:S02]  /*10d0*/  VIADD R0, R20, -UR39 ;  /* 0x8000002714007c36 */ /* 0x000fe40008000000 */
[----:B------:R-:W-:-:S03]  /*10e0*/  FMUL.FTZ R9, R3, 13.28771209716796875 ;  /* 0x41549a7803097820 */ /* 0x000fc60000410000 */
[----:B------:R-:W-:Y:S02]  /*10f0*/  I2FP.F32.S32 R0, R0 ;  /* 0x0000000000007245 */ /* 0x000fe40000201400 */
[----:B------:R-:W2:Y:S03]  /*1100*/  MUFU.EX2 R7, -R7 ;  /* 0x8000000700077308 */ /* 0x000ea60000000800 */
[----:B0-----:R-:W-:-:S04]  /*1110*/  FMUL.FTZ R3, R0, R5 ;  /* 0x0000000500037220 */ /* 0x001fc80000410000 */
[----:B------:R-:W-:Y:S01]  /*1120*/  FMUL.RZ R13, R3, 0.15915493667125701904 ;  /* 0x3e22f983030d7820 */ /* 0x000fe2000040c000 */
[----:B------:R-:W0:Y:S01]  /*1130*/  MUFU.EX2 R9, -R9 ;  /* 0x8000000900097308 */ /* 0x000e220000000800 */
[C---:B-1----:R-:W-:Y:S01]  /*1140*/  FMUL.FTZ R5, R0.reuse, R11 ;  /* 0x0000000b00057220 */ /* 0x042fe20000410000 */
[--C-:B------:R-:W-:Y:S02]  /*1150*/  HADD2.F32 R11, -RZ, R29.reuse.H1_H1 ;  /* 0x3000001dff0b7230 */ /* 0x100fe40000004100 */
[----:B------:R-:W-:Y:S02]  /*1160*/  HADD2.F32 R29, -RZ, R29.H0_H0 ;  /* 0x2000001dff1d7230 */ /* 0x000fe40000004100 */
[----:B------:R-:W-:Y:S01]  /*1170*/  FMUL.RZ R14, R5, 0.15915493667125701904 ;  /* 0x3e22f983050e7820 */ /* 0x000fe2000040c000 */
[--C-:B------:R-:W-:Y:S01]  /*1180*/  HADD2.F32 R5, -RZ, R28.reuse.H1_H1 ;  /* 0x3000001cff057230 */ /* 0x100fe20000004100 */
[----:B------:R-:W1:Y:S01]  /*1190*/  MUFU.SIN R4, R13 ;  /* 0x0000000d00047308 */ /* 0x000e620000000400 */
[----:B--2---:R-:W-:Y:S01]  /*11a0*/  FMUL.FTZ R6, R0, R7 ;  /* 0x0000000700067220 */ /* 0x004fe20000410000 */
[----:B------:R-:W-:-:S03]  /*11b0*/  HADD2.F32 R28, -RZ, R28.H0_H0 ;  /* 0x2000001cff1c7230 */ /* 0x000fc60000004100 */
[----:B------:R-:W-:Y:S01]  /*11c0*/  FMUL.RZ R7, R6, 0.15915493667125701904 ;  /* 0x3e22f98306077820 */ /* 0x000fe2000040c000 */
[--C-:B------:R-:W-:Y:S02]  /*11d0*/  HADD2.F32 R6, -RZ, R24.reuse.H1_H1 ;  /* 0x30000018ff067230 */ /* 0x100fe40000004100 */
[----:B------:R2:W3:Y:S01]  /*11e0*/  MUFU.COS R3, R13 ;  /* 0x0000000d00037308 */ /* 0x0004e20000000000 */
[----:B0-----:R-:W-:Y:S01]  /*11f0*/  FMUL.FTZ R0, R0, R9 ;  /* 0x0000000900007220 */ /* 0x001fe20000410000 */
[----:B------:R-:W-:-:S03]  /*1200*/  HADD2.F32 R24, -RZ, R24.H0_H0 ;  /* 0x20000018ff187230 */ /* 0x000fc60000004100 */
[----:B------:R-:W-:-:S03]  /*1210*/  FMUL.RZ R30, R0, 0.15915493667125701904 ;  /* 0x3e22f983001e7820 */ /* 0x000fc6000040c000 */
[----:B------:R-:W0:Y:S01]  /*1220*/  MUFU.SIN R10, R14 ;  /* 0x0000000e000a7308 */ /* 0x000e220000000400 */
[--C-:B--2---:R-:W-:Y:S02]  /*1230*/  HADD2.F32 R13, -RZ, R25.reuse.H1_H1 ;  /* 0x30000019ff0d7230 */ /* 0x104fe40000004100 */
[----:B-1----:R-:W-:Y:S01]  /*1240*/  FMUL.FTZ R0, R4, R5 ;  /* 0x0000000504007220 */ /* 0x002fe20000410000 */
[----:B------:R-:W-:-:S04]  /*1250*/  HADD2.F32 R25, -RZ, R25.H0_H0 ;  /* 0x20000019ff197230 */ /* 0x000fc80000004100 */
[----:B------:R-:W1:Y:S01]  /*1260*/  MUFU.COS R8, R14 ;  /* 0x0000000e00087308 */ /* 0x000e620000000000 */
[C---:B---3--:R-:W-:Y:S01]  /*1270*/  FMUL.FTZ R5, R3.reuse, R5 ;  /* 0x0000000503057220 */ /* 0x048fe20000410000 */
[C---:B------:R-:W-:Y:S01]  /*1280*/  FMUL.FTZ R9, R3.reuse, R6 ;  /* 0x0000000603097220 */ /* 0x040fe20000410000 */
[-C--:B------:R-:W-:Y:S02]  /*1290*/  FFMA.FTZ R0, R3, R28.reuse, -R0 ;  /* 0x0000001c03007223 */ /* 0x080fe40000010800 */
[----:B------:R-:W-:-:S03]  /*12a0*/  FFMA.FTZ R5, R4, R28, R5 ;  /* 0x0000001c04057223 */ /* 0x000fc60000010005 */
[----:B------:R-:W2:Y:S02]  /*12b0*/  MUFU.SIN R14, R7 ;  /* 0x00000007000e7308 */ /* 0x000ea40000000400 */
[----:B------:R-:W-:-:S06]  /*12c0*/  F2FP.F16.F32.PACK_AB R28, R5, R0 ;  /* 0x00000000051c723e */ /* 0x000fcc00000000ff */
[----:B------:R3:W4:Y:S08]  /*12d0*/  MUFU.COS R12, R7 ;  /* 0x00000007000c7308 */ /* 0x0007300000000000 */
[----:B------:R-:W5:Y:S01]  /*12e0*/  MUFU.SIN R22, R30 ;  /* 0x0000001e00167308 */ /* 0x000f620000000400 */
[----:B---3--:R-:W-:Y:S01]  /*12f0*/  FMUL.FTZ R7, R4, R6 ;  /* 0x0000000604077220 */ /* 0x008fe20000410000 */
[-C--:B0-----:R-:W-:Y:S01]  /*1300*/  FMUL.FTZ R6, R10, R13.reuse ;  /* 0x0000000d0a067220 */ /* 0x081fe20000410000 */
[----:B-1----:R-:W-:-:S02]  /*1310*/  FMUL.FTZ R13, R8, R13 ;  /* 0x0000000d080d7220 */ /* 0x002fc40000410000 */
[-C--:B------:R-:W-:Y:S01]  /*1320*/  FFMA.FTZ R7, R3, R24.reuse, -R7 ;  /* 0x0000001803077223 */ /* 0x080fe20000010807 */
[-C--:B------:R-:W-:Y:S01]  /*1330*/  FMUL.FTZ R3, R10, R11.reuse ;  /* 0x0000000b0a037220 */ /* 0x080fe20000410000 */
[----:B------:R-:W-:Y:S01]  /*1340*/  FFMA.FTZ R24, R4, R24, R9 ;  /* 0x0000001804187223 */ /* 0x000fe20000010009 */
[----:B------:R0:W1:Y:S01]  /*1350*/  MUFU.COS R20, R30 ;  /* 0x0000001e00147308 */ /* 0x0000620000000000 */
[C---:B------:R-:W-:Y:S01]  /*1360*/  FMUL.FTZ R11, R8.reuse, R11 ;  /* 0x0000000b080b7220 */ /* 0x040fe20000410000 */
[C---:B------:R-:W-:Y:S01]  /*1370*/  FFMA.FTZ R3, R8.reuse, R29, -R3 ;  /* 0x0000001d08037223 */ /* 0x040fe20000010803 */
[----:B------:R-:W-:Y:S01]  /*1380*/  FFMA.FTZ R6, R8, R25, -R6 ;  /* 0x0000001908067223 */ /* 0x000fe20000010806 */
[C---:B--2---:R-:W-:Y:S01]  /*1390*/  FMUL.FTZ R9, R14.reuse, R21 ;  /* 0x000000150e097220 */ /* 0x044fe20000410000 */
[----:B------:R-:W-:Y:S01]  /*13a0*/  FMUL.FTZ R8, R14, R33 ;  /* 0x000000210e087220 */ /* 0x000fe20000410000 */
[----:B------:R-:W-:Y:S01]  /*13b0*/  FFMA.FTZ R4, R10, R29, R11 ;  /* 0x0000001d0a047223 */ /* 0x000fe2000001000b */
[C---:B----4-:R-:W-:Y:S01]  /*13c0*/  FMUL.FTZ R21, R12.reuse, R21 ;  /* 0x000000150c157220 */ /* 0x050fe20000410000 */
[C---:B------:R-:W-:Y:S01]  /*13d0*/  FMUL.FTZ R33, R12.reuse, R33 ;  /* 0x000000210c217220 */ /* 0x040fe20000410000 */
[C---:B------:R-:W-:Y:S01]  /*13e0*/  FFMA.FTZ R9, R12.reuse, R15, -R9 ;  /* 0x0000000f0c097223 */ /* 0x040fe20000010809 */
[----:B------:R-:W-:Y:S01]  /*13f0*/  FFMA.FTZ R8, R12, R31, -R8 ;  /* 0x0000001f0c087223 */ /* 0x000fe20000010808 */
[C---:B-----5:R-:W-:Y:S01]  /*1400*/  FMUL.FTZ R11, R22.reuse, R37 ;  /* 0x00000025160b7220 */ /* 0x060fe20000410000 */
[----:B------:R-:W-:Y:S01]  /*1410*/  FMUL.FTZ R12, R22, R39 ;  /* 0x00000027160c7220 */ /* 0x000fe20000410000 */
[----:B------:R-:W-:Y:S01]  /*1420*/  FFMA.FTZ R25, R10, R25, R13 ;  /* 0x000000190a197223 */ /* 0x000fe2000001000d */
[C---:B0-----:R-:W-:Y:S01]  /*1430*/  FFMA.FTZ R30, R14.reuse, R15, R21 ;  /* 0x0000000f0e1e7223 */ /* 0x041fe20000010015 */
[----:B------:R-:W-:Y:S01]  /*1440*/  FFMA.FTZ R33, R14, R31, R33 ;  /* 0x0000001f0e217223 */ /* 0x000fe20000010021 */
[----:B------:R-:W-:Y:S01]  /*1450*/  F2FP.F16.F32.PACK_AB R24, R24, R7 ;  /* 0x000000071818723e */ /* 0x000fe200000000ff */
[C---:B-1----:R-:W-:Y:S01]  /*1460*/  FMUL.FTZ R37, R20.reuse, R37 ;  /* 0x0000002514257220 */ /* 0x042fe20000410000 */
[C---:B------:R-:W-:Y:S01]  /*1470*/  FMUL.FTZ R39, R20.reuse, R39 ;  /* 0x0000002714277220 */ /* 0x040fe20000410000 */
[C---:B------:R-:W-:Y:S01]  /*1480*/  FFMA.FTZ R12, R20.reuse, R27, -R12 ;  /* 0x0000001b140c7223 */ /* 0x040fe2000001080c */
[-C--:B------:R-:W-:Y:S01]  /*1490*/  FFMA.FTZ R11, R20, R35.reuse, -R11 ;  /* 0x00000023140b7223 */ /* 0x080fe2000001080b */
[C---:B------:R-:W-:Y:S01]  /*14a0*/  FFMA.FTZ R10, R22.reuse, R35, R37 ;  /* 0x00000023160a7223 */ /* 0x040fe20000010025 */
[----:B------:R-:W-:Y:S01]  /*14b0*/  FFMA.FTZ R27, R22, R27, R39 ;  /* 0x0000001b161b7223 */ /* 0x000fe20000010027 */
[----:B------:R-:W-:-:S02]  /*14c0*/  F2FP.F16.F32.PACK_AB R29, R4, R3 ;  /* 0x00000003041d723e */ /* 0x000fc400000000ff */
[----:B------:R-:W-:Y:S02]  /*14d0*/  F2FP.F16.F32.PACK_AB R25, R25, R6 ;  /* 0x000000061919723e */ /* 0x000fe400000000ff */
[----:B------:R-:W-:Y:S02]  /*14e0*/  F2FP.F16.F32.PACK_AB R30, R30, R9 ;  /* 0x000000091e1e723e */ /* 0x000fe400000000ff */
[----:B------:R-:W-:Y:S02]  /*14f0*/  F2FP.F16.F32.PACK_AB R26, R33, R8 ;  /* 0x00000008211a723e */ /* 0x000fe400000000ff */
[----:B------:R-:W-:Y:S02]  /*1500*/  F2FP.F16.F32.PACK_AB R31, R10, R11 ;  /* 0x0000000b0a1f723e */ /* 0x000fe400000000ff */
[----:B------:R-:W-:Y:S01]  /*1510*/  F2FP.F16.F32.PACK_AB R27, R27, R12 ;  /* 0x0000000c1b1b723e */ /* 0x000fe200000000ff */
[----:B------:R-:W-:Y:S06]  /*1520*/  BRA `(.L_x_8) ;  /* 0x0000001800387947 */ /* 0x000fec0003800000 */
.L_x_7:
[----:B------:R-:W-:-:S13]  /*1530*/  ISETP.GE.AND P0, PT, R3, R10, PT ;  /* 0x0000000a0300720c */ /* 0x000fda0003f06270 */
[----:B------:R-:W-:Y:S05]  /*1540*/  @P0 BRA `(.L_x_8) ;  /* 0x0000001800300947 */ /* 0x000fea0003800000 */
[----:B------:R-:W-:Y:S01]  /*1550*/  I2FP.F32.U32 R10, R10 ;  /* 0x0000000a000a7245 */ /* 0x000fe20000201000 */
[C---:B------:R-:W-:Y:S01]  /*1560*/  VIADD R6, R3.reuse, 0x4 ;  /* 0x0000000403067836 */ /* 0x040fe20000000000 */
[----:B------:R-:W-:Y:S01]  /*1570*/  I2FP.F32.U32 R0, R3 ;  /* 0x0000000300007245 */ /* 0x000fe20000201000 */
[C---:B------:R-:W-:Y:S01]  /*1580*/  VIADD R8, R3.reuse, 0x6 ;  /* 0x0000000603087836 */ /* 0x040fe20000000000 */
[----:B------:R0:W1:Y:S01]  /*1590*/  MUFU.RCP R5, R10 ;  /* 0x0000000a00057308 */ /* 0x0000620000001000 */
[----:B------:R-:W-:Y:S01]  /*15a0*/  IADD3 R4, PT, PT, R3, 0x2, RZ ;  /* 0x0000000203047810 */ /* 0x000fe20007ffe0ff */
[--C-:B------:R-:W-:Y:S01]  /*15b0*/  HADD2.F32 R12, -RZ, R30.reuse.H1_H1 ;  /* 0x3000001eff0c7230 */ /* 0x100fe20000004100 */
[----:B------:R-:W-:Y:S01]  /*15c0*/  I2FP.F32.U32 R6, R6 ;  /* 0x0000000600067245 */ /* 0x000fe20000201000 */
[--C-:B------:R-:W-:Y:S01]  /*15d0*/  HADD2.F32 R15, -RZ, R31.reuse.H1_H1 ;  /* 0x3000001fff0f7230 */ /* 0x100fe20000004100 */
[----:B------:R-:W-:Y:S01]  /*15e0*/  I2FP.F32.U32 R4, R4 ;  /* 0x0000000400047245 */ /* 0x000fe20000201000 */
[----:B------:R-:W-:Y:S01]  /*15f0*/  HADD2.F32 R30, -RZ, R30.H0_H0 ;  /* 0x2000001eff1e7230 */ /* 0x000fe20000004100 */
[----:B------:R-:W-:Y:S01]  /*1600*/  IADD3 R20, PT, PT, R20, -UR39, RZ ;  /* 0x8000002714147c10 */ /* 0x000fe2000fffe0ff */
[----:B------:R-:W-:Y:S01]  /*1610*/  HADD2.F32 R31, -RZ, R31.H0_H0 ;  /* 0x2000001fff1f7230 */ /* 0x000fe20000004100 */
[----:B0-----:R-:W-:-:S02]  /*1620*/  I2FP.F32.U32 R10, R8 ;  /* 0x00000008000a7245 */ /* 0x001fc40000201000 */
[----:B------:R-:W-:Y:S01]  /*1630*/  I2FP.F32.S32 R20, R20 ;  /* 0x0000001400147245 */ /* 0x000fe20000201400 */
[-C--:B-1----:R-:W-:Y:S01]  /*1640*/  FMUL.FTZ R0, R0, R5.reuse ;  /* 0x0000000500007220 */ /* 0x082fe20000410000 */
[-C--:B------:R-:W-:Y:S01]  /*1650*/  FMUL.FTZ R4, R4, R5.reuse ;  /* 0x0000000504047220 */ /* 0x080fe20000410000 */
[-C--:B------:R-:W-:Y:S01]  /*1660*/  FMUL.FTZ R6, R6, R5.reuse ;  /* 0x0000000506067220 */ /* 0x080fe20000410000 */
[----:B------:R-:W-:Y:S01]  /*1670*/  FMUL.FTZ R10, R10, R5 ;  /* 0x000000050a0a7220 */ /* 0x000fe20000410000 */
[----:B------:R-:W-:Y:S01]  /*1680*/  FMUL.FTZ R0, R0, 13.28771209716796875 ;  /* 0x41549a7800007820 */ /* 0x000fe20000410000 */
[----:B------:R-:W-:Y:S01]  /*1690*/  FMUL.FTZ R4, R4, 13.28771209716796875 ;  /* 0x41549a7804047820 */ /* 0x000fe20000410000 */
[----:B------:R-:W-:Y:S01]  /*16a0*/  FMUL.FTZ R8, R6, 13.28771209716796875 ;  /* 0x41549a7806087820 */ /* 0x000fe20000410000 */
[----:B------:R-:W-:Y:S01]  /*16b0*/  FMUL.FTZ R10, R10, 13.28771209716796875 ;  /* 0x41549a780a0a7820 */ /* 0x000fe20000410000 */
[----:B------:R-:W0:Y:S08]  /*16c0*/  MUFU.EX2 R7, -R0 ;  /* 0x8000000000077308 */ /* 0x000e300000000800 */
[----:B------:R-:W1:Y:S08]  /*16d0*/  MUFU.EX2 R3, -R4 ;  /* 0x8000000400037308 */ /* 0x000e700000000800 */
[----:B------:R-:W2:Y:S01]  /*16e0*/  MUFU.EX2 R9, -R8 ;  /* 0x8000000800097308 */ /* 0x000ea20000000800 */
[----:B0-----:R-:W-:-:S04]  /*16f0*/  FMUL.FTZ R7, R20, R7 ;  /* 0x0000000714077220 */ /* 0x001fc80000410000 */
[----:B------:R-:W-:-:S03]  /*1700*/  FMUL.RZ R7, R7, 0.15915493667125701904 ;  /* 0x3e22f98307077820 */ /* 0x000fc6000040c000 */
[----:B------:R-:W0:Y:S01]  /*1710*/  MUFU.EX2 R11, -R10 ;  /* 0x8000000a000b7308 */ /* 0x000e220000000800 */
[----:B-1----:R-:W-:-:S04]  /*1720*/  FMUL.FTZ R4, R20, R3 ;  /* 0x0000000314047220 */ /* 0x002fc80000410000 */
[----:B------:R-:W-:Y:S01]  /*1730*/  FMUL.RZ R5, R4, 0.15915493667125701904 ;  /* 0x3e22f98304057820 */ /* 0x000fe2000040c000 */
[--C-:B------:R-:W-:Y:S02]  /*1740*/  HADD2.F32 R4, -RZ, R28.reuse.H1_H1 ;  /* 0x3000001cff047230 */ /* 0x100fe40000004100 */
[----:B------:R-:W1:Y:S01]  /*1750*/  MUFU.SIN R3, R7 ;  /* 0x0000000700037308 */ /* 0x000e620000000400 */
[----:B--2---:R-:W-:Y:S01]  /*1760*/  FMUL.FTZ R9, R20, R9 ;  /* 0x0000000914097220 */ /* 0x004fe20000410000 */
[----:B------:R-:W-:-:S03]  /*1770*/  HADD2.F32 R28, -RZ, R28.H0_H0 ;  /* 0x2000001cff1c7230 */ /* 0x000fc60000004100 */
[----:B------:R-:W-:-:S03]  /*1780*/  FMUL.RZ R9, R9, 0.15915493667125701904 ;  /* 0x3e22f98309097820 */ /* 0x000fc6000040c000 */
[----:B------:R2:W3:Y:S01]  /*1790*/  MUFU.COS R0, R7 ;  /* 0x0000000700007308 */ /* 0x0004e20000000000 */
[----:B0-----:R-:W-:-:S04]  /*17a0*/  FMUL.FTZ R20, R20, R11 ;  /* 0x0000000b14147220 */ /* 0x001fc80000410000 */
[----:B------:R-:W-:-:S03]  /*17b0*/  FMUL.RZ R20, R20, 0.15915493667125701904 ;  /* 0x3e22f98314147820 */ /* 0x000fc6000040c000 */
[----:B------:R-:W-:Y:S01]  /*17c0*/  MUFU.SIN R8, R5 ;  /* 0x0000000500087308 */ /* 0x000fe20000000400 */
[--C-:B--2---:R-:W-:Y:S02]  /*17d0*/  HADD2.F32 R7, -RZ, R29.reuse.H1_H1 ;  /* 0x3000001dff077230 */ /* 0x104fe40000004100 */
[----:B------:R-:W-:-:S05]  /*17e0*/  HADD2.F32 R29, -RZ, R29.H0_H0 ;  /* 0x2000001dff1d7230 */ /* 0x000fca0000004100 */
[----:B------:R-:W0:Y:S08]  /*17f0*/  MUFU.SIN R11, R9 ;  /* 0x00000009000b7308 */ /* 0x000e300000000400 */
[----:B------:R-:W2:Y:S08]  /*1800*/  MUFU.SIN R14, R20 ;  /* 0x00000014000e7308 */ /* 0x000eb00000000400 */
[----:B------:R1:W4:Y:S08]  /*1810*/  MUFU.COS R6, R5 ;  /* 0x0000000500067308 */ /* 0x0003300000000000 */
[----:B------:R5:W4:Y:S01]  /*1820*/  MUFU.COS R10, R9 ;  /* 0x00000009000a7308 */ /* 0x000b220000000000 */
[-C--:B-1----:R-:W-:Y:S01]  /*1830*/  FMUL.FTZ R5, R3, R4.reuse ;  /* 0x0000000403057220 */ /* 0x082fe20000410000 */
[----:B---3--:R-:W-:-:S03]  /*1840*/  FMUL.FTZ R4, R0, R4 ;  /* 0x0000000400047220 */ /* 0x008fc60000410000 */
[-C--:B------:R-:W-:Y:S01]  /*1850*/  FFMA.FTZ R5, R0, R28.reuse, -R5 ;  /* 0x0000001c00057223 */ /* 0x080fe20000010805 */
[----:B------:R-:W-:Y:S01]  /*1860*/  FFMA.FTZ R28, R3, R28, R4 ;  /* 0x0000001c031c7223 */ /* 0x000fe20000010004 */
[-C--:B0-----:R-:W-:Y:S01]  /*1870*/  FMUL.FTZ R3, R11, R12.reuse ;  /* 0x0000000c0b037220 */ /* 0x081fe20000410000 */
[----:B------:R-:W0:Y:S01]  /*1880*/  MUFU.COS R13, R20 ;  /* 0x00000014000d7308 */ /* 0x000e220000000000 */
[----:B-----5:R-:W-:Y:S01]  /*1890*/  FMUL.FTZ R9, R8, R7 ;  /* 0x0000000708097220 */ /* 0x020fe20000410000 */
[----:B--2---:R-:W-:Y:S01]  /*18a0*/  FMUL.FTZ R0, R14, R15 ;  /* 0x0000000f0e007220 */ /* 0x004fe20000410000 */
[----:B----4-:R-:W-:Y:S01]  /*18b0*/  FMUL.FTZ R7, R6, R7 ;  /* 0x0000000706077220 */ /* 0x010fe20000410000 */
[----:B------:R-:W-:Y:S01]  /*18c0*/  F2FP.F16.F32.PACK_AB R28, R28, R5 ;  /* 0x000000051c1c723e */ /* 0x000fe200000000ff */
[-C--:B------:R-:W-:Y:S02]  /*18d0*/  FFMA.FTZ R9, R6, R29.reuse, -R9 ;  /* 0x0000001d06097223 */ /* 0x080fe40000010809 */
[----:B------:R-:W-:Y:S01]  /*18e0*/  FFMA.FTZ R8, R8, R29, R7 ;  /* 0x0000001d08087223 */ /* 0x000fe20000010007 */
[C---:B------:R-:W-:Y:S01]  /*18f0*/  FMUL.FTZ R12, R10.reuse, R12 ;  /* 0x0000000c0a0c7220 */ /* 0x040fe20000410000 */
[----:B------:R-:W-:-:S03]  /*1900*/  FFMA.FTZ R3, R10, R30, -R3 ;  /* 0x0000001e0a037223 */ /* 0x000fc60000010803 */
[----:B------:R-:W-:Y:S01]  /*1910*/  F2FP.F16.F32.PACK_AB R29, R8, R9 ;  /* 0x00000009081d723e */ /* 0x000fe200000000ff */
[----:B------:R-:W-:Y:S01]  /*1920*/  FFMA.FTZ R30, R11, R30, R12 ;  /* 0x0000001e0b1e7223 */ /* 0x000fe2000001000c */
[C---:B0-----:R-:W-:Y:S01]  /*1930*/  FMUL.FTZ R15, R13.reuse, R15 ;  /* 0x0000000f0d0f7220 */ /* 0x041fe20000410000 */
[----:B------:R-:W-:-:S03]  /*1940*/  FFMA.FTZ R0, R13, R31, -R0 ;  /* 0x0000001f0d007223 */ /* 0x000fc60000010800 */
[----:B------:R-:W-:Y:S01]  /*1950*/  F2FP.F16.F32.PACK_AB R30, R30, R3 ;  /* 0x000000031e1e723e */ /* 0x000fe200000000ff */
[----:B------:R-:W-:-:S05]  /*1960*/  FFMA.FTZ R31, R14, R31, R15 ;  /* 0x0000001f0e1f7223 */ /* 0x000fca000001000f */
[----:B------:R-:W-:Y:S01]  /*1970*/  F2FP.F16.F32.PACK_AB R31, R31, R0 ;  /* 0x000000001f1f723e */ /* 0x000fe200000000ff */
[----:B------:R-:W-:Y:S06]  /*1980*/  BRA `(.L_x_8) ;  /* 0x0000001400207947 */ /* 0x000fec0003800000 */
.L_x_6:
[----:B------:R-:W-:-:S04]  /*1990*/  ISETP.NE.AND P0, PT, RZ, UR4, PT ;  /* 0x00000004ff007c0c */ /* 0x000fc8000bf05270 */
[----:B------:R-:W-:-:S13]  /*19a0*/  ISETP.LT.OR P0, PT, R10, 0x1, !P0 ;  /* 0x000000010a00780c */ /* 0x000fda0004701670 */
[----:B------:R-:W-:Y:S05]  /*19b0*/  @P0 BRA `(.L_x_8) ;  /* 0x0000001400140947 */ /* 0x000fea0003800000 */
[----:B------:R-:W-:Y:S02]  /*19c0*/  LEA.HI R22, R10, R10, RZ, 0x1 ;  /* 0x0000000a0a167211 */ /* 0x000fe400078f08ff */
[----:B------:R-:W-:Y:S02]  /*19d0*/  IABS R8, R3 ;  /* 0x0000000300087213 */ /* 0x000fe40000000000 */
[----:B------:R-:W-:-:S04]  /*19e0*/  SHF.R.S32.HI R22, RZ, 0x1, R22 ;  /* 0x00000001ff167819 */ /* 0x000fc80000011416 */
[-C--:B------:R-:W-:Y:S02]  /*19f0*/  IABS R7, R22.reuse ;  /* 0x0000001600077213 */ /* 0x080fe40000000000 */
[----:B------:R-:W-:Y:S02]  /*1a00*/  IABS R11, R22 ;  /* 0x00000016000b7213 */ /* 0x000fe40000000000 */
[----:B------:R-:W0:Y:S08]  /*1a10*/  I2F.RP R0, R7 ;  /* 0x0000000700007306 */ /* 0x000e300000209400 */
[----:B0-----:R-:W0:Y:S02]  /*1a20*/  MUFU.RCP R0, R0 ;  /* 0x0000000000007308 */ /* 0x001e240000001000 */
[----:B0-----:R-:W-:-:S02]  /*1a30*/  VIADD R4, R0, 0xffffffe ;  /* 0x0ffffffe00047836 */ /* 0x001fc40000000000 */
[----:B------:R-:W-:-:S04]  /*1a40*/  IMAD.MOV R0, RZ, RZ, -R11 ;  /* 0x000000ffff007224 */ /* 0x000fc800078e0a0b */
[----:B------:R0:W1:Y:S02]  /*1a50*/  F2I.FTZ.U32.TRUNC.NTZ R5, R4 ;  /* 0x0000000400057305 */ /* 0x000064000021f000 */
[----:B0-----:R-:W-:Y:S02]  /*1a60*/  IMAD.MOV.U32 R4, RZ, RZ, RZ ;  /* 0x000000ffff047224 */ /* 0x001fe400078e00ff */
[----:B-1----:R-:W-:-:S04]  /*1a70*/  IMAD.MOV R6, RZ, RZ, -R5 ;  /* 0x000000ffff067224 */ /* 0x002fc800078e0a05 */
[----:B------:R-:W-:Y:S01]  /*1a80*/  IMAD R9, R6, R7, RZ ;  /* 0x0000000706097224 */ /* 0x000fe200078e02ff */
[----:B------:R-:W-:-:S03]  /*1a90*/  MOV R6, R8 ;  /* 0x0000000800067202 */ /* 0x000fc60000000f00 */
[----:B------:R-:W-:-:S06]  /*1aa0*/  IMAD.HI.U32 R5, R5, R9, R4 ;  /* 0x0000000905057227 */ /* 0x000fcc00078e0004 */
[----:B------:R-:W-:-:S04]  /*1ab0*/  IMAD.HI.U32 R33, R5, R6, RZ ;  /* 0x0000000605217227 */ /* 0x000fc800078e00ff */
[----:B------:R-:W-:-:S05]  /*1ac0*/  IMAD R0, R33, R0, R6 ;  /* 0x0000000021007224 */ /* 0x000fca00078e0206 */
[----:B------:R-:W-:-:S13]  /*1ad0*/  ISETP.GT.U32.AND P1, PT, R7, R0, PT ;  /* 0x000000000700720c */ /* 0x000fda0003f24070 */
[-C--:B------:R-:W-:Y:S01]  /*1ae0*/  @!P1 IADD3 R0, PT, PT, R0, -R7.reuse, RZ ;  /* 0x8000000700009210 */ /* 0x080fe20007ffe0ff */
[----:B------:R-:W-:Y:S01]  /*1af0*/  @!P1 VIADD R33, R33, 0x1 ;  /* 0x0000000121219836 */ /* 0x000fe20000000000 */
[----:B------:R-:W-:Y:S02]  /*1b00*/  ISETP.NE.AND P1, PT, R22, RZ, PT ;  /* 0x000000ff1600720c */ /* 0x000fe40003f25270 */
[----:B------:R-:W-:Y:S02]  /*1b10*/  ISETP.GE.U32.AND P0, PT, R0, R7, PT ;  /* 0x000000070000720c */ /* 0x000fe40003f06070 */
[----:B------:R-:W-:-:S04]  /*1b20*/  LOP3.LUT R0, R3, R22, RZ, 0x3c, !PT ;  /* 0x0000001603007212 */ /* 0x000fc800078e3cff */
[----:B------:R-:W-:-:S07]  /*1b30*/  ISETP.GE.AND P2, PT, R0, RZ, PT ;  /* 0x000000ff0000720c */ /* 0x000fce0003f46270 */
[----:B------:R-:W-:Y:S01]  /*1b40*/  @P0 VIADD R33, R33, 0x1 ;  /* 0x0000000121210836 */ /* 0x000fe20000000000 */
[----:B------:R-:W-:-:S05]  /*1b50*/  ISETP.GE.AND P0, PT, R3, R10, PT ;  /* 0x0000000a0300720c */ /* 0x000fca0003f06270 */
[----:B------:R-:W-:Y:S02]  /*1b60*/  @!P2 IADD3 R33, PT, PT, -R33, RZ, RZ ;  /* 0x000000ff2121a210 */ /* 0x000fe40007ffe1ff */
[----:B------:R-:W-:Y:S02]  /*1b70*/  @!P1 LOP3.LUT R33, RZ, R22, RZ, 0x33, !PT ;  /* 0x00000016ff219212 */ /* 0x000fe400078e33ff */
[----:B------:R-:W-:Y:S02]  /*1b80*/  ISETP.LT.U32.AND P1, PT, R23, 0x20, !P0 ;  /* 0x000000201700780c */ /* 0x000fe40004721070 */
[----:B------:R-:W-:Y:S01]  /*1b90*/  LOP3.LUT P0, RZ, R22, 0x7, RZ, 0xc0, !PT ;  /* 0x0000000716ff7812 */ /* 0x000fe2000780c0ff */
[----:B------:R-:W-:Y:S01]  /*1ba0*/  IMAD.MOV R32, RZ, RZ, -R33 ;  /* 0x000000ffff207224 */ /* 0x000fe200078e0a21 */
[----:B------:R-:W-:-:S03]  /*1bb0*/  P2R R34, PR, RZ, 0x2 ;  /* 0x00000002ff227803 */ /* 0x000fc60000000000 */
[----:B------:R-:W-:-:S08]  /*1bc0*/  IMAD R32, R22, R32, R3 ;  /* 0x0000002016207224 */ /* 0x000fd000078e0203 */
[----:B------:R-:W-:Y:S05]  /*1bd0*/  @!P0 BRA `(.L_x_9) ;  /* 0x0000000000408947 */ /* 0x000fea0003800000 */
[----:B------:R-:W-:Y:S01]  /*1be0*/  MOV R0, 0x0 ;  /* 0x0000000000007802 */ /* 0x000fe20000000f00 */
[----:B------:R-:W0:Y:S01]  /*1bf0*/  LDCU.64 UR4, c[0x4][0xc8] ;  /* 0x01001900ff0477ac */ /* 0x000e220008000a00 */
[----:B------:R-:W-:Y:S02]  /*1c00*/  HFMA2 R12, -RZ, RZ, 0, 5.9604644775390625e-08 ;  /* 0x00000001ff0c7431 */ /* 0x000fe400000001ff */
[----:B------:R-:W-:Y:S01]  /*1c10*/  IMAD.MOV.U32 R8, RZ, RZ, 0x53f ;  /* 0x0000053fff087424 */ /* 0x000fe200078e00ff */
[----:B------:R1:W2:Y:S01]  /*1c20*/  LDC.64 R14, c[0x4][R0] ;  /* 0x01000000000e7b82 */ /* 0x0002a20000000a00 */
[----:B------:R-:W3:Y:S01]  /*1c30*/  LDCU.64 UR6, c[0x4][0xd0] ;  /* 0x01001a00ff0677ac */ /* 0x000ee20008000a00 */
[----:B------:R-:W-:Y:S01]  /*1c40*/  IMAD.MOV.U32 R13, RZ, RZ, RZ ;  /* 0x000000ffff0d7224 */ /* 0x000fe200078e00ff */
[----:B------:R-:W4:Y:S01]  /*1c50*/  LDCU.64 UR8, c[0x4][0xc0] ;  /* 0x01001800ff0877ac */ /* 0x000f220008000a00 */
[----:B0-----:R-:W-:Y:S01]  /*1c60*/  IMAD.U32 R4, RZ, RZ, UR4 ;  /* 0x00000004ff047e24 */ /* 0x001fe2000f8e00ff */
[----:B------:R-:W-:Y:S01]  /*1c70*/  MOV R5, UR5 ;  /* 0x0000000500057c02 */ /* 0x000fe20008000f00 */
[----:B---3--:R-:W-:-:S02]  /*1c80*/  IMAD.U32 R6, RZ, RZ, UR6 ;  /* 0x00000006ff067e24 */ /* 0x008fc4000f8e00ff */
[----:B------:R-:W-:Y:S01]  /*1c90*/  IMAD.U32 R7, RZ, RZ, UR7 ;  /* 0x00000007ff077e24 */ /* 0x000fe2000f8e00ff */
[----:B----4-:R-:W-:Y:S01]  /*1ca0*/  MOV R10, UR8 ;  /* 0x00000008000a7c02 */ /* 0x010fe20008000f00 */
[----:B-1----:R-:W-:-:S07]  /*1cb0*/  IMAD.U32 R11, RZ, RZ, UR9 ;  /* 0x00000009ff0b7e24 */ /* 0x002fce000f8e00ff */
[----:B------:R-:W-:-:S07]  /*1cc0*/  LEPC R20, `(.L_x_9) ;  /* 0x000000001014794e */ /* 0x000fce0000000000 */
[----:B--2---:R-:W-:Y:S05]  /*1cd0*/  CALL.ABS.NOINC R14 ;  /* 0x000000000e007343 */ /* 0x004fea0003c00000 */
.L_x_9:
[----:B------:R-:W0:Y:S01]  /*1ce0*/  S2R R3, SR_CgaCtaId ;  /* 0x0000000000037919 */ /* 0x000e220000008800 */
[----:B------:R-:W1:Y:S01]  /*1cf0*/  LDC R7, c[0x0][0x400] ;  /* 0x00010000ff077b82 */ /* 0x000e620000000800 */
[----:B------:R-:W-:Y:S02]  /*1d00*/  ISETP.NE.AND P6, PT, R34, RZ, PT ;  /* 0x000000ff2200720c */ /* 0x000fe40003fc5270 */
[----:B------:R-:W-:-:S05]  /*1d10*/  MOV R0, 0x400 ;  /* 0x0000040000007802 */ /* 0x000fca0000000f00 */
[----:B------:R-:W-:-:S05]  /*1d20*/  VIADD R0, R0, 0x440 ;  /* 0x0000044000007836 */ /* 0x000fca0000000000 */
[----:B0-----:R-:W-:-:S04]  /*1d30*/  LEA R0, R3, R0, 0x18 ;  /* 0x0000000003007211 */ /* 0x001fc800078ec0ff */
[----:B-1----:R-:W-:Y:S01]  /*1d40*/  LEA R3, R7, R0, 0x1 ;  /* 0x0000000007037211 */ /* 0x002fe200078e08ff */
[----:B------:R-:W-:Y:S06]  /*1d50*/  @!P6 BRA `(.L_x_10) ;  /* 0x00000000001ce947 */ /* 0x000fec0003800000 */
[----:B------:R-:W0:Y:S01]  /*1d60*/  LDCU UR4, c[0x0][0x40c] ;  /* 0x00008180ff0477ac */ /* 0x000e220008000800 */
[----:B------:R-:W-:-:S04]  /*1d70*/  IMAD R5, R22, R33, R32 ;  /* 0x0000002116057224 */ /* 0x000fc800078e0220 */
[----:B------:R-:W-:-:S05]  /*1d80*/  IMAD R4, R5, 0x2, R0 ;  /* 0x0000000205047824 */ /* 0x000fca00078e0200 */
[----:B------:R1:W-:Y:S01]  /*1d90*/  STS.128 [R4], R28 ;  /* 0x0000001c04007388 */ /* 0x0003e20000000c00 */
[----:B0-----:R-:W-:-:S13]  /*1da0*/  ISETP.NE.AND P0, PT, RZ, UR4, PT ;  /* 0x00000004ff007c0c */ /* 0x001fda000bf05270 */
[----:B------:R-:W-:-:S05]  /*1db0*/  @!P0 IMAD R5, R5, 0x2, R3 ;  /* 0x0000000205058824 */ /* 0x000fca00078e0203 */
[----:B------:R1:W-:Y:S02]  /*1dc0*/  @!P0 STS.128 [R5], R24 ;  /* 0x0000001805008388 */ /* 0x0003e40000000c00 */
.L_x_10:
[----:B------:R-:W-:Y:S05]  /*1dd0*/  WARPSYNC.ALL ;  /* 0x0000000000007948 */ /* 0x000fea0003800000 */
[----:B------:R-:W-:Y:S06]  /*1de0*/  BAR.SYNC.DEFER_BLOCKING 0x0 ;  /* 0x0000000000007b1d */ /* 0x000fec0000010000 */
[----:B------:R-:W-:Y:S05]  /*1df0*/  @!P6 BRA.U `(.L_x_11) ;  /* 0x0000000d00d4e947 */ /* 0x000fea0003800000 */
[----:B-1----:R-:W-:Y:S01]  /*1e00*/  SHF.R.S32.HI R4, RZ, 0x1f, R7 ;  /* 0x0000001fff047819 */ /* 0x002fe20000011407 */
[----:B------:R-:W-:Y:S01]  /*1e10*/  BSSY.RECONVERGENT B0, `(.L_x_11) ;  /* 0x00000f3000007945 */ /* 0x000fe20003800200 */
[----:B------:R-:W-:Y:S02]  /*1e20*/  SHF.R.U32.HI R5, RZ, 0x1, R32 ;  /* 0x00000001ff057819 */ /* 0x000fe40000011620 */
[----:B------:R-:W-:-:S04]  /*1e30*/  LEA.HI R4, R4, R7, RZ, 0x2 ;  /* 0x0000000704047211 */ /* 0x000fc800078f10ff */
[----:B------:R-:W-:-:S05]  /*1e40*/  SHF.R.S32.HI R4, RZ, 0x2, R4 ;  /* 0x00000002ff047819 */ /* 0x000fca0000011404 */
[----:B------:R-:W-:Y:S01]  /*1e50*/  IMAD R5, R33, R4, R5 ;  /* 0x0000000421057224 */ /* 0x000fe200078e0205 */
[----:B------:R-:W-:Y:S06]  /*1e60*/  @!P6 BRA `(.L_x_12) ;  /* 0x0000000c00b4e947 */ /* 0x000fec0003800000 */
[----:B------:R-:W-:Y:S01]  /*1e70*/  LEA R35, R5, R0, 0x1 ;  /* 0x0000000005237211 */ /* 0x000fe200078e08ff */
[----:B------:R-:W0:Y:S01]  /*1e80*/  LDC R10, c[0x0][0x40c] ;  /* 0x00010300ff0a7b82 */ /* 0x000e220000000800 */
[----:B------:R-:W-:Y:S03]  /*1e90*/  BSSY.RECONVERGENT B1, `(.L_x_13) ;  /* 0x00000da000017945 */ /* 0x000fe60003800200 */
[----:B------:R-:W-:Y:S01]  /*1ea0*/  IMAD R37, R22, 0x2, R35 ;  /* 0x0000000216257824 */ /* 0x000fe200078e0223 */
[----:B------:R-:W1:Y:S04]  /*1eb0*/  LDS.64 R8, [R35] ;  /* 0x0000000023087984 */ /* 0x000e680000000a00 */
[----:B------:R-:W2:Y:S01]  /*1ec0*/  LDS.64 R12, [R37] ;  /* 0x00000000250c7984 */ /* 0x000ea20000000a00 */
[----:B0-----:R-:W-:-:S02]  /*1ed0*/  ISETP.NE.AND P0, PT, R10, RZ, PT ;  /* 0x000000ff0a00720c */ /* 0x001fc40003f05270 */
[--C-:B-1----:R-:W-:Y:S02]  /*1ee0*/  SHF.R.U64 R6, R8, 0x10, R9.reuse ;  /* 0x0000001008067819 */ /* 0x102fe40000001209 */
[----:B------:R-:W-:Y:S02]  /*1ef0*/  SHF.R.U32.HI R4, RZ, 0x10, R9 ;  /* 0x00000010ff047819 */ /* 0x000fe40000011609 */
[--C-:B--2---:R-:W-:Y:S02]  /*1f00*/  SHF.R.U64 R29, R12, 0x10, R13.reuse ;  /* 0x000000100c1d7819 */ /* 0x104fe4000000120d */
[--C-:B------:R-:W-:Y:S02]  /*1f10*/  SHF.R.U32.HI R31, RZ, 0x10, R13.reuse ;  /* 0x00000010ff1f7819 */ /* 0x100fe4000001160d */
[----:B------:R-:W-:Y:S02]  /*1f20*/  PRMT R28, R8, 0x5410, R12 ;  /* 0x00005410081c7816 */ /* 0x000fe4000000000c */
[----:B------:R-:W-:-:S02]  /*1f30*/  PRMT R30, R9, 0x5410, R13 ;  /* 0x00005410091e7816 */ /* 0x000fc4000000000d */
[----:B------:R-:W-:Y:S02]  /*1f40*/  PRMT R29, R6, 0x5410, R29 ;  /* 0x00005410061d7816 */ /* 0x000fe4000000001d */
[----:B------:R-:W-:Y:S01]  /*1f50*/  PRMT R31, R4, 0x5410, R31 ;  /* 0x00005410041f7816 */ /* 0x000fe2000000001f */
[----:B------:R-:W-:Y:S06]  /*1f60*/  @P0 BRA `(.L_x_14) ;  /* 0x0000000800100947 */ /* 0x000fec0003800000 */
[----:B------:R-:W-:Y:S01]  /*1f70*/  IMAD R39, R5, 0x2, R3 ;  /* 0x0000000205277824 */ /* 0x000fe200078e0203 */
[----:B------:R-:W-:Y:S01]  /*1f80*/  SHF.R.S32.HI R4, RZ, 0x1f, R5 ;  /* 0x0000001fff047819 */ /* 0x000fe20000011405 */
[----:B------:R-:W-:Y:S03]  /*1f90*/  BSSY.RECONVERGENT B2, `(.L_x_15) ;  /* 0x0000070000027945 */ /* 0x000fe60003800200 */
[----:B------:R-:W-:Y:S01]  /*1fa0*/  LEA R41, R22, R39, 0x1 ;  /* 0x0000002716297211 */ /* 0x000fe200078e08ff */
[----:B------:R-:W0:Y:S01]  /*1fb0*/  LDS.64 R12, [R39] ;  /* 0x00000000270c7984 */ /* 0x000e220000000a00 */
[----:B------:R-:W-:-:S03]  /*1fc0*/  LEA.HI R4, R4, R5, RZ, 0x2 ;  /* 0x0000000504047211 */ /* 0x000fc600078f10ff */
[----:B------:R-:W1:Y:S02]  /*1fd0*/  LDS.64 R14, [R41] ;  /* 0x00000000290e7984 */ /* 0x000e640000000a00 */
[----:B------:R-:W-:-:S05]  /*1fe0*/  IMAD.SHL.U32 R4, R4, 0x2, RZ ;  /* 0x0000000204047824 */ /* 0x000fca00078e00ff */
[----:B------:R-:W-:-:S04]  /*1ff0*/  LOP3.LUT R9, R4, 0xfffffff8, RZ, 0xc0, !PT ;  /* 0xfffffff804097812 */ /* 0x000fc800078ec0ff */
[----:B------:R-:W-:Y:S02]  /*2000*/  ISETP.GE.AND P0, PT, R9, R7, PT ;  /* 0x000000070900720c */ /* 0x000fe40003f06270 */
[--C-:B0-----:R-:W-:Y:S02]  /*2010*/  SHF.R.U64 R6, R12, 0x10, R13.reuse ;  /* 0x000000100c067819 */ /* 0x101fe4000000120d */
[----:B------:R-:W-:Y:S02]  /*2020*/  SHF.R.U32.HI R4, RZ, 0x10, R13 ;  /* 0x00000010ff047819 */ /* 0x000fe4000001160d */
[--C-:B-1----:R-:W-:Y:S02]  /*2030*/  SHF.R.U64 R25, R14, 0x10, R15.reuse ;  /* 0x000000100e197819 */ /* 0x102fe4000000120f */
[----:B------:R-:W-:Y:S02]  /*2040*/  SHF.R.U32.HI R27, RZ, 0x10, R15 ;  /* 0x00000010ff1b7819 */ /* 0x000fe4000001160f */
[----:B------:R-:W-:-:S02]  /*2050*/  PRMT R24, R12, 0x5410, R14 ;  /* 0x000054100c187816 */ /* 0x000fc4000000000e */
[----:B------:R-:W-:Y:S02]  /*2060*/  PRMT R26, R13, 0x5410, R15 ;  /* 0x000054100d1a7816 */ /* 0x000fe4000000000f */
[----:B------:R-:W-:Y:S02]  /*2070*/  PRMT R25, R6, 0x5410, R25 ;  /* 0x0000541006197816 */ /* 0x000fe40000000019 */
[----:B------:R-:W-:Y:S01]  /*2080*/  PRMT R27, R4, 0x5410, R27 ;  /* 0x00005410041b7816 */ /* 0x000fe2000000001b */
[----:B------:R-:W-:Y:S06]  /*2090*/  @P0 BRA `(.L_x_16) ;  /* 0x00000004007c0947 */ /* 0x000fec0003800000 */
[----:B------:R-:W-:Y:S01]  /*20a0*/  I2FP.F32.S32 R5, R7 ;  /* 0x0000000700057245 */ /* 0x000fe20000201400 */
[C---:B------:R-:W-:Y:S01]  /*20b0*/  VIADD R6, R9.reuse, 0x2 ;  /* 0x0000000209067836 */ /* 0x040fe20000000000 */
[----:B------:R-:W-:Y:S01]  /*20c0*/  I2FP.F32.S32 R4, R9 ;  /* 0x0000000900047245 */ /* 0x000fe20000201400 */
[----:B------:R-:W-:Y:S01]  /*20d0*/  VIADD R10, R10, -UR39 ;  /* 0x800000270a0a7c36 */ /* 0x000fe20008000000 */
[----:B------:R0:W1:Y:S01]  /*20e0*/  MUFU.RCP R8, R5 ;  /* 0x0000000500087308 */ /* 0x0000620000001000 */
[----:B------:R-:W-:Y:S01]  /*20f0*/  IADD3 R7, PT, PT, R9, 0x4, RZ ;  /* 0x0000000409077810 */ /* 0x000fe20007ffe0ff */
[----:B------:R-:W-:Y:S01]  /*2100*/  HADD2.F32 R21, -RZ, R28.H1_H1 ;  /* 0x3000001cff157230 */ /* 0x000fe20000004100 */
[----:B------:R-:W-:Y:S01]  /*2110*/  I2FP.F32.S32 R6, R6 ;  /* 0x0000000600067245 */ /* 0x000fe20000201400 */
[--C-:B------:R-:W-:Y:S01]  /*2120*/  HADD2.F32 R36, -RZ, R29.reuse.H1_H1 ;  /* 0x3000001dff247230 */ /* 0x100fe20000004100 */
[----:B------:R-:W-:Y:S01]  /*2130*/  I2FP.F32.S32 R7, R7 ;  /* 0x0000000700077245 */ /* 0x000fe20000201400 */
[----:B------:R-:W-:Y:S01]  /*2140*/  HADD2.F32 R34, -RZ, R29.H0_H0 ;  /* 0x2000001dff227230 */ /* 0x000fe20000004100 */
[----:B------:R-:W-:Y:S01]  /*2150*/  I2FP.F32.S32 R15, R10 ;  /* 0x0000000a000f7245 */ /* 0x000fe20000201400 */
[----:B------:R-:W-:-:S02]  /*2160*/  HADD2.F32 R40, -RZ, R30.H1_H1 ;  /* 0x3000001eff287230 */ /* 0x000fc40000004100 */
[----:B0-----:R-:W-:Y:S02]  /*2170*/  VIADD R5, R9, 0x6 ;  /* 0x0000000609057836 */ /* 0x001fe40000000000 */
[----:B------:R-:W-:Y:S02]  /*2180*/  HADD2.F32 R38, -RZ, R30.H0_H0 ;  /* 0x2000001eff267230 */ /* 0x000fe40000004100 */
[--C-:B------:R-:W-:Y:S01]  /*2190*/  HADD2.F32 R29, -RZ, R25.reuse.H1_H1 ;  /* 0x30000019ff1d7230 */ /* 0x100fe20000004100 */
[----:B------:R-:W-:Y:S01]  /*21a0*/  I2FP.F32.S32 R5, R5 ;  /* 0x0000000500057245 */ /* 0x000fe20000201400 */
[----:B------:R-:W-:Y:S02]  /*21b0*/  HADD2.F32 R30, -RZ, R25.H0_H0 ;  /* 0x20000019ff1e7230 */ /* 0x000fe40000004100 */
        /* <DEDUP_REMOVED lines=8> */
[----:B------:R-:W-:-:S02]  /*2240*/  HADD2.F32 R28, -RZ, R28.H0_H0 ;  /* 0x2000001cff1c7230 */ /* 0x000fc40000004100 */
[----:B------:R-:W0:Y:S01]  /*2250*/  MUFU.EX2 R4, -R4 ;  /* 0x8000000400047308 */ /* 0x000e220000000800 */
[--C-:B------:R-:W-:Y:S02]  /*2260*/  HADD2.F32 R43, -RZ, R31.reuse.H1_H1 ;  /* 0x3000001fff2b7230 */ /* 0x100fe40000004100 */
[----:B------:R-:W-:Y:S02]  /*2270*/  HADD2.F32 R42, -RZ, R31.H0_H0 ;  /* 0x2000001fff2a7230 */ /* 0x000fe40000004100 */
[--C-:B------:R-:W-:Y:S02]  /*2280*/  HADD2.F32 R31, -RZ, R26.reuse.H1_H1 ;  /* 0x3000001aff1f7230 */ /* 0x100fe40000004100 */
[----:B------:R-:W-:Y:S01]  /*2290*/  HADD2.F32 R26, -RZ, R26.H0_H0 ;  /* 0x2000001aff1a7230 */ /* 0x000fe20000004100 */
[----:B------:R-:W1:Y:S01]  /*22a0*/  MUFU.EX2 R6, -R6 ;  /* 0x8000000600067308 */ /* 0x000e620000000800 */
[--C-:B------:R-:W-:Y:S02]  /*22b0*/  HADD2.F32 R45, -RZ, R27.reuse.H1_H1 ;  /* 0x3000001bff2d7230 */ /* 0x100fe40000004100 */
[----:B------:R-:W-:-:S05]  /*22c0*/  HADD2.F32 R44, -RZ, R27.H0_H0 ;  /* 0x2000001bff2c7230 */ /* 0x000fca0000004100 */
[----:B------:R-:W2:Y:S01]  /*22d0*/  MUFU.EX2 R7, -R7 ;  /* 0x8000000700077308 */ /* 0x000ea20000000800 */
[----:B0-----:R-:W-:-:S04]  /*22e0*/  FMUL.FTZ R4, R15, R4 ;  /* 0x000000040f047220 */ /* 0x001fc80000410000 */
[----:B------:R-:W-:-:S03]  /*22f0*/  FMUL.RZ R9, R4, 0.15915493667125701904 ;  /* 0x3e22f98304097820 */ /* 0x000fc6000040c000 */
[----:B------:R-:W0:Y:S01]  /*2300*/  MUFU.EX2 R8, -R8 ;  /* 0x8000000800087308 */ /* 0x000e220000000800 */
[----:B-1----:R-:W-:-:S04]  /*2310*/  FMUL.FTZ R6, R15, R6 ;  /* 0x000000060f067220 */ /* 0x002fc80000410000 */
[----:B------:R-:W-:-:S03]  /*2320*/  FMUL.RZ R12, R6, 0.15915493667125701904 ;  /* 0x3e22f983060c7820 */ /* 0x000fc6000040c000 */
[----:B------:R-:W1:Y:S01]  /*2330*/  MUFU.SIN R5, R9 ;  /* 0x0000000900057308 */ /* 0x000e620000000400 */
[----:B--2---:R-:W-:-:S04]  /*2340*/  FMUL.FTZ R6, R15, R7 ;  /* 0x000000070f067220 */ /* 0x004fc80000410000 */
[----:B------:R-:W-:-:S03]  /*2350*/  FMUL.RZ R13, R6, 0.15915493667125701904 ;  /* 0x3e22f983060d7820 */ /* 0x000fc6000040c000 */
[----:B------:R1:W2:Y:S01]  /*2360*/  MUFU.COS R4, R9 ;  /* 0x0000000900047308 */ /* 0x0002a20000000000 */
[----:B0-----:R-:W-:Y:S01]  /*2370*/  FMUL.FTZ R6, R15, R8 ;  /* 0x000000080f067220 */ /* 0x001fe20000410000 */
[----:B------:R-:W-:-:S03]  /*2380*/  HADD2.F32 R8, -RZ, R24.H1_H1 ;  /* 0x30000018ff087230 */ /* 0x000fc60000004100 */
[----:B------:R-:W-:-:S03]  /*2390*/  FMUL.RZ R20, R6, 0.15915493667125701904 ;  /* 0x3e22f98306147820 */ /* 0x000fc6000040c000 */
[----:B------:R-:W-:Y:S01]  /*23a0*/  MUFU.COS R10, R12 ;  /* 0x0000000c000a7308 */ /* 0x000fe20000000000 */
[-C--:B-1----:R-:W-:Y:S01]  /*23b0*/  FMUL.FTZ R9, R8, R5.reuse ;  /* 0x0000000508097220 */ /* 0x082fe20000410000 */
[----:B------:R-:W-:-:S06]  /*23c0*/  FMUL.FTZ R7, R21, R5 ;  /* 0x0000000515077220 */ /* 0x000fcc0000410000 */
[----:B------:R0:W1:Y:S01]  /*23d0*/  MUFU.SIN R11, R12 ;  /* 0x0000000c000b7308 */ /* 0x0000620000000400 */
[-C--:B--2---:R-:W-:Y:S01]  /*23e0*/  FMUL.FTZ R6, R21, R4.reuse ;  /* 0x0000000415067220 */ /* 0x084fe20000410000 */
[-C--:B------:R-:W-:Y:S01]  /*23f0*/  FMUL.FTZ R8, R8, R4.reuse ;  /* 0x0000000408087220 */ /* 0x080fe20000410000 */
[C---:B------:R-:W-:Y:S02]  /*2400*/  FFMA.FTZ R7, R28.reuse, R4, -R7 ;  /* 0x000000041c077223 */ /* 0x040fe40000010807 */
[----:B------:R-:W-:-:S03]  /*2410*/  FFMA.FTZ R6, R28, R5, R6 ;  /* 0x000000051c067223 */ /* 0x000fc60000010006 */
[----:B------:R-:W2:Y:S01]  /*2420*/  MUFU.COS R14, R13 ;  /* 0x0000000d000e7308 */ /* 0x000ea20000000000 */
[----:B0-----:R-:W-:Y:S01]  /*2430*/  HADD2.F32 R12, -RZ, R24.H0_H0 ;  /* 0x20000018ff0c7230 */ /* 0x001fe20000004100 */
[----:B------:R-:W-:-:S04]  /*2440*/  F2FP.F16.F32.PACK_AB R28, R6, R7 ;  /* 0x00000007061c723e */ /* 0x000fc800000000ff */
[C---:B------:R-:W-:Y:S01]  /*2450*/  FFMA.FTZ R9, R12.reuse, R4, -R9 ;  /* 0x000000040c097223 */ /* 0x040fe20000010809 */
[----:B------:R-:W-:Y:S01]  /*2460*/  FFMA.FTZ R8, R12, R5, R8 ;  /* 0x000000050c087223 */ /* 0x000fe20000010008 */
[----:B------:R0:W3:Y:S01]  /*2470*/  MUFU.SIN R15, R13 ;  /* 0x0000000d000f7308 */ /* 0x0000e20000000400 */
[CC--:B-1----:R-:W-:Y:S01]  /*2480*/  FMUL.FTZ R5, R36.reuse, R11.reuse ;  /* 0x0000000b24057220 */ /* 0x0c2fe20000410000 */
[-C--:B------:R-:W-:Y:S01]  /*2490*/  FMUL.FTZ R4, R36, R10.reuse ;  /* 0x0000000a24047220 */ /* 0x080fe20000410000 */
[CC--:B------:R-:W-:Y:S02]  /*24a0*/  FMUL.FTZ R12, R29.reuse, R10.reuse ;  /* 0x0000000a1d0c7220 */ /* 0x0c0fe40000410000 */
[C---:B------:R-:W-:Y:S01]  /*24b0*/  FFMA.FTZ R5, R34.reuse, R10, -R5 ;  /* 0x0000000a22057223 */ /* 0x040fe20000010805 */
[-C--:B------:R-:W-:Y:S01]  /*24c0*/  FFMA.FTZ R4, R34, R11.reuse, R4 ;  /* 0x0000000b22047223 */ /* 0x080fe20000010004 */
[-C--:B------:R-:W-:Y:S01]  /*24d0*/  FFMA.FTZ R12, R30, R11.reuse, R12 ;  /* 0x0000000b1e0c7223 */ /* 0x080fe2000001000c */
[----:B------:R-:W1:Y:S01]  /*24e0*/  MUFU.COS R24, R20 ;  /* 0x0000001400187308 */ /* 0x000e620000000000 */
[----:B0-----:R-:W-:-:S02]  /*24f0*/  FMUL.FTZ R13, R29, R11 ;  /* 0x0000000b1d0d7220 */ /* 0x001fc40000410000 */
[----:B------:R-:W-:Y:S02]  /*2500*/  F2FP.F16.F32.PACK_AB R29, R4, R5 ;  /* 0x00000005041d723e */ /* 0x000fe400000000ff */
[----:B------:R-:W-:Y:S01]  /*2510*/  FFMA.FTZ R13, R30, R10, -R13 ;  /* 0x0000000a1e0d7223 */ /* 0x000fe2000001080d */
[CC--:B--2---:R-:W-:Y:S02]  /*2520*/  FMUL.FTZ R10, R40.reuse, R14.reuse ;  /* 0x0000000e280a7220 */ /* 0x0c4fe40000410000 */
[----:B------:R0:W2:Y:S01]  /*2530*/  MUFU.SIN R25, R20 ;  /* 0x0000001400197308 */ /* 0x0000a20000000400 */
[-C--:B---3--:R-:W-:Y:S01]  /*2540*/  FMUL.FTZ R11, R40, R15.reuse ;  /* 0x0000000f280b7220 */ /* 0x088fe20000410000 */
[CC--:B------:R-:W-:Y:S01]  /*2550*/  FMUL.FTZ R21, R31.reuse, R15.reuse ;  /* 0x0000000f1f157220 */ /* 0x0c0fe20000410000 */
[C---:B------:R-:W-:Y:S02]  /*2560*/  FFMA.FTZ R10, R38.reuse, R15, R10 ;  /* 0x0000000f260a7223 */ /* 0x040fe4000001000a */
[-C--:B------:R-:W-:Y:S01]  /*2570*/  FFMA.FTZ R11, R38, R14.reuse, -R11 ;  /* 0x0000000e260b7223 */ /* 0x080fe2000001080b */
[-C--:B------:R-:W-:Y:S01]  /*2580*/  FFMA.FTZ R21, R26, R14.reuse, -R21 ;  /* 0x0000000e1a157223 */ /* 0x080fe20000010815 */
[----:B0-----:R-:W-:Y:S01]  /*2590*/  FMUL.FTZ R20, R31, R14 ;  /* 0x0000000e1f147220 */ /* 0x001fe20000410000 */
[----:B-1----:R-:W-:-:S02]  /*25a0*/  FMUL.FTZ R14, R43, R24 ;  /* 0x000000182b0e7220 */ /* 0x002fc40000410000 */
[----:B------:R-:W-:Y:S01]  /*25b0*/  F2FP.F16.F32.PACK_AB R30, R10, R11 ;  /* 0x0000000b0a1e723e */ /* 0x000fe200000000ff */
[----:B------:R-:W-:Y:S01]  /*25c0*/  FFMA.FTZ R20, R26, R15, R20 ;  /* 0x0000000f1a147223 */ /* 0x000fe20000010014 */
[-C--:B------:R-:W-:Y:S01]  /*25d0*/  FMUL.FTZ R26, R45, R24.reuse ;  /* 0x000000182d1a7220 */ /* 0x080fe20000410000 */
[-C--:B--2---:R-:W-:Y:S01]  /*25e0*/  FMUL.FTZ R15, R43, R25.reuse ;  /* 0x000000192b0f7220 */ /* 0x084fe20000410000 */
[-C--:B------:R-:W-:Y:S01]  /*25f0*/  FMUL.FTZ R27, R45, R25.reuse ;  /* 0x000000192d1b7220 */ /* 0x080fe20000410000 */
[-C--:B------:R-:W-:Y:S01]  /*2600*/  FFMA.FTZ R14, R42, R25.reuse, R14 ;  /* 0x000000192a0e7223 */ /* 0x080fe2000001000e */
[----:B------:R-:W-:Y:S01]  /*2610*/  FFMA.FTZ R34, R44, R25, R26 ;  /* 0x000000192c227223 */ /* 0x000fe2000001001a */
[-C--:B------:R-:W-:Y:S01]  /*2620*/  FFMA.FTZ R15, R42, R24.reuse, -R15 ;  /* 0x000000182a0f7223 */ /* 0x080fe2000001080f */
[----:B------:R-:W-:Y:S01]  /*2630*/  FFMA.FTZ R27, R44, R24, -R27 ;  /* 0x000000182c1b7223 */ /* 0x000fe2000001081b */
[----:B------:R-:W-:Y:S02]  /*2640*/  F2FP.F16.F32.PACK_AB R24, R8, R9 ;  /* 0x000000090818723e */ /* 0x000fe400000000ff */
[----:B------:R-:W-:-:S02]  /*2650*/  F2FP.F16.F32.PACK_AB R25, R12, R13 ;  /* 0x0000000d0c19723e */ /* 0x000fc400000000ff */
[----:B------:R-:W-:Y:S02]  /*2660*/  F2FP.F16.F32.PACK_AB R26, R20, R21 ;  /* 0x00000015141a723e */ /* 0x000fe400000000ff */
[----:B------:R-:W-:Y:S02]  /*2670*/  F2FP.F16.F32.PACK_AB R31, R14, R15 ;  /* 0x0000000f0e1f723e */ /* 0x000fe400000000ff */
[----:B------:R-:W-:-:S07]  /*2680*/  F2FP.F16.F32.PACK_AB R27, R34, R27 ;  /* 0x0000001b221b723e */ /* 0x000fce00000000ff */
.L_x_16:
[----:B------:R-:W-:Y:S05]  /*2690*/  BSYNC.RECONVERGENT B2 ;  /* 0x0000000000027941 */ /* 0x000fea0003800200 */
.L_x_15:
[C---:B------:R-:W-:Y:S02]  /*26a0*/  LOP3.LUT R4, R25.reuse, 0xffff, RZ, 0xc0, !PT ;  /* 0x0000ffff19047812 */ /* 0x040fe400078ec0ff */
[----:B------:R-:W-:Y:S02]  /*26b0*/  PRMT R6, R25, 0x7732, RZ ;  /* 0x0000773219067816 */ /* 0x000fe400000000ff */
[----:B------:R-:W-:Y:S01]  /*26c0*/  PRMT R8, R27, 0x7732, RZ ;  /* 0x000077321b087816 */ /* 0x000fe200000000ff */
[----:B------:R-:W-:Y:S01]  /*26d0*/  IMAD.WIDE.U32 R4, R4, 0x10000, RZ ;  /* 0x0001000004047825 */ /* 0x000fe200078e00ff */
[----:B------:R-:W-:Y:S02]  /*26e0*/  PRMT R9, R26, 0x7732, RZ ;  /* 0x000077321a097816 */ /* 0x000fe400000000ff */
[----:B------:R-:W-:Y:S01]  /*26f0*/  PRMT R10, R24, 0x7732, RZ ;  /* 0x00007732180a7816 */ /* 0x000fe200000000ff */
[----:B------:R-:W-:Y:S01]  /*2700*/  IMAD.WIDE.U32 R6, R6, 0x10000, RZ ;  /* 0x0001000006067825 */ /* 0x000fe200078e00ff */
[----:B------:R-:W-:-:S02]  /*2710*/  PRMT R13, R26, 0x5410, R27 ;  /* 0x000054101a0d7816 */ /* 0x000fc4000000001b */
[----:B------:R-:W-:Y:S02]  /*2720*/  PRMT R11, R9, 0x5410, R8 ;  /* 0x00005410090b7816 */ /* 0x000fe40000000008 */
[----:B------:R-:W-:Y:S02]  /*2730*/  MOV R9, R10 ;  /* 0x0000000a00097202 */ /* 0x000fe40000000f00 */
[----:B------:R-:W-:Y:S02]  /*2740*/  LOP3.LUT R5, R13, R5, RZ, 0xfc, !PT ;  /* 0x000000050d057212 */ /* 0x000fe400078efcff */
[----:B------:R-:W-:Y:S02]  /*2750*/  LOP3.LUT R4, R4, 0xffff, R24, 0xf8, !PT ;  /* 0x0000ffff04047812 */ /* 0x000fe400078ef818 */
[----:B------:R-:W-:Y:S02]  /*2760*/  LOP3.LUT R7, R11, R7, RZ, 0xfc, !PT ;  /* 0x000000070b077212 */ /* 0x000fe400078efcff */
[----:B------:R-:W-:Y:S01]  /*2770*/  LOP3.LUT R6, R6, R9, RZ, 0xfc, !PT ;  /* 0x0000000906067212 */ /* 0x000fe200078efcff */
[----:B------:R0:W-:Y:S04]  /*2780*/  STS.64 [R39], R4 ;  /* 0x0000000427007388 */ /* 0x0001e80000000a00 */
[----:B------:R0:W-:Y:S01]  /*2790*/  STS.64 [R41], R6 ;  /* 0x0000000629007388 */ /* 0x0001e20000000a00 */
[----:B------:R-:W-:Y:S05]  /*27a0*/  BRA `(.L_x_17) ;  /* 0x0000000400207947 */ /* 0x000fea0003800000 */
.L_x_14:
[----:B------:R-:W-:-:S04]  /*27b0*/  SHF.R.S32.HI R4, RZ, 0x1f, R5 ;  /* 0x0000001fff047819 */ /* 0x000fc80000011405 */
[----:B------:R-:W-:-:S05]  /*27c0*/  LEA.HI R4, R4, R5, RZ, 0x2 ;  /* 0x0000000504047211 */ /* 0x000fca00078f10ff */
[----:B------:R-:W-:-:S05]  /*27d0*/  IMAD.SHL.U32 R4, R4, 0x2, RZ ;  /* 0x0000000204047824 */ /* 0x000fca00078e00ff */
[----:B------:R-:W-:-:S04]  /*27e0*/  LOP3.LUT R8, R4, 0xfffffff8, RZ, 0xc0, !PT ;  /* 0xfffffff804087812 */ /* 0x000fc800078ec0ff */
[----:B------:R-:W-:-:S13]  /*27f0*/  ISETP.GE.AND P0, PT, R8, R7, PT ;  /* 0x000000070800720c */ /* 0x000fda0003f06270 */
[----:B------:R-:W-:Y:S05]  /*2800*/  @P0 BRA `(.L_x_17) ;  /* 0x0000000400080947 */ /* 0x000fea0003800000 */
[----:B------:R-:W-:Y:S01]  /*2810*/  I2FP.F32.S32 R7, R7 ;  /* 0x0000000700077245 */ /* 0x000fe20000201400 */
[C---:B------:R-:W-:Y:S01]  /*2820*/  VIADD R5, R8.reuse, 0x2 ;  /* 0x0000000208057836 */ /* 0x040fe20000000000 */
[----:B------:R-:W-:Y:S01]  /*2830*/  I2FP.F32.S32 R4, R8 ;  /* 0x0000000800047245 */ /* 0x000fe20000201400 */
[----:B------:R-:W-:Y:S01]  /*2840*/  HADD2.F32 R34, -RZ, R29.H1_H1 ;  /* 0x3000001dff227230 */ /* 0x000fe20000004100 */
[----:B------:R0:W1:Y:S01]  /*2850*/  MUFU.RCP R13, R7 ;  /* 0x00000007000d7308 */ /* 0x0000620000001000 */
[----:B------:R-:W-:Y:S01]  /*2860*/  HADD2.F32 R21, -RZ, R28.H0_H0 ;  /* 0x2000001cff157230 */ /* 0x000fe20000004100 */
[----:B------:R-:W-:Y:S01]  /*2870*/  I2FP.F32.S32 R6, R5 ;  /* 0x0000000500067245 */ /* 0x000fe20000201400 */
[--C-:B------:R-:W-:Y:S02]  /*2880*/  HADD2.F32 R38, -RZ, R31.reuse.H1_H1 ;  /* 0x3000001fff267230 */ /* 0x100fe40000004100 */
[----:B------:R-:W-:Y:S02]  /*2890*/  HADD2.F32 R36, -RZ, R31.H0_H0 ;  /* 0x2000001fff247230 */ /* 0x000fe40000004100 */
[----:B0-----:R-:W-:-:S05]  /*28a0*/  VIADD R7, R8, 0x6 ;  /* 0x0000000608077836 */ /* 0x001fca0000000000 */
[----:B------:R-:W-:Y:S01]  /*28b0*/  I2FP.F32.S32 R7, R7 ;  /* 0x0000000700077245 */ /* 0x000fe20000201400 */
[-C--:B-1----:R-:W-:Y:S01]  /*28c0*/  FMUL.FTZ R4, R4, R13.reuse ;  /* 0x0000000d04047220 */ /* 0x082fe20000410000 */
[----:B------:R-:W-:-:S03]  /*28d0*/  FMUL.FTZ R6, R6, R13 ;  /* 0x0000000d06067220 */ /* 0x000fc60000410000 */
[----:B------:R-:W-:Y:S01]  /*28e0*/  FMUL.FTZ R7, R7, R13 ;  /* 0x0000000d07077220 */ /* 0x000fe20000410000 */
[----:B------:R-:W-:Y:S01]  /*28f0*/  FMUL.FTZ R5, R4, 13.28771209716796875 ;  /* 0x41549a7804057820 */ /* 0x000fe20000410000 */
[----:B------:R-:W-:Y:S01]  /*2900*/  IADD3 R4, PT, PT, R8, 0x4, RZ ;  /* 0x0000000408047810 */ /* 0x000fe20007ffe0ff */
[----:B------:R-:W-:-:S03]  /*2910*/  FMUL.FTZ R6, R6, 13.28771209716796875 ;  /* 0x41549a7806067820 */ /* 0x000fc60000410000 */
[----:B------:R-:W-:Y:S01]  /*2920*/  I2FP.F32.S32 R4, R4 ;  /* 0x0000000400047245 */ /* 0x000fe20000201400 */
[----:B------:R-:W0:Y:S04]  /*2930*/  MUFU.EX2 R5, -R5 ;  /* 0x8000000500057308 */ /* 0x000e280000000800 */
[----:B------:R-:W-:-:S04]  /*2940*/  FMUL.FTZ R4, R4, R13 ;  /* 0x0000000d04047220 */ /* 0x000fc80000410000 */
[----:B------:R-:W-:Y:S01]  /*2950*/  FMUL.FTZ R9, R4, 13.28771209716796875 ;  /* 0x41549a7804097820 */ /* 0x000fe20000410000 */
[----:B------:R-:W1:Y:S01]  /*2960*/  MUFU.EX2 R11, -R6 ;  /* 0x80000006000b7308 */ /* 0x000e620000000800 */
[----:B------:R-:W-:Y:S01]  /*2970*/  I2FP.F32.S32 R4, R10 ;  /* 0x0000000a00047245 */ /* 0x000fe20000201400 */
[----:B------:R-:W-:-:S06]  /*2980*/  FMUL.FTZ R10, R7, 13.28771209716796875 ;  /* 0x41549a78070a7820 */ /* 0x000fcc0000410000 */
[----:B------:R-:W2:Y:S01]  /*2990*/  MUFU.EX2 R9, -R9 ;  /* 0x8000000900097308 */ /* 0x000ea20000000800 */
[----:B0-----:R-:W-:-:S04]  /*29a0*/  FMUL.FTZ R5, R4, R5 ;  /* 0x0000000504057220 */ /* 0x001fc80000410000 */
[----:B------:R-:W-:-:S03]  /*29b0*/  FMUL.RZ R14, R5, 0.15915493667125701904 ;  /* 0x3e22f983050e7820 */ /* 0x000fc6000040c000 */
[----:B------:R0:W3:Y:S01]  /*29c0*/  MUFU.EX2 R13, -R10 ;  /* 0x8000000a000d7308 */ /* 0x0000e20000000800 */
[----:B-1----:R-:W-:-:S04]  /*29d0*/  FMUL.FTZ R7, R4, R11 ;  /* 0x0000000b04077220 */ /* 0x002fc80000410000 */
[----:B------:R-:W-:-:S03]  /*29e0*/  FMUL.RZ R11, R7, 0.15915493667125701904 ;  /* 0x3e22f983070b7820 */ /* 0x000fc6000040c000 */
[----:B------:R-:W-:Y:S01]  /*29f0*/  MUFU.COS R5, R14 ;  /* 0x0000000e00057308 */ /* 0x000fe20000000000 */
[C---:B--2---:R-:W-:Y:S01]  /*2a00*/  FMUL.FTZ R7, R4.reuse, R9 ;  /* 0x0000000904077220 */ /* 0x044fe20000410000 */
[----:B0-----:R-:W-:Y:S02]  /*2a10*/  HADD2.F32 R10, -RZ, R28.H1_H1 ;  /* 0x3000001cff0a7230 */ /* 0x001fe40000004100 */
[----:B------:R-:W-:Y:S02]  /*2a20*/  HADD2.F32 R28, -RZ, R29.H0_H0 ;  /* 0x2000001dff1c7230 */ /* 0x000fe40000004100 */
[----:B------:R-:W-:Y:S01]  /*2a30*/  FMUL.RZ R7, R7, 0.15915493667125701904 ;  /* 0x3e22f98307077820 */ /* 0x000fe2000040c000 */
[--C-:B------:R-:W-:Y:S01]  /*2a40*/  HADD2.F32 R29, -RZ, R30.reuse.H1_H1 ;  /* 0x3000001eff1d7230 */ /* 0x100fe20000004100 */
[----:B------:R-:W0:Y:S01]  /*2a50*/  MUFU.SIN R6, R14 ;  /* 0x0000000e00067308 */ /* 0x000e220000000400 */
[----:B---3--:R-:W-:Y:S01]  /*2a60*/  FMUL.FTZ R4, R4, R13 ;  /* 0x0000000d04047220 */ /* 0x008fe20000410000 */
[----:B------:R-:W-:-:S03]  /*2a70*/  HADD2.F32 R30, -RZ, R30.H0_H0 ;  /* 0x2000001eff1e7230 */ /* 0x000fc60000004100 */
[----:B------:R-:W-:-:S03]  /*2a80*/  FMUL.RZ R20, R4, 0.15915493667125701904 ;  /* 0x3e22f98304147820 */ /* 0x000fc6000040c000 */
[----:B------:R-:W-:Y:S08]  /*2a90*/  MUFU.COS R8, R11 ;  /* 0x0000000b00087308 */ /* 0x000ff00000000000 */
[----:B------:R-:W1:Y:S01]  /*2aa0*/  MUFU.SIN R9, R11 ;  /* 0x0000000b00097308 */ /* 0x000e620000000400 */
[----:B0-----:R-:W-:-:S04]  /*2ab0*/  FMUL.FTZ R4, R10, R6 ;  /* 0x000000060a047220 */ /* 0x001fc80000410000 */
[----:B------:R-:W-:-:S03]  /*2ac0*/  FFMA.FTZ R4, R21, R5, -R4 ;  /* 0x0000000515047223 */ /* 0x000fc60000010804 */
[----:B------:R-:W0:Y:S08]  /*2ad0*/  MUFU.COS R12, R7 ;  /* 0x00000007000c7308 */ /* 0x000e300000000000 */
[----:B------:R2:W3:Y:S01]  /*2ae0*/  MUFU.SIN R13, R7 ;  /* 0x00000007000d7308 */ /* 0x0004e20000000400 */
[----:B-1----:R-:W-:-:S04]  /*2af0*/  FMUL.FTZ R11, R34, R9 ;  /* 0x00000009220b7220 */ /* 0x002fc80000410000 */
[----:B------:R-:W-:-:S03]  /*2b00*/  FFMA.FTZ R11, R28, R8, -R11 ;  /* 0x000000081c0b7223 */ /* 0x000fc6000001080b */
[----:B------:R-:W1:Y:S01]  /*2b10*/  MUFU.SIN R15, R20 ;  /* 0x00000014000f7308 */ /* 0x000e620000000400 */
[----:B--2---:R-:W-:Y:S01]  /*2b20*/  FMUL.FTZ R7, R10, R5 ;  /* 0x000000050a077220 */ /* 0x004fe20000410000 */
[----:B------:R-:W-:-:S03]  /*2b30*/  FMUL.FTZ R10, R34, R8 ;  /* 0x00000008220a7220 */ /* 0x000fc60000410000 */
[----:B------:R-:W-:Y:S01]  /*2b40*/  FFMA.FTZ R7, R21, R6, R7 ;  /* 0x0000000615077223 */ /* 0x000fe20000010007 */
[----:B------:R-:W-:Y:S01]  /*2b50*/  FFMA.FTZ R10, R28, R9, R10 ;  /* 0x000000091c0a7223 */ /* 0x000fe2000001000a */
[C---:B0-----:R-:W-:Y:S01]  /*2b60*/  FMUL.FTZ R6, R29.reuse, R12 ;  /* 0x0000000c1d067220 */ /* 0x041fe20000410000 */
[----:B------:R-:W0:Y:S01]  /*2b70*/  MUFU.COS R14, R20 ;  /* 0x00000014000e7308 */ /* 0x000e220000000000 */
[-C--:B---3--:R-:W-:Y:S01]  /*2b80*/  FMUL.FTZ R5, R29, R13.reuse ;  /* 0x0000000d1d057220 */ /* 0x088fe20000410000 */
[----:B------:R-:W-:Y:S01]  /*2b90*/  F2FP.F16.F32.PACK_AB R28, R7, R4 ;  /* 0x00000004071c723e */ /* 0x000fe200000000ff */
[----:B------:R-:W-:Y:S01]  /*2ba0*/  FFMA.FTZ R6, R30, R13, R6 ;  /* 0x0000000d1e067223 */ /* 0x000fe20000010006 */
[----:B------:R-:W-:Y:S01]  /*2bb0*/  F2FP.F16.F32.PACK_AB R29, R10, R11 ;  /* 0x0000000b0a1d723e */ /* 0x000fe200000000ff */
[----:B------:R-:W-:Y:S01]  /*2bc0*/  FFMA.FTZ R5, R30, R12, -R5 ;  /* 0x0000000c1e057223 */ /* 0x000fe20000010805 */
[----:B-1----:R-:W-:-:S04]  /*2bd0*/  FMUL.FTZ R9, R38, R15 ;  /* 0x0000000f26097220 */ /* 0x002fc80000410000 */
[----:B------:R-:W-:Y:S01]  /*2be0*/  F2FP.F16.F32.PACK_AB R30, R6, R5 ;  /* 0x00000005061e723e */ /* 0x000fe200000000ff */
[-C--:B0-----:R-:W-:Y:S01]  /*2bf0*/  FMUL.FTZ R8, R38, R14.reuse ;  /* 0x0000000e26087220 */ /* 0x081fe20000410000 */
[----:B------:R-:W-:-:S03]  /*2c00*/  FFMA.FTZ R9, R36, R14, -R9 ;  /* 0x0000000e24097223 */ /* 0x000fc60000010809 */
[----:B------:R-:W-:-:S05]  /*2c10*/  FFMA.FTZ R8, R36, R15, R8 ;  /* 0x0000000f24087223 */ /* 0x000fca0000010008 */
[----:B------:R-:W-:-:S07]  /*2c20*/  F2FP.F16.F32.PACK_AB R31, R8, R9 ;  /* 0x00000009081f723e */ /* 0x000fce00000000ff */
.L_x_17:
[----:B------:R-:W-:Y:S05]  /*2c30*/  BSYNC.RECONVERGENT B1 ;  /* 0x0000000000017941 */ /* 0x000fea0003800200 */
.L_x_13:
[C---:B0-----:R-:W-:Y:S02]  /*2c40*/  LOP3.LUT R4, R29.reuse, 0xffff, RZ, 0xc0, !PT ;  /* 0x0000ffff1d047812 */ /* 0x041fe400078ec0ff */
[----:B------:R-:W-:Y:S02]  /*2c50*/  PRMT R6, R29, 0x7732, RZ ;  /* 0x000077321d067816 */ /* 0x000fe400000000ff */
[----:B------:R-:W-:Y:S01]  /*2c60*/  PRMT R8, R31, 0x7732, RZ ;  /* 0x000077321f087816 */ /* 0x000fe200000000ff */
[----:B------:R-:W-:Y:S01]  /*2c70*/  IMAD.WIDE.U32 R4, R4, 0x10000, RZ ;  /* 0x0001000004047825 */ /* 0x000fe200078e00ff */
[----:B------:R-:W-:Y:S02]  /*2c80*/  PRMT R9, R30, 0x7732, RZ ;  /* 0x000077321e097816 */ /* 0x000fe400000000ff */
[----:B------:R-:W-:Y:S01]  /*2c90*/  PRMT R10, R28, 0x7732, RZ ;  /* 0x000077321c0a7816 */ /* 0x000fe200000000ff */
[----:B------:R-:W-:Y:S01]  /*2ca0*/  IMAD.WIDE.U32 R6, R6, 0x10000, RZ ;  /* 0x0001000006067825 */ /* 0x000fe200078e00ff */
[----:B------:R-:W-:-:S02]  /*2cb0*/  PRMT R11, R9, 0x5410, R8 ;  /* 0x00005410090b7816 */ /* 0x000fc40000000008 */
[----:B------:R-:W-:Y:S01]  /*2cc0*/  PRMT R13, R30, 0x5410, R31 ;  /* 0x000054101e0d7816 */ /* 0x000fe2000000001f */
[----:B------:R-:W-:Y:S01]  /*2cd0*/  IMAD.MOV.U32 R9, RZ, RZ, R10 ;  /* 0x000000ffff097224 */ /* 0x000fe200078e000a */
[----:B------:R-:W-:Y:S02]  /*2ce0*/  LOP3.LUT R4, R4, 0xffff, R28, 0xf8, !PT ;  /* 0x0000ffff04047812 */ /* 0x000fe400078ef81c */
[----:B------:R-:W-:Y:S02]  /*2cf0*/  LOP3.LUT R5, R13, R5, RZ, 0xfc, !PT ;  /* 0x000000050d057212 */ /* 0x000fe400078efcff */
[----:B------:R-:W-:Y:S02]  /*2d00*/  LOP3.LUT R7, R11, R7, RZ, 0xfc, !PT ;  /* 0x000000070b077212 */ /* 0x000fe400078efcff */
[----:B------:R-:W-:Y:S01]  /*2d10*/  LOP3.LUT R6, R6, R9, RZ, 0xfc, !PT ;  /* 0x0000000906067212 */ /* 0x000fe200078efcff */
[----:B------:R0:W-:Y:S04]  /*2d20*/  STS.64 [R35], R4 ;  /* 0x0000000423007388 */ /* 0x0001e80000000a00 */
[----:B------:R0:W-:Y:S02]  /*2d30*/  STS.64 [R37], R6 ;  /* 0x0000000625007388 */ /* 0x0001e40000000a00 */
.L_x_12:
[----:B------:R-:W-:Y:S05]  /*2d40*/  BSYNC.RECONVERGENT B0 ;  /* 0x0000000000007941 */ /* 0x000fea0003800200 */
.L_x_11:
[----:B------:R-:W-:Y:S06]  /*2d50*/  BAR.SYNC.DEFER_BLOCKING 0x0 ;  /* 0x0000000000007b1d */ /* 0x000fec0000010000 */
[----:B------:R-:W-:Y:S04]  /*2d60*/  BSSY.RECONVERGENT B0, `(.L_x_18) ;  /* 0x0000009000007945 */ /* 0x000fe80003800200 */
[----:B------:R-:W-:Y:S05]  /*2d70*/  @!P6 BRA `(.L_x_19) ;  /* 0x00000000001ce947 */ /* 0x000fea0003800000 */
[----:B------:R-:W2:Y:S01]  /*2d80*/  LDCU UR4, c[0x0][0x40c] ;  /* 0x00008180ff0477ac */ /* 0x000ea20008000800 */
[----:B------:R-:W-:-:S05]  /*2d90*/  IMAD R22, R22, R33, R32 ;  /* 0x0000002116167224 */ /* 0x000fca00078e0220 */
[----:B------:R-:W-:-:S05]  /*2da0*/  LEA R0, R22, R0, 0x1 ;  /* 0x0000000016007211 */ /* 0x000fca00078e08ff */
[----:B-1----:R3:W4:Y:S01]  /*2db0*/  LDS.128 R28, [R0] ;  /* 0x00000000001c7984 */ /* 0x0027220000000c00 */
[----:B--2---:R-:W-:-:S13]  /*2dc0*/  ISETP.NE.AND P0, PT, RZ, UR4, PT ;  /* 0x00000004ff007c0c */ /* 0x004fda000bf05270 */
[----:B------:R-:W-:-:S05]  /*2dd0*/  @!P0 IMAD R3, R22, 0x2, R3 ;  /* 0x0000000216038824 */ /* 0x000fca00078e0203 */
[----:B------:R3:W2:Y:S02]  /*2de0*/  @!P0 LDS.128 R24, [R3] ;  /* 0x0000000003188984 */ /* 0x0006a40000000c00 */
.L_x_19:
[----:B------:R-:W-:Y:S05]  /*2df0*/  BSYNC.RECONVERGENT B0 ;  /* 0x0000000000007941 */ /* 0x000fea0003800200 */
.L_x_18:
[----:B------:R-:W-:Y:S06]  /*2e00*/  BAR.SYNC.DEFER_BLOCKING 0x0 ;  /* 0x0000000000007b1d */ /* 0x000fec0000010000 */
.L_x_8:
[----:B------:R-:W-:Y:S05]  /*2e10*/  BSYNC.RECONVERGENT B6 ;  /* 0x0000000000067941 */ /* 0x000fea0003800200 */
.L_x_5:
[----:B------:R-:W3:Y:S01]  /*2e20*/  LDCU UR4, c[0x0][0x3f4] ;  /* 0x00007e80ff0477ac */ /* 0x000ee20008000800 */
[----:B------:R-:W-:Y:S01]  /*2e30*/  ISETP.GT.U32.AND P0, PT, R23, 0x1f, PT ;  /* 0x0000001f1700780c */ /* 0x000fe20003f04070 */
[----:B---3--:R-:W-:-:S05]  /*2e40*/  IMAD.U32 R0, RZ, RZ, UR4 ;  /* 0x00000004ff007e24 */ /* 0x008fca000f8e00ff */
[----:B------:R-:W-:-:S04]  /*2e50*/  IADD3 R3, PT, PT, RZ, -R0, RZ ;  /* 0x80000000ff037210 */ /* 0x000fc80007ffe0ff */
[----:B------:R-:W-:-:S04]  /*2e60*/  VIADDMNMX R3, R3, UR44, RZ, !PT ;  /* 0x0000002c03037c46 */ /* 0x000fc8000f8001ff */
[----:B------:R-:W-:Y:S01]  /*2e70*/  R2UR UR12, R3 ;  /* 0x00000000030c72ca */ /* 0x000fe200000e0000 */
[----:B------:R-:W-:-:S05]  /*2e80*/  IMAD.MOV.U32 R3, RZ, RZ, -0x800001 ;  /* 0xff7fffffff037424 */ /* 0x000fca00078e00ff */
[----:B------:R3:W-:Y:S01]  /*2e90*/  STL [R1+0x258], R3 ;  /* 0x0002580301007387 */ /* 0x0007e20000100800 */
[----:B------:R-:W-:Y:S08]  /*2ea0*/  @P0 BRA `(.L_x_20) ;  /* 0x0000000400040947 */ /* 0x000ff00003800000 */
[----:B------:R-:W5:Y:S01]  /*2eb0*/  LDCU UR4, c[0x0][0x40c] ;  /* 0x00008180ff0477ac */ /* 0x000f620008000800 */
[----:B------:R-:W1:Y:S01]  /*2ec0*/  S2R R8, SR_CgaCtaId ;  /* 0x0000000000087919 */ /* 0x000e620000008800 */
[----:B------:R-:W-:Y:S01]  /*2ed0*/  MOV R20, 0x400 ;  /* 0x0000040000147802 */ /* 0x000fe20000000f00 */
[----:B--2-4-:R-:W-:-:S04]  /*2ee0*/  HMUL2 R12, R29, R25 ;  /* 0x000000191d0c7232 */ /* 0x014fc80000000000 */
[----:B---3--:R-:W-:Y:S02]  /*2ef0*/  VIADD R3, R20, 0x40 ;  /* 0x0000004014037836 */ /* 0x008fe40000000000 */
[----:B------:R-:W-:Y:S01]  /*2f00*/  HFMA2 R13, R28, R24, R12 ;  /* 0x000000181c0d7231 */ /* 0x000fe2000000000c */
[----:B-----5:R-:W-:-:S03]  /*2f10*/  ISETP.NE.AND P1, PT, RZ, UR4, PT ;  /* 0x00000004ff007c0c */ /* 0x020fc6000bf25270 */
[----:B------:R-:W-:Y:S01]  /*2f20*/  HFMA2 R13, R30, R26, R13 ;  /* 0x0000001a1e0d7231 */ /* 0x000fe2000000000d */
[----:B------:R-:W-:Y:S01]  /*2f30*/  UMOV UR4, 0xffffffff ;  /* 0xffffffff00047882 */ /* 0x000fe20000000000 */
[----:B------:R-:W-:Y:S02]  /*2f40*/  ISETP.GT.U32.OR P0, PT, R23, 0x1b, P1 ;  /* 0x0000001b1700780c */ /* 0x000fe40000f04470 */
[----:B------:R-:W-:-:S06]  /*2f50*/  HFMA2 R13, R31, R27, R13 ;  /* 0x0000001b1f0d7231 */ /* 0x000fcc000000000d */
[----:B0-----:R-:W-:-:S05]  /*2f60*/  @!P1 IADD3 R7, PT, PT, R20, 0x240, RZ ;  /* 0x0000024014079810 */ /* 0x001fca0007ffe0ff */
[----:B-1----:R-:W0:Y:S01]  /*2f70*/  @!P0 LDC.64 R4, c[0x0][0x3b8] ;  /* 0x0000ee00ff048b82 */ /* 0x002e220000000a00 */
[C---:B------:R-:W-:Y:S02]  /*2f80*/  @!P0 IMAD R6, R23.reuse, R0, UR40 ;  /* 0x0000002817068e24 */ /* 0x040fe4000f8e0200 */
[--C-:B------:R-:W-:Y:S02]  /*2f90*/  HADD2.F32 R10, -RZ, R13.reuse.H1_H1 ;  /* 0x3000000dff0a7230 */ /* 0x100fe40000004100 */
[----:B------:R-:W-:Y:S01]  /*2fa0*/  @!P0 IMAD.SHL.U32 R9, R6, 0x8, RZ ;  /* 0x0000000806098824 */ /* 0x000fe200078e00ff */
[C---:B------:R-:W-:Y:S01]  /*2fb0*/  LEA R6, R8.reuse, R3, 0x18 ;  /* 0x0000000308067211 */ /* 0x040fe200078ec0ff */
[----:B------:R-:W-:Y:S01]  /*2fc0*/  HADD2.F32 R3, -RZ, R13.H0_H0 ;  /* 0x2000000dff037230 */ /* 0x000fe20000004100 */
[----:B------:R-:W-:Y:S01]  /*2fd0*/  @!P1 LEA R8, R8, R7, 0x18 ;  /* 0x0000000708089211 */ /* 0x000fe200078ec0ff */
[----:B------:R-:W-:Y:S02]  /*2fe0*/  @!P0 IMAD R9, R0, UR42, R9 ;  /* 0x0000002a00098c24 */ /* 0x000fe4000f8e0209 */
[C---:B------:R-:W-:Y:S01]  /*2ff0*/  IMAD R6, R23.reuse, 0x10, R6 ;  /* 0x0000001017067824 */ /* 0x040fe200078e0206 */
[----:B------:R-:W-:Y:S01]  /*3000*/  @!P1 LEA R8, R23, R8, 0x4 ;  /* 0x0000000817089211 */ /* 0x000fe200078e20ff */
[----:B------:R-:W-:-:S03]  /*3010*/  FADD.FTZ R13, R3, R10 ;  /* 0x0000000a030d7221 */ /* 0x000fc60000010000 */
[----:B------:R1:W-:Y:S04]  /*3020*/  STS.128 [R6], R28 ;  /* 0x0000001c06007388 */ /* 0x0003e80000000c00 */
[----:B------:R1:W-:Y:S01]  /*3030*/  @!P1 STS.128 [R8], R16 ;  /* 0x0000001008009388 */ /* 0x0003e20000000c00 */
[----:B0-----:R-:W-:-:S05]  /*3040*/  @!P0 IMAD.WIDE R4, R9, 0x2, R4 ;  /* 0x0000000209048825 */ /* 0x001fca00078e0204 */
[----:B------:R1:W-:Y:S01]  /*3050*/  @!P0 STG.E.128 desc[UR36][R4.64], R24 ;  /* 0x0000001804008986 */ /* 0x0003e2000c101d24 */
[----:B------:R-:W-:Y:S05]  /*3060*/  BRA.DIV UR4, `(.L_x_21) ;  /* 0x0000010604b87947 */ /* 0x000fea000b800000 */
[----:B------:R-:W0:Y:S02]  /*3070*/  SHFL.BFLY PT, R14, R13, 0x10, 0x1f ;  /* 0x0e001f000d0e7f89 */ /* 0x000e2400000e0000 */
[----:B0-----:R-:W-:-:S05]  /*3080*/  FADD.FTZ R3, R13, R14 ;  /* 0x0000000e0d037221 */ /* 0x001fca0000010000 */
[----:B------:R-:W1:Y:S02]  /*3090*/  SHFL.BFLY PT, R14, R3, 0x8, 0x1f ;  /* 0x0d001f00030e7f89 */ /* 0x000e6400000e0000 */
[----:B-1----:R-:W-:-:S05]  /*30a0*/  FADD.FTZ R4, R3, R14 ;  /* 0x0000000e03047221 */ /* 0x002fca0000010000 */
[----:B------:R-:W0:Y:S02]  /*30b0*/  SHFL.BFLY PT, R14, R4, 0x4, 0x1f ;  /* 0x0c801f00040e7f89 */ /* 0x000e2400000e0000 */
[----:B0-----:R-:W-:-:S05]  /*30c0*/  FADD.FTZ R5, R4, R14 ;  /* 0x0000000e04057221 */ /* 0x001fca0000010000 */
[----:B------:R-:W0:Y:S02]  /*30d0*/  SHFL.BFLY PT, R14, R5, 0x2, 0x1f ;  /* 0x0c401f00050e7f89 */ /* 0x000e2400000e0000 */
[----:B0-----:R-:W-:-:S05]  /*30e0*/  FADD.FTZ R6, R5, R14 ;  /* 0x0000000e05067221 */ /* 0x001fca0000010000 */
[----:B------:R0:W1:Y:S02]  /*30f0*/  SHFL.BFLY PT, R14, R6, 0x1, 0x1f ;  /* 0x0c201f00060e7f89 */ /* 0x00006400000e0000 */
.L_x_225:
[----:B------:R-:W-:Y:S01]  /*3100*/  ISETP.NE.AND P0, PT, R23, RZ, PT ;  /* 0x000000ff1700720c */ /* 0x000fe20003f05270 */
[----:B-1----:R-:W-:-:S12]  /*3110*/  FADD.FTZ R14, R6, R14 ;  /* 0x0000000e060e7221 */ /* 0x002fd80000010000 */
[----:B------:R-:W-:Y:S05]  /*3120*/  @P0 BRA `(.L_x_20) ;  /* 0x0000000000640947 */ /* 0x000fea0003800000 */
[----:B------:R-:W1:Y:S02]  /*3130*/  LDCU.64 UR4, c[0x0][0x438] ;  /* 0x00008700ff0477ac */ /* 0x000e640008000a00 */
[----:B-1----:R-:W-:-:S04]  /*3140*/  UISETP.NE.U32.AND UP0, UPT, UR4, URZ, UPT ;  /* 0x000000ff0400728c */ /* 0x002fc8000bf05070 */
[----:B------:R-:W-:-:S06]  /*3150*/  UISETP.NE.AND.EX UP0, UPT, UR5, URZ, UPT, UP0 ;  /* 0x000000ff0500728c */ /* 0x000fcc000bf05300 */
[----:B------:R-:W-:-:S05]  /*3160*/  PLOP3.LUT P0, PT, PT, PT, UP0, 0x80, 0x8 ;  /* 0x000000000008781c */ /* 0x000fca0003f0f008 */
[----:B------:R-:W1:Y:S01]  /*3170*/  @UP0 LDCU UR8, c[0x0][0x440] ;  /* 0x00008800ff0807ac */ /* 0x000e620008000800 */
[----:B------:R-:W2:Y:S01]  /*3180*/  @UP0 LDCU.64 UR4, c[0x0][0x438] ;  /* 0x00008700ff0407ac */ /* 0x000ea20008000a00 */
[----:B------:R-:W-:-:S04]  /*3190*/  @UP0 UIADD3 UR6, UPT, UPT, UR45, -UR39, URZ ;  /* 0x800000272d060290 */ /* 0x000fc8000fffe0ff */
[----:B-1----:R-:W-:-:S04]  /*31a0*/  @UP0 UIMAD UR7, UR46, UR8, UR6 ;  /* 0x000000082e0702a4 */ /* 0x002fc8000f8e0206 */
[----:B------:R-:W-:-:S04]  /*31b0*/  @UP0 UIMAD UR7, UR7, UR8, UR6 ;  /* 0x00000008070702a4 */ /* 0x000fc8000f8e0206 */
[----:B--2---:R-:W-:-:S06]  /*31c0*/  @UP0 UIMAD.WIDE UR4, UR7, 0x2, UR4 ;  /* 0x00000002070408a5 */ /* 0x004fcc000f8e0204 */
[----:B------:R-:W-:Y:S01]  /*31d0*/  IMAD.U32 R4, RZ, RZ, UR4 ;  /* 0x00000004ff047e24 */ /* 0x000fe2000f8e00ff */
[----:B------:R-:W1:Y:S01]  /*31e0*/  S2UR UR6, SR_CgaCtaId ;  /* 0x00000000000679c3 */ /* 0x000e620000008800 */
[----:B------:R-:W-:Y:S01]  /*31f0*/  IMAD.U32 R5, RZ, RZ, UR5 ;  /* 0x00000005ff057e24 */ /* 0x000fe2000f8e00ff */
[----:B------:R-:W0:Y:S04]  /*3200*/  LDCU UR7, c[0x0][0x410] ;  /* 0x00008200ff0777ac */ /* 0x000e280008000800 */
[----:B------:R-:W2:Y:S01]  /*3210*/  @P0 LDG.E.U16 R4, desc[UR36][R4.64] ;  /* 0x0000002404040981 */ /* 0x000ea2000c1e1500 */
[----:B------:R-:W-:Y:S01]  /*3220*/  R2UR UR5, R20 ;  /* 0x00000000140572ca */ /* 0x000fe200000e0000 */
[----:B------:R-:W-:-:S12]  /*3230*/  UIADD3 UR4, UPT, UPT, UR44, -UR12, URZ ;  /* 0x8000000c2c047290 */ /* 0x000fd8000fffe0ff */
[----:B------:R-:W-:Y:S01]  /*3240*/  UIADD3 UR5, UPT, UPT, UR5, 0x440, URZ ;  /* 0x0000044005057890 */ /* 0x000fe2000fffe0ff */
[----:B0-----:R-:W-:-:S03]  /*3250*/  FMUL.FTZ R6, R14, UR7 ;  /* 0x000000070e067c20 */ /* 0x001fc60008410000 */
[----:B-1----:R-:W-:-:S04]  /*3260*/  ULEA UR5, UR6, UR5, 0x18 ;  /* 0x0000000506057291 */ /* 0x002fc8000f8ec0ff */
[----:B------:R-:W-:Y:S01]  /*3270*/  ULEA UR4, UR4, UR5, 0x2 ;  /* 0x0000000504047291 */ /* 0x000fe2000f8e10ff */
[----:B--2---:R-:W-:-:S05]  /*3280*/  @P0 HADD2.F32 R3, -RZ, R4.H0_H0 ;  /* 0x20000004ff030230 */ /* 0x004fca0000004100 */
[----:B------:R-:W-:-:S05]  /*3290*/  @P0 FADD.FTZ R6, R6, R3 ;  /* 0x0000000306060221 */ /* 0x000fca0000010000 */
[----:B------:R0:W-:Y:S04]  /*32a0*/  STL [R1+0x258], R6 ;  /* 0x0002580601007387 */ /* 0x0001e80000100800 */
[----:B------:R0:W-:Y:S02]  /*32b0*/  STS [UR4+-0x4], R6 ;  /* 0xfffffc06ff007988 */ /* 0x0001e40008000804 */
.L_x_20:
[----:B------:R-:W-:Y:S05]  /*32c0*/  WARPSYNC.ALL ;  /* 0x0000000000007948 */ /* 0x000fea0003800000 */
[----:B------:R-:W5:Y:S08]  /*32d0*/  S2UR UR13, SR_CgaCtaId ;  /* 0x00000000000d79c3 */ /* 0x000f700000008800 */
[----:B------:R-:W-:Y:S01]  /*32e0*/  BAR.SYNC.DEFER_BLOCKING 0x0 ;  /* 0x0000000000007b1d */ /* 0x000fe20000010000 */
[----:B------:R-:W-:-:S05]  /*32f0*/  ULOP3.LUT UR4, URZ, UR12, URZ, 0x33, !UPT ;  /* 0x0000000cff047292 */ /* 0x000fca000f8e33ff */
[----:B------:R-:W-:Y:S01]  /*3300*/  UMOV UR18, 0x400 ;  /* 0x0000040000127882 */ /* 0x000fe20000000000 */
[----:B------:R-:W1:Y:S01]  /*3310*/  LDCU UR7, c[0x0][0x40c] ;  /* 0x00008180ff0777ac */ /* 0x000e620008000800 */
[----:B------:R-:W0:Y:S01]  /*3320*/  S2UR UR19, SR_CTAID.X ;  /* 0x00000000001379c3 */ /* 0x000e220000002500 */
[----:B------:R-:W0:Y:S01]  /*3330*/  LDCU UR6, c[0x0][0x3f0] ;  /* 0x00007e00ff0677ac */ /* 0x000e220008000800 */
[----:B------:R-:W0:Y:S01]  /*3340*/  LDCU UR20, c[0x0][0x3f8] ;  /* 0x00007f00ff1477ac */ /* 0x000e220008000800 */
[----:B------:R-:W0:Y:S01]  /*3350*/  LDCU UR21, c[0x0][0x40c] ;  /* 0x00008180ff1577ac */ /* 0x000e220008000800 */
[----:B-----5:R-:W-:Y:S02]  /*3360*/  ULEA UR5, UR13, UR18, 0x18 ;  /* 0x000000120d057291 */ /* 0x020fe4000f8ec0ff */
[----:B-1----:R-:W-:Y:S01]  /*3370*/  UISETP.NE.AND UP0, UPT, UR7, URZ, UPT ;  /* 0x000000ff0700728c */ /* 0x002fe2000bf05270 */
[----:B------:R-:W1:Y:S01]  /*3380*/  LDCU UR22, c[0x0][0x3f4] ;  /* 0x00007e80ff1677ac */ /* 0x000e620008000800 */
[----:B------:R-:W1:Y:S05]  /*3390*/  LDCU UR23, c[0x0][0x410] ;  /* 0x00008200ff1777ac */ /* 0x000e6a0008000800 */
[----:B------:R-:W5:Y:S04]  /*33a0*/  LDS.128 R12, [UR5+0x40] ;  /* 0x00004005ff0c7984 */ /* 0x000f680008000c00 */
[----:B------:R-:W2:Y:S04]  /*33b0*/  LDS.128 R8, [UR5+0x50] ;  /* 0x00005005ff087984 */ /* 0x000ea80008000c00 */
[----:B0-----:R-:W0:Y:S04]  /*33c0*/  LDS.128 R4, [UR5+0x60] ;  /* 0x00006005ff047984 */ /* 0x001e280008000c00 */
[----:B-----5:R-:W-:Y:S04]  /*33d0*/  STL.64 [R1+0x240], R12 ;  /* 0x0002400c01007387 */ /* 0x020fe80000100a00 */
[----:B------:R-:W-:Y:S04]  /*33e0*/  STL.64 [R1+0x248], R14 ;  /* 0x0002480e01007387 */ /* 0x000fe80000100a00 */
[----:B------:R-:W5:Y:S04]  /*33f0*/  LDS.128 R12, [UR5+0x70] ;  /* 0x00007005ff0c7984 */ /* 0x000f680008000c00 */
[----:B--2---:R-:W-:Y:S04]  /*3400*/  STL.64 [R1+0x230], R8 ;  /* 0x0002300801007387 */ /* 0x004fe80000100a00 */
[----:B------:R-:W-:Y:S04]  /*3410*/  STL.64 [R1+0x238], R10 ;  /* 0x0002380a01007387 */ /* 0x000fe80000100a00 */
[----:B------:R-:W2:Y:S04]  /*3420*/  LDS.128 R8, [UR5+0x80] ;  /* 0x00008005ff087984 */ /* 0x000ea80008000c00 */
[----:B0-----:R-:W-:Y:S04]  /*3430*/  STL.64 [R1+0x220], R4 ;  /* 0x0002200401007387 */ /* 0x001fe80000100a00 */
[----:B------:R-:W-:Y:S04]  /*3440*/  STL.64 [R1+0x228], R6 ;  /* 0x0002280601007387 */ /* 0x000fe80000100a00 */
[----:B------:R-:W0:Y:S04]  /*3450*/  LDS.128 R4, [UR5+0x90] ;  /* 0x00009005ff047984 */ /* 0x000e280008000c00 */
        /* <DEDUP_REMOVED lines=61> */
[----:B------:R0:W-:Y:S02]  /*3830*/  STL.64 [R1+0xd8], R6 ;  /* 0x0000d80601007387 */ /* 0x0001e40000100a00 */
[----:B0-----:R-:W0:Y:S02]  /*3840*/  S2R R6, SR_TID.X ;  /* 0x0000000000067919 */ /* 0x001e240000002100 */
[----:B-----5:R0:W-:Y:S04]  /*3850*/  STL.64 [R1+0xc0], R12 ;  /* 0x0000c00c01007387 */ /* 0x0201e80000100a00 */
[----:B------:R0:W-:Y:S04]  /*3860*/  STL.64 [R1+0xc8], R14 ;  /* 0x0000c80e01007387 */ /* 0x0001e80000100a00 */
[----:B--2---:R2:W-:Y:S04]  /*3870*/  STL.64 [R1+0xb0], R8 ;  /* 0x0000b00801007387 */ /* 0x0045e80000100a00 */
[----:B------:R2:W-:Y:S01]  /*3880*/  STL.64 [R1+0xb8], R10 ;  /* 0x0000b80a01007387 */ /* 0x0005e20000100a00 */
[----:B-1----:R-:W-:Y:S05]  /*3890*/  BRA.U UP0, `(.L_x_22) ;  /* 0x0000000100a87547 */ /* 0x002fea000b800000 */
[----:B0-----:R-:W0:Y:S04]  /*38a0*/  LDS.128 R12, [UR5+0x240] ;  /* 0x00024005ff0c7984 */ /* 0x001e280008000c00 */
[----:B--2---:R-:W1:Y:S04]  /*38b0*/  LDS.128 R8, [UR5+0x250] ;  /* 0x00025005ff087984 */ /* 0x004e680008000c00 */
[----:B------:R-:W2:Y:S04]  /*38c0*/  LDS.128 R16, [UR5+0x260] ;  /* 0x00026005ff107984 */ /* 0x000ea80008000c00 */
[----:B------:R-:W-:Y:S04]  /*38d0*/  LDS.128 R244, [UR5+0x290] ;  /* 0x00029005fff47984 */ /* 0x000fe80008000c00 */
[----:B------:R-:W-:Y:S04]  /*38e0*/  LDS.128 R240, [UR5+0x2a0] ;  /* 0x0002a005fff07984 */ /* 0x000fe80008000c00 */
[----:B------:R-:W-:Y:S04]  /*38f0*/  LDS.128 R236, [UR5+0x2b0] ;  /* 0x0002b005ffec7984 */ /* 0x000fe80008000c00 */
[----:B------:R-:W-:Y:S04]  /*3900*/  LDS.128 R20, [UR5+0x2e0] ;  /* 0x0002e005ff147984 */ /* 0x000fe80008000c00 */
[----:B------:R-:W-:Y:S04]  /*3910*/  LDS.128 R24, [UR5+0x2f0] ;  /* 0x0002f005ff187984 */ /* 0x000fe80008000c00 */
[----:B----4-:R-:W-:Y:S04]  /*3920*/  LDS.128 R28, [UR5+0x300] ;  /* 0x00030005ff1c7984 */ /* 0x010fe80008000c00 */
[----:B------:R-:W-:Y:S04]  /*3930*/  LDS.128 R32, [UR5+0x310] ;  /* 0x00031005ff207984 */ /* 0x000fe80008000c00 */
[----:B0-----:R-:W-:Y:S04]  /*3940*/  STL.64 [R1+0x40], R12 ;  /* 0x0000400c01007387 */ /* 0x001fe80000100a00 */
[----:B------:R-:W-:Y:S04]  /*3950*/  STL.64 [R1+0x48], R14 ;  /* 0x0000480e01007387 */ /* 0x000fe80000100a00 */
[----:B------:R-:W0:Y:S04]  /*3960*/  LDS.128 R12, [UR5+0x270] ;  /* 0x00027005ff0c7984 */ /* 0x000e280008000c00 */
[----:B-1----:R-:W-:Y:S04]  /*3970*/  STL.64 [R1+0x30], R8 ;  /* 0x0000300801007387 */ /* 0x002fe80000100a00 */
[----:B------:R-:W-:Y:S04]  /*3980*/  STL.64 [R1+0x38], R10 ;  /* 0x0000380a01007387 */ /* 0x000fe80000100a00 */
[----:B------:R-:W1:Y:S04]  /*3990*/  LDS.128 R8, [UR5+0x280] ;  /* 0x00028005ff087984 */ /* 0x000e680008000c00 */
[----:B--2---:R2:W-:Y:S04]  /*39a0*/  STL.64 [R1+0x20], R16 ;  /* 0x0000201001007387 */ /* 0x0045e80000100a00 */
[----:B------:R2:W-:Y:S04]  /*39b0*/  STL.64 [R1+0x28], R18 ;  /* 0x0000281201007387 */ /* 0x0005e80000100a00 */
[----:B------:R-:W4:Y:S04]  /*39c0*/  LDS.128 R16, [UR5+0x2d0] ;  /* 0x0002d005ff107984 */ /* 0x000f280008000c00 */
[----:B------:R-:W1:Y:S04]  /*39d0*/  LDS.128 R36, [UR5+0x320] ;  /* 0x00032005ff247984 */ /* 0x000e680008000c00 */
[----:B------:R-:W1:Y:S04]  /*39e0*/  LDS.128 R40, [UR5+0x330] ;  /* 0x00033005ff287984 */ /* 0x000e680008000c00 */
[----:B------:R-:W1:Y:S04]  /*39f0*/  LDS.128 R44, [UR5+0x340] ;  /* 0x00034005ff2c7984 */ /* 0x000e680008000c00 */
[----:B0-----:R2:W-:Y:S04]  /*3a00*/  STL.64 [R1+0x10], R12 ;  /* 0x0000100c01007387 */ /* 0x0015e80000100a00 */
[----:B------:R2:W-:Y:S04]  /*3a10*/  STL.64 [R1+0x18], R14 ;  /* 0x0000180e01007387 */ /* 0x0005e80000100a00 */
[----:B------:R-:W0:Y:S04]  /*3a20*/  LDS.128 R12, [UR5+0x2c0] ;  /* 0x0002c005ff0c7984 */ /* 0x000e280008000c00 */
        /* <DEDUP_REMOVED lines=15> */
[----:B-1----:R2:W-:Y:S04]  /*3b20*/  STL.64 [R1], R8 ;  /* 0x0000000801007387 */ /* 0x0025e80000100a00 */
[----:B----4-:R2:W-:Y:S02]  /*3b30*/  STL.64 [R1+0x8], R10 ;  /* 0x0000080a01007387 */ /* 0x0105e40000100a00 */
.L_x_22:
[----:B------:R-:W1:Y:S01]  /*3b40*/  LDS.128 R112, [UR5+0x1e0] ;  /* 0x0001e005ff707984 */ /* 0x000e620008000c00 */
[----:B------:R-:W-:Y:S01]  /*3b50*/  UIADD3 UR4, UPT, UPT, UR4, 0x1f, UR44 ;  /* 0x0000001f04047890 */ /* 0x000fe2000fffe02c */
[----:B------:R-:W-:Y:S01]  /*3b60*/  BSSY.RECONVERGENT B0, `(.L_x_23) ;  /* 0x0000acd000007945 */ /* 0x000fe20003800200 */
[----:B------:R-:W-:Y:S01]  /*3b70*/  UIMAD UR6, UR41, UR6, UR19 ;  /* 0x00000006290672a4 */ /* 0x000fe2000f8e0213 */
[----:B------:R-:W5:Y:S01]  /*3b80*/  LDS.128 R108, [UR5+0x1f0] ;  /* 0x0001f005ff6c7984 */ /* 0x000f620008000c00 */
[----:B------:R-:W0:Y:S03]  /*3b90*/  LDCU.64 UR8, c[0x0][0x3b8] ;  /* 0x00007700ff0877ac */ /* 0x000e260008000a00 */
[----:B--2---:R-:W2:Y:S01]  /*3ba0*/  LDS.128 R8, [UR5+0x200] ;  /* 0x00020005ff087984 */ /* 0x004ea20008000c00 */
[----:B------:R-:W0:Y:S01]  /*3bb0*/  LDCU.64 UR10, c[0x0][0x3c8] ;  /* 0x00007900ff0a77ac */ /* 0x000e220008000a00 */
[----:B------:R-:W0:Y:S01]  /*3bc0*/  LDCU.64 UR14, c[0x0][0x438] ;  /* 0x00008700ff0e77ac */ /* 0x000e220008000a00 */
[----:B------:R-:W0:Y:S01]  /*3bd0*/  LDCU.64 UR16, c[0x0][0x448] ;  /* 0x00008900ff1077ac */ /* 0x000e220008000a00 */
[----:B------:R-:W-:Y:S01]  /*3be0*/  UIMAD UR6, UR6, 0xe0, URZ ;  /* 0x000000e0060678a4 */ /* 0x000fe2000f8e02ff */
[----:B-1----:R-:W-:Y:S04]  /*3bf0*/  STL.64 [R1+0xa0], R112 ;  /* 0x0000a07001007387 */ /* 0x002fe80000100a00 */
[----:B------:R-:W-:Y:S04]  /*3c00*/  STL.64 [R1+0xa8], R114 ;  /* 0x0000a87201007387 */ /* 0x000fe80000100a00 */
[----:B------:R-:W1:Y:S04]  /*3c10*/  LDS.128 R112, [UR5+0x210] ;  /* 0x00021005ff707984 */ /* 0x000e680008000c00 */
[----:B-----5:R-:W-:Y:S04]  /*3c20*/  STL.64 [R1+0x90], R108 ;  /* 0x0000906c01007387 */ /* 0x020fe80000100a00 */
[----:B------:R-:W-:Y:S04]  /*3c30*/  STL.64 [R1+0x98], R110 ;  /* 0x0000986e01007387 */ /* 0x000fe80000100a00 */
[----:B------:R-:W5:Y:S04]  /*3c40*/  LDS.128 R108, [UR5+0x220] ;  /* 0x00022005ff6c7984 */ /* 0x000f680008000c00 */
[----:B--2---:R-:W-:Y:S04]  /*3c50*/  STL.64 [R1+0x80], R8 ;  /* 0x0000800801007387 */ /* 0x004fe80000100a00 */
[----:B------:R-:W-:Y:S04]  /*3c60*/  STL.64 [R1+0x88], R10 ;  /* 0x0000880a01007387 */ /* 0x000fe80000100a00 */
[----:B------:R-:W2:Y:S01]  /*3c70*/  LDS.128 R8, [UR5+0x230] ;  /* 0x00023005ff087984 */ /* 0x000ea20008000c00 */
[----:B------:R-:W-:-:S04]  /*3c80*/  USHF.R.S32.HI UR5, URZ, 0x1f, UR4 ;  /* 0x0000001fff057899 */ /* 0x000fc80008011404 */
[----:B------:R-:W-:-:S04]  /*3c90*/  ULEA.HI UR4, UR5, UR4, URZ, 0x5 ;  /* 0x0000000405047291 */ /* 0x000fc8000f8f28ff */
[----:B------:R-:W-:-:S06]  /*3ca0*/  ULOP3.LUT UR4, UR4, 0xffffffe0, URZ, 0xc0, !UPT ;  /* 0xffffffe004047892 */ /* 0x000fcc000f8ec0ff */
[----:B0-----:R-:W-:Y:S01]  /*3cb0*/  ISETP.GE.AND P0, PT, R6, UR4, PT ;  /* 0x0000000406007c0c */ /* 0x001fe2000bf06270 */
[----:B-1----:R0:W-:Y:S04]  /*3cc0*/  STL.64 [R1+0x70], R112 ;  /* 0x0000707001007387 */ /* 0x0021e80000100a00 */
[----:B------:R0:W-:Y:S04]  /*3cd0*/  STL.64 [R1+0x78], R114 ;  /* 0x0000787201007387 */ /* 0x0001e80000100a00 */
[----:B-----5:R0:W-:Y:S04]  /*3ce0*/  STL.64 [R1+0x60], R108 ;  /* 0x0000606c01007387 */ /* 0x0201e80000100a00 */
[----:B------:R0:W-:Y:S04]  /*3cf0*/  STL.64 [R1+0x68], R110 ;  /* 0x0000686e01007387 */ /* 0x0001e80000100a00 */
[----:B--2---:R0:W-:Y:S04]  /*3d00*/  STL.64 [R1+0x50], R8 ;  /* 0x0000500801007387 */ /* 0x0041e80000100a00 */
[----:B------:R0:W-:Y:S01]  /*3d10*/  STL.64 [R1+0x58], R10 ;  /* 0x0000580a01007387 */ /* 0x0001e20000100a00 */
[----:B------:R-:W-:Y:S05]  /*3d20*/  @P0 BRA `(.L_x_24) ;  /* 0x000000a800c00947 */ /* 0x000fea0003800000 */
[----:B---3--:R-:W-:Y:S01]  /*3d30*/  IABS R3, R0 ;  /* 0x0000000000037213 */ /* 0x008fe20000000000 */
[----:B------:R-:W1:Y:S01]  /*3d40*/  S2UR UR5, SR_CTAID.Y ;  /* 0x00000000000579c3 */ /* 0x000e620000002600 */
[----:B------:R-:W2:Y:S01]  /*3d50*/  LDCU UR26, c[0x0][0x440] ;  /* 0x00008800ff1a77ac */ /* 0x000ea20008000800 */
[----:B------:R-:W-:Y:S01]  /*3d60*/  VIADD R249, R6, UR12 ;  /* 0x0000000c06f97c36 */ /* 0x000fe20008000000 */
[----:B------:R-:W-:Y:S01]  /*3d70*/  MOV R7, R3 ;  /* 0x0000000300077202 */ /* 0x000fe20000000f00 */
[----:B------:R-:W3:Y:S03]  /*3d80*/  LDCU.64 UR24, c[0x0][0x420] ;  /* 0x00008400ff1877ac */ /* 0x000ee60008000a00 */
[----:B------:R-:W5:Y:S01]  /*3d90*/  I2F.RP R4, R7 ;  /* 0x0000000700047306 */ /* 0x000f620000209400 */
[----:B------:R-:W-:Y:S01]  /*3da0*/  STL [R1+0x25c], R7 ;  /* 0x00025c0701007387 */ /* 0x000fe20000100800 */
[----:B------:R-:W-:-:S04]  /*3db0*/  UIADD3 UR7, UPT, UPT, UR18, 0x440, URZ ;  /* 0x0000044012077890 */ /* 0x000fc8000fffe0ff */
[----:B------:R-:W-:Y:S02]  /*3dc0*/  ULEA UR7, UR13, UR7, 0x18 ;  /* 0x000000070d077291 */ /* 0x000fe4000f8ec0ff */
[----:B-----5:R-:W5:Y:S01]  /*3dd0*/  MUFU.RCP R4, R4 ;  /* 0x0000000400047308 */ /* 0x020f620000001000 */
[----:B---3--:R-:W-:Y:S01]  /*3de0*/  ISETP.NE.U32.AND P1, PT, RZ, UR24, PT ;  /* 0x00000018ff007c0c */ /* 0x008fe2000bf25070 */
[----:B-1----:R-:W-:Y:S01]  /*3df0*/  IMAD R0, R0, UR5, RZ ;  /* 0x0000000500007c24 */ /* 0x002fe2000f8e02ff */
[----:B--2---:R-:W-:Y:S02]  /*3e00*/  UIMAD UR5, UR19, UR26, UR44 ;  /* 0x0000001a130572a4 */ /* 0x004fe4000f8e022c */
[----:B------:R-:W-:Y:S02]  /*3e10*/  ISETP.NE.AND.EX P1, PT, RZ, UR25, PT, P1 ;  /* 0x00000019ff007c0c */ /* 0x000fe4000bf25310 */
[----:B------:R-:W-:Y:S01]  /*3e20*/  UIADD3 UR5, UPT, UPT, UR5, -0x1, URZ ;  /* 0xffffffff05057890 */ /* 0x000fe2000fffe0ff */
[----:B------:R-:W-:-:S02]  /*3e30*/  SHF.R.S32.HI R251, RZ, 0x1f, R0 ;  /* 0x0000001ffffb7819 */ /* 0x000fc40000011400 */
[----:B------:R-:W-:Y:S02]  /*3e40*/  IADD3 R252, P0, P2, R0, UR24, R249 ;  /* 0x0000001800fc7c10 */ /* 0x000fe4000fa1e0f9 */
[----:B------:R-:W-:Y:S02]  /*3e50*/  MOV R0, UR4 ;  /* 0x0000000400007c02 */ /* 0x000fe40008000f00 */
[----:B------:R-:W-:Y:S01]  /*3e60*/  IADD3.X R251, PT, PT, R251, UR25, RZ, P0, P2 ;  /* 0x00000019fbfb7c10 */ /* 0x000fe200087e44ff */
[----:B-----5:R-:W-:-:S04]  /*3e70*/  VIADD R4, R4, 0xffffffe ;  /* 0x0ffffffe04047836 */ /* 0x020fc80000000000 */
[----:B------:R1:W2:Y:S02]  /*3e80*/  F2I.FTZ.U32.TRUNC.NTZ R5, R4 ;  /* 0x0000000400057305 */ /* 0x0002a4000021f000 */
[----:B-1----:R-:W-:Y:S02]  /*3e90*/  HFMA2 R4, -RZ, RZ, 0, 0 ;  /* 0x00000000ff047431 */ /* 0x002fe400000001ff */
[----:B--2---:R-:W-:-:S04]  /*3ea0*/  IMAD.MOV R3, RZ, RZ, -R5 ;  /* 0x000000ffff037224 */ /* 0x004fc800078e0a05 */
[----:B------:R-:W-:-:S04]  /*3eb0*/  IMAD R3, R3, R7, RZ ;  /* 0x0000000703037224 */ /* 0x000fc800078e02ff */
[----:B------:R-:W-:-:S05]  /*3ec0*/  IMAD.HI.U32 R3, R5, R3, R4 ;  /* 0x0000000305037227 */ /* 0x000fca00078e0004 */
[----:B------:R1:W-:Y:S02]  /*3ed0*/  STL [R1+0x264], R3 ;  /* 0x0002640301007387 */ /* 0x0003e40000100800 */
[----:B-1----:R-:W-:-:S04]  /*3ee0*/  IMAD.U32 R3, RZ, RZ, UR26 ;  /* 0x0000001aff037e24 */ /* 0x002fc8000f8e00ff */
[----:B------:R-:W-:Y:S02]  /*3ef0*/  IMAD R4, R3, UR5, R249 ;  /* 0x0000000503047c24 */ /* 0x000fe4000f8e02f9 */
[----:B------:R-:W-:Y:S01]  /*3f00*/  VIADD R3, R0, UR12 ;  /* 0x0000000c00037c36 */ /* 0x000fe20008000000 */
[----:B------:R-:W-:Y:S01]  /*3f10*/  LEA R0, R6, UR7, 0x2 ;  /* 0x0000000706007c11 */ /* 0x000fe2000f8e10ff */
[----:B------:R-:W-:Y:S01]  /*3f20*/  VIADD R249, R249, 0x1 ;  /* 0x00000001f9f97836 */ /* 0x000fe20000000000 */
[----:B------:R1:W-:Y:S04]  /*3f30*/  STL [R1+0x250], R4 ;  /* 0x0002500401007387 */ /* 0x0003e80000100800 */
[----:B------:R1:W-:Y:S04]  /*3f40*/  STL [R1+0x254], R0 ;  /* 0x0002540001007387 */ /* 0x0003e80000100800 */
[----:B------:R1:W-:Y:S02]  /*3f50*/  STL [R1+0x260], R3 ;  /* 0x0002600301007387 */ /* 0x0003e40000100800 */
.L_x_156:
[----:B------:R-:W2:Y:S04]  /*3f60*/  LDL R5, [R1+0x264] ;  /* 0x0002640001057983 */ /* 0x000ea80000100800 */
[----:B------:R-:W3:Y:S01]  /*3f70*/  LDL R6, [R1+0x25c] ;  /* 0x00025c0001067983 */ /* 0x000ee20000100800 */
[----:B------:R-:W-:Y:S01]  /*3f80*/  IADD3 R248, PT, PT, R249, -0x1, RZ ;  /* 0xfffffffff9f87810 */ /* 0x000fe20007ffe0ff */
[----:B-1---5:R-:W-:-:S03]  /*3f90*/  IMAD.U32 R0, RZ, RZ, UR22 ;  /* 0x00000016ff007e24 */ /* 0x022fc6000f8e00ff */
[----:B------:R-:W-:Y:S02]  /*3fa0*/  IABS R3, R248 ;  /* 0x000000f800037213 */ /* 0x000fe40000000000 */
[----:B------:R-:W-:-:S03]  /*3fb0*/  IABS R4, R0 ;  /* 0x0000000000047213 */ /* 0x000fc60000000000 */
[----:B--2---:R-:W-:-:S04]  /*3fc0*/  IMAD.HI.U32 R5, R5, R3, RZ ;  /* 0x0000000305057227 */ /* 0x004fc800078e00ff */
[----:B------:R-:W-:-:S04]  /*3fd0*/  IMAD.MOV R5, RZ, RZ, -R5 ;  /* 0x000000ffff057224 */ /* 0x000fc800078e0a05 */
[----:B------:R-:W-:Y:S01]  /*3fe0*/  IMAD R3, R4, R5, R3 ;  /* 0x0000000504037224 */ /* 0x000fe200078e0203 */
[----:B------:R-:W-:-:S04]  /*3ff0*/  @P1 MOV R5, R251 ;  /* 0x000000fb00051202 */ /* 0x000fc80000000f00 */
[----:B---3--:R-:W-:-:S13]  /*4000*/  ISETP.GT.U32.AND P0, PT, R6, R3, PT ;  /* 0x000000030600720c */ /* 0x008fda0003f04070 */
[----:B------:R-:W-:-:S04]  /*4010*/  @!P0 IADD3 R3, PT, PT, R3, -R4, RZ ;  /* 0x8000000403038210 */ /* 0x000fc80007ffe0ff */
[----:B------:R-:W-:-:S13]  /*4020*/  ISETP.GT.U32.AND P0, PT, R6, R3, PT ;  /* 0x000000030600720c */ /* 0x000fda0003f04070 */
[----:B------:R-:W-:Y:S02]  /*4030*/  @!P0 IMAD.IADD R3, R3, 0x1, -R4 ;  /* 0x0000000103038824 */ /* 0x000fe400078e0a04 */
[----:B------:R-:W-:-:S06]  /*4040*/  @P1 IMAD.MOV.U32 R4, RZ, RZ, R252 ;  /* 0x000000ffff041224 */ /* 0x000fcc00078e00fc */
[----:B------:R-:W2:Y:S01]  /*4050*/  @P1 LDG.E.U8 R4, desc[UR36][R4.64] ;  /* 0x0000002404041981 */ /* 0x000ea2000c1e1100 */
[----:B------:R-:W-:Y:S01]  /*4060*/  ISETP.GE.AND P0, PT, R248, RZ, PT ;  /* 0x000000fff800720c */ /* 0x000fe20003f06270 */
[----:B------:R-:W-:Y:S01]  /*4070*/  UIADD3 UR5, UPT, UPT, UR44, -0x1, URZ ;  /* 0xffffffff2c057890 */ /* 0x000fe2000fffe0ff */
[----:B------:R-:W-:Y:S01]  /*4080*/  ISETP.NE.AND P2, PT, R0, RZ, PT ;  /* 0x000000ff0000720c */ /* 0x000fe20003f45270 */
[----:B------:R-:W-:Y:S10]  /*4090*/  BSSY.RECONVERGENT B1, `(.L_x_25) ;  /* 0x000004e000017945 */ /* 0x000ff40003800200 */
[----:B------:R-:W-:Y:S01]  /*40a0*/  @!P0 IMAD.MOV R3, RZ, RZ, -R3 ;  /* 0x000000ffff038224 */ /* 0x000fe200078e0a03 */
[----:B------:R-:W-:-:S02]  /*40b0*/  ISETP.GE.AND P0, PT, R248, UR5, PT ;  /* 0x00000005f8007c0c */ /* 0x000fc4000bf06270 */
[----:B------:R-:W-:-:S05]  /*40c0*/  @!P2 LOP3.LUT R3, RZ, R0, RZ, 0x33, !PT ;  /* 0x00000000ff03a212 */ /* 0x000fca00078e33ff */
[----:B------:R-:W-:Y:S01]  /*40d0*/  IMAD.SHL.U32 R6, R3, 0x8, RZ ;  /* 0x0000000803067824 */ /* 0x000fe200078e00ff */
[----:B--2---:R-:W-:Y:S01]  /*40e0*/  ISETP.NE.AND P6, PT, R4, RZ, P1 ;  /* 0x000000ff0400720c */ /* 0x004fe20000fc5270 */
[----:B------:R-:W-:-:S04]  /*40f0*/  IMAD R4, R0, 0xe0, RZ ;  /* 0x000000e000047824 */ /* 0x000fc800078e02ff */
[----:B------:R-:W-:Y:S08]  /*4100*/  @P0 BRA `(.L_x_26) ;  /* 0x0000000400180947 */ /* 0x000ff00003800000 */
[----:B------:R-:W-:Y:S01]  /*4110*/  ISETP.GE.AND P2, PT, R6, R4, PT ;  /* 0x000000040600720c */ /* 0x000fe20003f46270 */
[----:B------:R-:W-:Y:S01]  /*4120*/  BSSY.RECONVERGENT B2, `(.L_x_27) ;  /* 0x0000015000027945 */ /* 0x000fe20003800200 */
[----:B0-----:R-:W-:Y:S02]  /*4130*/  CS2R R110, SRZ ;  /* 0x00000000006e7805 */ /* 0x001fe4000001ff00 */
[----:B------:R-:W-:-:S09]  /*4140*/  CS2R R108, SRZ ;  /* 0x00000000006c7805 */ /* 0x000fd2000001ff00 */
[----:B------:R-:W-:Y:S05]  /*4150*/  @P2 BRA `(.L_x_28) ;  /* 0x0000000000442947 */ /* 0x000fea0003800000 */
[----:B------:R-:W0:Y:S02]  /*4160*/  S2UR UR5, SR_CTAID.Y ;  /* 0x00000000000579c3 */ /* 0x000e240000002600 */
[----:B0-----:R-:W-:-:S05]  /*4170*/  IMAD R7, R0, UR5, RZ ;  /* 0x0000000500077c24 */ /* 0x001fca000f8e02ff */
[----:B------:R-:W-:-:S04]  /*4180*/  IADD3 R5, P3, PT, R7, R3, RZ ;  /* 0x0000000307057210 */ /* 0x000fc80007f7e0ff */
[----:B------:R-:W-:Y:S02]  /*4190*/  LEA.HI.X.SX32 R7, R7, RZ, 0x1, P3 ;  /* 0x000000ff07077211 */ /* 0x000fe400018f0eff */
[----:B------:R-:W-:-:S04]  /*41a0*/  LEA R108, P3, R5, UR10, 0x2 ;  /* 0x0000000a056c7c11 */ /* 0x000fc8000f8610ff */
[----:B------:R-:W-:-:S05]  /*41b0*/  LEA.HI.X R109, R5, UR11, R7, 0x2, P3 ;  /* 0x0000000b056d7c11 */ /* 0x000fca00098f1407 */
[----:B------:R-:W2:Y:S01]  /*41c0*/  LDG.E R5, desc[UR36][R108.64] ;  /* 0x000000246c057981 */ /* 0x000ea2000c1e1900 */
[----:B------:R-:W-:-:S04]  /*41d0*/  IMAD R7, R0, UR20, RZ ;  /* 0x0000001400077c24 */ /* 0x000fc8000f8e02ff */
[----:B--2---:R-:W-:Y:S02]  /*41e0*/  IMAD R7, R5, R7, RZ ;  /* 0x0000000705077224 */ /* 0x004fe400078e02ff */
[----:B------:R-:W-:Y:S02]  /*41f0*/  IMAD R5, R0, UR6, RZ ;  /* 0x0000000600057c24 */ /* 0x000fe4000f8e02ff */
[----:B------:R-:W-:-:S03]  /*4200*/  IMAD R7, R7, 0xe0, R6 ;  /* 0x000000e007077824 */ /* 0x000fc600078e0206 */
[----:B------:R-:W-:Y:S02]  /*4210*/  SHF.R.S32.HI R108, RZ, 0x1f, R5 ;  /* 0x0000001fff6c7819 */ /* 0x000fe40000011405 */
[----:B------:R-:W-:-:S04]  /*4220*/  IADD3 R5, P3, PT, R7, R5, RZ ;  /* 0x0000000507057210 */ /* 0x000fc80007f7e0ff */
[----:B------:R-:W-:Y:S02]  /*4230*/  LEA.HI.X.SX32 R7, R7, R108, 0x1, P3 ;  /* 0x0000006c07077211 */ /* 0x000fe400018f0eff */
[----:B------:R-:W-:-:S04]  /*4240*/  LEA R108, P3, R5, UR8, 0x1 ;  /* 0x00000008056c7c11 */ /* 0x000fc8000f8608ff */
[----:B------:R-:W-:-:S06]  /*4250*/  LEA.HI.X R109, R5, UR9, R7, 0x1, P3 ;  /* 0x00000009056d7c11 */ /* 0x000fcc00098f0c07 */
[----:B------:R-:W5:Y:S03]  /*4260*/  LDG.E.128 R108, desc[UR36][R108.64] ;  /* 0x000000246c6c7981 */ /* 0x000f66000c1e1d00 */
.L_x_28:
[----:B------:R-:W-:Y:S05]  /*4270*/  BSYNC.RECONVERGENT B2 ;  /* 0x0000000000027941 */ /* 0x000fea0003800200 */
.L_x_27:
[----:B------:R-:W-:-:S09]  /*4280*/  UISETP.NE.AND UP0, UPT, UR21, URZ, UPT ;  /* 0x000000ff1500728c */ /* 0x000fd2000bf05270 */
[----:B------:R-:W-:Y:S05]  /*4290*/  BRA.U UP0, `(.L_x_26) ;  /* 0x0000000100b47547 */ /* 0x000fea000b800000 */
[----:B------:R0:W-:Y:S01]  /*42a0*/  STL [R1+0x268], R0 ;  /* 0x0002680001007387 */ /* 0x0001e20000100800 */
[----:B------:R-:W-:-:S03]  /*42b0*/  ISETP.NE.AND P3, PT, R2, RZ, PT ;  /* 0x000000ff0200720c */ /* 0x000fc60003f65270 */
[----:B------:R-:W2:Y:S04]  /*42c0*/  LDL R250, [R1+0x40] ;  /* 0x0000400001fa7983 */ /* 0x000ea80000100800 */
[----:B0-----:R-:W3:Y:S06]  /*42d0*/  LDL R0, [R1+0x44] ;  /* 0x0000440001007983 */ /* 0x001eec0000100800 */
[----:B------:R-:W-:Y:S01]  /*42e0*/  VOTEU.ANY UP0, P3 ;  /* 0x0000000000ff7886 */ /* 0x000fe20001800100 */
[----:B------:R-:W-:-:S02]  /*42f0*/  PLOP3.LUT P3, PT, PT, PT, UP0, 0x80, 0x8 ;  /* 0x000000000008781c */ /* 0x000fc40003f6f008 */
[----:B------:R-:W-:-:S11]  /*4300*/  PLOP3.LUT P4, PT, PT, PT, UP0, 0x80, 0x8 ;  /* 0x000000000008781c */ /* 0x000fd60003f8f008 */
[----:B------:R-:W0:Y:S02]  /*4310*/  @P3 S2R R5, SR_CTAID.X ;  /* 0x0000000000053919 */ /* 0x000e240000002500 */
[----:B------:R-:W0:Y:S01]  /*4320*/  @P4 LDC R7, c[0x0][0x3f8] ;  /* 0x0000fe00ff074b82 */ /* 0x000e220000000800 */
[----:B------:R-:W-:Y:S02]  /*4330*/  PLOP3.LUT P4, PT, PT, PT, UP0, 0x80, 0x8 ;  /* 0x000000000008781c */ /* 0x000fe40003f8f008 */
[----:B------:R-:W-:-:S11]  /*4340*/  PLOP3.LUT P3, PT, PT, PT, UP0, 0x80, 0x8 ;  /* 0x000000000008781c */ /* 0x000fd60003f6f008 */
[----:B------:R-:W1:Y:S01]  /*4350*/  @P4 LDC.64 R232, c[0x0][0x450] ;  /* 0x00011400ffe84b82 */ /* 0x000e620000000a00 */
[----:B------:R-:W-:Y:S01]  /*4360*/  PLOP3.LUT P4, PT, PT, PT, UP0, 0x80, 0x8 ;  /* 0x000000000008781c */ /* 0x000fe20003f8f008 */
[----:B0-----:R-:W-:Y:S01]  /*4370*/  @P3 IMAD R5, R7, UR38, R5 ;  /* 0x0000002607053c24 */ /* 0x001fe2000f8e0205 */
[----:B------:R-:W-:Y:S01]  /*4380*/  PLOP3.LUT P3, PT, PT, PT, UP0, 0x80, 0x8 ;  /* 0x000000000008781c */ /* 0x000fe20003f6f008 */
[----:B------:R-:W4:-:S12]  /*4390*/  LDL R7, [R1+0x4c] ;  /* 0x00004c0001077983 */ /* 0x000f180000100800 */
[----:B------:R-:W-:Y:S01]  /*43a0*/  @P3 IMAD R5, R5, 0xe0, RZ ;  /* 0x000000e005053824 */ /* 0x000fe200078e02ff */
[----:B------:R-:W-:-:S03]  /*43b0*/  PLOP3.LUT P3, PT, PT, PT, UP0, 0x80, 0x8 ;  /* 0x000000000008781c */ /* 0x000fc60003f6f008 */
[----:B-1----:R-:W-:Y:S02]  /*43c0*/  @P4 IMAD.WIDE R232, R5, 0x2, R232 ;  /* 0x0000000205e84825 */ /* 0x002fe400078e02e8 */
[----:B------:R-:W4:Y:S08]  /*43d0*/  LDL R5, [R1+0x48] ;  /* 0x0000480001057983 */ /* 0x000f300000100800 */
[----:B------:R-:W4:Y:S01]  /*43e0*/  @P3 LDG.E.128 R232, desc[UR36][R232.64] ;  /* 0x00000024e8e83981 */ /* 0x000f22000c1e1d00 */
[----:B---3-5:R-:W-:-:S03]  /*43f0*/  HFMA2 R109, R109, 1, 1, R0 ;  /* 0x3c003c006d6d7831 */ /* 0x028fc60000000000 */
[----:B------:R1:W5:Y:S01]  /*4400*/  LDL.LU R0, [R1+0x268] ;  /* 0x0002680001007983 */ /* 0x0003620000300800 */
[----:B------:R-:W-:Y:S02]  /*4410*/  PLOP3.LUT P3, PT, PT, PT, UP0, 0x80, 0x8 ;  /* 0x000000000008781c */ /* 0x000fe40003f6f008 */
[----:B------:R-:W-:Y:S02]  /*4420*/  PLOP3.LUT P5, PT, PT, PT, UP0, 0x80, 0x8 ;  /* 0x000000000008781c */ /* 0x000fe40003faf008 */
[----:B------:R-:W-:Y:S01]  /*4430*/  PLOP3.LUT P4, PT, PT, PT, UP0, 0x80, 0x8 ;  /* 0x000000000008781c */ /* 0x000fe20003f8f008 */
[----:B--2---:R-:W-:Y:S02]  /*4440*/  HFMA2 R108, R108, 1, 1, R250 ;  /* 0x3c003c006c6c7831 */ /* 0x004fe400000000fa */
[----:B----4-:R-:W-:Y:S02]  /*4450*/  HADD2 R111, R111, R7 ;  /* 0x000000076f6f7230 */ /* 0x010fe40000000000 */
[----:B------:R-:W-:-:S04]  /*4460*/  HADD2 R110, R110, R5 ;  /* 0x000000056e6e7230 */ /* 0x000fc80000000000 */
[----:B------:R-:W-:Y:S01]  /*4470*/  @P3 HMUL2 R109, R109, R233 ;  /* 0x000000e96d6d3232 */ /* 0x000fe20000000000 */
[----:B------:R-:W-:Y:S01]  /*4480*/  PLOP3.LUT P3, PT, PT, PT, UP0, 0x80, 0x8 ;  /* 0x000000000008781c */ /* 0x000fe20003f6f008 */
[----:B------:R-:W-:Y:S02]  /*4490*/  @P5 HFMA2 R108, R108, R232, -RZ ;  /* 0x000000e86c6c5231 */ /* 0x000fe400001000ff */
[----:B------:R-:W-:-:S10]  /*44a0*/  @P4 HMUL2 R111, R111, R235 ;  /* 0x000000eb6f6f4232 */ /* 0x000fd40000000000 */
[----:B------:R-:W-:Y:S01]  /*44b0*/  @P3 HFMA2 R110, R110, R234, -RZ ;  /* 0x000000ea6e6e3231 */ /* 0x000fe200001000ff */
[----:B-1----:R-:W-:Y:S06]  /*44c0*/  @P2 BRA `(.L_x_26) ;  /* 0x0000000000282947 */ /* 0x002fec0003800000 */
[----:B------:R-:W-:Y:S08]  /*44d0*/  S2UR UR5, SR_CTAID.Y ;  /* 0x00000000000579c3 */ /* 0x000ff00000002600 */
[----:B------:R-:W0:Y:S02]  /*44e0*/  S2UR UR7, SR_CTAID.X ;  /* 0x00000000000779c3 */ /* 0x000e240000002500 */
[----:B0-----:R-:W-:-:S06]  /*44f0*/  UIMAD UR5, UR5, UR20, UR7 ;  /* 0x00000014050572a4 */ /* 0x001fcc000f8e0207 */
[----:B-----5:R-:W-:-:S04]  /*4500*/  IMAD R7, R0, UR5, RZ ;  /* 0x0000000500077c24 */ /* 0x020fc8000f8e02ff */
[----:B------:R-:W-:-:S05]  /*4510*/  IMAD R7, R7, 0xe0, RZ ;  /* 0x000000e007077824 */ /* 0x000fca00078e02ff */
[----:B------:R-:W-:-:S04]  /*4520*/  IADD3 R5, P2, PT, R6, R7, RZ ;  /* 0x0000000706057210 */ /* 0x000fc80007f5e0ff */
[----:B------:R-:W-:Y:S02]  /*4530*/  LEA.HI.X.SX32 R7, R7, RZ, 0x1, P2 ;  /* 0x000000ff07077211 */ /* 0x000fe400010f0eff */
[----:B------:R-:W-:-:S04]  /*4540*/  LEA R232, P2, R5, UR8, 0x1 ;  /* 0x0000000805e87c11 */ /* 0x000fc8000f8408ff */
[----:B------:R-:W-:-:S05]  /*4550*/  LEA.HI.X R233, R5, UR9, R7, 0x1, P2 ;  /* 0x0000000905e97c11 */ /* 0x000fca00090f0c07 */
[----:B------:R1:W-:Y:S04]  /*4560*/  STG.E.128 desc[UR36][R232.64], R108 ;  /* 0x0000006ce8007986 */ /* 0x0003e8000c101d24 */
.L_x_26:
[----:B------:R-:W-:Y:S05]  /*4570*/  BSYNC.RECONVERGENT B1 ;  /* 0x0000000000017941 */ /* 0x000fea0003800200 */
.L_x_25:
[----:B------:R-:W-:Y:S01]  /*4580*/  BSSY.RECONVERGENT B1, `(.L_x_29) ;  /* 0x0000096000017945 */ /* 0x000fe20003800200 */
[----:B-----5:R-:W-:-:S03]  /*4590*/  IADD3 R5, PT, PT, R3, R0, RZ ;  /* 0x0000000003057210 */ /* 0x020fc60007ffe0ff */
[----:B------:R-:W-:Y:S05]  /*45a0*/  @P0 BRA `(.L_x_30) ;  /* 0x00000008004c0947 */ /* 0x000fea0003800000 */
[----:B------:R-:W-:Y:S01]  /*45b0*/  IMAD.SHL.U32 R7, R5, 0x8, RZ ;  /* 0x0000000805077824 */ /* 0x000fe200078e00ff */
[----:B------:R-:W-:Y:S01]  /*45c0*/  BSSY.RECONVERGENT B2, `(.L_x_31) ;  /* 0x0000016000027945 */ /* 0x000fe20003800200 */
[----:B0-----:R-:W-:Y:S02]  /*45d0*/  CS2R R114, SRZ ;  /* 0x0000000000727805 */ /* 0x001fe4000001ff00 */
[----:B------:R-:W-:Y:S02]  /*45e0*/  CS2R R112, SRZ ;  /* 0x0000000000707805 */ /* 0x000fe4000001ff00 */
[----:B------:R-:W-:-:S13]  /*45f0*/  ISETP.GE.AND P2, PT, R7, R4, PT ;  /* 0x000000040700720c */ /* 0x000fda0003f46270 */
[----:B------:R-:W-:Y:S05]  /*4600*/  @P2 BRA `(.L_x_32) ;  /* 0x0000000000442947 */ /* 0x000fea0003800000 */
[----:B------:R-:W0:Y:S02]  /*4610*/  S2UR UR5, SR_CTAID.Y ;  /* 0x00000000000579c3 */ /* 0x000e240000002600 */
[----:B0-----:R-:W-:-:S05]  /*4620*/  IMAD R114, R0, UR5, RZ ;  /* 0x0000000500727c24 */ /* 0x001fca000f8e02ff */
[----:B------:R-:W-:-:S04]  /*4630*/  IADD3 R113, P3, PT, R114, R3, RZ ;  /* 0x0000000372717210 */ /* 0x000fc80007f7e0ff */
[----:B------:R-:W-:Y:S02]  /*4640*/  LEA.HI.X.SX32 R114, R114, RZ, 0x1, P3 ;  /* 0x000000ff72727211 */ /* 0x000fe400018f0eff */
[----:B------:R-:W-:-:S04]  /*4650*/  LEA R112, P3, R113, UR10, 0x2 ;  /* 0x0000000a71707c11 */ /* 0x000fc8000f8610ff */
[----:B------:R-:W-:-:S05]  /*4660*/  LEA.HI.X R113, R113, UR11, R114, 0x2, P3 ;  /* 0x0000000b71717c11 */ /* 0x000fca00098f1472 */
[----:B------:R0:W2:Y:S01]  /*4670*/  LDG.E R112, desc[UR36][R112.64] ;  /* 0x0000002470707981 */ /* 0x0000a2000c1e1900 */
[C---:B------:R-:W-:Y:S02]  /*4680*/  IMAD R114, R0.reuse, UR6, RZ ;  /* 0x0000000600727c24 */ /* 0x040fe4000f8e02ff */
[----:B0-----:R-:W-:-:S04]  /*4690*/  IMAD R113, R0, UR20, RZ ;  /* 0x0000001400717c24 */ /* 0x001fc8000f8e02ff */
[----:B--2---:R-:W-:-:S04]  /*46a0*/  IMAD R113, R113, R112, RZ ;  /* 0x0000007071717224 */ /* 0x004fc800078e02ff */
[----:B------:R-:W-:-:S05]  /*46b0*/  IMAD R113, R113, 0xe0, R7 ;  /* 0x000000e071717824 */ /* 0x000fca00078e0207 */
[----:B------:R-:W-:Y:S02]  /*46c0*/  SHF.R.S32.HI R112, RZ, 0x1f, R113 ;  /* 0x0000001fff707819 */ /* 0x000fe40000011471 */
[----:B------:R-:W-:-:S04]  /*46d0*/  IADD3 R113, P3, PT, R114, R113, RZ ;  /* 0x0000007172717210 */ /* 0x000fc80007f7e0ff */
[----:B------:R-:W-:Y:S02]  /*46e0*/  LEA.HI.X.SX32 R114, R114, R112, 0x1, P3 ;  /* 0x0000007072727211 */ /* 0x000fe400018f0eff */
[----:B------:R-:W-:-:S04]  /*46f0*/  LEA R112, P3, R113, UR8, 0x1 ;  /* 0x0000000871707c11 */ /* 0x000fc8000f8608ff */
[----:B------:R-:W-:-:S06]  /*4700*/  LEA.HI.X R113, R113, UR9, R114, 0x1, P3 ;  /* 0x0000000971717c11 */ /* 0x000fcc00098f0c72 */
[----:B------:R-:W5:Y:S03]  /*4710*/  LDG.E.128 R112, desc[UR36][R112.64] ;  /* 0x0000002470707981 */ /* 0x000f66000c1e1d00 */
.L_x_32:
[----:B------:R-:W-:Y:S05]  /*4720*/  BSYNC.RECONVERGENT B2 ;  /* 0x0000000000027941 */ /* 0x000fea0003800200 */
.L_x_31:
[----:B------:R-:W-:-:S09]  /*4730*/  UISETP.NE.AND UP0, UPT, UR21, URZ, UPT ;  /* 0x000000ff1500728c */ /* 0x000fd2000bf05270 */
[----:B------:R-:W-:Y:S05]  /*4740*/  BRA.U UP0, `(.L_x_33) ;  /* 0x0000000100b87547 */ /* 0x000fea000b800000 */
[----:B------:R-:W-:Y:S01]  /*4750*/  ISETP.NE.AND P3, PT, R2, RZ, PT ;  /* 0x000000ff0200720c */ /* 0x000fe20003f65270 */
[----:B------:R-:W2:Y:S04]  /*4760*/  LDL R235, [R1+0x34] ;  /* 0x0000340001eb7983 */ /* 0x000ea80000100800 */
[----:B------:R-:W3:Y:S04]  /*4770*/  LDL R234, [R1+0x38] ;  /* 0x0000380001ea7983 */ /* 0x000ee80000100800 */
[----:B-1----:R-:W4:Y:S04]  /*4780*/  LDL R232, [R1+0x30] ;  /* 0x0000300001e87983 */ /* 0x002f280000100800 */
[----:B------:R-:W-:Y:S01]  /*4790*/  VOTEU.ANY UP0, P3 ;  /* 0x0000000000ff7886 */ /* 0x000fe20001800100 */
[----:B------:R-:W-:Y:S01]  /*47a0*/  PLOP3.LUT P3, PT, PT, PT, UP0, 0x80, 0x8 ;  /* 0x000000000008781c */ /* 0x000fe20003f6f008 */
[----:B------:R-:W4:Y:S01]  /*47b0*/  LDL R233, [R1+0x3c] ;  /* 0x00003c0001e97983 */ /* 0x000f220000100800 */
[----:B------:R-:W-:-:S11]  /*47c0*/  PLOP3.LUT P4, PT, PT, PT, UP0, 0x80, 0x8 ;  /* 0x000000000008781c */ /* 0x000fd60003f8f008 */
[----:B------:R-:W0:Y:S02]  /*47d0*/  @P3 S2R R118, SR_CTAID.X ;  /* 0x0000000000763919 */ /* 0x000e240000002500 */
[----:B------:R-:W0:Y:S01]  /*47e0*/  @P4 LDC R116, c[0x0][0x3f8] ;  /* 0x0000fe00ff744b82 */ /* 0x000e220000000800 */
[----:B------:R-:W-:Y:S02]  /*47f0*/  PLOP3.LUT P3, PT, PT, PT, UP0, 0x80, 0x8 ;  /* 0x000000000008781c */ /* 0x000fe40003f6f008 */
[----:B------:R-:W-:-:S11]  /*4800*/  PLOP3.LUT P4, PT, PT, PT, UP0, 0x80, 0x8 ;  /* 0x000000000008781c */ /* 0x000fd60003f8f008 */
[----:B0-----:R-:W-:Y:S02]  /*4810*/  @P3 IMAD R118, R116, UR38, R118 ;  /* 0x0000002674763c24 */ /* 0x001fe4000f8e0276 */
[----:B------:R-:W0:Y:S01]  /*4820*/  @P4 LDC.64 R116, c[0x0][0x450] ;  /* 0x00011400ff744b82 */ /* 0x000e220000000a00 */
[----:B------:R-:W-:Y:S02]  /*4830*/  PLOP3.LUT P3, PT, PT, PT, UP0, 0x80, 0x8 ;  /* 0x000000000008781c */ /* 0x000fe40003f6f008 */
[----:B------:R-:W-:-:S11]  /*4840*/  PLOP3.LUT P4, PT, PT, PT, UP0, 0x80, 0x8 ;  /* 0x000000000008781c */ /* 0x000fd60003f8f008 */
[----:B------:R-:W-:Y:S01]  /*4850*/  @P3 IMAD R118, R118, 0xe0, RZ ;  /* 0x000000e076763824 */ /* 0x000fe200078e02ff */
[----:B------:R-:W-:-:S03]  /*4860*/  PLOP3.LUT P3, PT, PT, PT, UP0, 0x80, 0x8 ;  /* 0x000000000008781c */ /* 0x000fc60003f6f008 */
[----:B0-----:R-:W-:-:S10]  /*4870*/  @P4 IMAD.WIDE R116, R118, 0x2, R116 ;  /* 0x0000000276744825 */ /* 0x001fd400078e0274 */
[----:B------:R-:W4:Y:S01]  /*4880*/  @P3 LDG.E.128 R116, desc[UR36][R116.64+0x10] ;  /* 0x0000102474743981 */ /* 0x000f22000c1e1d00 */
[----:B------:R-:W-:Y:S02]  /*4890*/  PLOP3.LUT P3, PT, PT, PT, UP0, 0x80, 0x8 ;  /* 0x000000000008781c */ /* 0x000fe40003f6f008 */
[----:B------:R-:W-:Y:S02]  /*48a0*/  PLOP3.LUT P5, PT, PT, PT, UP0, 0x80, 0x8 ;  /* 0x000000000008781c */ /* 0x000fe40003faf008 */
[----:B------:R-:W-:Y:S01]  /*48b0*/  PLOP3.LUT P4, PT, PT, PT, UP0, 0x80, 0x8 ;  /* 0x000000000008781c */ /* 0x000fe20003f8f008 */
[----:B------:R-:W-:Y:S01]  /*48c0*/  BSSY.RECONVERGENT B2, `(.L_x_33) ;  /* 0x0000016000027945 */ /* 0x000fe20003800200 */
[----:B--2--5:R-:W-:Y:S02]  /*48d0*/  HADD2 R113, R113, R235 ;  /* 0x000000eb71717230 */ /* 0x024fe40000000000 */
[----:B---3--:R-:W-:Y:S02]  /*48e0*/  HFMA2 R114, R114, 1, 1, R234 ;  /* 0x3c003c0072727831 */ /* 0x008fe400000000ea */
[----:B----4-:R-:W-:-:S02]  /*48f0*/  HFMA2 R112, R112, 1, 1, R232 ;  /* 0x3c003c0070707831 */ /* 0x010fc400000000e8 */
[----:B------:R-:W-:Y:S02]  /*4900*/  HADD2 R115, R115, R233 ;  /* 0x000000e973737230 */ /* 0x000fe40000000000 */
[----:B------:R-:W-:Y:S01]  /*4910*/  @P3 HMUL2 R113, R113, R117 ;  /* 0x0000007571713232 */ /* 0x000fe20000000000 */
[----:B------:R-:W-:Y:S01]  /*4920*/  PLOP3.LUT P3, PT, PT, PT, UP0, 0x80, 0x8 ;  /* 0x000000000008781c */ /* 0x000fe20003f6f008 */
[----:B------:R-:W-:Y:S02]  /*4930*/  @P5 HFMA2 R112, R112, R116, -RZ ;  /* 0x0000007470705231 */ /* 0x000fe400001000ff */
[----:B------:R-:W-:-:S10]  /*4940*/  @P4 HMUL2 R115, R115, R119 ;  /* 0x0000007773734232 */ /* 0x000fd40000000000 */
[----:B------:R-:W-:Y:S01]  /*4950*/  @P3 HMUL2 R114, R114, R118 ;  /* 0x0000007672723232 */ /* 0x000fe20000000000 */
[----:B------:R-:W-:Y:S06]  /*4960*/  @P2 BRA `(.L_x_34) ;  /* 0x00000000002c2947 */ /* 0x000fec0003800000 */
[----:B------:R-:W-:Y:S01]  /*4970*/  S2UR UR5, SR_CTAID.Y ;  /* 0x00000000000579c3 */ /* 0x000fe20000002600 */
[----:B------:R-:W-:-:S07]  /*4980*/  SHF.R.S32.HI R117, RZ, 0x1f, R7 ;  /* 0x0000001fff757819 */ /* 0x000fce0000011407 */
[----:B------:R-:W0:Y:S02]  /*4990*/  S2UR UR7, SR_CTAID.X ;  /* 0x00000000000779c3 */ /* 0x000e240000002500 */
[----:B0-----:R-:W-:-:S06]  /*49a0*/  UIMAD UR5, UR5, UR20, UR7 ;  /* 0x00000014050572a4 */ /* 0x001fcc000f8e0207 */
[----:B------:R-:W-:-:S04]  /*49b0*/  IMAD R116, R0, UR5, RZ ;  /* 0x0000000500747c24 */ /* 0x000fc8000f8e02ff */
[----:B------:R-:W-:-:S05]  /*49c0*/  IMAD R116, R116, 0xe0, RZ ;  /* 0x000000e074747824 */ /* 0x000fca00078e02ff */
[----:B------:R-:W-:-:S04]  /*49d0*/  IADD3 R7, P2, PT, R116, R7, RZ ;  /* 0x0000000774077210 */ /* 0x000fc80007f5e0ff */
[----:B------:R-:W-:Y:S02]  /*49e0*/  LEA.HI.X.SX32 R117, R116, R117, 0x1, P2 ;  /* 0x0000007574757211 */ /* 0x000fe400010f0eff */
[----:B------:R-:W-:-:S04]  /*49f0*/  LEA R116, P2, R7, UR8, 0x1 ;  /* 0x0000000807747c11 */ /* 0x000fc8000f8408ff */
[----:B------:R-:W-:-:S05]  /*4a00*/  LEA.HI.X R117, R7, UR9, R117, 0x1, P2 ;  /* 0x0000000907757c11 */ /* 0x000fca00090f0c75 */
[----:B------:R0:W-:Y:S04]  /*4a10*/  STG.E.128 desc[UR36][R116.64], R112 ;  /* 0x0000007074007986 */ /* 0x0001e8000c101d24 */
.L_x_34:
[----:B------:R-:W-:Y:S05]  /*4a20*/  BSYNC.RECONVERGENT B2 ;  /* 0x0000000000027941 */ /* 0x000fea0003800200 */
.L_x_33:
[----:B------:R-:W-:Y:S01]  /*4a30*/  IMAD R7, R0, 0x10, R6 ;  /* 0x0000001000077824 */ /* 0x000fe200078e0206 */
[----:B------:R-:W-:Y:S01]  /*4a40*/  BSSY.RECONVERGENT B2, `(.L_x_35) ;  /* 0x0000016000027945 */ /* 0x000fe20003800200 */
[----:B------:R-:W-:Y:S02]  /*4a50*/  CS2R R118, SRZ ;  /* 0x0000000000767805 */ /* 0x000fe4000001ff00 */
[----:B0-----:R-:W-:Y:S02]  /*4a60*/  CS2R R116, SRZ ;  /* 0x0000000000747805 */ /* 0x001fe4000001ff00 */
        /* <DEDUP_REMOVED lines=19> */
.L_x_36:
[----:B------:R-:W-:Y:S05]  /*4ba0*/  BSYNC.RECONVERGENT B2 ;  /* 0x0000000000027941 */ /* 0x000fea0003800200 */
.L_x_35:
[----:B------:R-:W-:-:S09]  /*4bb0*/  UISETP.NE.AND UP0, UPT, UR21, URZ, UPT ;  /* 0x000000ff1500728c */ /* 0x000fd2000bf05270 */
[----:B------:R-:W-:Y:S05]  /*4bc0*/  BRA.U UP0, `(.L_x_30) ;  /* 0x0000000100c47547 */ /* 0x000fea000b800000 */
[----:B------:R-:W-:Y:S01]  /*4bd0*/  ISETP.NE.AND P2, PT, R2, RZ, PT ;  /* 0x000000ff0200720c */ /* 0x000fe20003f45270 */
[----:B------:R0:W-:Y:S04]  /*4be0*/  STL [R1+0x26c], R3 ;  /* 0x00026c0301007387 */ /* 0x0001e80000100800 */
[----:B0-----:R-:W2:Y:S08]  /*4bf0*/  LDL R3, [R1+0x24] ;  /* 0x0000240001037983 */ /* 0x001eb00000100800 */
[----:B------:R-:W-:Y:S01]  /*4c00*/  VOTEU.ANY UP0, P2 ;  /* 0x0000000000ff7886 */ /* 0x000fe20001000100 */
[----:B------:R-:W-:Y:S01]  /*4c10*/  PLOP3.LUT P2, PT, PT, PT, UP0, 0x80, 0x8 ;  /* 0x000000000008781c */ /* 0x000fe20003f4f008 */
[----:B------:R0:W-:Y:S01]  /*4c20*/  STL [R1+0x268], R0 ;  /* 0x0002680001007387 */ /* 0x0001e20000100800 */
[----:B------:R-:W-:-:S02]  /*4c30*/  PLOP3.LUT P3, PT, PT, PT, UP0, 0x80, 0x8 ;  /* 0x000000000008781c */ /* 0x000fc40003f6f008 */
[----:B------:R-:W-:Y:S01]  /*4c40*/  PLOP3.LUT P4, PT, PT, PT, UP0, 0x80, 0x8 ;  /* 0x000000000008781c */ /* 0x000fe20003f8f008 */
[----:B------:R-:W3:Y:S04]  /*4c50*/  LDL R250, [R1+0x20] ;  /* 0x0000200001fa7983 */ /* 0x000ee80000100800 */
[----:B0-----:R-:W4:Y:S04]  /*4c60*/  LDL R0, [R1+0x28] ;  /* 0x0000280001007983 */ /* 0x001f280000100800 */
[----:B------:R-:W0:Y:S02]  /*4c70*/  @P2 S2R R234, SR_CTAID.X ;  /* 0x0000000000ea2919 */ /* 0x000e240000002500 */
[----:B-1----:R-:W0:Y:S01]  /*4c80*/  @P3 LDC R232, c[0x0][0x3f8] ;  /* 0x0000fe00ffe83b82 */ /* 0x002e220000000800 */
[----:B------:R-:W-:-:S02]  /*4c90*/  PLOP3.LUT P2, PT, PT, PT, UP0, 0x80, 0x8 ;  /* 0x000000000008781c */ /* 0x000fc40003f4f008 */
[----:B------:R-:W-:-:S11]  /*4ca0*/  PLOP3.LUT P3, PT, PT, PT, UP0, 0x80, 0x8 ;  /* 0x000000000008781c */ /* 0x000fd60003f6f008 */
[----:B0-----:R-:W-:Y:S02]  /*4cb0*/  @P2 IMAD R234, R232, UR38, R234 ;  /* 0x00000026e8ea2c24 */ /* 0x001fe4000f8e02ea */
[----:B------:R-:W0:Y:S01]  /*4cc0*/  @P3 LDC.64 R232, c[0x0][0x450] ;  /* 0x00011400ffe83b82 */ /* 0x000e220000000a00 */
[----:B------:R-:W-:Y:S02]  /*4cd0*/  PLOP3.LUT P2, PT, PT, PT, UP0, 0x80, 0x8 ;  /* 0x000000000008781c */ /* 0x000fe40003f4f008 */
[----:B------:R-:W-:-:S11]  /*4ce0*/  PLOP3.LUT P3, PT, PT, PT, UP0, 0x80, 0x8 ;  /* 0x000000000008781c */ /* 0x000fd60003f6f008 */
[----:B------:R-:W-:-:S04]  /*4cf0*/  @P2 IMAD R234, R234, 0xe0, RZ ;  /* 0x000000e0eaea2824 */ /* 0x000fc800078e02ff */
[----:B0-----:R-:W-:-:S06]  /*4d00*/  @P3 IMAD.WIDE R232, R234, 0x2, R232 ;  /* 0x00000002eae83825 */ /* 0x001fcc00078e02e8 */
[----:B------:R-:W3:Y:S01]  /*4d10*/  @P4 LDG.E.128 R232, desc[UR36][R232.64+0x20] ;  /* 0x00002024e8e84981 */ /* 0x000ee2000c1e1d00 */
[----:B------:R-:W-:Y:S01]  /*4d20*/  PLOP3.LUT P2, PT, PT, PT, UP0, 0x80, 0x8 ;  /* 0x000000000008781c */ /* 0x000fe20003f4f008 */
[----:B--2--5:R-:W-:Y:S02]  /*4d30*/  HADD2 R117, R117, R3 ;  /* 0x0000000375757230 */ /* 0x024fe40000000000 */
[----:B------:R2:W5:Y:S01]  /*4d40*/  LDL.LU R3, [R1+0x26c] ;  /* 0x00026c0001037983 */ /* 0x0005620000300800 */
[----:B----4-:R-:W-:-:S09]  /*4d50*/  HFMA2 R118, R118, 1, 1, R0 ;  /* 0x3c003c0076767831 */ /* 0x010fd20000000000 */
[----:B---3--:R-:W-:Y:S02]  /*4d60*/  @P2 HMUL2 R117, R117, R233 ;  /* 0x000000e975752232 */ /* 0x008fe40000000000 */
[----:B------:R-:W3:Y:S04]  /*4d70*/  LDL R233, [R1+0x2c] ;  /* 0x00002c0001e97983 */ /* 0x000ee80000100800 */
[----:B------:R2:W5:Y:S01]  /*4d80*/  LDL.LU R0, [R1+0x268] ;  /* 0x0002680001007983 */ /* 0x0005620000300800 */
[----:B------:R-:W-:Y:S02]  /*4d90*/  PLOP3.LUT P4, PT, PT, PT, UP0, 0x80, 0x8 ;  /* 0x000000000008781c */ /* 0x000fe40003f8f008 */
[----:B------:R-:W-:Y:S02]  /*4da0*/  PLOP3.LUT P3, PT, PT, PT, UP0, 0x80, 0x8 ;  /* 0x000000000008781c */ /* 0x000fe40003f6f008 */
[----:B------:R-:W-:Y:S01]  /*4db0*/  PLOP3.LUT P2, PT, PT, PT, UP0, 0x80, 0x8 ;  /* 0x000000000008781c */ /* 0x000fe20003f4f008 */
[----:B------:R-:W-:-:S08]  /*4dc0*/  HFMA2 R116, R116, 1, 1, R250 ;  /* 0x3c003c0074747831 */ /* 0x000fd000000000fa */
[----:B------:R-:W-:Y:S01]  /*4dd0*/  @P4 HMUL2 R118, R118, R234 ;  /* 0x000000ea76764232 */ /* 0x000fe20000000000 */
[----:B------:R-:W-:Y:S01]  /*4de0*/  ISETP.GE.AND P4, PT, R7, R4, PT ;  /* 0x000000040700720c */ /* 0x000fe20003f86270 */
[----:B------:R-:W-:Y:S02]  /*4df0*/  @P3 HFMA2 R116, R116, R232, -RZ ;  /* 0x000000e874743231 */ /* 0x000fe400001000ff */
[----:B---3--:R-:W-:-:S04]  /*4e00*/  HADD2 R119, R119, R233 ;  /* 0x000000e977777230 */ /* 0x008fc80000000000 */
[----:B------:R-:W-:-:S06]  /*4e10*/  @P2 HMUL2 R119, R119, R235 ;  /* 0x000000eb77772232 */ /* 0x000fcc0000000000 */
[----:B--2---:R-:W-:Y:S05]  /*4e20*/  @P4 BRA `(.L_x_30) ;  /* 0x00000000002c4947 */ /* 0x004fea0003800000 */
[----:B------:R-:W-:Y:S01]  /*4e30*/  S2UR UR5, SR_CTAID.Y ;  /* 0x00000000000579c3 */ /* 0x000fe20000002600 */
[----:B------:R-:W-:-:S07]  /*4e40*/  SHF.R.S32.HI R233, RZ, 0x1f, R7 ;  /* 0x0000001fffe97819 */ /* 0x000fce0000011407 */
[----:B------:R-:W0:Y:S02]  /*4e50*/  S2UR UR7, SR_CTAID.X ;  /* 0x00000000000779c3 */ /* 0x000e240000002500 */
[----:B0-----:R-:W-:-:S06]  /*4e60*/  UIMAD UR5, UR5, UR20, UR7 ;  /* 0x00000014050572a4 */ /* 0x001fcc000f8e0207 */
[----:B-----5:R-:W-:-:S04]  /*4e70*/  IMAD R232, R0, UR5, RZ ;  /* 0x0000000500e87c24 */ /* 0x020fc8000f8e02ff */
[----:B------:R-:W-:-:S05]  /*4e80*/  IMAD R232, R232, 0xe0, RZ ;  /* 0x000000e0e8e87824 */ /* 0x000fca00078e02ff */
[----:B------:R-:W-:-:S04]  /*4e90*/  IADD3 R7, P2, PT, R232, R7, RZ ;  /* 0x00000007e8077210 */ /* 0x000fc80007f5e0ff */
[----:B------:R-:W-:Y:S02]  /*4ea0*/  LEA.HI.X.SX32 R233, R232, R233, 0x1, P2 ;  /* 0x000000e9e8e97211 */ /* 0x000fe400010f0eff */
[----:B------:R-:W-:-:S04]  /*4eb0*/  LEA R232, P2, R7, UR8, 0x1 ;  /* 0x0000000807e87c11 */ /* 0x000fc8000f8408ff */
[----:B------:R-:W-:-:S05]  /*4ec0*/  LEA.HI.X R233, R7, UR9, R233, 0x1, P2 ;  /* 0x0000000907e97c11 */ /* 0x000fca00090f0ce9 */
[----:B------:R2:W-:Y:S04]  /*4ed0*/  STG.E.128 desc[UR36][R232.64], R116 ;  /* 0x00000074e8007986 */ /* 0x0005e8000c101d24 */
.L_x_30:
[----:B------:R-:W-:Y:S05]  /*4ee0*/  BSYNC.RECONVERGENT B1 ;  /* 0x0000000000017941 */ /* 0x000fea0003800200 */
.L_x_29:
[----:B------:R-:W-:Y:S04]  /*4ef0*/  BSSY.RECONVERGENT B2, `(.L_x_37) ;  /* 0x000025d000027945 */ /* 0x000fe80003800200 */
[----:B------:R-:W-:Y:S04]  /*4f00*/  BSSY.RELIABLE B1, `(.L_x_38) ;  /* 0x0000211000017945 */ /* 0x000fe80003800100 */
[----:B------:R-:W-:Y:S05]  /*4f10*/  @P0 BRA `(.L_x_39) ;  /* 0x0000000800700947 */ /* 0x000fea0003800000 */
[----:B------:R-:W-:Y:S01]  /*4f20*/  SHF.L.U32 R7, R5, 0x3, RZ ;  /* 0x0000000305077819 */ /* 0x000fe200000006ff */
[----:B------:R-:W-:Y:S01]  /*4f30*/  BSSY.RECONVERGENT B3, `(.L_x_40) ;  /* 0x0000017000037945 */ /* 0x000fe20003800200 */
[----:B0-----:R-:W-:Y:S02]  /*4f40*/  CS2R R10, SRZ ;  /* 0x00000000000a7805 */ /* 0x001fe4000001ff00 */
[----:B------:R-:W-:Y:S01]  /*4f50*/  CS2R R8, SRZ ;  /* 0x0000000000087805 */ /* 0x000fe2000001ff00 */
[----:B-----5:R-:W-:-:S05]  /*4f60*/  IMAD R7, R0, 0x10, R7 ;  /* 0x0000001000077824 */ /* 0x020fca00078e0207 */
        /* <DEDUP_REMOVED lines=8> */
[----:B------:R0:W3:Y:S01]  /*4ff0*/  LDG.E R8, desc[UR36][R8.64] ;  /* 0x0000002408087981 */ /* 0x0000e2000c1e1900 */
[C---:B------:R-:W-:Y:S02]  /*5000*/  IMAD R10, R0.reuse, UR6, RZ ;  /* 0x00000006000a7c24 */ /* 0x040fe4000f8e02ff */
[----:B0-----:R-:W-:-:S04]  /*5010*/  IMAD R9, R0, UR20, RZ ;  /* 0x0000001400097c24 */ /* 0x001fc8000f8e02ff */
[----:B---3--:R-:W-:-:S04]  /*5020*/  IMAD R9, R9, R8, RZ ;  /* 0x0000000809097224 */ /* 0x008fc800078e02ff */
[----:B------:R-:W-:-:S05]  /*5030*/  IMAD R9, R9, 0xe0, R7 ;  /* 0x000000e009097824 */ /* 0x000fca00078e0207 */
[----:B------:R-:W-:Y:S02]  /*5040*/  SHF.R.S32.HI R8, RZ, 0x1f, R9 ;  /* 0x0000001fff087819 */ /* 0x000fe40000011409 */
[----:B------:R-:W-:-:S04]  /*5050*/  IADD3 R9, P2, PT, R10, R9, RZ ;  /* 0x000000090a097210 */ /* 0x000fc80007f5e0ff */
[----:B------:R-:W-:Y:S02]  /*5060*/  LEA.HI.X.SX32 R10, R10, R8, 0x1, P2 ;  /* 0x000000080a0a7211 */ /* 0x000fe400010f0eff */
[----:B------:R-:W-:-:S04]  /*5070*/  LEA R8, P2, R9, UR8, 0x1 ;  /* 0x0000000809087c11 */ /* 0x000fc8000f8408ff */
[----:B------:R-:W-:-:S06]  /*5080*/  LEA.HI.X R9, R9, UR9, R10, 0x1, P2 ;  /* 0x0000000909097c11 */ /* 0x000fcc00090f0c0a */
[----:B------:R-:W5:Y:S03]  /*5090*/  LDG.E.128 R8, desc[UR36][R8.64] ;  /* 0x0000002408087981 */ /* 0x000f66000c1e1d00 */
.L_x_41:
[----:B------:R-:W-:Y:S05]  /*50a0*/  BSYNC.RECONVERGENT B3 ;  /* 0x0000000000037941 */ /* 0x000fea0003800200 */
.L_x_40:
[----:B------:R-:W-:-:S09]  /*50b0*/  UISETP.NE.AND UP0, UPT, UR21, URZ, UPT ;  /* 0x000000ff1500728c */ /* 0x000fd2000bf05270 */
[----:B------:R-:W-:Y:S05]  /*50c0*/  BRA.U UP0, `(.L_x_42) ;  /* 0x0000000100cc7547 */ /* 0x000fea000b800000 */
[----:B------:R-:W-:Y:S01]  /*50d0*/  ISETP.NE.AND P2, PT, R2, RZ, PT ;  /* 0x000000ff0200720c */ /* 0x000fe20003f45270 */
[----:B------:R0:W-:Y:S04]  /*50e0*/  STL [R1+0x26c], R3 ;  /* 0x00026c0301007387 */ /* 0x0001e80000100800 */
[----:B0-----:R-:W3:Y:S08]  /*50f0*/  LDL R3, [R1+0x14] ;  /* 0x0000140001037983 */ /* 0x001ef00000100800 */
[----:B------:R-:W-:Y:S01]  /*5100*/  VOTEU.ANY UP0, P2 ;  /* 0x0000000000ff7886 */ /* 0x000fe20001000100 */
[----:B------:R-:W-:Y:S01]  /*5110*/  PLOP3.LUT P2, PT, PT, PT, UP0, 0x80, 0x8 ;  /* 0x000000000008781c */ /* 0x000fe20003f4f008 */
[----:B------:R0:W-:Y:S01]  /*5120*/  STL [R1+0x268], R0 ;  /* 0x0002680001007387 */ /* 0x0001e20000100800 */
[----:B------:R-:W-:-:S02]  /*5130*/  PLOP3.LUT P3, PT, PT, PT, UP0, 0x80, 0x8 ;  /* 0x000000000008781c */ /* 0x000fc40003f6f008 */
[----:B------:R-:W-:Y:S01]  /*5140*/  PLOP3.LUT P4, PT, PT, PT, UP0, 0x80, 0x8 ;  /* 0x000000000008781c */ /* 0x000fe20003f8f008 */
[----:B------:R-:W4:Y:S04]  /*5150*/  LDL R250, [R1+0x10] ;  /* 0x0000100001fa7983 */ /* 0x000f280000100800 */
[----:B0-----:R-:W4:Y:S04]  /*5160*/  LDL R0, [R1+0x18] ;  /* 0x0000180001007983 */ /* 0x001f280000100800 */
[----:B------:R-:W0:Y:S02]  /*5170*/  @P2 S2R R234, SR_CTAID.X ;  /* 0x0000000000ea2919 */ /* 0x000e240000002500 */
[----:B-12---:R-:W0:Y:S01]  /*5180*/  @P3 LDC R232, c[0x0][0x3f8] ;  /* 0x0000fe00ffe83b82 */ /* 0x006e220000000800 */
        /* <DEDUP_REMOVED lines=8> */
[----:B------:R-:W2:Y:S01]  /*5210*/  @P4 LDG.E.128 R232, desc[UR36][R232.64+0x30] ;  /* 0x00003024e8e84981 */ /* 0x000ea2000c1e1d00 */
[----:B------:R-:W-:Y:S01]  /*5220*/  PLOP3.LUT P2, PT, PT, PT, UP0, 0x80, 0x8 ;  /* 0x000000000008781c */ /* 0x000fe20003f4f008 */
[----:B---3-5:R-:W-:Y:S02]  /*5230*/  HADD2 R9, R9, R3 ;  /* 0x0000000309097230 */ /* 0x028fe40000000000 */
[----:B------:R0:W5:Y:S01]  /*5240*/  LDL.LU R3, [R1+0x26c] ;  /* 0x00026c0001037983 */ /* 0x0001620000300800 */
[----:B----4-:R-:W-:-:S09]  /*5250*/  HFMA2 R10, R10, 1, 1, R0 ;  /* 0x3c003c000a0a7831 */ /* 0x010fd20000000000 */
[----:B--2---:R-:W-:Y:S02]  /*5260*/  @P2 HMUL2 R9, R9, R233 ;  /* 0x000000e909092232 */ /* 0x004fe40000000000 */
[----:B------:R-:W2:Y:S04]  /*5270*/  LDL R233, [R1+0x1c] ;  /* 0x00001c0001e97983 */ /* 0x000ea80000100800 */
[----:B------:R0:W5:Y:S01]  /*5280*/  LDL.LU R0, [R1+0x268] ;  /* 0x0002680001007983 */ /* 0x0001620000300800 */
[----:B------:R-:W-:Y:S02]  /*5290*/  PLOP3.LUT P4, PT, PT, PT, UP0, 0x80, 0x8 ;  /* 0x000000000008781c */ /* 0x000fe40003f8f008 */
[----:B------:R-:W-:Y:S02]  /*52a0*/  PLOP3.LUT P3, PT, PT, PT, UP0, 0x80, 0x8 ;  /* 0x000000000008781c */ /* 0x000fe40003f6f008 */
[----:B------:R-:W-:Y:S01]  /*52b0*/  PLOP3.LUT P2, PT, PT, PT, UP0, 0x80, 0x8 ;  /* 0x000000000008781c */ /* 0x000fe20003f4f008 */
[----:B------:R-:W-:-:S08]  /*52c0*/  HFMA2 R8, R8, 1, 1, R250 ;  /* 0x3c003c0008087831 */ /* 0x000fd000000000fa */
[----:B------:R-:W-:Y:S01]  /*52d0*/  @P4 HMUL2 R10, R10, R234 ;  /* 0x000000ea0a0a4232 */ /* 0x000fe20000000000 */
[----:B------:R-:W-:Y:S01]  /*52e0*/  ISETP.GE.AND P4, PT, R7, R4, PT ;  /* 0x000000040700720c */ /* 0x000fe20003f86270 */
[----:B------:R-:W-:Y:S01]  /*52f0*/  BSSY.RECONVERGENT B3, `(.L_x_42) ;  /* 0x0000010000037945 */ /* 0x000fe20003800200 */
[----:B------:R-:W-:Y:S02]  /*5300*/  @P3 HFMA2 R8, R8, R232, -RZ ;  /* 0x000000e808083231 */ /* 0x000fe400001000ff */
[----:B--2---:R-:W-:-:S04]  /*5310*/  HADD2 R11, R11, R233 ;  /* 0x000000e90b0b7230 */ /* 0x004fc80000000000 */
[----:B------:R-:W-:-:S05]  /*5320*/  @P2 HMUL2 R11, R11, R235 ;  /* 0x000000eb0b0b2232 */ /* 0x000fca0000000000 */
[----:B0-----:R-:W-:Y:S05]  /*5330*/  @P4 BRA `(.L_x_43) ;  /* 0x00000000002c4947 */ /* 0x001fea0003800000 */
        /* <DEDUP_REMOVED lines=11> */
.L_x_43:
[----:B------:R-:W-:Y:S05]  /*53f0*/  BSYNC.RECONVERGENT B3 ;  /* 0x0000000000037941 */ /* 0x000fea0003800200 */
.L_x_42:
[----:B------:R-:W-:Y:S05]  /*5400*/  @P0 BRA `(.L_x_44) ;  /* 0x0000000800580947 */ /* 0x000fea0003800000 */
[----:B-----5:R-:W-:Y:S01]  /*5410*/  IMAD R7, R0, 0x20, R6 ;  /* 0x0000002000077824 */ /* 0x020fe200078e0206 */
[----:B------:R-:W-:Y:S01]  /*5420*/  BSSY.RECONVERGENT B3, `(.L_x_45) ;  /* 0x0000016000037945 */ /* 0x000fe20003800200 */
[----:B------:R-:W-:Y:S02]  /*5430*/  CS2R R122, SRZ ;  /* 0x00000000007a7805 */ /* 0x000fe4000001ff00 */
[----:B------:R-:W-:Y:S02]  /*5440*/  CS2R R120, SRZ ;  /* 0x0000000000787805 */ /* 0x000fe4000001ff00 */
[----:B------:R-:W-:-:S13]  /*5450*/  ISETP.GE.AND P2, PT, R7, R4, PT ;  /* 0x000000040700720c */ /* 0x000fda0003f46270 */
[----:B------:R-:W-:Y:S05]  /*5460*/  @P2 BRA `(.L_x_46) ;  /* 0x0000000000442947 */ /* 0x000fea0003800000 */
[----:B------:R-:W3:Y:S02]  /*5470*/  S2UR UR5, SR_CTAID.Y ;  /* 0x00000000000579c3 */ /* 0x000ee40000002600 */
[----:B---3--:R-:W-:-:S05]  /*5480*/  IMAD R122, R0, UR5, RZ ;  /* 0x00000005007a7c24 */ /* 0x008fca000f8e02ff */
[----:B------:R-:W-:-:S04]  /*5490*/  IADD3 R121, P2, PT, R122, R3, RZ ;  /* 0x000000037a797210 */ /* 0x000fc80007f5e0ff */
[----:B------:R-:W-:Y:S02]  /*54a0*/  LEA.HI.X.SX32 R122, R122, RZ, 0x1, P2 ;  /* 0x000000ff7a7a7211 */ /* 0x000fe400010f0eff */
[----:B------:R-:W-:-:S04]  /*54b0*/  LEA R120, P2, R121, UR10, 0x2 ;  /* 0x0000000a79787c11 */ /* 0x000fc8000f8410ff */
[----:B------:R-:W-:-:S05]  /*54c0*/  LEA.HI.X R121, R121, UR11, R122, 0x2, P2 ;  /* 0x0000000b79797c11 */ /* 0x000fca00090f147a */
[----:B------:R3:W2:Y:S01]  /*54d0*/  LDG.E R120, desc[UR36][R120.64] ;  /* 0x0000002478787981 */ /* 0x0006a2000c1e1900 */
[C---:B------:R-:W-:Y:S02]  /*54e0*/  IMAD R122, R0.reuse, UR6, RZ ;  /* 0x00000006007a7c24 */ /* 0x040fe4000f8e02ff */
[----:B---3--:R-:W-:-:S04]  /*54f0*/  IMAD R121, R0, UR20, RZ ;  /* 0x0000001400797c24 */ /* 0x008fc8000f8e02ff */
        /* <DEDUP_REMOVED lines=8> */
.L_x_46:
[----:B------:R-:W-:Y:S05]  /*5580*/  BSYNC.RECONVERGENT B3 ;  /* 0x0000000000037941 */ /* 0x000fea0003800200 */
.L_x_45:
[----:B------:R-:W-:Y:S01]  /*5590*/  UISETP.NE.AND UP0, UPT, UR21, URZ, UPT ;  /* 0x000000ff1500728c */ /* 0x000fe2000bf05270 */
[----:B------:R-:W-:Y:S08]  /*55a0*/  BSSY.RECONVERGENT B3, `(.L_x_39) ;  /* 0x0000033000037945 */ /* 0x000ff00003800200 */
[----:B------:R-:W-:Y:S05]  /*55b0*/  BRA.U UP0, `(.L_x_47) ;  /* 0x0000000100c47547 */ /* 0x000fea000b800000 */
[----:B------:R-:W-:Y:S01]  /*55c0*/  ISETP.NE.AND P2, PT, R2, RZ, PT ;  /* 0x000000ff0200720c */ /* 0x000fe20003f45270 */
[----:B------:R3:W-:Y:S04]  /*55d0*/  STL [R1+0x26c], R3 ;  /* 0x00026c0301007387 */ /* 0x0007e80000100800 */
[----:B---3--:R-:W3:Y:S08]  /*55e0*/  LDL R3, [R1+0x4] ;  /* 0x0000040001037983 */ /* 0x008ef00000100800 */
[----:B------:R-:W-:Y:S01]  /*55f0*/  VOTEU.ANY UP0, P2 ;  /* 0x0000000000ff7886 */ /* 0x000fe20001000100 */
[----:B------:R-:W-:Y:S01]  /*5600*/  PLOP3.LUT P2, PT, PT, PT, UP0, 0x80, 0x8 ;  /* 0x000000000008781c */ /* 0x000fe20003f4f008 */
[----:B------:R0:W-:Y:S01]  /*5610*/  STL [R1+0x268], R0 ;  /* 0x0002680001007387 */ /* 0x0001e20000100800 */
[----:B------:R-:W-:-:S02]  /*5620*/  PLOP3.LUT P3, PT, PT, PT, UP0, 0x80, 0x8 ;  /* 0x000000000008781c */ /* 0x000fc40003f6f008 */
[----:B------:R-:W-:Y:S01]  /*5630*/  PLOP3.LUT P4, PT, PT, PT, UP0, 0x80, 0x8 ;  /* 0x000000000008781c */ /* 0x000fe20003f8f008 */
[----:B------:R-:W4:Y:S04]  /*5640*/  LDL R250, [R1] ;  /* 0x0000000001fa7983 */ /* 0x000f280000100800 */
        /* <DEDUP_REMOVED lines=26> */
[----:B--2---:R-:W-:-:S04]  /*57f0*/  HADD2 R123, R123, R233 ;  /* 0x000000e97b7b7230 */ /* 0x004fc80000000000 */
[----:B------:R-:W-:-:S06]  /*5800*/  @P2 HMUL2 R123, R123, R235 ;  /* 0x000000eb7b7b2232 */ /* 0x000fcc0000000000 */
[----:B---3--:R-:W-:Y:S05]  /*5810*/  @P4 BRA `(.L_x_47) ;  /* 0x00000000002c4947 */ /* 0x008fea0003800000 */
        /* <DEDUP_REMOVED lines=11> */
.L_x_47:
[----:B------:R-:W-:Y:S05]  /*58d0*/  BSYNC.RECONVERGENT B3 ;  /* 0x0000000000037941 */ /* 0x000fea0003800200 */
.L_x_39:
[----:B------:R-:W-:Y:S05]  /*58e0*/  @P0 BRA `(.L_x_48) ;  /* 0x00000008004c0947 */ /* 0x000fea0003800000 */
[----:B-----5:R-:W-:Y:S01]  /*58f0*/  LEA R7, R0, R5, 0x2 ;  /* 0x0000000500077211 */ /* 0x020fe200078e10ff */
[----:B------:R-:W-:Y:S01]  /*5900*/  BSSY.RECONVERGENT B3, `(.L_x_49) ;  /* 0x0000018000037945 */ /* 0x000fe20003800200 */
[----:B------:R-:W-:-:S03]  /*5910*/  CS2R R126, SRZ ;  /* 0x00000000007e7805 */ /* 0x000fc6000001ff00 */
[----:B------:R-:W-:-:S05]  /*5920*/  IMAD.SHL.U32 R124, R7, 0x8, RZ ;  /* 0x00000008077c7824 */ /* 0x000fca00078e00ff */
[----:B------:R-:W-:Y:S02]  /*5930*/  ISETP.GE.AND P2, PT, R124, R4, PT ;  /* 0x000000047c00720c */ /* 0x000fe40003f46270 */
[----:B------:R-:W-:-:S11]  /*5940*/  CS2R R124, SRZ ;  /* 0x00000000007c7805 */ /* 0x000fd6000001ff00 */
        /* <DEDUP_REMOVED lines=11> */
[----:B------:R-:W-:-:S04]  /*5a00*/  IMAD R124, R124, 0x1c, R7 ;  /* 0x0000001c7c7c7824 */ /* 0x000fc800078e0207 */
[----:B------:R-:W-:-:S05]  /*5a10*/  IMAD.SHL.U32 R125, R124, 0x8, RZ ;  /* 0x000000087c7d7824 */ /* 0x000fca00078e00ff */
[----:B------:R-:W-:Y:S02]  /*5a20*/  SHF.R.S32.HI R124, RZ, 0x1f, R125 ;  /* 0x0000001fff7c7819 */ /* 0x000fe4000001147d */
[----:B------:R-:W-:-:S04]  /*5a30*/  IADD3 R125, P2, PT, R126, R125, RZ ;  /* 0x0000007d7e7d7210 */ /* 0x000fc80007f5e0ff */
[----:B------:R-:W-:Y:S02]  /*5a40*/  LEA.HI.X.SX32 R126, R126, R124, 0x1, P2 ;  /* 0x0000007c7e7e7211 */ /* 0x000fe400010f0eff */
[----:B------:R-:W-:-:S04]  /*5a50*/  LEA R124, P2, R125, UR8, 0x1 ;  /* 0x000000087d7c7c11 */ /* 0x000fc8000f8408ff */
[----:B------:R-:W-:-:S06]  /*5a60*/  LEA.HI.X R125, R125, UR9, R126, 0x1, P2 ;  /* 0x000000097d7d7c11 */ /* 0x000fcc00090f0c7e */
[----:B------:R-:W5:Y:S03]  /*5a70*/  LDG.E.128 R124, desc[UR36][R124.64] ;  /* 0x000000247c7c7981 */ /* 0x000f66000c1e1d00 */
.L_x_50:
[----:B------:R-:W-:Y:S05]  /*5a80*/  BSYNC.RECONVERGENT B3 ;  /* 0x0000000000037941 */ /* 0x000fea0003800200 */
.L_x_49:
[----:B------:R-:W-:Y:S01]  /*5a90*/  UISETP.NE.AND UP0, UPT, UR21, URZ, UPT ;  /* 0x000000ff1500728c */ /* 0x000fe2000bf05270 */
[----:B------:R-:W-:Y:S08]  /*5aa0*/  BSSY.RECONVERGENT B3, `(.L_x_44) ;  /* 0x000002c000037945 */ /* 0x000ff00003800200 */
[----:B------:R-:W-:Y:S05]  /*5ab0*/  BRA.U UP0, `(.L_x_51) ;  /* 0x0000000100a87547 */ /* 0x000fea000b800000 */
[----:B------:R-:W-:-:S13]  /*5ac0*/  ISETP.NE.AND P2, PT, R2, RZ, PT ;  /* 0x000000ff0200720c */ /* 0x000fda0003f45270 */
[----:B------:R-:W-:Y:S01]  /*5ad0*/  VOTEU.ANY UP0, P2 ;  /* 0x0000000000ff7886 */ /* 0x000fe20001000100 */
[----:B------:R-:W-:Y:S02]  /*5ae0*/  PLOP3.LUT P2, PT, PT, PT, UP0, 0x80, 0x8 ;  /* 0x000000000008781c */ /* 0x000fe40003f4f008 */
[----:B------:R-:W-:Y:S02]  /*5af0*/  PLOP3.LUT P3, PT, PT, PT, UP0, 0x80, 0x8 ;  /* 0x000000000008781c */ /* 0x000fe40003f6f008 */
[----:B------:R-:W-:-:S09]  /*5b00*/  PLOP3.LUT P4, PT, PT, PT, UP0, 0x80, 0x8 ;  /* 0x000000000008781c */ /* 0x000fd20003f8f008 */
[----:B------:R-:W4:Y:S01]  /*5b10*/  @P2 S2R R234, SR_CTAID.X ;  /* 0x0000000000ea2919 */ /* 0x000f220000002500 */
[----:B------:R-:W-:Y:S01]  /*5b20*/  PLOP3.LUT P2, PT, PT, PT, UP0, 0x80, 0x8 ;  /* 0x000000000008781c */ /* 0x000fe20003f4f008 */
[----:B0123--:R-:W4:Y:S01]  /*5b30*/  @P3 LDC R232, c[0x0][0x3f8] ;  /* 0x0000fe00ffe83b82 */ /* 0x00ff220000000800 */
[----:B------:R-:W-:-:S11]  /*5b40*/  PLOP3.LUT P3, PT, PT, PT, UP0, 0x80, 0x8 ;  /* 0x000000000008781c */ /* 0x000fd60003f6f008 */
[----:B----4-:R-:W-:Y:S01]  /*5b50*/  @P2 IMAD R234, R232, UR38, R234 ;  /* 0x00000026e8ea2c24 */ /* 0x010fe2000f8e02ea */
[----:B------:R-:W-:Y:S01]  /*5b60*/  PLOP3.LUT P2, PT, PT, PT, UP0, 0x80, 0x8 ;  /* 0x000000000008781c */ /* 0x000fe20003f4f008 */
[----:B------:R-:W0:Y:S01]  /*5b70*/  @P3 LDC.64 R232, c[0x0][0x450] ;  /* 0x00011400ffe83b82 */ /* 0x000e220000000a00 */
[----:B------:R-:W-:-:S11]  /*5b80*/  PLOP3.LUT P3, PT, PT, PT, UP0, 0x80, 0x8 ;  /* 0x000000000008781c */ /* 0x000fd60003f6f008 */
[----:B------:R-:W-:-:S04]  /*5b90*/  @P2 IMAD R234, R234, 0xe0, RZ ;  /* 0x000000e0eaea2824 */ /* 0x000fc800078e02ff */
[----:B0-----:R-:W-:-:S06]  /*5ba0*/  @P3 IMAD.WIDE R232, R234, 0x2, R232 ;  /* 0x00000002eae83825 */ /* 0x001fcc00078e02e8 */
[----:B------:R-:W2:Y:S01]  /*5bb0*/  @P4 LDG.E.128 R232, desc[UR36][R232.64+0x50] ;  /* 0x00005024e8e84981 */ /* 0x000ea2000c1e1d00 */
[----:B------:R-:W-:Y:S01]  /*5bc0*/  PLOP3.LUT P4, PT, PT, PT, UP0, 0x80, 0x8 ;  /* 0x000000000008781c */ /* 0x000fe20003f8f008 */
[----:B-----5:R-:W-:Y:S01]  /*5bd0*/  HFMA2 R126, R126, 1, 1, R246 ;  /* 0x3c003c007e7e7831 */ /* 0x020fe200000000f6 */
[----:B------:R-:W-:Y:S01]  /*5be0*/  PLOP3.LUT P2, PT, PT, PT, UP0, 0x80, 0x8 ;  /* 0x000000000008781c */ /* 0x000fe20003f4f008 */
[----:B------:R-:W-:Y:S01]  /*5bf0*/  HADD2 R125, R125, R245 ;  /* 0x000000f57d7d7230 */ /* 0x000fe20000000000 */
[----:B------:R-:W-:Y:S01]  /*5c00*/  SHF.L.U32 R7, R7, 0x3, RZ ;  /* 0x0000000307077819 */ /* 0x000fe200000006ff */
[----:B------:R-:W-:Y:S01]  /*5c10*/  HFMA2 R124, R124, 1, 1, R244 ;  /* 0x3c003c007c7c7831 */ /* 0x000fe200000000f4 */
[----:B------:R-:W-:Y:S01]  /*5c20*/  PLOP3.LUT P3, PT, PT, PT, UP0, 0x80, 0x8 ;  /* 0x000000000008781c */ /* 0x000fe20003f6f008 */
[----:B------:R-:W-:-:S06]  /*5c30*/  HADD2 R127, R127, R247 ;  /* 0x000000f77f7f7230 */ /* 0x000fcc0000000000 */
[----:B--2---:R-:W-:Y:S01]  /*5c40*/  @P4 HMUL2 R126, R126, R234 ;  /* 0x000000ea7e7e4232 */ /* 0x004fe20000000000 */
[----:B------:R-:W-:Y:S01]  /*5c50*/  ISETP.GE.AND P4, PT, R7, R4, PT ;  /* 0x000000040700720c */ /* 0x000fe20003f86270 */
[----:B------:R-:W-:Y:S01]  /*5c60*/  @P2 HMUL2 R125, R125, R233 ;  /* 0x000000e97d7d2232 */ /* 0x000fe20000000000 */
[----:B------:R-:W-:-:S03]  /*5c70*/  PLOP3.LUT P2, PT, PT, PT, UP0, 0x80, 0x8 ;  /* 0x000000000008781c */ /* 0x000fc60003f4f008 */
[----:B------:R-:W-:-:S10]  /*5c80*/  @P3 HFMA2 R124, R124, R232, -RZ ;  /* 0x000000e87c7c3231 */ /* 0x000fd400001000ff */
        /* <DEDUP_REMOVED lines=13> */
.L_x_51:
[----:B------:R-:W-:Y:S05]  /*5d60*/  BSYNC.RECONVERGENT B3 ;  /* 0x0000000000037941 */ /* 0x000fea0003800200 */
.L_x_44:
[----:B------:R-:W-:Y:S05]  /*5d70*/  @P0 BRA `(.L_x_52) ;  /* 0x0000000800540947 */ /* 0x000fea0003800000 */
[----:B-----5:R-:W-:Y:S01]  /*5d80*/  IMAD R7, R0, 0x4, R5 ;  /* 0x0000000400077824 */ /* 0x020fe200078e0205 */
[----:B------:R-:W-:Y:S01]  /*5d90*/  BSSY.RECONVERGENT B3, `(.L_x_53) ;  /* 0x0000019000037945 */ /* 0x000fe20003800200 */
[----:B------:R-:W-:Y:S02]  /*5da0*/  CS2R R130, SRZ ;  /* 0x0000000000827805 */ /* 0x000fe4000001ff00 */
[----:B0123--:R-:W-:-:S05]  /*5db0*/  IMAD.IADD R232, R7, 0x1, R0 ;  /* 0x0000000107e87824 */ /* 0x00ffca00078e0200 */
[----:B------:R-:W-:-:S04]  /*5dc0*/  SHF.L.U32 R128, R232, 0x3, RZ ;  /* 0x00000003e8807819 */ /* 0x000fc800000006ff */
        /* <DEDUP_REMOVED lines=21> */
.L_x_54:
[----:B------:R-:W-:Y:S05]  /*5f20*/  BSYNC.RECONVERGENT B3 ;  /* 0x0000000000037941 */ /* 0x000fea0003800200 */
.L_x_53:
        /* <DEDUP_REMOVED lines=8> */
[----:B------:R-:W0:Y:S01]  /*5fb0*/  @P2 S2R R234, SR_CTAID.X ;  /* 0x0000000000ea2919 */ /* 0x000e220000002500 */
[----:B------:R-:W-:Y:S01]  /*5fc0*/  PLOP3.LUT P2, PT, PT, PT, UP0, 0x80, 0x8 ;  /* 0x000000000008781c */ /* 0x000fe20003f4f008 */
[----:B------:R-:W0:Y:S01]  /*5fd0*/  @P3 LDC R232, c[0x0][0x3f8] ;  /* 0x0000fe00ffe83b82 */ /* 0x000e220000000800 */
[----:B------:R-:W-:-:S11]  /*5fe0*/  PLOP3.LUT P3, PT, PT, PT, UP0, 0x80, 0x8 ;  /* 0x000000000008781c */ /* 0x000fd60003f6f008 */
[----:B0-----:R-:W-:Y:S01]  /*5ff0*/  @P2 IMAD R234, R232, UR38, R234 ;  /* 0x00000026e8ea2c24 */ /* 0x001fe2000f8e02ea */
        /* <DEDUP_REMOVED lines=9> */
[----:B------:R-:W-:Y:S02]  /*6090*/  IMAD.IADD R7, R7, 0x1, R0 ;  /* 0x0000000107077824 */ /* 0x000fe400078e0200 */
[----:B------:R-:W-:Y:S01]  /*60a0*/  HADD2 R129, R129, R241 ;  /* 0x000000f181817230 */ /* 0x000fe20000000000 */
[----:B------:R-:W-:Y:S01]  /*60b0*/  PLOP3.LUT P3, PT, PT, PT, UP0, 0x80, 0x8 ;  /* 0x000000000008781c */ /* 0x000fe20003f6f008 */
[----:B------:R-:W-:Y:S02]  /*60c0*/  HFMA2 R128, R128, 1, 1, R240 ;  /* 0x3c003c0080807831 */ /* 0x000fe400000000f0 */
[----:B------:R-:W-:Y:S01]  /*60d0*/  HADD2 R131, R131, R243 ;  /* 0x000000f383837230 */ /* 0x000fe20000000000 */
[----:B------:R-:W-:-:S03]  /*60e0*/  SHF.L.U32 R7, R7, 0x3, RZ ;  /* 0x0000000307077819 */ /* 0x000fc600000006ff */
        /* <DEDUP_REMOVED lines=18> */
.L_x_55:
[----:B------:R-:W-:Y:S05]  /*6210*/  BSYNC.RECONVERGENT B3 ;  /* 0x0000000000037941 */ /* 0x000fea0003800200 */
.L_x_48:
[----:B------:R-:W-:Y:S05]  /*6220*/  @P0 BRA `(.L_x_56) ;  /* 0x0000000800400947 */ /* 0x000fea0003800000 */
[C---:B-----5:R-:W-:Y:S01]  /*6230*/  IMAD R7, R0.reuse, 0x4, R5 ;  /* 0x0000000400077824 */ /* 0x060fe200078e0205 */
[----:B------:R-:W-:Y:S01]  /*6240*/  BSSY.RECONVERGENT B3, `(.L_x_57) ;  /* 0x0000019000037945 */ /* 0x000fe20003800200 */
[----:B------:R-:W-:Y:S02]  /*6250*/  CS2R R134, SRZ ;  /* 0x0000000000867805 */ /* 0x000fe4000001ff00 */
[----:B0123--:R-:W-:-:S05]  /*6260*/  IMAD R232, R0, 0x2, R7 ;  /* 0x0000000200e87824 */ /* 0x00ffca00078e0207 */
        /* <DEDUP_REMOVED lines=22> */
.L_x_58:
[----:B------:R-:W-:Y:S05]  /*63d0*/  BSYNC.RECONVERGENT B3 ;  /* 0x0000000000037941 */ /* 0x000fea0003800200 */
.L_x_57:
        /* <DEDUP_REMOVED lines=23> */
[----:B------:R-:W-:Y:S01]  /*6550*/  LEA R7, R0, R7, 0x1 ;  /* 0x0000000700077211 */ /* 0x000fe200078e08ff */
[----:B------:R-:W-:Y:S01]  /*6560*/  HFMA2 R132, R132, 1, 1, R236 ;  /* 0x3c003c0084847831 */ /* 0x000fe200000000ec */
[----:B------:R-:W-:Y:S01]  /*6570*/  PLOP3.LUT P3, PT, PT, PT, UP0, 0x80, 0x8 ;  /* 0x000000000008781c */ /* 0x000fe20003f6f008 */
[----:B------:R-:W-:Y:S02]  /*6580*/  HADD2 R135, R135, R239 ;  /* 0x000000ef87877230 */ /* 0x000fe40000000000 */
[----:B------:R-:W-:-:S04]  /*6590*/  IMAD.SHL.U32 R7, R7, 0x8, RZ ;  /* 0x0000000807077824 */ /* 0x000fc800078e00ff */
        /* <DEDUP_REMOVED lines=18> */
.L_x_59:
[----:B------:R-:W-:Y:S05]  /*66c0*/  BSYNC.RECONVERGENT B3 ;  /* 0x0000000000037941 */ /* 0x000fea0003800200 */
.L_x_52:
[----:B------:R-:W-:Y:S05]  /*66d0*/  @P0 BRA `(.L_x_60) ;  /* 0x0000000800440947 */ /* 0x000fea0003800000 */
[----:B-----5:R-:W-:Y:S01]  /*66e0*/  LEA R7, R0, R6, 0x6 ;  /* 0x0000000600077211 */ /* 0x020fe200078e30ff */
[----:B------:R-:W-:Y:S01]  /*66f0*/  BSSY.RECONVERGENT B3, `(.L_x_61) ;  /* 0x0000016000037945 */ /* 0x000fe20003800200 */
[----:B------:R-:W-:Y:S02]  /*6700*/  CS2R R138, SRZ ;  /* 0x00000000008a7805 */ /* 0x000fe4000001ff00 */
        /* <DEDUP_REMOVED lines=20> */
.L_x_62:
[----:B------:R-:W-:Y:S05]  /*6850*/  BSYNC.RECONVERGENT B3 ;  /* 0x0000000000037941 */ /* 0x000fea0003800200 */
.L_x_61:
        /* <DEDUP_REMOVED lines=23> */
[----:B------:R-:W-:Y:S01]  /*69d0*/  PLOP3.LUT P3, PT, PT, PT, UP0, 0x80, 0x8 ;  /* 0x000000000008781c */ /* 0x000fe20003f6f008 */
[----:B------:R-:W-:Y:S02]  /*69e0*/  HFMA2 R136, R136, 1, 1, R12 ;  /* 0x3c003c0088887831 */ /* 0x000fe4000000000c */
[----:B------:R-:W-:-:S06]  /*69f0*/  HADD2 R139, R139, R15 ;  /* 0x0000000f8b8b7230 */ /* 0x000fcc0000000000 */
[----:B--2---:R-:W-:Y:S01]  /*6a00*/  @P4 HMUL2 R138, R138, R234 ;  /* 0x000000ea8a8a4232 */ /* 0x004fe20000000000 */
[----:B------:R-:W-:Y:S01]  /*6a10*/  ISETP.GE.AND P4, PT, R7, R4, PT ;  /* 0x000000040700720c */ /* 0x000fe20003f86270 */
[----:B------:R-:W-:Y:S01]  /*6a20*/  @P2 HMUL2 R137, R137, R233 ;  /* 0x000000e989892232 */ /* 0x000fe20000000000 */
[----:B------:R-:W-:Y:S01]  /*6a30*/  PLOP3.LUT P2, PT, PT, PT, UP0, 0x80, 0x8 ;  /* 0x000000000008781c */ /* 0x000fe20003f4f008 */
[----:B------:R-:W-:-:S12]  /*6a40*/  @P3 HFMA2 R136, R136, R232, -RZ ;  /* 0x000000e888883231 */ /* 0x000fd800001000ff */
        /* <DEDUP_REMOVED lines=13> */
.L_x_63:
[----:B------:R-:W-:Y:S05]  /*6b20*/  BSYNC.RECONVERGENT B3 ;  /* 0x0000000000037941 */ /* 0x000fea0003800200 */
.L_x_56:
[----:B------:R-:W-:Y:S05]  /*6b30*/  @P0 BREAK.RELIABLE B1 ;  /* 0x0000000000010942 */ /* 0x000fea0003800100 */
[----:B------:R-:W-:Y:S05]  /*6b40*/  @P0 BRA `(.L_x_64) ;  /* 0x00000008005c0947 */ /* 0x000fea0003800000 */
[----:B-----5:R-:W-:Y:S01]  /*6b50*/  IMAD R7, R0, 0x4, R5 ;  /* 0x0000000400077824 */ /* 0x020fe200078e0205 */
[----:B------:R-:W-:Y:S01]  /*6b60*/  BSSY.RECONVERGENT B3, `(.L_x_65) ;  /* 0x000001a000037945 */ /* 0x000fe20003800200 */
[----:B------:R-:W-:-:S03]  /*6b70*/  CS2R R142, SRZ ;  /* 0x00000000008e7805 */ /* 0x000fc6000001ff00 */
[----:B------:R-:W-:-:S05]  /*6b80*/  LEA R7, R0, R7, 0x1 ;  /* 0x0000000700077211 */ /* 0x000fca00078e08ff */
[----:B------:R-:W-:-:S05]  /*6b90*/  IMAD R7, R0, 0x2, R7 ;  /* 0x0000000200077824 */ /* 0x000fca00078e0207 */
        /* <DEDUP_REMOVED lines=22> */
.L_x_66:
[----:B------:R-:W-:Y:S05]  /*6d00*/  BSYNC.RECONVERGENT B3 ;  /* 0x0000000000037941 */ /* 0x000fea0003800200 */
.L_x_65:
        /* <DEDUP_REMOVED lines=45> */
.L_x_67:
[----:B------:R-:W-:Y:S05]  /*6fe0*/  BSYNC.RECONVERGENT B3 ;  /* 0x0000000000037941 */ /* 0x000fea0003800200 */
.L_x_60:
[----:B------:R-:W-:Y:S05]  /*6ff0*/  @P0 BREAK.RELIABLE B1 ;  /* 0x0000000000010942 */ /* 0x000fea0003800100 */
[----:B------:R-:W-:Y:S05]  /*7000*/  @P0 BRA `(.L_x_64) ;  /* 0x00000004002c0947 */ /* 0x000fea0003800000 */
[----:B------:R-:W-:Y:S05]  /*7010*/  BSYNC.RELIABLE B1 ;  /* 0x0000000000017941 */ /* 0x000fea0003800100 */
.L_x_38:
[----:B-----5:R-:W-:Y:S01]  /*7020*/  IMAD R7, R0, 0x4, R5 ;  /* 0x0000000400077824 */ /* 0x020fe200078e0205 */
[----:B------:R-:W-:Y:S01]  /*7030*/  BSSY.RECONVERGENT B1, `(.L_x_68) ;  /* 0x000001b000017945 */ /* 0x000fe20003800200 */
[----:B------:R-:W-:-:S03]  /*7040*/  CS2R R146, SRZ ;  /* 0x0000000000927805 */ /* 0x000fc6000001ff00 */
[----:B------:R-:W-:-:S05]  /*7050*/  LEA R7, R0, R7, 0x1 ;  /* 0x0000000700077211 */ /* 0x000fca00078e08ff */
[----:B------:R-:W-:-:S05]  /*7060*/  IMAD R7, R0, 0x2, R7 ;  /* 0x0000000200077824 */ /* 0x000fca00078e0207 */
[----:B0123--:R-:W-:-:S05]  /*7070*/  IADD3 R232, PT, PT, R7, R0, RZ ;  /* 0x0000000007e87210 */ /* 0x00ffca0007ffe0ff */
        /* <DEDUP_REMOVED lines=15> */
[----:B------:R-:W-:-:S04]  /*7170*/  SHF.L.U32 R145, R144, 0x3, RZ ;  /* 0x0000000390917819 */ /* 0x000fc800000006ff */
[----:B------:R-:W-:Y:S02]  /*7180*/  SHF.R.S32.HI R144, RZ, 0x1f, R145 ;  /* 0x0000001fff907819 */ /* 0x000fe40000011491 */
[----:B------:R-:W-:-:S04]  /*7190*/  IADD3 R145, P2, PT, R146, R145, RZ ;  /* 0x0000009192917210 */ /* 0x000fc80007f5e0ff */
[----:B------:R-:W-:Y:S02]  /*71a0*/  LEA.HI.X.SX32 R146, R146, R144, 0x1, P2 ;  /* 0x0000009092927211 */ /* 0x000fe400010f0eff */
[----:B------:R-:W-:-:S04]  /*71b0*/  LEA R144, P2, R145, UR8, 0x1 ;  /* 0x0000000891907c11 */ /* 0x000fc8000f8408ff */
[----:B------:R-:W-:-:S06]  /*71c0*/  LEA.HI.X R145, R145, UR9, R146, 0x1, P2 ;  /* 0x0000000991917c11 */ /* 0x000fcc00090f0c92 */
[----:B------:R-:W5:Y:S03]  /*71d0*/  LDG.E.128 R144, desc[UR36][R144.64] ;  /* 0x0000002490907981 */ /* 0x000f66000c1e1d00 */
.L_x_69:
[----:B------:R-:W-:Y:S05]  /*71e0*/  BSYNC.RECONVERGENT B1 ;  /* 0x0000000000017941 */ /* 0x000fea0003800200 */
.L_x_68:
[----:B------:R-:W-:-:S09]  /*71f0*/  UISETP.NE.AND UP0, UPT, UR21, URZ, UPT ;  /* 0x000000ff1500728c */ /* 0x000fd2000bf05270 */
        /* <DEDUP_REMOVED lines=44> */
.L_x_64:
[----:B------:R-:W-:Y:S05]  /*74c0*/  BSYNC.RECONVERGENT B2 ;  /* 0x0000000000027941 */ /* 0x000fea0003800200 */
.L_x_37:
[C---:B-----5:R-:W-:Y:S01]  /*74d0*/  IMAD R5, R0.reuse, 0x4, R5 ;  /* 0x0000000400057824 */ /* 0x060fe200078e0205 */
[----:B------:R-:W-:Y:S04]  /*74e0*/  BSSY.RECONVERGENT B1, `(.L_x_70) ;  /* 0x0000048000017945 */ /* 0x000fe80003800200 */
[----:B------:R-:W-:-:S05]  /*74f0*/  LEA R5, R0, R5, 0x1 ;  /* 0x0000000500057211 */ /* 0x000fca00078e08ff */
[----:B------:R-:W-:-:S05]  /*7500*/  IMAD R5, R0, 0x2, R5 ;  /* 0x0000000200057824 */ /* 0x000fca00078e0205 */
[----:B------:R-:W-:Y:S01]  /*7510*/  LEA R5, R0, R5, 0x1 ;  /* 0x0000000500057211 */ /* 0x000fe200078e08ff */
[----:B------:R-:W-:Y:S06]  /*7520*/  @P0 BRA `(.L_x_71) ;  /* 0x00000004000c0947 */ /* 0x000fec0003800000 */
[----:B------:R-:W-:Y:S01]  /*7530*/  IMAD.SHL.U32 R7, R5, 0x8, RZ ;  /* 0x0000000805077824 */ /* 0x000fe200078e00ff */
        /* <DEDUP_REMOVED lines=23> */
.L_x_73:
[----:B------:R-:W-:Y:S05]  /*76b0*/  BSYNC.RECONVERGENT B2 ;  /* 0x0000000000027941 */ /* 0x000fea0003800200 */
.L_x_72:
[----:B------:R-:W-:-:S09]  /*76c0*/  UISETP.NE.AND UP0, UPT, UR21, URZ, UPT ;  /* 0x000000ff1500728c */ /* 0x000fd2000bf05270 */
[----:B------:R-:W-:Y:S05]  /*76d0*/  BRA.U UP0, `(.L_x_71) ;  /* 0x0000000100a07547 */ /* 0x000fea000b800000 */
[----:B------:R-:W-:-:S13]  /*76e0*/  ISETP.NE.AND P3, PT, R2, RZ, PT ;  /* 0x000000ff0200720c */ /* 0x000fda0003f65270 */
[----:B------:R-:W-:Y:S01]  /*76f0*/  VOTEU.ANY UP0, P3 ;  /* 0x0000000000ff7886 */ /* 0x000fe20001800100 */
[----:B------:R-:W-:Y:S02]  /*7700*/  PLOP3.LUT P3, PT, PT, PT, UP0, 0x80, 0x8 ;  /* 0x000000000008781c */ /* 0x000fe40003f6f008 */
[----:B------:R-:W-:-:S11]  /*7710*/  PLOP3.LUT P4, PT, PT, PT, UP0, 0x80, 0x8 ;  /* 0x000000000008781c */ /* 0x000fd60003f8f008 */
        /* <DEDUP_REMOVED lines=8> */
[----:B------:R-:W-:Y:S01]  /*77a0*/  @P3 IMAD R234, R234, 0xe0, RZ ;  /* 0x000000e0eaea3824 */ /* 0x000fe200078e02ff */
[----:B------:R-:W-:-:S03]  /*77b0*/  PLOP3.LUT P3, PT, PT, PT, UP0, 0x80, 0x8 ;  /* 0x000000000008781c */ /* 0x000fc60003f6f008 */
[----:B0-----:R-:W-:-:S10]  /*77c0*/  @P4 IMAD.WIDE R232, R234, 0x2, R232 ;  /* 0x00000002eae84825 */ /* 0x001fd400078e02e8 */
[----:B------:R-:W2:Y:S01]  /*77d0*/  @P3 LDG.E.128 R232, desc[UR36][R232.64+0xb0] ;  /* 0x0000b024e8e83981 */ /* 0x000ea2000c1e1d00 */
[----:B------:R-:W-:Y:S01]  /*77e0*/  PLOP3.LUT P3, PT, PT, PT, UP0, 0x80, 0x8 ;  /* 0x000000000008781c */ /* 0x000fe20003f6f008 */
[----:B-----5:R-:W-:Y:S01]  /*77f0*/  HADD2 R149, R149, R25 ;  /* 0x0000001995957230 */ /* 0x020fe20000000000 */
[----:B------:R-:W-:Y:S01]  /*7800*/  PLOP3.LUT P5, PT, PT, PT, UP0, 0x80, 0x8 ;  /* 0x000000000008781c */ /* 0x000fe20003faf008 */
[----:B------:R-:W-:Y:S01]  /*7810*/  HFMA2 R150, R150, 1, 1, R26 ;  /* 0x3c003c0096967831 */ /* 0x000fe2000000001a */
[----:B------:R-:W-:Y:S01]  /*7820*/  PLOP3.LUT P4, PT, PT, PT, UP0, 0x80, 0x8 ;  /* 0x000000000008781c */ /* 0x000fe20003f8f008 */
[----:B------:R-:W-:Y:S02]  /*7830*/  HFMA2 R148, R148, 1, 1, R24 ;  /* 0x3c003c0094947831 */ /* 0x000fe40000000018 */
[----:B------:R-:W-:-:S06]  /*7840*/  HADD2 R151, R151, R27 ;  /* 0x0000001b97977230 */ /* 0x000fcc0000000000 */
[----:B--2---:R-:W-:Y:S01]  /*7850*/  @P3 HMUL2 R149, R149, R233 ;  /* 0x000000e995953232 */ /* 0x004fe20000000000 */
        /* <DEDUP_REMOVED lines=16> */
.L_x_71:
[----:B------:R-:W-:Y:S05]  /*7960*/  BSYNC.RECONVERGENT B1 ;  /* 0x0000000000017941 */ /* 0x000fea0003800200 */
.L_x_70:
[----:B------:R-:W-:Y:S01]  /*7970*/  BSSY.RECONVERGENT B1, `(.L_x_74) ;  /* 0x0000046000017945 */ /* 0x000fe20003800200 */
[----:B------:R-:W-:-:S03]  /*7980*/  IMAD.IADD R5, R5, 0x1, R0 ;  /* 0x0000000105057824 */ /* 0x000fc600078e0200 */
[----:B------:R-:W-:Y:S05]  /*7990*/  @P0 BRA `(.L_x_75) ;  /* 0x00000004000c0947 */ /* 0x000fea0003800000 */
[----:B------:R-:W-:Y:S01]  /*79a0*/  SHF.L.U32 R7, R5, 0x3, RZ ;  /* 0x0000000305077819 */ /* 0x000fe200000006ff */
        /* <DEDUP_REMOVED lines=23> */
.L_x_77:
[----:B------:R-:W-:Y:S05]  /*7b20*/  BSYNC.RECONVERGENT B2 ;  /* 0x0000000000027941 */ /* 0x000fea0003800200 */
.L_x_76:
        /* <DEDUP_REMOVED lines=42> */
.L_x_75:
[----:B------:R-:W-:Y:S05]  /*7dd0*/  BSYNC.RECONVERGENT B1 ;  /* 0x0000000000017941 */ /* 0x000fea0003800200 */
.L_x_74:
[----:B------:R-:W-:Y:S01]  /*7de0*/  BSSY.RECONVERGENT B1, `(.L_x_78) ;  /* 0x0000046000017945 */ /* 0x000fe20003800200 */
[----:B------:R-:W-:-:S03]  /*7df0*/  IADD3 R5, PT, PT, R5, R0, RZ ;  /* 0x0000000005057210 */ /* 0x000fc60007ffe0ff */
[----:B------:R-:W-:Y:S05]  /*7e00*/  @P0 BRA `(.L_x_79) ;  /* 0x00000004000c0947 */ /* 0x000fea0003800000 */
        /* <DEDUP_REMOVED lines=24> */
.L_x_81:
[----:B------:R-:W-:Y:S05]  /*7f90*/  BSYNC.RECONVERGENT B2 ;  /* 0x0000000000027941 */ /* 0x000fea0003800200 */
.L_x_80:
        /* <DEDUP_REMOVED lines=42> */
.L_x_79:
[----:B------:R-:W-:Y:S05]  /*8240*/  BSYNC.RECONVERGENT B1 ;  /* 0x0000000000017941 */ /* 0x000fea0003800200 */
.L_x_78:
        /* <DEDUP_REMOVED lines=27> */
.L_x_85:
[----:B------:R-:W-:Y:S05]  /*8400*/  BSYNC.RECONVERGENT B2 ;  /* 0x0000000000027941 */ /* 0x000fea0003800200 */
.L_x_84:
        /* <DEDUP_REMOVED lines=42> */
.L_x_83:
[----:B------:R-:W-:Y:S05]  /*86b0*/  BSYNC.RECONVERGENT B1 ;  /* 0x0000000000017941 */ /* 0x000fea0003800200 */
.L_x_82:
        /* <DEDUP_REMOVED lines=27> */
.L_x_89:
[----:B------:R-:W-:Y:S05]  /*8870*/  BSYNC.RECONVERGENT B2 ;  /* 0x0000000000027941 */ /* 0x000fea0003800200 */
.L_x_88:
        /* <DEDUP_REMOVED lines=42> */
.L_x_87:
[----:B------:R-:W-:Y:S05]  /*8b20*/  BSYNC.RECONVERGENT B1 ;  /* 0x0000000000017941 */ /* 0x000fea0003800200 */
.L_x_86:
[----:B------:R-:W-:Y:S01]  /*8b30*/  BSSY.RECONVERGENT B1, `(.L_x_90) ;  /* 0x0000044000017945 */ /* 0x000fe20003800200 */
[----:B------:R-:W-:-:S03]  /*8b40*/  IMAD R250, R0, 0x80, R6 ;  /* 0x0000008000fa7824 */ /* 0x000fc600078e0206 */
[----:B------:R-:W-:Y:S05]  /*8b50*/  @P0 BRA `(.L_x_91) ;  /* 0x0000000400040947 */ /* 0x000fea0003800000 */
[----:B------:R-:W-:Y:S01]  /*8b60*/  ISETP.GE.AND P2, PT, R250, R4, PT ;  /* 0x00000004fa00720c */ /* 0x000fe20003f46270 */
[----:B------:R-:W-:Y:S01]  /*8b70*/  BSSY.RECONVERGENT B2, `(.L_x_92) ;  /* 0x0000015000027945 */ /* 0x000fe20003800200 */
[----:B------:R-:W-:Y:S02]  /*8b80*/  CS2R R170, SRZ ;  /* 0x0000000000aa7805 */ /* 0x000fe4000001ff00 */
        /* <DEDUP_REMOVED lines=8> */
[----:B------:R0:W2:Y:S02]  /*8c10*/  LDG.E R6, desc[UR36][R6.64] ;  /* 0x0000002406067981 */ /* 0x0000a4000c1e1900 */
[----:B0-----:R-:W-:-:S04]  /*8c20*/  IMAD R7, R0, UR20, RZ ;  /* 0x0000001400077c24 */ /* 0x001fc8000f8e02ff */
[----:B--2---:R-:W-:Y:S02]  /*8c30*/  IMAD R7, R7, R6, RZ ;  /* 0x0000000607077224 */ /* 0x004fe400078e02ff */
[----:B------:R-:W-:Y:S02]  /*8c40*/  IMAD R6, R0, UR6, RZ ;  /* 0x0000000600067c24 */ /* 0x000fe4000f8e02ff */
[----:B------:R-:W-:-:S05]  /*8c50*/  IMAD R7, R7, 0xe0, R250 ;  /* 0x000000e007077824 */ /* 0x000fca00078e02fa */
[----:B------:R-:W-:Y:S02]  /*8c60*/  SHF.R.S32.HI R168, RZ, 0x1f, R7 ;  /* 0x0000001fffa87819 */ /* 0x000fe40000011407 */
[----:B------:R-:W-:-:S04]  /*8c70*/  IADD3 R7, P3, PT, R6, R7, RZ ;  /* 0x0000000706077210 */ /* 0x000fc80007f7e0ff */
[----:B------:R-:W-:Y:S02]  /*8c80*/  LEA.HI.X.SX32 R168, R6, R168, 0x1, P3 ;  /* 0x000000a806a87211 */ /* 0x000fe400018f0eff */
[----:B------:R-:W-:-:S04]  /*8c90*/  LEA R6, P3, R7, UR8, 0x1 ;  /* 0x0000000807067c11 */ /* 0x000fc8000f8608ff */
[----:B------:R-:W-:-:S05]  /*8ca0*/  LEA.HI.X R7, R7, UR9, R168, 0x1, P3 ;  /* 0x0000000907077c11 */ /* 0x000fca00098f0ca8 */
[----:B------:R0:W5:Y:S04]  /*8cb0*/  LDG.E.128 R168, desc[UR36][R6.64] ;  /* 0x0000002406a87981 */ /* 0x000168000c1e1d00 */
.L_x_93:
[----:B------:R-:W-:Y:S05]  /*8cc0*/  BSYNC.RECONVERGENT B2 ;  /* 0x0000000000027941 */ /* 0x000fea0003800200 */
.L_x_92:
[----:B------:R-:W-:-:S09]  /*8cd0*/  UISETP.NE.AND UP0, UPT, UR21, URZ, UPT ;  /* 0x000000ff1500728c */ /* 0x000fd2000bf05270 */
[----:B------:R-:W-:Y:S05]  /*8ce0*/  BRA.U UP0, `(.L_x_91) ;  /* 0x0000000100a07547 */ /* 0x000fea000b800000 */
[----:B------:R-:W-:-:S13]  /*8cf0*/  ISETP.NE.AND P3, PT, R2, RZ, PT ;  /* 0x000000ff0200720c */ /* 0x000fda0003f65270 */
[----:B------:R-:W-:Y:S01]  /*8d00*/  VOTEU.ANY UP0, P3 ;  /* 0x0000000000ff7886 */ /* 0x000fe20001800100 */
[----:B------:R-:W-:Y:S02]  /*8d10*/  PLOP3.LUT P3, PT, PT, PT, UP0, 0x80, 0x8 ;  /* 0x000000000008781c */ /* 0x000fe40003f6f008 */
[----:B------:R-:W-:-:S11]  /*8d20*/  PLOP3.LUT P4, PT, PT, PT, UP0, 0x80, 0x8 ;  /* 0x000000000008781c */ /* 0x000fd60003f8f008 */
[----:B0-----:R-:W1:Y:S01]  /*8d30*/  @P3 S2R R6, SR_CTAID.X ;  /* 0x0000000000063919 */ /* 0x001e620000002500 */
[----:B------:R-:W-:Y:S01]  /*8d40*/  PLOP3.LUT P3, PT, PT, PT, UP0, 0x80, 0x8 ;  /* 0x000000000008781c */ /* 0x000fe20003f6f008 */
[----:B------:R-:W1:Y:S01]  /*8d50*/  @P4 LDC R7, c[0x0][0x3f8] ;  /* 0x0000fe00ff074b82 */ /* 0x000e620000000800 */
[----:B------:R-:W-:-:S11]  /*8d60*/  PLOP3.LUT P4, PT, PT, PT, UP0, 0x80, 0x8 ;  /* 0x000000000008781c */ /* 0x000fd60003f8f008 */
[----:B-123--:R-:W-:Y:S01]  /*8d70*/  @P3 IMAD R232, R7, UR38, R6 ;  /* 0x0000002607e83c24 */ /* 0x00efe2000f8e0206 */
        /* <DEDUP_REMOVED lines=31> */
.L_x_91:
[----:B------:R-:W-:Y:S05]  /*8f70*/  BSYNC.RECONVERGENT B1 ;  /* 0x0000000000017941 */ /* 0x000fea0003800200 */
.L_x_90:
[----:B------:R-:W-:Y:S01]  /*8f80*/  BSSY.RECONVERGENT B1, `(.L_x_94) ;  /* 0x0000046000017945 */ /* 0x000fe20003800200 */
[----:B------:R-:W-:-:S03]  /*8f90*/  LEA R5, R0, R5, 0x1 ;  /* 0x0000000500057211 */ /* 0x000fc600078e08ff */
        /* <DEDUP_REMOVED lines=15> */
[----:B--2---:R-:W-:-:S04]  /*9090*/  IMAD R6, R7, R6, RZ ;  /* 0x0000000607067224 */ /* 0x004fc800078e02ff */
[----:B------:R-:W-:-:S05]  /*90a0*/  IMAD R6, R6, 0x1c, R5 ;  /* 0x0000001c06067824 */ /* 0x000fca00078e0205 */
[----:B------:R-:W-:Y:S01]  /*90b0*/  SHF.L.U32 R7, R6, 0x3, RZ ;  /* 0x0000000306077819 */ /* 0x000fe200000006ff */
[----:B------:R-:W-:-:S03]  /*90c0*/  IMAD R6, R0, UR6, RZ ;  /* 0x0000000600067c24 */ /* 0x000fc6000f8e02ff */
[----:B------:R-:W-:Y:S02]  /*90d0*/  SHF.R.S32.HI R172, RZ, 0x1f, R7 ;  /* 0x0000001fffac7819 */ /* 0x000fe40000011407 */
[----:B------:R-:W-:-:S04]  /*90e0*/  IADD3 R7, P3, PT, R6, R7, RZ ;  /* 0x0000000706077210 */ /* 0x000fc80007f7e0ff */
[----:B------:R-:W-:Y:S02]  /*90f0*/  LEA.HI.X.SX32 R172, R6, R172, 0x1, P3 ;  /* 0x000000ac06ac7211 */ /* 0x000fe400018f0eff */
[----:B------:R-:W-:-:S04]  /*9100*/  LEA R6, P3, R7, UR8, 0x1 ;  /* 0x0000000807067c11 */ /* 0x000fc8000f8608ff */
[----:B------:R-:W-:-:S05]  /*9110*/  LEA.HI.X R7, R7, UR9, R172, 0x1, P3 ;  /* 0x0000000907077c11 */ /* 0x000fca00098f0cac */
[----:B------:R0:W5:Y:S04]  /*9120*/  LDG.E.128 R172, desc[UR36][R6.64] ;  /* 0x0000002406ac7981 */ /* 0x000168000c1e1d00 */
.L_x_97:
[----:B------:R-:W-:Y:S05]  /*9130*/  BSYNC.RECONVERGENT B2 ;  /* 0x0000000000027941 */ /* 0x000fea0003800200 */
.L_x_96:
        /* <DEDUP_REMOVED lines=42> */
.L_x_95:
[----:B------:R-:W-:Y:S05]  /*93e0*/  BSYNC.RECONVERGENT B1 ;  /* 0x0000000000017941 */ /* 0x000fea0003800200 */
.L_x_94:
        /* <DEDUP_REMOVED lines=18> */
[----:B------:R-:W-:-:S04]  /*9510*/  IMAD R6, R6, 0x1c, R5 ;  /* 0x0000001c06067824 */ /* 0x000fc800078e0205 */
[----:B------:R-:W-:Y:S02]  /*9520*/  IMAD.SHL.U32 R7, R6, 0x8, RZ ;  /* 0x0000000806077824 */ /* 0x000fe400078e00ff */
[----:B------:R-:W-:-:S03]  /*9530*/  IMAD R6, R0, UR6, RZ ;  /* 0x0000000600067c24 */ /* 0x000fc6000f8e02ff */
[----:B------:R-:W-:Y:S02]  /*9540*/  SHF.R.S32.HI R176, RZ, 0x1f, R7 ;  /* 0x0000001fffb07819 */ /* 0x000fe40000011407 */
[----:B------:R-:W-:-:S04]  /*9550*/  IADD3 R7, P3, PT, R6, R7, RZ ;  /* 0x0000000706077210 */ /* 0x000fc80007f7e0ff */
[----:B------:R-:W-:Y:S02]  /*9560*/  LEA.HI.X.SX32 R176, R6, R176, 0x1, P3 ;  /* 0x000000b006b07211 */ /* 0x000fe400018f0eff */
[----:B------:R-:W-:-:S04]  /*9570*/  LEA R6, P3, R7, UR8, 0x1 ;  /* 0x0000000807067c11 */ /* 0x000fc8000f8608ff */
[----:B------:R-:W-:-:S05]  /*9580*/  LEA.HI.X R7, R7, UR9, R176, 0x1, P3 ;  /* 0x0000000907077c11 */ /* 0x000fca00098f0cb0 */
[----:B------:R0:W5:Y:S04]  /*9590*/  LDG.E.128 R176, desc[UR36][R6.64] ;  /* 0x0000002406b07981 */ /* 0x000168000c1e1d00 */
.L_x_101:
[----:B------:R-:W-:Y:S05]  /*95a0*/  BSYNC.RECONVERGENT B2 ;  /* 0x0000000000027941 */ /* 0x000fea0003800200 */
.L_x_100:
        /* <DEDUP_REMOVED lines=42> */
.L_x_99:
[----:B------:R-:W-:Y:S05]  /*9850*/  BSYNC.RECONVERGENT B1 ;  /* 0x0000000000017941 */ /* 0x000fea0003800200 */
.L_x_98:
        /* <DEDUP_REMOVED lines=27> */
.L_x_105:
[----:B------:R-:W-:Y:S05]  /*9a10*/  BSYNC.RECONVERGENT B2 ;  /* 0x0000000000027941 */ /* 0x000fea0003800200 */
.L_x_104:
        /* <DEDUP_REMOVED lines=42> */
.L_x_103:
[----:B------:R-:W-:Y:S05]  /*9cc0*/  BSYNC.RECONVERGENT B1 ;  /* 0x0000000000017941 */ /* 0x000fea0003800200 */
.L_x_102:
        /* <DEDUP_REMOVED lines=27> */
.L_x_109:
[----:B------:R-:W-:Y:S05]  /*9e80*/  BSYNC.RECONVERGENT B2 ;  /* 0x0000000000027941 */ /* 0x000fea0003800200 */
.L_x_108:
        /* <DEDUP_REMOVED lines=42> */
.L_x_107:
[----:B------:R-:W-:Y:S05]  /*a130*/  BSYNC.RECONVERGENT B1 ;  /* 0x0000000000017941 */ /* 0x000fea0003800200 */
.L_x_106:
        /* <DEDUP_REMOVED lines=27> */
.L_x_113:
[----:B------:R-:W-:Y:S05]  /*a2f0*/  BSYNC.RECONVERGENT B2 ;  /* 0x0000000000027941 */ /* 0x000fea0003800200 */
.L_x_112:
        /* <DEDUP_REMOVED lines=42> */
.L_x_111:
[----:B------:R-:W-:Y:S05]  /*a5a0*/  BSYNC.RECONVERGENT B1 ;  /* 0x0000000000017941 */ /* 0x000fea0003800200 */
.L_x_110:
        /* <DEDUP_REMOVED lines=27> */
.L_x_117:
[----:B------:R-:W-:Y:S05]  /*a760*/  BSYNC.RECONVERGENT B2 ;  /* 0x0000000000027941 */ /* 0x000fea0003800200 */
.L_x_116:
        /* <DEDUP_REMOVED lines=42> */
.L_x_115:
[----:B------:R-:W-:Y:S05]  /*aa10*/  BSYNC.RECONVERGENT B1 ;  /* 0x0000000000017941 */ /* 0x000fea0003800200 */
.L_x_114:
        /* <DEDUP_REMOVED lines=27> */
.L_x_121:
[----:B------:R-:W-:Y:S05]  /*abd0*/  BSYNC.RECONVERGENT B2 ;  /* 0x0000000000027941 */ /* 0x000fea0003800200 */
.L_x_120:
        /* <DEDUP_REMOVED lines=42> */
.L_x_119:
[----:B------:R-:W-:Y:S05]  /*ae80*/  BSYNC.RECONVERGENT B1 ;  /* 0x0000000000017941 */ /* 0x000fea0003800200 */
.L_x_118:
        /* <DEDUP_REMOVED lines=27> */
.L_x_125:
[----:B------:R-:W-:Y:S05]  /*b040*/  BSYNC.RECONVERGENT B2 ;  /* 0x0000000000027941 */ /* 0x000fea0003800200 */
.L_x_124:
        /* <DEDUP_REMOVED lines=42> */
.L_x_123:
[----:B------:R-:W-:Y:S05]  /*b2f0*/  BSYNC.RECONVERGENT B1 ;  /* 0x0000000000017941 */ /* 0x000fea0003800200 */
.L_x_122:
        /* <DEDUP_REMOVED lines=27> */
.L_x_129:
[----:B------:R-:W-:Y:S05]  /*b4b0*/  BSYNC.RECONVERGENT B2 ;  /* 0x0000000000027941 */ /* 0x000fea0003800200 */
.L_x_128:
        /* <DEDUP_REMOVED lines=42> */
.L_x_127:
[----:B------:R-:W-:Y:S05]  /*b760*/  BSYNC.RECONVERGENT B1 ;  /* 0x0000000000017941 */ /* 0x000fea0003800200 */
.L_x_126:
        /* <DEDUP_REMOVED lines=27> */
.L_x_133:
[----:B------:R-:W-:Y:S05]  /*b920*/  BSYNC.RECONVERGENT B2 ;  /* 0x0000000000027941 */ /* 0x000fea0003800200 */
.L_x_132:
        /* <DEDUP_REMOVED lines=42> */
.L_x_131:
[----:B------:R-:W-:Y:S05]  /*bbd0*/  BSYNC.RECONVERGENT B1 ;  /* 0x0000000000017941 */ /* 0x000fea0003800200 */
.L_x_130:
        /* <DEDUP_REMOVED lines=27> */
.L_x_137:
[----:B------:R-:W-:Y:S05]  /*bd90*/  BSYNC.RECONVERGENT B2 ;  /* 0x0000000000027941 */ /* 0x000fea0003800200 */
.L_x_136:
        /* <DEDUP_REMOVED lines=42> */
.L_x_135:
[----:B------:R-:W-:Y:S05]  /*c040*/  BSYNC.RECONVERGENT B1 ;  /* 0x0000000000017941 */ /* 0x000fea0003800200 */
.L_x_134:
        /* <DEDUP_REMOVED lines=27> */
.L_x_141:
[----:B------:R-:W-:Y:S05]  /*c200*/  BSYNC.RECONVERGENT B2 ;  /* 0x0000000000027941 */ /* 0x000fea0003800200 */
.L_x_140:
        /* <DEDUP_REMOVED lines=42> */
.L_x_139:
[----:B------:R-:W-:Y:S05]  /*c4b0*/  BSYNC.RECONVERGENT B1 ;  /* 0x0000000000017941 */ /* 0x000fea0003800200 */
.L_x_138:
        /* <DEDUP_REMOVED lines=27> */
.L_x_145:
[----:B------:R-:W-:Y:S05]  /*c670*/  BSYNC.RECONVERGENT B2 ;  /* 0x0000000000027941 */ /* 0x000fea0003800200 */
.L_x_144:
        /* <DEDUP_REMOVED lines=42> */
.L_x_143:
[----:B------:R-:W-:Y:S05]  /*c920*/  BSYNC.RECONVERGENT B1 ;  /* 0x0000000000017941 */ /* 0x000fea0003800200 */
.L_x_142:
        /* <DEDUP_REMOVED lines=27> */
.L_x_149:
[----:B------:R-:W-:Y:S05]  /*cae0*/  BSYNC.RECONVERGENT B2 ;  /* 0x0000000000027941 */ /* 0x000fea0003800200 */
.L_x_148:
        /* <DEDUP_REMOVED lines=42> */
.L_x_147:
[----:B------:R-:W-:Y:S05]  /*cd90*/  BSYNC.RECONVERGENT B1 ;  /* 0x0000000000017941 */ /* 0x000fea0003800200 */
.L_x_146:
[----:B------:R-:W-:Y:S04]  /*cda0*/  BSSY.RECONVERGENT B1, `(.L_x_150) ;  /* 0x0000046000017945 */ /* 0x000fe80003800200 */
[----:B------:R-:W-:Y:S05]  /*cdb0*/  @P0 BRA `(.L_x_151) ;  /* 0x0000000400100947 */ /* 0x000fea0003800000 */
[----:B------:R-:W-:Y:S01]  /*cdc0*/  IADD3 R5, PT, PT, R5, R0, RZ ;  /* 0x0000000005057210 */ /* 0x000fe20007ffe0ff */
[----:B------:R-:W-:Y:S01]  /*cdd0*/  BSSY.RECONVERGENT B2, `(.L_x_152) ;  /* 0x0000017000027945 */ /* 0x000fe20003800200 */
[----:B------:R-:W-:Y:S02]  /*cde0*/  CS2R R230, SRZ ;  /* 0x0000000000e67805 */ /* 0x000fe4000001ff00 */
[----:B------:R-:W-:Y:S01]  /*cdf0*/  CS2R R228, SRZ ;  /* 0x0000000000e47805 */ /* 0x000fe2000001ff00 */
[----:B0123--:R-:W-:-:S05]  /*ce00*/  IMAD.SHL.U32 R232, R5, 0x8, RZ ;  /* 0x0000000805e87824 */ /* 0x00ffca00078e00ff */
        /* <DEDUP_REMOVED lines=9> */
[C---:B0-----:R-:W-:Y:S02]  /*cea0*/  IMAD R4, R0.reuse, UR20, RZ ;  /* 0x0000001400047c24 */ /* 0x041fe4000f8e02ff */
[----:B------:R-:W-:Y:S02]  /*ceb0*/  IMAD R5, R0, UR6, RZ ;  /* 0x0000000600057c24 */ /* 0x000fe4000f8e02ff */
[----:B--2---:R-:W-:-:S04]  /*cec0*/  IMAD R3, R4, R3, RZ ;  /* 0x0000000304037224 */ /* 0x004fc800078e02ff */
[----:B------:R-:W-:-:S05]  /*ced0*/  IMAD R3, R3, 0xe0, R232 ;  /* 0x000000e003037824 */ /* 0x000fca00078e02e8 */
[----:B------:R-:W-:Y:S02]  /*cee0*/  SHF.R.S32.HI R4, RZ, 0x1f, R3 ;  /* 0x0000001fff047819 */ /* 0x000fe40000011403 */
[----:B------:R-:W-:-:S04]  /*cef0*/  IADD3 R3, P3, PT, R5, R3, RZ ;  /* 0x0000000305037210 */ /* 0x000fc80007f7e0ff */
[----:B------:R-:W-:Y:S02]  /*cf00*/  LEA.HI.X.SX32 R5, R5, R4, 0x1, P3 ;  /* 0x0000000405057211 */ /* 0x000fe400018f0eff */
[----:B------:R-:W-:-:S04]  /*cf10*/  LEA R4, P3, R3, UR8, 0x1 ;  /* 0x0000000803047c11 */ /* 0x000fc8000f8608ff */
[----:B------:R-:W-:-:S05]  /*cf20*/  LEA.HI.X R5, R3, UR9, R5, 0x1, P3 ;  /* 0x0000000903057c11 */ /* 0x000fca00098f0c05 */
[----:B------:R0:W5:Y:S04]  /*cf30*/  LDG.E.128 R228, desc[UR36][R4.64] ;  /* 0x0000002404e47981 */ /* 0x000168000c1e1d00 */
.L_x_153:
[----:B------:R-:W-:Y:S05]  /*cf40*/  BSYNC.RECONVERGENT B2 ;  /* 0x0000000000027941 */ /* 0x000fea0003800200 */
.L_x_152:
[----:B------:R-:W-:-:S09]  /*cf50*/  UISETP.NE.AND UP0, UPT, UR21, URZ, UPT ;  /* 0x000000ff1500728c */ /* 0x000fd2000bf05270 */
[----:B------:R-:W-:Y:S05]  /*cf60*/  BRA.U UP0, `(.L_x_151) ;  /* 0x0000000100a47547 */ /* 0x000fea000b800000 */
[----:B------:R-:W-:-:S13]  /*cf70*/  ISETP.NE.AND P3, PT, R2, RZ, PT ;  /* 0x000000ff0200720c */ /* 0x000fda0003f65270 */
[----:B------:R-:W-:Y:S01]  /*cf80*/  VOTEU.ANY UP0, P3 ;  /* 0x0000000000ff7886 */ /* 0x000fe20001800100 */
[----:B------:R-:W-:Y:S02]  /*cf90*/  PLOP3.LUT P3, PT, PT, PT, UP0, 0x80, 0x8 ;  /* 0x000000000008781c */ /* 0x000fe40003f6f008 */
[----:B------:R-:W-:-:S11]  /*cfa0*/  PLOP3.LUT P4, PT, PT, PT, UP0, 0x80, 0x8 ;  /* 0x000000000008781c */ /* 0x000fd60003f8f008 */
[----:B------:R-:W1:Y:S01]  /*cfb0*/  @P3 S2R R3, SR_CTAID.X ;  /* 0x0000000000033919 */ /* 0x000e620000002500 */
[----:B------:R-:W-:Y:S01]  /*cfc0*/  PLOP3.LUT P3, PT, PT, PT, UP0, 0x80, 0x8 ;  /* 0x000000000008781c */ /* 0x000fe20003f6f008 */
[----:B0-----:R-:W1:Y:S01]  /*cfd0*/  @P4 LDC R4, c[0x0][0x3f8] ;  /* 0x0000fe00ff044b82 */ /* 0x001e620000000800 */
[----:B------:R-:W-:-:S11]  /*cfe0*/  PLOP3.LUT P4, PT, PT, PT, UP0, 0x80, 0x8 ;  /* 0x000000000008781c */ /* 0x000fd60003f8f008 */
[----:B-1----:R-:W-:Y:S01]  /*cff0*/  @P3 IMAD R3, R4, UR38, R3 ;  /* 0x0000002604033c24 */ /* 0x002fe2000f8e0203 */
        /* <DEDUP_REMOVED lines=10> */
[----:B------:R-:W0:Y:S01]  /*d0a0*/  @!P2 S2R R3, SR_CTAID.Y ;  /* 0x000000000003a919 */ /* 0x000e220000002600 */
[----:B------:R-:W-:Y:S02]  /*d0b0*/  HADD2 R228, R228, R104 ;  /* 0x00000068e4e47230 */ /* 0x000fe40000000000 */
[----:B------:R-:W-:Y:S01]  /*d0c0*/  HFMA2 R230, R230, 1, 1, R106 ;  /* 0x3c003c00e6e67831 */ /* 0x000fe2000000006a */
[----:B------:R-:W-:Y:S01]  /*d0d0*/  PLOP3.LUT P4, PT, PT, PT, UP0, 0x80, 0x8 ;  /* 0x000000000008781c */ /* 0x000fe20003f8f008 */
[----:B------:R-:W-:-:S05]  /*d0e0*/  HADD2 R231, R231, R107 ;  /* 0x0000006be7e77230 */ /* 0x000fca0000000000 */
[----:B--2---:R-:W-:Y:S01]  /*d0f0*/  @P3 HMUL2 R229, R229, R5 ;  /* 0x00000005e5e53232 */ /* 0x004fe20000000000 */
[----:B------:R-:W-:Y:S01]  /*d100*/  PLOP3.LUT P3, PT, PT, PT, UP0, 0x80, 0x8 ;  /* 0x000000000008781c */ /* 0x000fe20003f6f008 */
[----:B------:R-:W0:Y:S01]  /*d110*/  @!P2 S2R R5, SR_CTAID.X ;  /* 0x000000000005a919 */ /* 0x000e220000002500 */
[----:B------:R-:W-:-:S04]  /*d120*/  @P5 HMUL2 R228, R228, R4 ;  /* 0x00000004e4e45232 */ /* 0x000fc80000000000 */
[----:B------:R-:W-:Y:S01]  /*d130*/  @P4 HFMA2 R231, R231, R7, -RZ ;  /* 0x00000007e7e74231 */ /* 0x000fe200001000ff */
[----:B------:R-:W0:Y:S06]  /*d140*/  @!P2 LDC R4, c[0x0][0x3f8] ;  /* 0x0000fe00ff04ab82 */ /* 0x000e2c0000000800 */
[----:B------:R-:W-:Y:S02]  /*d150*/  @P3 HMUL2 R230, R230, R6 ;  /* 0x00000006e6e63232 */ /* 0x000fe40000000000 */
[----:B0-----:R-:W-:Y:S01]  /*d160*/  @!P2 IMAD R3, R3, R4, R5 ;  /* 0x000000040303a224 */ /* 0x001fe200078e0205 */
[----:B------:R-:W-:-:S03]  /*d170*/  @!P2 SHF.R.S32.HI R4, RZ, 0x1f, R232 ;  /* 0x0000001fff04a819 */ /* 0x000fc600000114e8 */
[----:B------:R-:W-:-:S04]  /*d180*/  @!P2 IMAD R3, R3, R0, RZ ;  /* 0x000000000303a224 */ /* 0x000fc800078e02ff */
[----:B------:R-:W-:-:S05]  /*d190*/  @!P2 IMAD R6, R3, 0xe0, RZ ;  /* 0x000000e00306a824 */ /* 0x000fca00078e02ff */
[----:B------:R-:W-:-:S04]  /*d1a0*/  @!P2 IADD3 R3, P3, PT, R6, R232, RZ ;  /* 0x000000e80603a210 */ /* 0x000fc80007f7e0ff */
[----:B------:R-:W-:Y:S02]  /*d1b0*/  @!P2 LEA.HI.X.SX32 R6, R6, R4, 0x1, P3 ;  /* 0x000000040606a211 */ /* 0x000fe400018f0eff */
[----:B------:R-:W0:Y:S02]  /*d1c0*/  @!P2 LDC.64 R4, c[0x0][0x3b8] ;  /* 0x0000ee00ff04ab82 */ /* 0x000e240000000a00 */
[----:B0-----:R-:W-:-:S04]  /*d1d0*/  @!P2 LEA R4, P3, R3, R4, 0x1 ;  /* 0x000000040304a211 */ /* 0x001fc800078608ff */
[----:B------:R-:W-:-:S05]  /*d1e0*/  @!P2 LEA.HI.X R5, R3, R5, R6, 0x1, P3 ;  /* 0x000000050305a211 */ /* 0x000fca00018f0c06 */
[----:B------:R0:W-:Y:S04]  /*d1f0*/  @!P2 STG.E.128 desc[UR36][R4.64], R228 ;  /* 0x000000e40400a986 */ /* 0x0001e8000c101d24 */
.L_x_151:
[----:B------:R-:W-:Y:S05]  /*d200*/  BSYNC.RECONVERGENT B1 ;  /* 0x0000000000017941 */ /* 0x000fea0003800200 */
.L_x_150:
[----:B------:R-:W-:Y:S04]  /*d210*/  BSSY.RECONVERGENT B1, `(.L_x_154) ;  /* 0x0000151000017945 */ /* 0x000fe80003800200 */
[----:B------:R-:W-:Y:S05]  /*d220*/  @P0 BRA `(.L_x_155) ;  /* 0x00000014003c0947 */ /* 0x000fea0003800000 */
[----:B------:R-:W4:Y:S04]  /*d230*/  LDL R250, [R1+0x244] ;  /* 0x0002440001fa7983 */ /* 0x000f280000100800 */
[----:B------:R-:W4:Y:S04]  /*d240*/  LDL R235, [R1+0x230] ;  /* 0x0002300001eb7983 */ /* 0x000f280000100800 */
[----:B0123--:R-:W2:Y:S04]  /*d250*/  LDL R232, [R1+0x234] ;  /* 0x0002340001e87983 */ /* 0x00fea80000100800 */
[----:B------:R-:W3:Y:S04]  /*d260*/  LDL R7, [R1+0x220] ;  /* 0x0002200001077983 */ /* 0x000ee80000100800 */
[----:B------:R-:W3:Y:S04]  /*d270*/  LDL R6, [R1+0x224] ;  /* 0x0002240001067983 */ /* 0x000ee80000100800 */
[----:B------:R-:W3:Y:S04]  /*d280*/  LDL R234, [R1+0x210] ;  /* 0x0002100001ea7983 */ /* 0x000ee80000100800 */
[----:B------:R-:W3:Y:S04]  /*d290*/  LDL R233, [R1+0x214] ;  /* 0x0002140001e97983 */ /* 0x000ee80000100800 */
[----:B----4-:R0:W-:Y:S04]  /*d2a0*/  STL [R1+0x2bc], R31 ;  /* 0x0002bc1f01007387 */ /* 0x0101e80000100800 */
[----:B0-----:R-:W4:Y:S01]  /*d2b0*/  LDL R31, [R1+0x240] ;  /* 0x00024000011f7983 */ /* 0x001f220000100800 */
[----:B------:R-:W-:-:S03]  /*d2c0*/  ISETP.NE.U32.AND P0, PT, RZ, UR16, PT ;  /* 0x00000010ff007c0c */ /* 0x000fc6000bf05070 */
[----:B------:R0:W-:Y:S01]  /*d2d0*/  STL [R1+0x2b8], R30 ;  /* 0x0002b81e01007387 */ /* 0x0001e20000100800 */
[----:B------:R-:W-:-:S03]  /*d2e0*/  ISETP.NE.AND.EX P0, PT, RZ, UR17, PT, P0 ;  /* 0x00000011ff007c0c */ /* 0x000fc6000bf05300 */
[----:B------:R1:W-:Y:S04]  /*d2f0*/  STL [R1+0x2b4], R29 ;  /* 0x0002b41d01007387 */ /* 0x0003e80000100800 */
[----:B------:R1:W-:Y:S04]  /*d300*/  STL [R1+0x2b0], R28 ;  /* 0x0002b01c01007387 */ /* 0x0003e80000100800 */
[----:B------:R-:W-:Y:S02]  /*d310*/  STL [R1+0x2ac], R27 ;  /* 0x0002ac1b01007387 */ /* 0x000fe40000100800 */
[----:B------:R-:W0:Y:S02]  /*d320*/  @P0 LDC R3, c[0x0][0x408] ;  /* 0x00010200ff030b82 */ /* 0x000e240000000800 */
[----:B------:R1:W-:Y:S04]  /*d330*/  STL [R1+0x2a8], R26 ;  /* 0x0002a81a01007387 */ /* 0x0003e80000100800 */
[----:B------:R-:W-:Y:S02]  /*d340*/  STL [R1+0x2a4], R25 ;  /* 0x0002a41901007387 */ /* 0x000fe40000100800 */
[----:B------:R-:W0:Y:S02]  /*d350*/  @P0 LDC R4, c[0x0][0x430] ;  /* 0x00010c00ff040b82 */ /* 0x000e240000000800 */
[----:B------:R1:W-:Y:S04]  /*d360*/  STL [R1+0x2a0], R24 ;  /* 0x0002a01801007387 */ /* 0x0003e80000100800 */
[----:B------:R-:W-:Y:S04]  /*d370*/  STL [R1+0x29c], R23 ;  /* 0x00029c1701007387 */ /* 0x000fe80000100800 */
[----:B------:R1:W-:Y:S04]  /*d380*/  STL [R1+0x298], R22 ;  /* 0x0002981601007387 */ /* 0x0003e80000100800 */
[----:B------:R-:W-:Y:S04]  /*d390*/  STL [R1+0x294], R21 ;  /* 0x0002941501007387 */ /* 0x000fe80000100800 */
[----:B------:R1:W-:Y:S04]  /*d3a0*/  STL [R1+0x290], R20 ;  /* 0x0002901401007387 */ /* 0x0003e80000100800 */
[----:B------:R-:W-:Y:S01]  /*d3b0*/  STL [R1+0x28c], R19 ;  /* 0x00028c1301007387 */ /* 0x000fe20000100800 */
[----:B0-----:R-:W-:-:S03]  /*d3c0*/  @P0 IADD3 R3, PT, PT, R3, R4, RZ ;  /* 0x0000000403030210 */ /* 0x001fc60007ffe0ff */
[----:B------:R0:W-:Y:S01]  /*d3d0*/  STL [R1+0x288], R18 ;  /* 0x0002881201007387 */ /* 0x0001e20000100800 */
[----:B------:R-:W-:-:S03]  /*d3e0*/  @P0 ISETP.GE.AND P3, PT, R248, R3, PT ;  /* 0x00000003f800020c */ /* 0x000fc60003f66270 */
[----:B------:R-:W-:Y:S04]  /*d3f0*/  STL [R1+0x284], R17 ;  /* 0x0002841101007387 */ /* 0x000fe80000100800 */
[----:B------:R0:W-:Y:S04]  /*d400*/  STL [R1+0x280], R16 ;  /* 0x0002801001007387 */ /* 0x0001e80000100800 */
[----:B------:R-:W-:Y:S04]  /*d410*/  STL [R1+0x27c], R15 ;  /* 0x00027c0f01007387 */ /* 0x000fe80000100800 */
[----:B------:R0:W-:Y:S04]  /*d420*/  STL [R1+0x278], R14 ;  /* 0x0002780e01007387 */ /* 0x0001e80000100800 */
[----:B------:R-:W-:Y:S04]  /*d430*/  STL [R1+0x274], R13 ;  /* 0x0002740d01007387 */ /* 0x000fe80000100800 */
[----:B------:R0:W-:Y:S04]  /*d440*/  STL [R1+0x270], R12 ;  /* 0x0002700c01007387 */ /* 0x0001e80000100800 */
[----:B------:R-:W-:Y:S04]  /*d450*/  STL [R1+0x26c], R2 ;  /* 0x00026c0201007387 */ /* 0x000fe80000100800 */
[----:B------:R0:W-:Y:S04]  /*d460*/  STL [R1+0x268], R0 ;  /* 0x0002680001007387 */ /* 0x0001e80000100800 */
[----:B------:R-:W4:Y:S04]  /*d470*/  LDL R30, [R1+0x204] ;  /* 0x00020400011e7983 */ /* 0x000f280000100800 */
[----:B-1----:R-:W4:Y:S04]  /*d480*/  LDL R29, [R1+0x1f0] ;  /* 0x0001f000011d7983 */ /* 0x002f280000100800 */
[----:B------:R-:W4:Y:S04]  /*d490*/  LDL R248, [R1+0x1e0] ;  /* 0x0001e00001f87983 */ /* 0x000f280000100800 */
[----:B------:R-:W4:Y:S04]  /*d4a0*/  LDL R28, [R1+0x1c4] ;  /* 0x0001c400011c7983 */ /* 0x000f280000100800 */
[----:B------:R-:W4:Y:S04]  /*d4b0*/  LDL R26, [R1+0x1b4] ;  /* 0x0001b400011a7983 */ /* 0x000f280000100800 */
[----:B------:R-:W4:Y:S04]  /*d4c0*/  LDL R24, [R1+0x194] ;  /* 0x0001940001187983 */ /* 0x000f280000100800 */
[----:B------:R-:W4:Y:S04]  /*d4d0*/  LDL R22, [R1+0x184] ;  /* 0x0001840001167983 */ /* 0x000f280000100800 */
[----:B------:R-:W4:Y:S04]  /*d4e0*/  LDL R27, [R1+0x1b0] ;  /* 0x0001b000011b7983 */ /* 0x000f280000100800 */
[----:B------:R-:W4:Y:S04]  /*d4f0*/  LDL R20, [R1+0x174] ;  /* 0x0001740001147983 */ /* 0x000f280000100800 */
[----:B0-----:R-:W4:Y:S04]  /*d500*/  LDL R18, [R1+0x164] ;  /* 0x0001640001127983 */ /* 0x001f280000100800 */
[----:B------:R-:W4:Y:S04]  /*d510*/  LDL R16, [R1+0x154] ;  /* 0x0001540001107983 */ /* 0x000f280000100800 */
        /* <DEDUP_REMOVED lines=10> */
[----:B------:R-:W4:Y:S01]  /*d5c0*/  LDL R2, [R1+0x120] ;  /* 0x0001200001027983 */ /* 0x000f220000100800 */
[----:B------:R-:W-:-:S03]  /*d5d0*/  HMUL2 R3, R250, R109 ;  /* 0x0000006dfa037232 */ /* 0x000fc60000000000 */
[----:B------:R-:W4:Y:S01]  /*d5e0*/  LDL R250, [R1+0x1f4] ;  /* 0x0001f40001fa7983 */ /* 0x000f220000100800 */
[----:B--2---:R-:W-:-:S03]  /*d5f0*/  HFMA2 R3, R232, R113, R3 ;  /* 0x00000071e8037231 */ /* 0x004fc60000000003 */
[----:B------:R-:W2:Y:S01]  /*d600*/  LDL R232, [R1+0x1c0] ;  /* 0x0001c00001e87983 */ /* 0x000ea20000100800 */
[----:B---3--:R-:W-:-:S03]  /*d610*/  HFMA2 R3, R6, R117, R3 ;  /* 0x0000007506037231 */ /* 0x008fc60000000003 */
[----:B------:R-:W3:Y:S01]  /*d620*/  LDL R6, [R1+0x1a4] ;  /* 0x0001a40001067983 */ /* 0x000ee20000100800 */
[----:B----4-:R-:W-:-:S03]  /*d630*/  HFMA2 R4, R31, R108, -RZ ;  /* 0x0000006c1f047231 */ /* 0x010fc600001000ff */
[----:B------:R-:W4:Y:S01]  /*d640*/  LDL R31, [R1+0x200] ;  /* 0x00020000011f7983 */ /* 0x000f220000100800 */
[----:B------:R-:W-:-:S03]  /*d650*/  HFMA2 R4, R235, R112, R4 ;  /* 0x00000070eb047231 */ /* 0x000fc60000000004 */
[----:B------:R-:W2:Y:S01]  /*d660*/  LDL R235, [R1+0x1e4] ;  /* 0x0001e40001eb7983 */ /* 0x000ea20000100800 */
[----:B------:R-:W-:-:S03]  /*d670*/  HFMA2 R3, R233, R9, R3 ;  /* 0x00000009e9037231 */ /* 0x000fc60000000003 */
[----:B------:R-:W3:Y:S01]  /*d680*/  LDL R233, [R1+0x1d4] ;  /* 0x0001d40001e97983 */ /* 0x000ee20000100800 */
[----:B------:R-:W-:-:S03]  /*d690*/  HFMA2 R4, R7, R116, R4 ;  /* 0x0000007407047231 */ /* 0x000fc60000000004 */
[----:B------:R-:W3:Y:S01]  /*d6a0*/  LDL R7, [R1+0x1a0] ;  /* 0x0001a00001077983 */ /* 0x000ee20000100800 */
[----:B------:R-:W-:-:S03]  /*d6b0*/  HFMA2 R4, R234, R8, R4 ;  /* 0x00000008ea047231 */ /* 0x000fc60000000004 */
[----:B------:R-:W3:Y:S01]  /*d6c0*/  LDL R234, [R1+0x1d0] ;  /* 0x0001d00001ea7983 */ /* 0x000ee20000100800 */
[----:B------:R-:W-:-:S04]  /*d6d0*/  HFMA2 R3, R30, R121, R3 ;  /* 0x000000791e037231 */ /* 0x000fc80000000003 */
[----:B------:R-:W-:Y:S02]  /*d6e0*/  HFMA2 R3, R250, R125, R3 ;  /* 0x0000007dfa037231 */ /* 0x000fe40000000003 */
[----:B----4-:R-:W-:Y:S02]  /*d6f0*/  HFMA2 R4, R31, R120, R4 ;  /* 0x000000781f047231 */ /* 0x010fe40000000004 */
[----:B------:R-:W5:Y:S04]  /*d700*/  LDL.LU R31, [R1+0x2bc] ;  /* 0x0002bc00011f7983 */ /* 0x000f680000300800 */
[----:B------:R-:W5:Y:S01]  /*d710*/  LDL.LU R30, [R1+0x2b8] ;  /* 0x0002b800011e7983 */ /* 0x000f620000300800 */
[----:B------:R-:W-:Y:S02]  /*d720*/  HFMA2 R4, R29, R124, R4 ;  /* 0x0000007c1d047231 */ /* 0x000fe40000000004 */
[----:B--2---:R-:W-:Y:S01]  /*d730*/  HFMA2 R3, R235, R129, R3 ;  /* 0x00000081eb037231 */ /* 0x004fe20000000003 */
[----:B------:R-:W5:Y:S03]  /*d740*/  LDL.LU R29, [R1+0x2b4] ;  /* 0x0002b400011d7983 */ /* 0x000f660000300800 */
[----:B---3--:R-:W-:Y:S01]  /*d750*/  HFMA2 R3, R233, R133, R3 ;  /* 0x00000085e9037231 */ /* 0x008fe20000000003 */
[----:B------:R-:W2:Y:S01]  /*d760*/  LDL R250, [R1+0xe4] ;  /* 0x0000e40001fa7983 */ /* 0x000ea20000100800 */
[----:B------:R-:W-:-:S02]  /*d770*/  HFMA2 R4, R248, R128, R4 ;  /* 0x00000080f8047231 */ /* 0x000fc40000000004 */
[----:B------:R-:W-:Y:S01]  /*d780*/  HFMA2 R3, R28, R137, R3 ;  /* 0x000000891c037231 */ /* 0x000fe20000000003 */
[----:B------:R-:W3:Y:S03]  /*d790*/  LDL R248, [R1+0xd0] ;  /* 0x0000d00001f87983 */ /* 0x000ee60000100800 */
[----:B------:R-:W-:Y:S01]  /*d7a0*/  HFMA2 R3, R26, R141, R3 ;  /* 0x0000008d1a037231 */ /* 0x000fe20000000003 */
[----:B------:R-:W4:Y:S01]  /*d7b0*/  LDL R28, [R1+0xf0] ;  /* 0x0000f000011c7983 */ /* 0x000f220000100800 */
[----:B------:R-:W-:Y:S02]  /*d7c0*/  HFMA2 R4, R234, R132, R4 ;  /* 0x00000084ea047231 */ /* 0x000fe40000000004 */
[----:B------:R-:W-:Y:S01]  /*d7d0*/  HFMA2 R3, R6, R145, R3 ;  /* 0x0000009106037231 */ /* 0x000fe20000000003 */
[----:B------:R-:W2:Y:S03]  /*d7e0*/  LDL R26, [R1+0xe0] ;  /* 0x0000e000011a7983 */ /* 0x000ea60000100800 */
[----:B-----5:R-:W-:Y:S01]  /*d7f0*/  HFMA2 R3, R24, R149, R3 ;  /* 0x0000009518037231 */ /* 0x020fe20000000003 */
[----:B------:R-:W3:Y:S01]  /*d800*/  LDL R6, [R1+0x114] ;  /* 0x0001140001067983 */ /* 0x000ee20000100800 */
[----:B------:R-:W-:-:S02]  /*d810*/  HFMA2 R4, R232, R136, R4 ;  /* 0x00000088e8047231 */ /* 0x000fc40000000004 */
[----:B------:R-:W-:Y:S01]  /*d820*/  HFMA2 R3, R22, R153, R3 ;  /* 0x0000009916037231 */ /* 0x000fe20000000003 */
[----:B------:R-:W2:Y:S03]  /*d830*/  LDL R234, [R1+0xc0] ;  /* 0x0000c00001ea7983 */ /* 0x000ea60000100800 */
[----:B------:R-:W-:Y:S01]  /*d840*/  HFMA2 R3, R20, R157, R3 ;  /* 0x0000009d14037231 */ /* 0x000fe20000000003 */
[----:B------:R-:W2:Y:S01]  /*d850*/  LDL R232, [R1+0xb0] ;  /* 0x0000b00001e87983 */ /* 0x000ea20000100800 */
[----:B------:R-:W-:Y:S02]  /*d860*/  HFMA2 R4, R27, R140, R4 ;  /* 0x0000008c1b047231 */ /* 0x000fe40000000004 */
[----:B------:R-:W-:Y:S01]  /*d870*/  HFMA2 R3, R18, R161, R3 ;  /* 0x000000a112037231 */ /* 0x000fe20000000003 */
[----:B------:R-:W2:Y:S03]  /*d880*/  LDL R27, [R1+0xf4] ;  /* 0x0000f400011b7983 */ /* 0x000ea60000100800 */
[----:B------:R-:W-:Y:S01]  /*d890*/  HFMA2 R3, R16, R165, R3 ;  /* 0x000000a510037231 */ /* 0x000fe20000000003 */
[----:B------:R-:W2:Y:S01]  /*d8a0*/  LDL R24, [R1+0xa0] ;  /* 0x0000a00001187983 */ /* 0x000ea20000100800 */
[----:B------:R-:W-:-:S03]  /*d8b0*/  HFMA2 R4, R7, R144, R4 ;  /* 0x0000009007047231 */ /* 0x000fc60000000004 */
[----:B------:R-:W4:Y:S01]  /*d8c0*/  LDL R7, [R1+0x110] ;  /* 0x0001100001077983 */ /* 0x000f220000100800 */
[----:B------:R-:W-:-:S03]  /*d8d0*/  HFMA2 R3, R14, R169, R3 ;  /* 0x000000a90e037231 */ /* 0x000fc60000000003 */
[----:B------:R-:W2:Y:S01]  /*d8e0*/  LDL R22, [R1+0x90] ;  /* 0x0000900001167983 */ /* 0x000ea20000100800 */
[----:B------:R-:W-:-:S03]  /*d8f0*/  HFMA2 R3, R12, R173, R3 ;  /* 0x000000ad0c037231 */ /* 0x000fc60000000003 */
[----:B------:R-:W2:Y:S01]  /*d900*/  LDL R12, [R1+0x100] ;  /* 0x00010000010c7983 */ /* 0x000ea20000100800 */
[----:B------:R-:W-:-:S03]  /*d910*/  HFMA2 R3, R0, R177, R3 ;  /* 0x000000b100037231 */ /* 0x000fc60000000003 */
[----:B------:R-:W2:Y:S01]  /*d920*/  LDL R0, [R1+0x104] ;  /* 0x0001040001007983 */ /* 0x000ea20000100800 */
[----:B------:R-:W-:-:S03]  /*d930*/  HFMA2 R4, R25, R148, R4 ;  /* 0x0000009419047231 */ /* 0x000fc60000000004 */
[----:B------:R-:W2:Y:S04]  /*d940*/  LDL R20, [R1+0x80] ;  /* 0x0000800001147983 */ /* 0x000ea80000100800 */
        /* <DEDUP_REMOVED lines=17> */
[----:B------:R-:W2:Y:S01]  /*da60*/  LDL R13, [R1+0x248] ;  /* 0x00024800010d7983 */ /* 0x000ea20000100800 */
[----:B------:R-:W-:-:S03]  /*da70*/  HFMA2 R4, R2, R176, R4 ;  /* 0x000000b002047231 */ /* 0x000fc60000000004 */
[----:B------:R-:W2:Y:S01]  /*da80*/  LDL R2, [R1+0x54] ;  /* 0x0000540001027983 */ /* 0x000ea20000100800 */
[----:B---3--:R-:W-:-:S03]  /*da90*/  HFMA2 R3, R6, R181, R3 ;  /* 0x000000b506037231 */ /* 0x008fc60000000003 */
[----:B------:R-:W3:Y:S01]  /*daa0*/  LDL R6, [R1+0x24c] ;  /* 0x00024c0001067983 */ /* 0x000ee20000100800 */
[----:B----4-:R-:W-:-:S03]  /*dab0*/  HFMA2 R4, R7, R180, R4 ;  /* 0x000000b407047231 */ /* 0x010fc60000000004 */
[----:B------:R-:W4:Y:S01]  /*dac0*/  LDL R7, [R1+0x238] ;  /* 0x0002380001077983 */ /* 0x000f220000100800 */
[----:B--2---:R-:W-:-:S03]  /*dad0*/  HFMA2 R4, R12, R184, R4 ;  /* 0x000000b80c047231 */ /* 0x004fc60000000004 */
[----:B------:R-:W2:Y:S01]  /*dae0*/  LDL R12, [R1+0x228] ;  /* 0x00022800010c7983 */ /* 0x000ea20000100800 */
[----:B------:R-:W-:-:S04]  /*daf0*/  HFMA2 R4, R28, R188, R4 ;  /* 0x000000bc1c047231 */ /* 0x000fc80000000004 */
[----:B------:R-:W-:-:S04]  /*db00*/  HFMA2 R4, R26, R192, R4 ;  /* 0x000000c01a047231 */ /* 0x000fc80000000004 */
[----:B------:R-:W-:-:S04]  /*db10*/  HFMA2 R4, R248, R196, R4 ;  /* 0x000000c4f8047231 */ /* 0x000fc80000000004 */
[----:B------:R-:W-:Y:S02]  /*db20*/  HFMA2 R4, R234, R200, R4 ;  /* 0x000000c8ea047231 */ /* 0x000fe40000000004 */
[----:B------:R-:W-:Y:S02]  /*db30*/  HFMA2 R3, R0, R185, R3 ;  /* 0x000000b900037231 */ /* 0x000fe40000000003 */
[----:B------:R-:W2:Y:S01]  /*db40*/  LDL R0, [R1+0x23c] ;  /* 0x00023c0001007983 */ /* 0x000ea20000100800 */
[----:B------:R-:W-:-:S03]  /*db50*/  HFMA2 R4, R232, R204, R4 ;  /* 0x000000cce8047231 */ /* 0x000fc60000000004 */
[----:B------:R-:W5:Y:S01]  /*db60*/  LDL.LU R28, [R1+0x2b0] ;  /* 0x0002b000011c7983 */ /* 0x000f620000300800 */
[----:B------:R-:W-:-:S03]  /*db70*/  HFMA2 R3, R27, R189, R3 ;  /* 0x000000bd1b037231 */ /* 0x000fc60000000003 */
[----:B------:R-:W5:Y:S01]  /*db80*/  LDL.LU R27, [R1+0x2ac] ;  /* 0x0002ac00011b7983 */ /* 0x000f620000300800 */
[----:B------:R-:W-:-:S03]  /*db90*/  HFMA2 R4, R24, R208, R4 ;  /* 0x000000d018047231 */ /* 0x000fc60000000004 */
[----:B------:R-:W5:Y:S04]  /*dba0*/  LDL.LU R26, [R1+0x2a8] ;  /* 0x0002a800011a7983 */ /* 0x000f680000300800 */
[----:B------:R-:W2:Y:S01]  /*dbb0*/  LDL R24, [R1+0x22c] ;  /* 0x00022c0001187983 */ /* 0x000ea20000100800 */
[----:B------:R-:W-:-:S03]  /*dbc0*/  HFMA2 R4, R22, R212, R4 ;  /* 0x000000d416047231 */ /* 0x000fc60000000004 */
[----:B------:R-:W2:Y:S04]  /*dbd0*/  LDL R248, [R1+0x1ec] ;  /* 0x0001ec0001f87983 */ /* 0x000ea80000100800 */
[----:B------:R-:W2:Y:S01]  /*dbe0*/  LDL R22, [R1+0x21c] ;  /* 0x00021c0001167983 */ /* 0x000ea20000100800 */
[----:B------:R-:W-:Y:S02]  /*dbf0*/  HFMA2 R4, R20, R216, R4 ;  /* 0x000000d814047231 */ /* 0x000fe40000000004 */
[----:B------:R-:W-:Y:S01]  /*dc00*/  HFMA2 R3, R250, R193, R3 ;  /* 0x000000c1fa037231 */ /* 0x000fe20000000003 */
[----:B------:R-:W2:Y:S04]  /*dc10*/  LDL R20, [R1+0x20c] ;  /* 0x00020c0001147983 */ /* 0x000ea80000100800 */
[----:B------:R-:W2:Y:S01]  /*dc20*/  LDL R234, [R1+0x1dc] ;  /* 0x0001dc0001ea7983 */ /* 0x000ea20000100800 */
[----:B------:R-:W-:-:S03]  /*dc30*/  HFMA2 R4, R18, R220, R4 ;  /* 0x000000dc12047231 */ /* 0x000fc60000000004 */
[----:B------:R-:W2:Y:S01]  /*dc40*/  LDL R18, [R1+0x1fc] ;  /* 0x0001fc0001127983 */ /* 0x000ea20000100800 */
[----:B------:R-:W-:-:S03]  /*dc50*/  HFMA2 R3, R235, R197, R3 ;  /* 0x000000c5eb037231 */ /* 0x000fc60000000003 */
[----:B------:R-:W2:Y:S01]  /*dc60*/  LDL R232, [R1+0x1cc] ;  /* 0x0001cc0001e87983 */ /* 0x000ea20000100800 */
[----:B------:R-:W-:Y:S02]  /*dc70*/  HFMA2 R3, R233, R201, R3 ;  /* 0x000000c9e9037231 */ /* 0x000fe40000000003 */
[----:B------:R-:W-:Y:S02]  /*dc80*/  HFMA2 R4, R16, R224, R4 ;  /* 0x000000e010047231 */ /* 0x000fe40000000004 */
[----:B------:R-:W-:Y:S01]  /*dc90*/  HMUL2 R5, R13, R110 ;  /* 0x0000006e0d057232 */ /* 0x000fe20000000000 */
[----:B------:R-:W2:Y:S01]  /*dca0*/  LDL R16, [R1+0x1bc] ;  /* 0x0001bc0001107983 */ /* 0x000ea20000100800 */
[----:B------:R-:W-:-:S03]  /*dcb0*/  HFMA2 R3, R25, R205, R3 ;  /* 0x000000cd19037231 */ /* 0x000fc60000000003 */
[----:B------:R-:W2:Y:S01]  /*dcc0*/  LDL R25, [R1+0x218] ;  /* 0x0002180001197983 */ /* 0x000ea20000100800 */
[----:B------:R-:W-:Y:S02]  /*dcd0*/  HFMA2 R3, R23, R209, R3 ;  /* 0x000000d117037231 */ /* 0x000fe40000000003 */
[----:B------:R-:W-:Y:S02]  /*dce0*/  HFMA2 R4, R14, R228, R4 ;  /* 0x000000e40e047231 */ /* 0x000fe40000000004 */
[----:B------:R-:W2:Y:S01]  /*dcf0*/  LDL R14, [R1+0x1ac] ;  /* 0x0001ac00010e7983 */ /* 0x000ea20000100800 */
[----:B------:R-:W-:-:S03]  /*dd00*/  HFMA2 R3, R21, R213, R3 ;  /* 0x000000d515037231 */ /* 0x000fc60000000003 */
        /* <DEDUP_REMOVED lines=9> */
[----:B------:R-:W-:-:S03]  /*dda0*/  HADD2 R3, R4, R3 ;  /* 0x0000000304037230 */ /* 0x000fc60000000000 */
[----:B------:R-:W2:Y:S04]  /*ddb0*/  LDL R233, [R1+0x1b8] ;  /* 0x0001b80001e97983 */ /* 0x000ea80000100800 */
[----:B------:R-:W2:Y:S04]  /*ddc0*/  LDL R17, [R1+0x1a8] ;  /* 0x0001a80001117983 */ /* 0x000ea80000100800 */
[----:B------:R-:W2:Y:S04]  /*ddd0*/  LDL R15, [R1+0x198] ;  /* 0x00019800010f7983 */ /* 0x000ea80000100800 */
[----:B------:R-:W2:Y:S04]  /*dde0*/  LDL R13, [R1+0x188] ;  /* 0x00018800010d7983 */ /* 0x000ea80000100800 */
[----:B------:R-:W2:Y:S01]  /*ddf0*/  LDL R2, [R1+0x168] ;  /* 0x0001680001027983 */ /* 0x000ea20000100800 */
[----:B---3--:R-:W-:-:S03]  /*de00*/  HMUL2 R4, R6, R111 ;  /* 0x0000006f06047232 */ /* 0x008fc60000000000 */
[----:B------:R-:W3:Y:S01]  /*de10*/  LDL R6, [R1+0x18c] ;  /* 0x00018c0001067983 */ /* 0x000ee20000100800 */
[----:B----4-:R-:W-:-:S03]  /*de20*/  HFMA2 R5, R7, R114, R5 ;  /* 0x0000007207057231 */ /* 0x010fc60000000005 */
[----:B------:R-:W4:Y:S01]  /*de30*/  LDL R7, [R1+0x178] ;  /* 0x0001780001077983 */ /* 0x000f220000100800 */
[----:B--2---:R-:W-:-:S03]  /*de40*/  HFMA2 R5, R12, R118, R5 ;  /* 0x000000760c057231 */ /* 0x004fc60000000005 */
[----:B------:R-:W2:Y:S01]  /*de50*/  LDL R12, [R1+0x19c] ;  /* 0x00019c00010c7983 */ /* 0x000ea20000100800 */
[----:B------:R-:W-:-:S03]  /*de60*/  HFMA2 R4, R0, R115, R4 ;  /* 0x0000007300047231 */ /* 0x000fc60000000004 */
[----:B------:R-:W4:Y:S01]  /*de70*/  LDL R0, [R1+0x17c] ;  /* 0x00017c0001007983 */ /* 0x000f220000100800 */
[----:B------:R-:W-:-:S04]  /*de80*/  HFMA2 R4, R24, R119, R4 ;  /* 0x0000007718047231 */ /* 0x000fc80000000004 */
[----:B------:R-:W-:-:S04]  /*de90*/  HFMA2 R4, R22, R11, R4 ;  /* 0x0000000b16047231 */ /* 0x000fc80000000004 */
[----:B------:R-:W-:-:S04]  /*dea0*/  HFMA2 R4, R20, R123, R4 ;  /* 0x0000007b14047231 */ /* 0x000fc80000000004 */
[----:B------:R-:W-:-:S04]  /*deb0*/  HFMA2 R4, R18, R127, R4 ;  /* 0x0000007f12047231 */ /* 0x000fc80000000004 */
[----:B------:R-:W-:-:S04]  /*dec0*/  HFMA2 R4, R248, R131, R4 ;  /* 0x00000083f8047231 */ /* 0x000fc80000000004 */
[----:B------:R-:W-:-:S04]  /*ded0*/  HFMA2 R4, R234, R135, R4 ;  /* 0x00000087ea047231 */ /* 0x000fc80000000004 */
[----:B------:R-:W-:-:S04]  /*dee0*/  HFMA2 R4, R232, R139, R4 ;  /* 0x0000008be8047231 */ /* 0x000fc80000000004 */
[----:B------:R-:W-:Y:S02]  /*def0*/  HFMA2 R4, R16, R143, R4 ;  /* 0x0000008f10047231 */ /* 0x000fe40000000004 */
[----:B------:R-:W-:Y:S02]  /*df00*/  HFMA2 R5, R25, R10, R5 ;  /* 0x0000000a19057231 */ /* 0x000fe40000000005 */
[----:B------:R-:W5:Y:S01]  /*df10*/  LDL.LU R25, [R1+0x2a4] ;  /* 0x0002a40001197983 */ /* 0x000f620000300800 */
[----:B------:R-:W-:Y:S02]  /*df20*/  HFMA2 R4, R14, R147, R4 ;  /* 0x000000930e047231 */ /* 0x000fe40000000004 */
[----:B------:R-:W-:Y:S01]  /*df30*/  HFMA2 R5, R23, R122, R5 ;  /* 0x0000007a17057231 */ /* 0x000fe20000000005 */
[----:B------:R-:W5:Y:S03]  /*df40*/  LDL.LU R24, [R1+0x2a0] ;  /* 0x0002a00001187983 */ /* 0x000f660000300800 */
[----:B------:R-:W-:Y:S01]  /*df50*/  HFMA2 R5, R21, R126, R5 ;  /* 0x0000007e15057231 */ /* 0x000fe20000000005 */
[----:B------:R-:W5:Y:S04]  /*df60*/  LDL.LU R23, [R1+0x29c] ;  /* 0x00029c0001177983 */ /* 0x000f680000300800 */
[----:B------:R-:W5:Y:S01]  /*df70*/  LDL.LU R22, [R1+0x298] ;  /* 0x0002980001167983 */ /* 0x000f620000300800 */
[----:B------:R-:W-:-:S03]  /*df80*/  HFMA2 R5, R19, R130, R5 ;  /* 0x0000008213057231 */ /* 0x000fc60000000005 */
[----:B------:R-:W5:Y:S04]  /*df90*/  LDL.LU R21, [R1+0x294] ;  /* 0x0002940001157983 */ /* 0x000f680000300800 */
[----:B------:R-:W5:Y:S04]  /*dfa0*/  LDL.LU R20, [R1+0x290] ;  /* 0x0002900001147983 */ /* 0x000f680000300800 */
[----:B------:R-:W5:Y:S04]  /*dfb0*/  LDL.LU R19, [R1+0x28c] ;  /* 0x00028c0001137983 */ /* 0x000f680000300800 */
[----:B------:R-:W5:Y:S01]  /*dfc0*/  LDL.LU R18, [R1+0x288] ;  /* 0x0002880001127983 */ /* 0x000f620000300800 */
[----:B--2---:R-:W-:-:S02]  /*dfd0*/  HFMA2 R4, R12, R151, R4 ;  /* 0x000000970c047231 */ /* 0x004fc40000000004 */
[----:B------:R-:W-:Y:S01]  /*dfe0*/  HFMA2 R5, R250, R134, R5 ;  /* 0x00000086fa057231 */ /* 0x000fe20000000005 */
[----:B------:R-:W2:Y:S04]  /*dff0*/  LDL R16, [R1+0x15c] ;  /* 0x00015c0001107983 */ /* 0x000ea80000100800 */
[----:B------:R-:W2:Y:S01]  /*e000*/  LDL R248, [R1+0x14c] ;  /* 0x00014c0001f87983 */ /* 0x000ea20000100800 */
[----:B---3--:R-:W-:-:S03]  /*e010*/  HFMA2 R4, R6, R155, R4 ;  /* 0x0000009b06047231 */ /* 0x008fc60000000004 */
[----:B------:R-:W3:Y:S01]  /*e020*/  LDL R6, [R1+0x16c] ;  /* 0x00016c0001067983 */ /* 0x000ee20000100800 */
        /* <DEDUP_REMOVED lines=10> */
[----:B----4-:R-:W-:-:S03]  /*e0d0*/  HFMA2 R5, R7, R158, R5 ;  /* 0x0000009e07057231 */ /* 0x010fc60000000005 */
[----:B------:R-:W4:Y:S01]  /*e0e0*/  LDL R7, [R1+0x158] ;  /* 0x0001580001077983 */ /* 0x000f220000100800 */
[----:B------:R-:W-:-:S03]  /*e0f0*/  HFMA2 R4, R0, R159, R4 ;  /* 0x0000009f00047231 */ /* 0x000fc60000000004 */
[----:B------:R-:W4:Y:S01]  /*e100*/  LDL R0, [R1+0x12c] ;  /* 0x00012c0001007983 */ /* 0x000f220000100800 */
[----:B------:R-:W-:-:S03]  /*e110*/  HFMA2 R5, R2, R162, R5 ;  /* 0x000000a202057231 */ /* 0x000fc60000000005 */
[----:B------:R-:W4:Y:S04]  /*e120*/  LDL R2, [R1+0x118] ;  /* 0x0001180001027983 */ /* 0x000f280000100800 */
[----:B------:R-:W4:Y:S04]  /*e130*/  LDL R15, [R1+0xf8] ;  /* 0x0000f800010f7983 */ /* 0x000f280000100800 */
[----:B------:R-:W4:Y:S04]  /*e140*/  LDL R232, [R1+0x11c] ;  /* 0x00011c0001e87983 */ /* 0x000f280000100800 */
[----:B------:R-:W4:Y:S04]  /*e150*/  LDL R14, [R1+0x10c] ;  /* 0x00010c00010e7983 */ /* 0x000f280000100800 */
[----:B------:R-:W4:Y:S04]  /*e160*/  LDL R13, [R1+0xe8] ;  /* 0x0000e800010d7983 */ /* 0x000f280000100800 */
[----:B------:R-:W4:Y:S01]  /*e170*/  LDL R12, [R1+0xfc] ;  /* 0x0000fc00010c7983 */ /* 0x000f220000100800 */
[----:B---3--:R-:W-:-:S03]  /*e180*/  HFMA2 R4, R6, R163, R4 ;  /* 0x000000a306047231 */ /* 0x008fc60000000004 */
[----:B------:R-:W3:Y:S01]  /*e190*/  LDL R6, [R1+0xec] ;  /* 0x0000ec0001067983 */ /* 0x000ee20000100800 */
[----:B--2---:R-:W-:-:S04]  /*e1a0*/  HFMA2 R4, R16, R167, R4 ;  /* 0x000000a710047231 */ /* 0x004fc80000000004 */
[----:B------:R-:W-:Y:S02]  /*e1b0*/  HFMA2 R4, R248, R171, R4 ;  /* 0x000000abf8047231 */ /* 0x000fe40000000004 */
[----:B----4-:R-:W-:Y:S02]  /*e1c0*/  HFMA2 R5, R7, R166, R5 ;  /* 0x000000a607057231 */ /* 0x010fe40000000005 */
[----:B------:R-:W-:Y:S01]  /*e1d0*/  HFMA2 R4, R234, R175, R4 ;  /* 0x000000afea047231 */ /* 0x000fe20000000004 */
[----:B------:R-:W2:Y:S01]  /*e1e0*/  LDL R7, [R1+0xd8] ;  /* 0x0000d80001077983 */ /* 0x000ea20000100800 */
[----:B------:R-:W-:-:S03]  /*e1f0*/  HFMA2 R5, R17, R170, R5 ;  /* 0x000000aa11057231 */ /* 0x000fc60000000005 */
[----:B------:R-:W5:Y:S01]  /*e200*/  LDL.LU R17, [R1+0x284] ;  /* 0x0002840001117983 */ /* 0x000f620000300800 */
[----:B------:R-:W-:-:S03]  /*e210*/  HFMA2 R4, R0, R179, R4 ;  /* 0x000000b300047231 */ /* 0x000fc60000000004 */
[----:B------:R-:W5:Y:S04]  /*e220*/  LDL.LU R16, [R1+0x280] ;  /* 0x0002800001107983 */ /* 0x000f680000300800 */
[----:B------:R-:W4:Y:S01]  /*e230*/  LDL R0, [R1+0xdc] ;  /* 0x0000dc0001007983 */ /* 0x000f220000100800 */
[----:B------:R-:W-:Y:S02]  /*e240*/  HFMA2 R5, R250, R174, R5 ;  /* 0x000000aefa057231 */ /* 0x000fe40000000005 */
[----:B------:R-:W-:Y:S01]  /*e250*/  HFMA2 R4, R232, R183, R4 ;  /* 0x000000b7e8047231 */ /* 0x000fe20000000004 */
[----:B------:R-:W4:Y:S01]  /*e260*/  LDL R248, [R1+0x7c] ;  /* 0x00007c0001f87983 */ /* 0x000f220000100800 */
[----:B------:R-:W-:-:S03]  /*e270*/  HFMA2 R5, R235, R178, R5 ;  /* 0x000000b2eb057231 */ /* 0x000fc60000000005 */
[----:B------:R-:W4:Y:S01]  /*e280*/  LDL R232, [R1+0x88] ;  /* 0x0000880001e87983 */ /* 0x000f220000100800 */
[----:B------:R-:W-:-:S03]  /*e290*/  HFMA2 R5, R2, R182, R5 ;  /* 0x000000b602057231 */ /* 0x000fc60000000005 */
[----:B------:R-:W4:Y:S01]  /*e2a0*/  LDL R2, [R1+0xc8] ;  /* 0x0000c80001027983 */ /* 0x000f220000100800 */
[----:B------:R-:W-:-:S03]  /*e2b0*/  HFMA2 R5, R233, R186, R5 ;  /* 0x000000bae9057231 */ /* 0x000fc60000000005 */
[----:B------:R-:W4:Y:S01]  /*e2c0*/  LDL R233, [R1+0xcc] ;  /* 0x0000cc0001e97983 */ /* 0x000f220000100800 */
[----:B------:R-:W-:-:S03]  /*e2d0*/  HFMA2 R5, R15, R190, R5 ;  /* 0x000000be0f057231 */ /* 0x000fc60000000005 */
[----:B------:R-:W4:Y:S01]  /*e2e0*/  LDL R15, [R1+0xb8] ;  /* 0x0000b800010f7983 */ /* 0x000f220000100800 */
[----:B------:R-:W-:Y:S02]  /*e2f0*/  HFMA2 R4, R14, R187, R4 ;  /* 0x000000bb0e047231 */ /* 0x000fe40000000004 */
[----:B------:R-:W-:Y:S02]  /*e300*/  HFMA2 R5, R13, R194, R5 ;  /* 0x000000c20d057231 */ /* 0x000fe40000000005 */
[----:B------:R-:W4:Y:S04]  /*e310*/  LDL R13, [R1+0xbc] ;  /* 0x0000bc00010d7983 */ /* 0x000f280000100800 */
[----:B------:R-:W4:Y:S01]  /*e320*/  LDL R14, [R1+0xa8] ;  /* 0x0000a800010e7983 */ /* 0x000f220000100800 */
[----:B------:R-:W-:-:S03]  /*e330*/  HFMA2 R4, R12, R191, R4 ;  /* 0x000000bf0c047231 */ /* 0x000fc60000000004 */
[----:B------:R-:W4:Y:S04]  /*e340*/  LDL R12, [R1+0x98] ;  /* 0x00009800010c7983 */ /* 0x000f280000100800 */
[----:B------:R-:W4:Y:S04]  /*e350*/  LDL R234, [R1+0x6c] ;  /* 0x00006c0001ea7983 */ /* 0x000f280000100800 */
[----:B------:R-:W4:Y:S04]  /*e360*/  LDL R250, [R1+0x68] ;  /* 0x0000680001fa7983 */ /* 0x000f280000100800 */
[----:B------:R-:W4:Y:S01]  /*e370*/  LDL R235, [R1+0x58] ;  /* 0x0000580001eb7983 */ /* 0x000f220000100800 */
[----:B---3--:R-:W-:-:S03]  /*e380*/  HFMA2 R4, R6, R195, R4 ;  /* 0x000000c306047231 */ /* 0x008fc60000000004 */
[----:B------:R-:W3:Y:S01]  /*e390*/  LDL R6, [R1+0xac] ;  /* 0x0000ac0001067983 */ /* 0x000ee20000100800 */
[----:B--2---:R-:W-:-:S03]  /*e3a0*/  HFMA2 R5, R7, R198, R5 ;  /* 0x000000c607057231 */ /* 0x004fc60000000005 */
[----:B------:R-:W2:Y:S01]  /*e3b0*/  LDL R7, [R1+0x9c] ;  /* 0x00009c0001077983 */ /* 0x000ea20000100800 */
[----:B----4-:R-:W-:-:S03]  /*e3c0*/  HFMA2 R4, R0, R199, R4 ;  /* 0x000000c700047231 */ /* 0x010fc60000000004 */
[----:B------:R-:W4:Y:S01]  /*e3d0*/  LDL R0, [R1+0x8c] ;  /* 0x00008c0001007983 */ /* 0x000f220000100800 */
[----:B------:R-:W-:-:S03]  /*e3e0*/  HFMA2 R5, R2, R202, R5 ;  /* 0x000000ca02057231 */ /* 0x000fc60000000005 */
[----:B------:R-:W4:Y:S01]  /*e3f0*/  LDL R2, [R1+0x78] ;  /* 0x0000780001027983 */ /* 0x000f220000100800 */
[----:B------:R-:W-:Y:S02]  /*e400*/  HFMA2 R4, R233, R203, R4 ;  /* 0x000000cbe9047231 */ /* 0x000fe40000000004 */
[----:B------:R-:W-:Y:S02]  /*e410*/  HFMA2 R5, R15, R206, R5 ;  /* 0x000000ce0f057231 */ /* 0x000fe40000000005 */
[----:B------:R-:W5:Y:S04]  /*e420*/  LDL.LU R15, [R1+0x27c] ;  /* 0x00027c00010f7983 */ /* 0x000f680000300800 */
[----:B------:R-:W4:Y:S01]  /*e430*/  LDL R233, [R1+0x5c] ;  /* 0x00005c0001e97983 */ /* 0x000f220000100800 */
[----:B------:R-:W-:-:S02]  /*e440*/  HFMA2 R4, R13, R207, R4 ;  /* 0x000000cf0d047231 */ /* 0x000fc40000000004 */
[----:B------:R-:W-:Y:S02]  /*e450*/  HFMA2 R5, R14, R210, R5 ;  /* 0x000000d20e057231 */ /* 0x000fe40000000005 */
[----:B------:R-:W5:Y:S02]  /*e460*/  LDL.LU R14, [R1+0x278] ;  /* 0x00027800010e7983 */ /* 0x000f640000300800 */
[----:B------:R-:W-:Y:S02]  /*e470*/  HFMA2 R5, R12, R214, R5 ;  /* 0x000000d60c057231 */ /* 0x000fe40000000005 */
[----:B------:R-:W5:Y:S04]  /*e480*/  LDL.LU R13, [R1+0x274] ;  /* 0x00027400010d7983 */ /* 0x000f680000300800 */
[----:B------:R-:W5:Y:S01]  /*e490*/  LDL.LU R12, [R1+0x270] ;  /* 0x00027000010c7983 */ /* 0x000f620000300800 */
[----:B---3--:R-:W-:-:S03]  /*e4a0*/  HFMA2 R4, R6, R211, R4 ;  /* 0x000000d306047231 */ /* 0x008fc60000000004 */
[----:B------:R-:W3:Y:S01]  /*e4b0*/  LDL R6, [R1+0x250] ;  /* 0x0002500001067983 */ /* 0x000ee20000100800 */
[----:B------:R-:W-:Y:S01]  /*e4c0*/  HFMA2 R5, R232, R218, R5 ;  /* 0x000000dae8057231 */ /* 0x000fe20000000005 */
[----:B------:R-:W-:Y:S02]  /*e4d0*/  ISETP.NE.U32.AND P2, PT, RZ, UR14, PT ;  /* 0x0000000eff007c0c */ /* 0x000fe4000bf45070 */
[----:B------:R-:W3:Y:S01]  /*e4e0*/  LDL R232, [R1+0x254] ;  /* 0x0002540001e87983 */ /* 0x000ee20000100800 */
[----:B--2---:R-:W-:Y:S01]  /*e4f0*/  HFMA2 R4, R7, R215, R4 ;  /* 0x000000d707047231 */ /* 0x004fe20000000004 */
[----:B------:R-:W-:Y:S02]  /*e500*/  ISETP.NE.AND.EX P2, PT, RZ, UR15, PT, P2 ;  /* 0x0000000fff007c0c */ /* 0x000fe4000bf45320 */
[----:B------:R-:W2:Y:S01]  /*e510*/  LDL R7, [R1+0x258] ;  /* 0x0002580001077983 */ /* 0x000ea20000100800 */
[----:B----4-:R-:W-:-:S04]  /*e520*/  HFMA2 R4, R0, R219, R4 ;  /* 0x000000db00047231 */ /* 0x010fc80000000004 */
[----:B------:R-:W-:Y:S02]  /*e530*/  HFMA2 R4, R248, R223, R4 ;  /* 0x000000dff8047231 */ /* 0x000fe40000000004 */
[----:B------:R-:W-:Y:S02]  /*e540*/  HFMA2 R5, R2, R222, R5 ;  /* 0x000000de02057231 */ /* 0x000fe40000000005 */
[----:B------:R-:W5:Y:S01]  /*e550*/  LDL.LU R2, [R1+0x26c] ;  /* 0x00026c0001027983 */ /* 0x000f620000300800 */
[----:B------:R-:W-:Y:S02]  /*e560*/  HFMA2 R4, R234, R227, R4 ;  /* 0x000000e3ea047231 */ /* 0x000fe40000000004 */
[----:B------:R-:W-:Y:S01]  /*e570*/  HFMA2 R5, R250, R226, R5 ;  /* 0x000000e2fa057231 */ /* 0x000fe20000000005 */
[----:B------:R-:W5:Y:S03]  /*e580*/  LDL.LU R0, [R1+0x268] ;  /* 0x0002680001007983 */ /* 0x000f660000300800 */
[----:B------:R-:W-:-:S04]  /*e590*/  HFMA2 R5, R235, R230, R5 ;  /* 0x000000e6eb057231 */ /* 0x000fc80000000005 */
[----:B------:R-:W-:Y:S02]  /*e5a0*/  HADD2 R3, R3, R5 ;  /* 0x0000000503037230 */ /* 0x000fe40000000000 */
[----:B------:R-:W-:-:S04]  /*e5b0*/  HFMA2 R4, R233, R231, R4 ;  /* 0x000000e7e9047231 */ /* 0x000fc80000000004 */
[----:B------:R-:W-:-:S05]  /*e5c0*/  HFMA2 R3, R3, 1, 1, R4 ;  /* 0x3c003c0003037831 */ /* 0x000fca0000000004 */
[--C-:B------:R-:W-:Y:S02]  /*e5d0*/  HADD2.F32 R4, -RZ, R3.reuse.H0_H0 ;  /* 0x20000003ff047230 */ /* 0x100fe40000004100 */
[----:B------:R-:W-:-:S05]  /*e5e0*/  HADD2.F32 R3, -RZ, R3.H1_H1 ;  /* 0x30000003ff037230 */ /* 0x000fca0000004100 */
[----:B------:R-:W-:Y:S02]  /*e5f0*/  FADD.FTZ R3, R4, R3 ;  /* 0x0000000304037221 */ /* 0x000fe40000010000 */
[----:B------:R-:W3:Y:S02]  /*e600*/  @P2 LDC.64 R4, c[0x0][0x438] ;  /* 0x00010e00ff042b82 */ /* 0x000ee40000000a00 */
[----:B---3--:R-:W-:-:S06]  /*e610*/  @P2 IMAD.WIDE R4, R6, 0x2, R4 ;  /* 0x0000000206042825 */ /* 0x008fcc00078e0204 */
[----:B------:R-:W3:Y:S01]  /*e620*/  @P2 LDG.E.U16 R4, desc[UR36][R4.64] ;  /* 0x0000002404042981 */ /* 0x000ee2000c1e1500 */
[----:B------:R-:W-:Y:S01]  /*e630*/  FMUL.FTZ R3, R3, UR23 ;  /* 0x0000001703037c20 */ /* 0x000fe20008410000 */
[----:B------:R-:W0:Y:S01]  /*e640*/  @P0 S2R R6, SR_CTAID.X ;  /* 0x0000000000060919 */ /* 0x000e220000002500 */
[----:B---3--:R-:W-:-:S05]  /*e650*/  @P2 HADD2.F32 R4, -RZ, R4.H0_H0 ;  /* 0x20000004ff042230 */ /* 0x008fca0000004100 */
[----:B------:R-:W-:Y:S02]  /*e660*/  @P2 FADD.FTZ R3, R3, R4 ;  /* 0x0000000403032221 */ /* 0x000fe40000010000 */
[----:B------:R-:W0:Y:S02]  /*e670*/  @P0 LDC.64 R4, c[0x0][0x448] ;  /* 0x00011200ff040b82 */ /* 0x000e240000000a00 */
[----:B0-----:R-:W-:-:S06]  /*e680*/  @P0 IMAD.WIDE.U32 R4, R6, 0x2, R4 ;  /* 0x0000000206040825 */ /* 0x001fcc00078e0004 */
[----:B------:R0:W3:Y:S02]  /*e690*/  @P0 LDG.E.U16 R5, desc[UR36][R4.64] ;  /* 0x0000002404050981 */ /* 0x0000e4000c1e1500 */
[----:B0-----:R-:W-:-:S04]  /*e6a0*/  @P0 SEL R4, RZ, UR39, P3 ;  /* 0x00000027ff040c07 */ /* 0x001fc80009800000 */
[----:B------:R-:W-:-:S04]  /*e6b0*/  @P0 IADD3 R4, PT, PT, R249, -UR44, R4 ;  /* 0x8000002cf9040c10 */ /* 0x000fc8000fffe004 */
[----:B------:R-:W-:Y:S01]  /*e6c0*/  @P0 I2FP.F32.S32 R4, R4 ;  /* 0x0000000400040245 */ /* 0x000fe20000201400 */
[----:B---3--:R-:W-:-:S05]  /*e6d0*/  @P0 HADD2.F32 R5, -RZ, R5.H0_H0 ;  /* 0x20000005ff050230 */ /* 0x008fca0000004100 */
[----:B------:R-:W-:-:S05]  /*e6e0*/  @P0 FFMA.FTZ R3, R4, R5, R3 ;  /* 0x0000000504030223 */ /* 0x000fca0000010003 */
[----:B--2---:R-:W-:Y:S01]  /*e6f0*/  @!P6 FMNMX.FTZ R7, R7, R3, !PT ;  /* 0x000000030707e209 */ /* 0x004fe20007810000 */
[----:B------:R0:W-:Y:S04]  /*e700*/  STS [R232], R3 ;  /* 0x00000003e8007388 */ /* 0x0001e80000000800 */
[----:B------:R0:W-:Y:S02]  /*e710*/  @!P6 STL [R1+0x258], R7 ;  /* 0x000258070100e387 */ /* 0x0001e40000100800 */
.L_x_155:
[----:B------:R-:W-:Y:S05]  /*e720*/  BSYNC.RECONVERGENT B1 ;  /* 0x0000000000017941 */ /* 0x000fea0003800200 */
.L_x_154:
[----:B0-----:R-:W2:Y:S04]  /*e730*/  LDL.LU R4, [R1+0x254] ;  /* 0x0002540001047983 */ /* 0x001ea80000300800 */
[----:B------:R-:W3:Y:S04]  /*e740*/  LDL.LU R3, [R1+0x250] ;  /* 0x0002500001037983 */ /* 0x000ee80000300800 */
[----:B------:R-:W4:Y:S01]  /*e750*/  LDL R6, [R1+0x260] ;  /* 0x0002600001067983 */ /* 0x000f220000100800 */
[----:B------:R-:W-:-:S05]  /*e760*/  IADD3 R252, P2, PT, R252, 0x100, RZ ;  /* 0x00000100fcfc7810 */ /* 0x000fca0007f5e0ff */
[----:B------:R-:W-:Y:S02]  /*e770*/  IMAD.X R251, RZ, RZ, R251, P2 ;  /* 0x000000fffffb7224 */ /* 0x000fe400010e06fb */
[----:B--2---:R-:W-:Y:S01]  /*e780*/  IMAD.MOV.U32 R5, RZ, RZ, R4 ;  /* 0x000000ffff057224 */ /* 0x004fe200078e0004 */
[----:B---3--:R-:W-:-:S03]  /*e790*/  MOV R4, R3 ;  /* 0x0000000300047202 */ /* 0x008fc60000000f00 */
[----:B------:R-:W-:Y:S02]  /*e7a0*/  VIADD R5, R5, 0x400 ;  /* 0x0000040005057836 */ /* 0x000fe40000000000 */
[----:B------:R-:W-:Y:S01]  /*e7b0*/  VIADD R3, R249, 0xff ;  /* 0x000000fff9037836 */ /* 0x000fe20000000000 */
[----:B------:R-:W-:Y:S02]  /*e7c0*/  IADD3 R4, PT, PT, R4, 0x100, RZ ;  /* 0x0000010004047810 */ /* 0x000fe40007ffe0ff */
[----:B------:R2:W-:Y:S02]  /*e7d0*/  STL [R1+0x254], R5 ;  /* 0x0002540501007387 */ /* 0x0005e40000100800 */
[----:B----4-:R-:W-:Y:S02]  /*e7e0*/  ISETP.GE.AND P0, PT, R3, R6, PT ;  /* 0x000000060300720c */ /* 0x010fe40003f06270 */
[----:B------:R2:W-:Y:S01]  /*e7f0*/  STL [R1+0x250], R4 ;  /* 0x0002500401007387 */ /* 0x0005e20000100800 */
[----:B------:R-:W-:-:S04]  /*e800*/  IADD3 R3, PT, PT, R249, 0x100, RZ ;  /* 0x00000100f9037810 */ /* 0x000fc80007ffe0ff */
[----:B------:R-:W-:-:S06]  /*e810*/  MOV R249, R3 ;  /* 0x0000000300f97202 */ /* 0x000fcc0000000f00 */
[----:B--2---:R-:W-:Y:S05]  /*e820*/  @!P0 BRA `(.L_x_156) ;  /* 0xffffff5400cc8947 */ /* 0x004fea000383ffff */
.L_x_24:
[----:B------:R-:W-:Y:S05]  /*e830*/  BSYNC.RECONVERGENT B0 ;  /* 0x0000000000007941 */ /* 0x000fea0003800200 */
.L_x_23:
[----:B------:R-:W-:Y:S05]  /*e840*/  WARPSYNC.ALL ;  /* 0x0000000000007948 */ /* 0x000fea0003800000 */
[----:B------:R-:W3:Y:S01]  /*e850*/  LDL.LU R4, [R1+0x258] ;  /* 0x0002580001047983 */ /* 0x000ee20000300800 */
[----:B-----5:R-:W-:Y:S01]  /*e860*/  MOV R13, 0x400 ;  /* 0x00000400000d7802 */ /* 0x020fe20000000f00 */
[----:B------:R-:W2:Y:S01]  /*e870*/  S2UR UR8, SR_CTAID.Y ;  /* 0x00000000000879c3 */ /* 0x000ea20000002600 */
[----:B------:R-:W-:Y:S01]  /*e880*/  BSSY.RECONVERGENT B0, `(.L_x_157) ;  /* 0x000016b000007945 */ /* 0x000fe20003800200 */
[----:B------:R-:W1:Y:S01]  /*e890*/  S2R R14, SR_CgaCtaId ;  /* 0x00000000000e7919 */ /* 0x000e620000008800 */
[----:B--2---:R-:W-:-:S02]  /*e8a0*/  IMAD R21, R0, UR8, RZ ;  /* 0x0000000800157c24 */ /* 0x004fc4000f8e02ff */
[----:B------:R-:W-:Y:S01]  /*e8b0*/  HFMA2 R0, -RZ, RZ, 0, 0 ;  /* 0x00000000ff007431 */ /* 0x000fe200000001ff */
[----:B---3--:R-:W2:Y:S02]  /*e8c0*/  SHFL.BFLY PT, R3, R4, 0x10, 0x1f ;  /* 0x0e001f0004037f89 */ /* 0x008ea400000e0000 */
[----:B--2---:R-:W-:-:S05]  /*e8d0*/  FMNMX.FTZ R3, R3, R4, !PT ;  /* 0x0000000403037209 */ /* 0x004fca0007810000 */
[----:B------:R-:W2:Y:S02]  /*e8e0*/  SHFL.BFLY PT, R4, R3, 0x8, 0x1f ;  /* 0x0d001f0003047f89 */ /* 0x000ea400000e0000 */
[----:B--2---:R-:W-:Y:S02]  /*e8f0*/  FMNMX.FTZ R6, R3, R4, !PT ;  /* 0x0000000403067209 */ /* 0x004fe40007810000 */
[----:B------:R-:W0:Y:S03]  /*e900*/  S2R R4, SR_TID.X ;  /* 0x0000000000047919 */ /* 0x000e260000002100 */
[----:B------:R-:W2:Y:S02]  /*e910*/  SHFL.BFLY PT, R5, R6, 0x4, 0x1f ;  /* 0x0c801f0006057f89 */ /* 0x000ea400000e0000 */
[----:B--2---:R-:W-:Y:S01]  /*e920*/  FMNMX.FTZ R7, R6, R5, !PT ;  /* 0x0000000506077209 */ /* 0x004fe20007810000 */
[----:B------:R-:W-:Y:S01]  /*e930*/  IMAD.MOV.U32 R6, RZ, RZ, -0x800001 ;  /* 0xff7fffffff067424 */ /* 0x000fe200078e00ff */
[----:B-1----:R-:W-:-:S02]  /*e940*/  LEA R5, R14, R13, 0x18 ;  /* 0x0000000d0e057211 */ /* 0x002fc400078ec0ff */
[----:B0-----:R-:W-:Y:S01]  /*e950*/  LOP3.LUT P0, R10, R4, 0x1f, RZ, 0xc0, !PT ;  /* 0x0000001f040a7812 */ /* 0x001fe2000780c0ff */
[----:B------:R-:W0:Y:S03]  /*e960*/  SHFL.BFLY PT, R8, R7, 0x2, 0x1f ;  /* 0x0c401f0007087f89 */ /* 0x000e2600000e0000 */
[----:B------:R-:W-:-:S09]  /*e970*/  ISETP.GT.U32.AND P1, PT, R10, 0x7, PT ;  /* 0x000000070a00780c */ /* 0x000fd20003f24070 */
[-C--:B------:R-:W-:Y:S02]  /*e980*/  @!P0 LEA.HI R3, R4, R5.reuse, RZ, 0x1d ;  /* 0x0000000504038211 */ /* 0x080fe400078fe8ff */
[----:B0-----:R-:W-:Y:S02]  /*e990*/  FMNMX.FTZ R8, R7, R8, !PT ;  /* 0x0000000807087209 */ /* 0x001fe40007810000 */
[----:B------:R-:W-:-:S03]  /*e9a0*/  LEA R7, R10, R5, 0x2 ;  /* 0x000000050a077211 */ /* 0x000fc600078e10ff */
[----:B------:R-:W0:Y:S02]  /*e9b0*/  SHFL.BFLY PT, R9, R8, 0x1, 0x1f ;  /* 0x0c201f0008097f89 */ /* 0x000e2400000e0000 */
[----:B0-----:R-:W-:-:S05]  /*e9c0*/  FMNMX.FTZ R12, R8, R9, !PT ;  /* 0x00000009080c7209 */ /* 0x001fca0007810000 */
[----:B------:R0:W-:Y:S01]  /*e9d0*/  @!P0 STS [R3], R12 ;  /* 0x0000000c03008388 */ /* 0x0001e20000000800 */
[----:B------:R-:W-:Y:S01]  /*e9e0*/  BAR.SYNC.DEFER_BLOCKING 0x0 ;  /* 0x0000000000007b1d */ /* 0x000fe20000010000 */
[----:B0-----:R-:W-:-:S05]  /*e9f0*/  VIADD R3, R4, UR12 ;  /* 0x0000000c04037c36 */ /* 0x001fca0008000000 */
[----:B------:R-:W-:Y:S01]  /*ea00*/  ISETP.GE.AND P0, PT, R3, UR44, PT ;  /* 0x0000002c03007c0c */ /* 0x000fe2000bf06270 */
[----:B------:R-:W0:Y:S04]  /*ea10*/  @!P1 LDS R6, [R7] ;  /* 0x0000000007069984 */ /* 0x000e280000000800 */
[----:B0-----:R-:W0:Y:S02]  /*ea20*/  SHFL.BFLY PT, R9, R6, 0x4, 0x1f ;  /* 0x0c801f0006097f89 */ /* 0x001e2400000e0000 */
[----:B0-----:R-:W-:Y:S02]  /*ea30*/  FMNMX.FTZ R9, R9, R6, !PT ;  /* 0x0000000609097209 */ /* 0x001fe40007810000 */
[----:B------:R-:W-:-:S03]  /*ea40*/  SHF.R.S32.HI R6, RZ, 0x1f, R21 ;  /* 0x0000001fff067819 */ /* 0x000fc60000011415 */
[----:B------:R-:W0:Y:S02]  /*ea50*/  SHFL.BFLY PT, R8, R9, 0x2, 0x1f ;  /* 0x0c401f0009087f89 */ /* 0x000e2400000e0000 */
[----:B0-----:R-:W-:-:S05]  /*ea60*/  FMNMX.FTZ R8, R9, R8, !PT ;  /* 0x0000000809087209 */ /* 0x001fca0007810000 */
[----:B------:R-:W0:Y:S02]  /*ea70*/  SHFL.BFLY PT, R11, R8, 0x1, 0x1f ;  /* 0x0c201f00080b7f89 */ /* 0x000e2400000e0000 */
[----:B0-----:R-:W-:-:S05]  /*ea80*/  FMNMX.FTZ R11, R8, R11, !PT ;  /* 0x0000000b080b7209 */ /* 0x001fca0007810000 */
[----:B----4-:R0:W1:Y:S01]  /*ea90*/  SHFL.IDX PT, R28, R11, RZ, 0x1f ;  /* 0x00001fff0b1c7589 */ /* 0x01006200000e0000 */
[----:B------:R-:W-:Y:S05]  /*eaa0*/  @P0 BRA `(.L_x_158) ;  /* 0x0000001400200947 */ /* 0x000fea0003800000 */
[----:B------:R-:W2:Y:S02]  /*eab0*/  LDC.64 R8, c[0x0][0x420] ;  /* 0x00010800ff087b82 */ /* 0x000ea40000000a00 */
[----:B--2---:R-:W-:-:S04]  /*eac0*/  ISETP.NE.U32.AND P0, PT, R8, RZ, PT ;  /* 0x000000ff0800720c */ /* 0x004fc80003f05070 */
[----:B------:R-:W-:-:S13]  /*ead0*/  ISETP.NE.AND.EX P0, PT, R9, RZ, PT, P0 ;  /* 0x000000ff0900720c */ /* 0x000fda0003f05300 */
[----:B------:R-:W-:Y:S05]  /*eae0*/  @P0 BRA `(.L_x_159) ;  /* 0x0000000c00940947 */ /* 0x000fea0003800000 */
[----:B------:R-:W-:Y:S01]  /*eaf0*/  IMAD.MOV.U32 R0, RZ, RZ, 0x100 ;  /* 0x00000100ff007424 */ /* 0x000fe200078e00ff */
[----:B------:R-:W-:Y:S01]  /*eb00*/  LOP3.LUT R9, RZ, R4, RZ, 0x33, !PT ;  /* 0x00000004ff097212 */ /* 0x000fe200078e33ff */
[----:B------:R-:W-:Y:S01]  /*eb10*/  BSSY.RECONVERGENT B1, `(.L_x_160) ;  /* 0x000001c000017945 */ /* 0x000fe20003800200 */
[----:B------:R-:W-:Y:S02]  /*eb20*/  IMAD.MOV.U32 R8, RZ, RZ, R3 ;  /* 0x000000ffff087224 */ /* 0x000fe400078e0003 */
[----:B------:R-:W-:-:S04]  /*eb30*/  VIADDMNMX R0, R3, R0, UR44, !PT ;  /* 0x0000002c03007e46 */ /* 0x000fc8000f800100 */
[----:B------:R-:W-:-:S04]  /*eb40*/  IADD3 R9, PT, PT, R0, -UR12, R9 ;  /* 0x8000000c00097c10 */ /* 0x000fc8000fffe009 */
[C---:B------:R-:W-:Y:S02]  /*eb50*/  LOP3.LUT R0, R9.reuse, 0x300, RZ, 0xc0, !PT ;  /* 0x0000030009007812 */ /* 0x040fe400078ec0ff */
[----:B------:R-:W-:Y:S02]  /*eb60*/  ISETP.GE.U32.AND P1, PT, R9, 0x300, PT ;  /* 0x000003000900780c */ /* 0x000fe40003f26070 */
[----:B------:R-:W-:Y:S02]  /*eb70*/  ISETP.NE.AND P0, PT, R0, 0x300, PT ;  /* 0x000003000000780c */ /* 0x000fe40003f05270 */
[----:B------:R-:W-:-:S11]  /*eb80*/  MOV R0, RZ ;  /* 0x000000ff00007202 */ /* 0x000fd60000000f00 */
[----:B------:R-:W-:Y:S05]  /*eb90*/  @!P0 BRA `(.L_x_161) ;  /* 0x00000000004c8947 */ /* 0x000fea0003800000 */
[----:B0-----:R-:W-:Y:S02]  /*eba0*/  IADD3 R11, PT, PT, R13, 0x440, RZ ;  /* 0x000004400d0b7810 */ /* 0x001fe40007ffe0ff */
[----:B------:R-:W-:Y:S02]  /*ebb0*/  LEA.HI R0, R9, 0x1, RZ, 0x18 ;  /* 0x0000000109007811 */ /* 0x000fe400078fc0ff */
[----:B------:R-:W-:Y:S02]  /*ebc0*/  LEA R11, R14, R11, 0x18 ;  /* 0x0000000b0e0b7211 */ /* 0x000fe400078ec0ff */
[----:B------:R-:W-:Y:S01]  /*ebd0*/  LOP3.LUT R9, R0, 0x3, RZ, 0xc0, !PT ;  /* 0x0000000300097812 */ /* 0x000fe200078ec0ff */
[----:B------:R-:W-:Y:S01]  /*ebe0*/  IMAD.MOV.U32 R0, RZ, RZ, RZ ;  /* 0x000000ffff007224 */ /* 0x000fe200078e00ff */
[----:B------:R-:W-:Y:S01]  /*ebf0*/  MOV R8, R3 ;  /* 0x0000000300087202 */ /* 0x000fe20000000f00 */
[----:B------:R-:W-:Y:S01]  /*ec00*/  IMAD R11, R4, 0x4, R11 ;  /* 0x00000004040b7824 */ /* 0x000fe200078e020b */
[----:B------:R-:W-:-:S07]  /*ec10*/  IADD3 R9, PT, PT, -R9, RZ, RZ ;  /* 0x000000ff09097210 */ /* 0x000fce0007ffe1ff */
.L_x_162:
[----:B------:R-:W1:Y:S01]  /*ec20*/  LDS R12, [R11] ;  /* 0x000000000b0c7984 */ /* 0x000e620000000800 */
[----:B------:R-:W-:Y:S01]  /*ec30*/  VIADD R9, R9, 0x1 ;  /* 0x0000000109097836 */ /* 0x000fe20000000000 */
[----:B------:R-:W-:-:S04]  /*ec40*/  IADD3 R8, PT, PT, R8, 0x100, RZ ;  /* 0x0000010008087810 */ /* 0x000fc80007ffe0ff */
[----:B------:R-:W-:Y:S01]  /*ec50*/  ISETP.NE.AND P0, PT, R9, RZ, PT ;  /* 0x000000ff0900720c */ /* 0x000fe20003f05270 */
[----:B-1----:R-:W-:-:S04]  /*ec60*/  FADD.FTZ R12, -R28, R12 ;  /* 0x0000000c1c0c7221 */ /* 0x002fc80000010100 */
[----:B------:R-:W-:-:S06]  /*ec70*/  FMUL.FTZ R12, R12, 1.4426950216293334961 ;  /* 0x3fb8aa3b0c0c7820 */ /* 0x000fcc0000410000 */
[----:B------:R-:W0:Y:S02]  /*ec80*/  MUFU.EX2 R12, R12 ;  /* 0x0000000c000c7308 */ /* 0x000e240000000800 */
[----:B0-----:R0:W-:Y:S01]  /*ec90*/  STS [R11], R12 ;  /* 0x0000000c0b007388 */ /* 0x0011e20000000800 */
[----:B------:R-:W-:Y:S01]  /*eca0*/  FADD.FTZ R0, R12, R0 ;  /* 0x000000000c007221 */ /* 0x000fe20000010000 */
[----:B0-----:R-:W-:Y:S01]  /*ecb0*/  VIADD R11, R11, 0x400 ;  /* 0x000004000b0b7836 */ /* 0x001fe20000000000 */
[----:B------:R-:W-:Y:S06]  /*ecc0*/  @P0 BRA `(.L_x_162) ;  /* 0xfffffffc00d40947 */ /* 0x000fec000383ffff */
.L_x_161:
[----:B------:R-:W-:Y:S05]  /*ecd0*/  BSYNC.RECONVERGENT B1 ;  /* 0x0000000000017941 */ /* 0x000fea0003800200 */
.L_x_160:
[----:B------:R-:W-:Y:S05]  /*ece0*/  @!P1 BRA `(.L_x_158) ;  /* 0x0000001000909947 */ /* 0x000fea0003800000 */
[----:B------:R-:W-:Y:S01]  /*ecf0*/  IADD3 R9, PT, PT, -R8, UR44, RZ ;  /* 0x0000002c08097c10 */ /* 0x000fe2000fffe1ff */
[----:B------:R-:W-:Y:S01]  /*ed00*/  USHF.L.U32 UR4, UR12, 0x2, URZ ;  /* 0x000000020c047899 */ /* 0x000fe200080006ff */
[----:B------:R-:W-:Y:S01]  /*ed10*/  IADD3 R13, PT, PT, R13, 0x440, RZ ;  /* 0x000004400d0d7810 */ /* 0x000fe20007ffe0ff */
[----:B------:R-:W-:Y:S01]  /*ed20*/  BSSY.RECONVERGENT B1, `(.L_x_163) ;  /* 0x000006e000017945 */ /* 0x000fe20003800200 */
[----:B------:R-:W-:Y:S02]  /*ed30*/  ISETP.GT.AND P1, PT, R9, 0xc00, PT ;  /* 0x00000c000900780c */ /* 0x000fe40003f24270 */
[----:B------:R-:W-:Y:S02]  /*ed40*/  LEA R14, R14, R13, 0x18 ;  /* 0x0000000d0e0e7211 */ /* 0x000fe400078ec0ff */
[----:B------:R-:W-:Y:S02]  /*ed50*/  LEA R9, R8, -UR4, 0x2 ;  /* 0x8000000408097c11 */ /* 0x000fe4000f8e10ff */
[----:B------:R-:W-:-:S02]  /*ed60*/  PLOP3.LUT P0, PT, PT, PT, PT, 0x80, 0x8 ;  /* 0x000000000008781c */ /* 0x000fc40003f0f070 */
[----:B------:R-:W-:-:S05]  /*ed70*/  IADD3 R9, PT, PT, R9, 0x800, R14 ;  /* 0x0000080009097810 */ /* 0x000fca0007ffe00e */
[----:B------:R-:W-:Y:S06]  /*ed80*/  @!P1 BRA `(.L_x_164) ;  /* 0x00000004009c9947 */ /* 0x000fec0003800000 */
[----:B------:R-:W-:Y:S01]  /*ed90*/  IMAD.U32 R29, RZ, RZ, UR44 ;  /* 0x0000002cff1d7e24 */ /* 0x000fe2000f8e00ff */
[----:B------:R-:W-:-:S04]  /*eda0*/  PLOP3.LUT P0, PT, PT, PT, PT, 0x8, 0x80 ;  /* 0x000000000080781c */ /* 0x000fc80003f0e170 */
[----:B------:R-:W-:-:S09]  /*edb0*/  IADD3 R29, PT, PT, R29, -0xc00, RZ ;  /* 0xfffff4001d1d7810 */ /* 0x000fd20007ffe0ff */
.L_x_165:
[----:B0-----:R-:W1:Y:S01]  /*edc0*/  LDS R11, [R9+-0x800] ;  /* 0xfff80000090b7984 */ /* 0x001e620000000800 */
[----:B------:R-:W-:-:S03]  /*edd0*/  VIADD R8, R8, 0x1000 ;  /* 0x0000100008087836 */ /* 0x000fc60000000000 */
[----:B------:R-:W0:Y:S02]  /*ede0*/  LDS R12, [R9+-0x400] ;  /* 0xfffc0000090c7984 */ /* 0x000e240000000800 */
[----:B------:R-:W-:Y:S02]  /*edf0*/  ISETP.GE.AND P1, PT, R8, R29, PT ;  /* 0x0000001d0800720c */ /* 0x000fe40003f26270 */
[----:B------:R-:W2:Y:S04]  /*ee00*/  LDS R13, [R9] ;  /* 0x00000000090d7984 */ /* 0x000ea80000000800 */
[----:B------:R-:W3:Y:S04]  /*ee10*/  LDS R14, [R9+0x400] ;  /* 0x00040000090e7984 */ /* 0x000ee80000000800 */
[----:B------:R-:W4:Y:S04]  /*ee20*/  LDS R15, [R9+0x800] ;  /* 0x00080000090f7984 */ /* 0x000f280000000800 */
[----:B------:R-:W5:Y:S04]  /*ee30*/  LDS R16, [R9+0xc00] ;  /* 0x000c000009107984 */ /* 0x000f680000000800 */
[----:B------:R-:W5:Y:S04]  /*ee40*/  LDS R17, [R9+0x1000] ;  /* 0x0010000009117984 */ /* 0x000f680000000800 */
[----:B------:R-:W5:Y:S04]  /*ee50*/  LDS R18, [R9+0x1400] ;  /* 0x0014000009127984 */ /* 0x000f680000000800 */
[----:B------:R-:W5:Y:S04]  /*ee60*/  LDS R19, [R9+0x1800] ;  /* 0x0018000009137984 */ /* 0x000f680000000800 */
[----:B------:R-:W5:Y:S01]  /*ee70*/  LDS R20, [R9+0x1c00] ;  /* 0x001c000009147984 */ /* 0x000f620000000800 */
[----:B-1----:R-:W-:-:S03]  /*ee80*/  FADD.FTZ R11, -R28, R11 ;  /* 0x0000000b1c0b7221 */ /* 0x002fc60000010100 */
[----:B------:R-:W1:Y:S01]  /*ee90*/  LDS R22, [R9+0x2000] ;  /* 0x0020000009167984 */ /* 0x000e620000000800 */
[----:B------:R-:W-:Y:S01]  /*eea0*/  FMUL.FTZ R11, R11, 1.4426950216293334961 ;  /* 0x3fb8aa3b0b0b7820 */ /* 0x000fe20000410000 */
[C---:B0-----:R-:W-:Y:S02]  /*eeb0*/  FADD.FTZ R12, -R28.reuse, R12 ;  /* 0x0000000c1c0c7221 */ /* 0x041fe40000010100 */
[----:B------:R-:W0:Y:S01]  /*eec0*/  LDS R23, [R9+0x2400] ;  /* 0x0024000009177984 */ /* 0x000e220000000800 */
[----:B--2---:R-:W-:Y:S01]  /*eed0*/  FADD.FTZ R13, -R28, R13 ;  /* 0x0000000d1c0d7221 */ /* 0x004fe20000010100 */
[----:B------:R-:W-:Y:S02]  /*eee0*/  FMUL.FTZ R12, R12, 1.4426950216293334961 ;  /* 0x3fb8aa3b0c0c7820 */ /* 0x000fe40000410000 */
[----:B------:R-:W2:Y:S01]  /*eef0*/  LDS R24, [R9+0x2800] ;  /* 0x0028000009187984 */ /* 0x000ea20000000800 */
[----:B------:R-:W5:Y:S01]  /*ef00*/  MUFU.EX2 R11, R11 ;  /* 0x0000000b000b7308 */ /* 0x000f620000000800 */
[----:B------:R-:W-:Y:S01]  /*ef10*/  FMUL.FTZ R13, R13, 1.4426950216293334961 ;  /* 0x3fb8aa3b0d0d7820 */ /* 0x000fe20000410000 */
[C---:B---3--:R-:W-:Y:S01]  /*ef20*/  FADD.FTZ R14, -R28.reuse, R14 ;  /* 0x0000000e1c0e7221 */ /* 0x048fe20000010100 */
[----:B------:R-:W3:Y:S01]  /*ef30*/  LDS R25, [R9+0x2c00] ;  /* 0x002c000009197984 */ /* 0x000ee20000000800 */
[----:B----4-:R-:W-:-:S02]  /*ef40*/  FADD.FTZ R15, -R28, R15 ;  /* 0x0000000f1c0f7221 */ /* 0x010fc40000010100 */
[----:B------:R-:W-:Y:S01]  /*ef50*/  FMUL.FTZ R14, R14, 1.4426950216293334961 ;  /* 0x3fb8aa3b0e0e7820 */ /* 0x000fe20000410000 */
[----:B------:R-:W4:Y:S01]  /*ef60*/  LDS R26, [R9+0x3000] ;  /* 0x00300000091a7984 */ /* 0x000f220000000800 */
[----:B------:R-:W1:Y:S01]  /*ef70*/  MUFU.EX2 R12, R12 ;  /* 0x0000000c000c7308 */ /* 0x000e620000000800 */
[----:B------:R-:W-:Y:S01]  /*ef80*/  FMUL.FTZ R15, R15, 1.4426950216293334961 ;  /* 0x3fb8aa3b0f0f7820 */ /* 0x000fe20000410000 */
[C---:B-----5:R-:W-:Y:S01]  /*ef90*/  FADD.FTZ R16, -R28.reuse, R16 ;  /* 0x000000101c107221 */ /* 0x060fe20000010100 */
[----:B------:R-:W5:Y:S01]  /*efa0*/  LDS R27, [R9+0x3400] ;  /* 0x00340000091b7984 */ /* 0x000f620000000800 */
[----:B------:R-:W-:Y:S02]  /*efb0*/  FADD.FTZ R17, -R28, R17 ;  /* 0x000000111c117221 */ /* 0x000fe40000010100 */
[----:B------:R-:W-:Y:S02]  /*efc0*/  FMUL.FTZ R16, R16, 1.4426950216293334961 ;  /* 0x3fb8aa3b10107820 */ /* 0x000fe40000410000 */
[----:B------:R-:W0:Y:S01]  /*efd0*/  MUFU.EX2 R13, R13 ;  /* 0x0000000d000d7308 */ /* 0x000e220000000800 */
[----:B------:R-:W-:Y:S01]  /*efe0*/  FADD.FTZ R0, R11, R0 ;  /* 0x000000000b007221 */ /* 0x000fe20000010000 */
[----:B------:R-:W-:Y:S01]  /*eff0*/  FMUL.FTZ R17, R17, 1.4426950216293334961 ;  /* 0x3fb8aa3b11117820 */ /* 0x000fe20000410000 */
[C---:B------:R-:W-:Y:S01]  /*f000*/  FADD.FTZ R18, -R28.reuse, R18 ;  /* 0x000000121c127221 */ /* 0x040fe20000010100 */
[----:B------:R-:W-:Y:S01]  /*f010*/  STS [R9+-0x800], R11 ;  /* 0xfff8000b09007388 */ /* 0x000fe20000000800 */
[----:B------:R-:W-:-:S02]  /*f020*/  FADD.FTZ R19, -R28, R19 ;  /* 0x000000131c137221 */ /* 0x000fc40000010100 */
[----:B------:R-:W-:Y:S01]  /*f030*/  FMUL.FTZ R18, R18, 1.4426950216293334961 ;  /* 0x3fb8aa3b12127820 */ /* 0x000fe20000410000 */
[----:B------:R-:W2:Y:S01]  /*f040*/  MUFU.EX2 R14, R14 ;  /* 0x0000000e000e7308 */ /* 0x000ea20000000800 */
[----:B-1----:R-:W-:Y:S01]  /*f050*/  FADD.FTZ R0, R0, R12 ;  /* 0x0000000c00007221 */ /* 0x002fe20000010000 */
[----:B------:R-:W-:Y:S01]  /*f060*/  FMUL.FTZ R19, R19, 1.4426950216293334961 ;  /* 0x3fb8aa3b13137820 */ /* 0x000fe20000410000 */
[C---:B------:R-:W-:Y:S01]  /*f070*/  FADD.FTZ R20, -R28.reuse, R20 ;  /* 0x000000141c147221 */ /* 0x040fe20000010100 */
[----:B------:R-:W-:Y:S01]  /*f080*/  STS [R9+-0x400], R12 ;  /* 0xfffc000c09007388 */ /* 0x000fe20000000800 */
[----:B------:R-:W-:Y:S02]  /*f090*/  FADD.FTZ R22, -R28, R22 ;  /* 0x000000161c167221 */ /* 0x000fe40000010100 */
[----:B------:R-:W-:Y:S01]  /*f0a0*/  FMUL.FTZ R20, R20, 1.4426950216293334961 ;  /* 0x3fb8aa3b14147820 */ /* 0x000fe20000410000 */
[----:B------:R-:W1:Y:S01]  /*f0b0*/  MUFU.EX2 R15, R15 ;  /* 0x0000000f000f7308 */ /* 0x000e620000000800 */
[----:B0-----:R-:W-:Y:S01]  /*f0c0*/  FADD.FTZ R0, R0, R13 ;  /* 0x0000000d00007221 */ /* 0x001fe20000010000 */
[----:B------:R-:W-:Y:S01]  /*f0d0*/  FMUL.FTZ R22, R22, 1.4426950216293334961 ;  /* 0x3fb8aa3b16167820 */ /* 0x000fe20000410000 */
[----:B------:R-:W-:Y:S01]  /*f0e0*/  FADD.FTZ R23, -R28, R23 ;  /* 0x000000171c177221 */ /* 0x000fe20000010100 */
[----:B------:R-:W-:Y:S03]  /*f0f0*/  STS [R9], R13 ;  /* 0x0000000d09007388 */ /* 0x000fe60000000800 */
[----:B------:R-:W-:Y:S01]  /*f100*/  FMUL.FTZ R23, R23, 1.4426950216293334961 ;  /* 0x3fb8aa3b17177820 */ /* 0x000fe20000410000 */
[----:B------:R-:W0:Y:S01]  /*f110*/  MUFU.EX2 R16, R16 ;  /* 0x0000001000107308 */ /* 0x000e220000000800 */
[----:B--2---:R-:W-:Y:S01]  /*f120*/  FADD.FTZ R0, R0, R14 ;  /* 0x0000000e00007221 */ /* 0x004fe20000010000 */
[C---:B------:R-:W-:Y:S01]  /*f130*/  FADD.FTZ R24, -R28.reuse, R24 ;  /* 0x000000181c187221 */ /* 0x040fe20000010100 */
[----:B---3--:R-:W-:Y:S01]  /*f140*/  FADD.FTZ R25, -R28, R25 ;  /* 0x000000191c197221 */ /* 0x008fe20000010100 */
[----:B------:R-:W-:Y:S02]  /*f150*/  STS [R9+0x400], R14 ;  /* 0x0004000e09007388 */ /* 0x000fe40000000800 */
[----:B------:R-:W-:Y:S01]  /*f160*/  FMUL.FTZ R24, R24, 1.4426950216293334961 ;  /* 0x3fb8aa3b18187820 */ /* 0x000fe20000410000 */
[----:B------:R-:W-:Y:S01]  /*f170*/  FMUL.FTZ R25, R25, 1.4426950216293334961 ;  /* 0x3fb8aa3b19197820 */ /* 0x000fe20000410000 */
[----:B------:R-:W2:Y:S01]  /*f180*/  MUFU.EX2 R17, R17 ;  /* 0x0000001100117308 */ /* 0x000ea20000000800 */
[----:B-1----:R-:W-:Y:S01]  /*f190*/  FADD.FTZ R0, R0, R15 ;  /* 0x0000000f00007221 */ /* 0x002fe20000010000 */
[C---:B----4-:R-:W-:Y:S01]  /*f1a0*/  FADD.FTZ R26, -R28.reuse, R26 ;  /* 0x0000001a1c1a7221 */ /* 0x050fe20000010100 */
[----:B-----5:R-:W-:Y:S01]  /*f1b0*/  FADD.FTZ R27, -R28, R27 ;  /* 0x0000001b1c1b7221 */ /* 0x020fe20000010100 */
[----:B------:R-:W-:Y:S02]  /*f1c0*/  STS [R9+0x800], R15 ;  /* 0x0008000f09007388 */ /* 0x000fe40000000800 */
[----:B------:R-:W-:Y:S01]  /*f1d0*/  FMUL.FTZ R26, R26, 1.4426950216293334961 ;  /* 0x3fb8aa3b1a1a7820 */ /* 0x000fe20000410000 */
[----:B------:R-:W-:Y:S01]  /*f1e0*/  FMUL.FTZ R27, R27, 1.4426950216293334961 ;  /* 0x3fb8aa3b1b1b7820 */ /* 0x000fe20000410000 */
[----:B------:R-:W1:Y:S01]  /*f1f0*/  MUFU.EX2 R18, R18 ;  /* 0x0000001200127308 */ /* 0x000e620000000800 */
[----:B0-----:R-:W-:Y:S01]  /*f200*/  FADD.FTZ R0, R0, R16 ;  /* 0x0000001000007221 */ /* 0x001fe20000010000 */
[----:B------:R-:W-:Y:S06]  /*f210*/  STS [R9+0xc00], R16 ;  /* 0x000c001009007388 */ /* 0x000fec0000000800 */
[----:B------:R-:W0:Y:S01]  /*f220*/  MUFU.EX2 R19, R19 ;  /* 0x0000001300137308 */ /* 0x000e220000000800 */
[----:B--2---:R-:W-:Y:S01]  /*f230*/  FADD.FTZ R0, R0, R17 ;  /* 0x0000001100007221 */ /* 0x004fe20000010000 */
[----:B------:R-:W-:Y:S06]  /*f240*/  STS [R9+0x1000], R17 ;  /* 0x0010001109007388 */ /* 0x000fec0000000800 */
[----:B------:R-:W2:Y:S01]  /*f250*/  MUFU.EX2 R20, R20 ;  /* 0x0000001400147308 */ /* 0x000ea20000000800 */
[----:B-1----:R-:W-:Y:S01]  /*f260*/  FADD.FTZ R0, R0, R18 ;  /* 0x0000001200007221 */ /* 0x002fe20000010000 */
[----:B------:R-:W-:Y:S06]  /*f270*/  STS [R9+0x1400], R18 ;  /* 0x0014001209007388 */ /* 0x000fec0000000800 */
        /* <DEDUP_REMOVED lines=17> */
[----:B------:R-:W-:Y:S03]  /*f390*/  STS [R9+0x2c00], R25 ;  /* 0x002c001909007388 */ /* 0x000fe60000000800 */
[----:B0-----:R-:W-:Y:S01]  /*f3a0*/  FADD.FTZ R0, R0, R26 ;  /* 0x0000001a00007221 */ /* 0x001fe20000010000 */
[----:B------:R-:W-:Y:S04]  /*f3b0*/  STS [R9+0x3000], R26 ;  /* 0x0030001a09007388 */ /* 0x000fe80000000800 */
[----:B--2---:R0:W-:Y:S01]  /*f3c0*/  STS [R9+0x3400], R27 ;  /* 0x0034001b09007388 */ /* 0x0041e20000000800 */
[----:B------:R-:W-:Y:S01]  /*f3d0*/  FADD.FTZ R0, R0, R27 ;  /* 0x0000001b00007221 */ /* 0x000fe20000010000 */
[----:B0-----:R-:W-:Y:S01]  /*f3e0*/  IADD3 R9, PT, PT, R9, 0x4000, RZ ;  /* 0x0000400009097810 */ /* 0x001fe20007ffe0ff */
[----:B------:R-:W-:Y:S06]  /*f3f0*/  @!P1 BRA `(.L_x_165) ;  /* 0xfffffff800709947 */ /* 0x000fec000383ffff */
.L_x_164:
[----:B------:R-:W-:Y:S05]  /*f400*/  BSYNC.RECONVERGENT B1 ;  /* 0x0000000000017941 */ /* 0x000fea0003800200 */
.L_x_163:
[----:B0-----:R-:W-:Y:S01]  /*f410*/  IADD3 R11, PT, PT, -R8, UR44, RZ ;  /* 0x0000002c080b7c10 */ /* 0x001fe2000fffe1ff */
[----:B------:R-:W-:Y:S03]  /*f420*/  BSSY.RECONVERGENT B1, `(.L_x_166) ;  /* 0x0000036000017945 */ /* 0x000fe60003800200 */
[----:B------:R-:W-:-:S13]  /*f430*/  ISETP.GT.AND P1, PT, R11, 0x400, PT ;  /* 0x000004000b00780c */ /* 0x000fda0003f24270 */
[----:B------:R-:W-:Y:S05]  /*f440*/  @!P1 BRA `(.L_x_167) ;  /* 0x0000000000cc9947 */ /* 0x000fea0003800000 */
[----:B------:R-:W1:Y:S01]  /*f450*/  LDS R11, [R9+-0x800] ;  /* 0xfff80000090b7984 */ /* 0x000e620000000800 */
[----:B------:R-:W-:Y:S01]  /*f460*/  PLOP3.LUT P0, PT, PT, PT, PT, 0x8, 0x80 ;  /* 0x000000000080781c */ /* 0x000fe20003f0e170 */
[----:B------:R-:W-:Y:S02]  /*f470*/  VIADD R8, R8, 0x800 ;  /* 0x0000080008087836 */ /* 0x000fe40000000000 */
[----:B------:R-:W0:Y:S04]  /*f480*/  LDS R12, [R9+-0x400] ;  /* 0xfffc0000090c7984 */ /* 0x000e280000000800 */
[----:B------:R-:W2:Y:S04]  /*f490*/  LDS R13, [R9] ;  /* 0x00000000090d7984 */ /* 0x000ea80000000800 */
[----:B------:R-:W3:Y:S04]  /*f4a0*/  LDS R14, [R9+0x400] ;  /* 0x00040000090e7984 */ /* 0x000ee80000000800 */
[----:B------:R-:W4:Y:S04]  /*f4b0*/  LDS R15, [R9+0x800] ;  /* 0x00080000090f7984 */ /* 0x000f280000000800 */
[----:B------:R-:W5:Y:S04]  /*f4c0*/  LDS R16, [R9+0xc00] ;  /* 0x000c000009107984 */ /* 0x000f680000000800 */
[----:B------:R-:W5:Y:S04]  /*f4d0*/  LDS R17, [R9+0x1000] ;  /* 0x0010000009117984 */ /* 0x000f680000000800 */
[----:B------:R-:W5:Y:S01]  /*f4e0*/  LDS R18, [R9+0x1400] ;  /* 0x0014000009127984 */ /* 0x000f620000000800 */
[----:B-1----:R-:W-:-:S04]  /*f4f0*/  FADD.FTZ R11, -R28, R11 ;  /* 0x0000000b1c0b7221 */ /* 0x002fc80000010100 */
[----:B------:R-:W-:Y:S01]  /*f500*/  FMUL.FTZ R11, R11, 1.4426950216293334961 ;  /* 0x3fb8aa3b0b0b7820 */ /* 0x000fe20000410000 */
[C---:B0-----:R-:W-:Y:S01]  /*f510*/  FADD.FTZ R12, -R28.reuse, R12 ;  /* 0x0000000c1c0c7221 */ /* 0x041fe20000010100 */
[----:B--2---:R-:W-:-:S03]  /*f520*/  FADD.FTZ R13, -R28, R13 ;  /* 0x0000000d1c0d7221 */ /* 0x004fc60000010100 */
[----:B------:R-:W-:Y:S01]  /*f530*/  FMUL.FTZ R12, R12, 1.4426950216293334961 ;  /* 0x3fb8aa3b0c0c7820 */ /* 0x000fe20000410000 */
[----:B------:R-:W0:Y:S01]  /*f540*/  MUFU.EX2 R11, R11 ;  /* 0x0000000b000b7308 */ /* 0x000e220000000800 */
[----:B------:R-:W-:Y:S01]  /*f550*/  FMUL.FTZ R13, R13, 1.4426950216293334961 ;  /* 0x3fb8aa3b0d0d7820 */ /* 0x000fe20000410000 */
[C---:B---3--:R-:W-:Y:S01]  /*f560*/  FADD.FTZ R14, -R28.reuse, R14 ;  /* 0x0000000e1c0e7221 */ /* 0x048fe20000010100 */
[----:B----4-:R-:W-:-:S03]  /*f570*/  FADD.FTZ R15, -R28, R15 ;  /* 0x0000000f1c0f7221 */ /* 0x010fc60000010100 */
[----:B------:R-:W-:Y:S02]  /*f580*/  FMUL.FTZ R14, R14, 1.4426950216293334961 ;  /* 0x3fb8aa3b0e0e7820 */ /* 0x000fe40000410000 */
[----:B------:R-:W1:Y:S01]  /*f590*/  MUFU.EX2 R12, R12 ;  /* 0x0000000c000c7308 */ /* 0x000e620000000800 */
[----:B------:R-:W-:Y:S01]  /*f5a0*/  FMUL.FTZ R15, R15, 1.4426950216293334961 ;  /* 0x3fb8aa3b0f0f7820 */ /* 0x000fe20000410000 */
[C---:B-----5:R-:W-:Y:S01]  /*f5b0*/  FADD.FTZ R16, -R28.reuse, R16 ;  /* 0x000000101c107221 */ /* 0x060fe20000010100 */
[----:B------:R-:W-:-:S03]  /*f5c0*/  FADD.FTZ R17, -R28, R17 ;  /* 0x000000111c117221 */ /* 0x000fc60000010100 */
[----:B------:R-:W-:Y:S02]  /*f5d0*/  FMUL.FTZ R16, R16, 1.4426950216293334961 ;  /* 0x3fb8aa3b10107820 */ /* 0x000fe40000410000 */
[----:B------:R-:W2:Y:S01]  /*f5e0*/  MUFU.EX2 R13, R13 ;  /* 0x0000000d000d7308 */ /* 0x000ea20000000800 */
[----:B0-----:R-:W-:Y:S01]  /*f5f0*/  FADD.FTZ R0, R0, R11 ;  /* 0x0000000b00007221 */ /* 0x001fe20000010000 */
[----:B------:R-:W-:Y:S01]  /*f600*/  FADD.FTZ R18, -R28, R18 ;  /* 0x000000121c127221 */ /* 0x000fe20000010100 */
[----:B------:R-:W-:Y:S01]  /*f610*/  FMUL.FTZ R17, R17, 1.4426950216293334961 ;  /* 0x3fb8aa3b11117820 */ /* 0x000fe20000410000 */
[----:B------:R-:W-:Y:S02]  /*f620*/  STS [R9+-0x800], R11 ;  /* 0xfff8000b09007388 */ /* 0x000fe40000000800 */
[----:B------:R-:W-:Y:S02]  /*f630*/  FMUL.FTZ R18, R18, 1.4426950216293334961 ;  /* 0x3fb8aa3b12127820 */ /* 0x000fe40000410000 */
[----:B------:R-:W0:Y:S01]  /*f640*/  MUFU.EX2 R14, R14 ;  /* 0x0000000e000e7308 */ /* 0x000e220000000800 */
[----:B-1----:R-:W-:Y:S01]  /*f650*/  FADD.FTZ R0, R0, R12 ;  /* 0x0000000c00007221 */ /* 0x002fe20000010000 */
[----:B------:R-:W-:Y:S06]  /*f660*/  STS [R9+-0x400], R12 ;  /* 0xfffc000c09007388 */ /* 0x000fec0000000800 */
[----:B------:R-:W1:Y:S01]  /*f670*/  MUFU.EX2 R15, R15 ;  /* 0x0000000f000f7308 */ /* 0x000e620000000800 */
[----:B--2---:R-:W-:Y:S01]  /*f680*/  FADD.FTZ R0, R0, R13 ;  /* 0x0000000d00007221 */ /* 0x004fe20000010000 */
[----:B------:R-:W-:Y:S06]  /*f690*/  STS [R9], R13 ;  /* 0x0000000d09007388 */ /* 0x000fec0000000800 */
[----:B------:R-:W2:Y:S01]  /*f6a0*/  MUFU.EX2 R16, R16 ;  /* 0x0000001000107308 */ /* 0x000ea20000000800 */
[----:B0-----:R-:W-:Y:S01]  /*f6b0*/  FADD.FTZ R0, R0, R14 ;  /* 0x0000000e00007221 */ /* 0x001fe20000010000 */
[----:B------:R-:W-:Y:S06]  /*f6c0*/  STS [R9+0x400], R14 ;  /* 0x0004000e09007388 */ /* 0x000fec0000000800 */
[----:B------:R-:W0:Y:S01]  /*f6d0*/  MUFU.EX2 R17, R17 ;  /* 0x0000001100117308 */ /* 0x000e220000000800 */
[----:B-1----:R-:W-:Y:S01]  /*f6e0*/  FADD.FTZ R0, R0, R15 ;  /* 0x0000000f00007221 */ /* 0x002fe20000010000 */
[----:B------:R-:W-:Y:S06]  /*f6f0*/  STS [R9+0x800], R15 ;  /* 0x0008000f09007388 */ /* 0x000fec0000000800 */
[----:B------:R-:W1:Y:S01]  /*f700*/  MUFU.EX2 R18, R18 ;  /* 0x0000001200127308 */ /* 0x000e620000000800 */
[----:B--2---:R-:W-:Y:S01]  /*f710*/  FADD.FTZ R0, R0, R16 ;  /* 0x0000001000007221 */ /* 0x004fe20000010000 */
[----:B------:R-:W-:Y:S03]  /*f720*/  STS [R9+0xc00], R16 ;  /* 0x000c001009007388 */ /* 0x000fe60000000800 */
[----:B0-----:R-:W-:Y:S01]  /*f730*/  FADD.FTZ R0, R0, R17 ;  /* 0x0000001100007221 */ /* 0x001fe20000010000 */
[----:B------:R-:W-:Y:S04]  /*f740*/  STS [R9+0x1000], R17 ;  /* 0x0010001109007388 */ /* 0x000fe80000000800 */
[----:B-1----:R0:W-:Y:S01]  /*f750*/  STS [R9+0x1400], R18 ;  /* 0x0014001209007388 */ /* 0x0021e20000000800 */
[----:B------:R-:W-:Y:S01]  /*f760*/  FADD.FTZ R0, R0, R18 ;  /* 0x0000001200007221 */ /* 0x000fe20000010000 */
[----:B0-----:R-:W-:-:S07]  /*f770*/  IADD3 R9, PT, PT, R9, 0x2000, RZ ;  /* 0x0000200009097810 */ /* 0x001fce0007ffe0ff */
.L_x_167:
[----:B------:R-:W-:Y:S05]  /*f780*/  BSYNC.RECONVERGENT B1 ;  /* 0x0000000000017941 */ /* 0x000fea0003800200 */
.L_x_166:
[----:B------:R-:W-:-:S13]  /*f790*/  ISETP.LT.OR P0, PT, R8, UR44, P0 ;  /* 0x0000002c08007c0c */ /* 0x000fda0008701670 */
[----:B------:R-:W-:Y:S05]  /*f7a0*/  @!P0 BRA `(.L_x_158) ;  /* 0x0000000400e08947 */ /* 0x000fea0003800000 */
[----:B------:R-:W1:Y:S04]  /*f7b0*/  LDS R8, [R9+-0x800] ;  /* 0xfff8000009087984 */ /* 0x000e680000000800 */
[----:B------:R-:W0:Y:S04]  /*f7c0*/  LDS R11, [R9+-0x400] ;  /* 0xfffc0000090b7984 */ /* 0x000e280000000800 */
[----:B------:R-:W2:Y:S04]  /*f7d0*/  LDS R12, [R9] ;  /* 0x00000000090c7984 */ /* 0x000ea80000000800 */
[----:B------:R-:W3:Y:S01]  /*f7e0*/  LDS R13, [R9+0x400] ;  /* 0x00040000090d7984 */ /* 0x000ee20000000800 */
[C---:B-1----:R-:W-:Y:S01]  /*f7f0*/  FADD.FTZ R8, -R28.reuse, R8 ;  /* 0x000000081c087221 */ /* 0x042fe20000010100 */
[----:B0-----:R-:W-:-:S03]  /*f800*/  FADD.FTZ R11, -R28, R11 ;  /* 0x0000000b1c0b7221 */ /* 0x001fc60000010100 */
[----:B------:R-:W-:Y:S01]  /*f810*/  FMUL.FTZ R8, R8, 1.4426950216293334961 ;  /* 0x3fb8aa3b08087820 */ /* 0x000fe20000410000 */
[----:B--2---:R-:W-:Y:S01]  /*f820*/  FADD.FTZ R12, -R28, R12 ;  /* 0x0000000c1c0c7221 */ /* 0x004fe20000010100 */
[----:B------:R-:W-:-:S04]  /*f830*/  FMUL.FTZ R11, R11, 1.4426950216293334961 ;  /* 0x3fb8aa3b0b0b7820 */ /* 0x000fc80000410000 */
[----:B------:R-:W0:Y:S01]  /*f840*/  MUFU.EX2 R8, R8 ;  /* 0x0000000800087308 */ /* 0x000e220000000800 */
[----:B---3--:R-:W-:Y:S01]  /*f850*/  FADD.FTZ R13, -R28, R13 ;  /* 0x0000000d1c0d7221 */ /* 0x008fe20000010100 */
[----:B------:R-:W-:-:S03]  /*f860*/  FMUL.FTZ R12, R12, 1.4426950216293334961 ;  /* 0x3fb8aa3b0c0c7820 */ /* 0x000fc60000410000 */
[----:B------:R-:W-:-:S03]  /*f870*/  FMUL.FTZ R13, R13, 1.4426950216293334961 ;  /* 0x3fb8aa3b0d0d7820 */ /* 0x000fc60000410000 */
[----:B------:R-:W1:Y:S08]  /*f880*/  MUFU.EX2 R11, R11 ;  /* 0x0000000b000b7308 */ /* 0x000e700000000800 */
[----:B------:R-:W2:Y:S01]  /*f890*/  MUFU.EX2 R12, R12 ;  /* 0x0000000c000c7308 */ /* 0x000ea20000000800 */
[----:B0-----:R3:W-:Y:S01]  /*f8a0*/  STS [R9+-0x800], R8 ;  /* 0xfff8000809007388 */ /* 0x0017e20000000800 */
[----:B------:R-:W-:-:S06]  /*f8b0*/  FADD.FTZ R0, R0, R8 ;  /* 0x0000000800007221 */ /* 0x000fcc0000010000 */
[----:B------:R-:W0:Y:S01]  /*f8c0*/  MUFU.EX2 R13, R13 ;  /* 0x0000000d000d7308 */ /* 0x000e220000000800 */
[----:B-1----:R3:W-:Y:S01]  /*f8d0*/  STS [R9+-0x400], R11 ;  /* 0xfffc000b09007388 */ /* 0x0027e20000000800 */
[----:B------:R-:W-:-:S03]  /*f8e0*/  FADD.FTZ R0, R0, R11 ;  /* 0x0000000b00007221 */ /* 0x000fc60000010000 */
[----:B--2---:R3:W-:Y:S01]  /*f8f0*/  STS [R9], R12 ;  /* 0x0000000c09007388 */ /* 0x0047e20000000800 */
[----:B------:R-:W-:-:S03]  /*f900*/  FADD.FTZ R0, R0, R12 ;  /* 0x0000000c00007221 */ /* 0x000fc60000010000 */
[----:B0-----:R3:W-:Y:S01]  /*f910*/  STS [R9+0x400], R13 ;  /* 0x0004000d09007388 */ /* 0x0017e20000000800 */
[----:B------:R-:W-:Y:S01]  /*f920*/  FADD.FTZ R0, R0, R13 ;  /* 0x0000000d00007221 */ /* 0x000fe20000010000 */
[----:B------:R-:W-:Y:S06]  /*f930*/  BRA `(.L_x_158) ;  /* 0x00000004007c7947 */ /* 0x000fec0003800000 */
.L_x_159:
[----:B------:R-:W-:Y:S01]  /*f940*/  IMAD.MOV.U32 R0, RZ, RZ, 0x100 ;  /* 0x00000100ff007424 */ /* 0x000fe200078e00ff */
[----:B0-----:R-:W-:Y:S01]  /*f950*/  LOP3.LUT R11, RZ, R4, RZ, 0x33, !PT ;  /* 0x00000004ff0b7212 */ /* 0x001fe200078e33ff */
[----:B------:R-:W-:Y:S01]  /*f960*/  BSSY.RECONVERGENT B1, `(.L_x_168) ;  /* 0x0000024000017945 */ /* 0x000fe20003800200 */
[----:B------:R-:W-:Y:S02]  /*f970*/  IMAD.MOV.U32 R12, RZ, RZ, R3 ;  /* 0x000000ffff0c7224 */ /* 0x000fe400078e0003 */
[----:B------:R-:W-:-:S04]  /*f980*/  VIADDMNMX R0, R3, R0, UR44, !PT ;  /* 0x0000002c03007e46 */ /* 0x000fc8000f800100 */
[----:B------:R-:W-:-:S04]  /*f990*/  IADD3 R11, PT, PT, R0, -UR12, R11 ;  /* 0x8000000c000b7c10 */ /* 0x000fc8000fffe00b */
[C---:B------:R-:W-:Y:S02]  /*f9a0*/  LOP3.LUT R0, R11.reuse, 0x300, RZ, 0xc0, !PT ;  /* 0x000003000b007812 */ /* 0x040fe400078ec0ff */
[----:B------:R-:W-:Y:S02]  /*f9b0*/  ISETP.GE.U32.AND P0, PT, R11, 0x300, PT ;  /* 0x000003000b00780c */ /* 0x000fe40003f06070 */
[----:B------:R-:W-:Y:S01]  /*f9c0*/  ISETP.NE.AND P1, PT, R0, 0x300, PT ;  /* 0x000003000000780c */ /* 0x000fe20003f25270 */
[----:B------:R-:W-:-:S12]  /*f9d0*/  HFMA2 R0, -RZ, RZ, 0, 0 ;  /* 0x00000000ff007431 */ /* 0x000fd800000001ff */
[----:B------:R-:W-:Y:S05]  /*f9e0*/  @!P1 BRA `(.L_x_169) ;  /* 0x00000000006c9947 */ /* 0x000fea0003800000 */
[----:B------:R-:W-:Y:S02]  /*f9f0*/  IADD3 R13, PT, PT, R13, 0x440, RZ ;  /* 0x000004400d0d7810 */ /* 0x000fe40007ffe0ff */
[----:B------:R-:W-:Y:S02]  /*fa00*/  LEA.HI R0, R11, 0x1, RZ, 0x18 ;  /* 0x000000010b007811 */ /* 0x000fe400078fc0ff */
[----:B------:R-:W-:Y:S02]  /*fa10*/  LEA R13, R14, R13, 0x18 ;  /* 0x0000000d0e0d7211 */ /* 0x000fe400078ec0ff */
[----:B------:R-:W-:Y:S02]  /*fa20*/  IADD3 R16, P1, P2, R21, R8, R3 ;  /* 0x0000000815107210 */ /* 0x000fe40007a3e003 */
[----:B------:R-:W-:Y:S01]  /*fa30*/  LOP3.LUT R8, R0, 0x3, RZ, 0xc0, !PT ;  /* 0x0000000300087812 */ /* 0x000fe200078ec0ff */
[----:B------:R-:W-:Y:S01]  /*fa40*/  IMAD R11, R4, 0x4, R13 ;  /* 0x00000004040b7824 */ /* 0x000fe200078e020d */
[----:B------:R-:W-:Y:S01]  /*fa50*/  IADD3.X R9, PT, PT, R6, R9, RZ, P1, P2 ;  /* 0x0000000906097210 */ /* 0x000fe20000fe44ff */
[----:B------:R-:W-:Y:S01]  /*fa60*/  IMAD.MOV.U32 R0, RZ, RZ, RZ ;  /* 0x000000ffff007224 */ /* 0x000fe200078e00ff */
[----:B------:R-:W-:-:S02]  /*fa70*/  MOV R12, R3 ;  /* 0x00000003000c7202 */ /* 0x000fc40000000f00 */
[----:B------:R-:W-:-:S07]  /*fa80*/  IADD3 R13, PT, PT, -R8, RZ, RZ ;  /* 0x000000ff080d7210 */ /* 0x000fce0007ffe1ff */
.L_x_170:
[----:B------:R-:W-:-:S06]  /*fa90*/  IMAD.MOV.U32 R8, RZ, RZ, R16 ;  /* 0x000000ffff087224 */ /* 0x000fcc00078e0010 */
[----:B------:R0:W2:Y:S01]  /*faa0*/  LDG.E.U8 R8, desc[UR36][R8.64] ;  /* 0x0000002408087981 */ /* 0x0000a2000c1e1100 */
[----:B------:R-:W-:Y:S01]  /*fab0*/  VIADD R13, R13, 0x1 ;  /* 0x000000010d0d7836 */ /* 0x000fe20000000000 */
[----:B------:R-:W-:Y:S02]  /*fac0*/  IADD3 R16, P2, PT, R16, 0x100, RZ ;  /* 0x0000010010107810 */ /* 0x000fe40007f5e0ff */
[----:B------:R-:W-:-:S03]  /*fad0*/  IADD3 R12, PT, PT, R12, 0x100, RZ ;  /* 0x000001000c0c7810 */ /* 0x000fc60007ffe0ff */
[----:B0-----:R-:W-:Y:S01]  /*fae0*/  IMAD.X R9, RZ, RZ, R9, P2 ;  /* 0x000000ffff097224 */ /* 0x001fe200010e0609 */
[----:B--2---:R-:W-:-:S13]  /*faf0*/  ISETP.NE.AND P1, PT, R8, RZ, PT ;  /* 0x000000ff0800720c */ /* 0x004fda0003f25270 */
[----:B------:R-:W1:Y:S02]  /*fb00*/  @!P1 LDS R14, [R11] ;  /* 0x000000000b0e9984 */ /* 0x000e640000000800 */
[----:B-1----:R-:W-:Y:S01]  /*fb10*/  @!P1 FADD.FTZ R15, -R28, R14 ;  /* 0x0000000e1c0f9221 */ /* 0x002fe20000010100 */
[----:B------:R-:W-:-:S03]  /*fb20*/  MOV R14, RZ ;  /* 0x000000ff000e7202 */ /* 0x000fc60000000f00 */
[----:B------:R-:W-:-:S04]  /*fb30*/  @!P1 FMUL.FTZ R15, R15, 1.4426950216293334961 ;  /* 0x3fb8aa3b0f0f9820 */ /* 0x000fc80000410000 */
[----:B------:R-:W0:Y:S01]  /*fb40*/  @!P1 MUFU.EX2 R14, R15 ;  /* 0x0000000f000e9308 */ /* 0x000e220000000800 */
[----:B------:R-:W-:Y:S01]  /*fb50*/  ISETP.NE.AND P1, PT, R13, RZ, PT ;  /* 0x000000ff0d00720c */ /* 0x000fe20003f25270 */
[----:B0-----:R0:W-:Y:S01]  /*fb60*/  STS [R11], R14 ;  /* 0x0000000e0b007388 */ /* 0x0011e20000000800 */
[----:B------:R-:W-:Y:S01]  /*fb70*/  FADD.FTZ R0, R14, R0 ;  /* 0x000000000e007221 */ /* 0x000fe20000010000 */
[----:B0-----:R-:W-:-:S10]  /*fb80*/  IADD3 R11, PT, PT, R11, 0x400, RZ ;  /* 0x000004000b0b7810 */ /* 0x001fd40007ffe0ff */
[----:B------:R-:W-:Y:S05]  /*fb90*/  @P1 BRA `(.L_x_170) ;  /* 0xfffffffc00bc1947 */ /* 0x000fea000383ffff */
.L_x_169:
[----:B------:R-:W-:Y:S05]  /*fba0*/  BSYNC.RECONVERGENT B1 ;  /* 0x0000000000017941 */ /* 0x000fea0003800200 */
.L_x_168:
[----:B------:R-:W-:Y:S05]  /*fbb0*/  @!P0 BRA `(.L_x_158) ;  /* 0x0000000000dc8947 */ /* 0x000fea0003800000 */
[----:B------:R-:W0:Y:S01]  /*fbc0*/  S2R R16, SR_CgaCtaId ;  /* 0x0000000000107919 */ /* 0x000e220000008800 */
[----:B------:R-:W2:Y:S01]  /*fbd0*/  LDCU.64 UR10, c[0x0][0x420] ;  /* 0x00008400ff0a77ac */ /* 0x000ea20008000a00 */
[----:B------:R-:W-:Y:S01]  /*fbe0*/  MOV R8, 0x400 ;  /* 0x0000040000087802 */ /* 0x000fe20000000f00 */
[----:B------:R-:W-:-:S04]  /*fbf0*/  USHF.L.U32 UR4, UR12, 0x2, URZ ;  /* 0x000000020c047899 */ /* 0x000fc800080006ff */
[----:B------:R-:W-:Y:S02]  /*fc00*/  VIADD R9, R8, 0x440 ;  /* 0x0000044008097836 */ /* 0x000fe40000000000 */
[----:B------:R-:W-:Y:S02]  /*fc10*/  LEA R8, R12, -UR4, 0x2 ;  /* 0x800000040c087c11 */ /* 0x000fe4000f8e10ff */
[----:B--2---:R-:W-:-:S04]  /*fc20*/  IADD3 R14, P0, P1, R21, UR10, R12 ;  /* 0x0000000a150e7c10 */ /* 0x004fc8000f91e00c */
[----:B------:R-:W-:Y:S02]  /*fc30*/  IADD3 R14, P2, PT, R14, 0x200, RZ ;  /* 0x000002000e0e7810 */ /* 0x000fe40007f5e0ff */
[----:B0-----:R-:W-:Y:S02]  /*fc40*/  LEA R11, R16, R9, 0x18 ;  /* 0x00000009100b7211 */ /* 0x001fe400078ec0ff */
[----:B------:R-:W-:Y:S02]  /*fc50*/  IADD3.X R9, PT, PT, R6, UR11, RZ, P0, P1 ;  /* 0x0000000b06097c10 */ /* 0x000fe400087e24ff */
[----:B------:R-:W-:Y:S02]  /*fc60*/  IADD3 R11, PT, PT, R8, 0x800, R11 ;  /* 0x00000800080b7810 */ /* 0x000fe40007ffe00b */
[----:B------:R-:W-:-:S07]  /*fc70*/  IADD3.X R9, PT, PT, RZ, R9, RZ, P2, !PT ;  /* 0x00000009ff097210 */ /* 0x000fce00017fe4ff */
.L_x_171:
[----:B------:R-:W-:-:S05]  /*fc80*/  IMAD.MOV.U32 R8, RZ, RZ, R14 ;  /* 0x000000ffff087224 */ /* 0x000fca00078e000e */
[----:B------:R-:W2:Y:S04]  /*fc90*/  LDG.E.U8 R15, desc[UR36][R8.64+-0x200] ;  /* 0xfffe0024080f7981 */ /* 0x000ea8000c1e1100 */
[----:B------:R-:W3:Y:S04]  /*fca0*/  LDG.E.U8 R13, desc[UR36][R8.64+-0x100] ;  /* 0xffff0024080d7981 */ /* 0x000ee8000c1e1100 */
[----:B------:R-:W4:Y:S04]  /*fcb0*/  LDG.E.U8 R14, desc[UR36][R8.64] ;  /* 0x00000024080e7981 */ /* 0x000f28000c1e1100 */
[----:B------:R-:W5:Y:S01]  /*fcc0*/  LDG.E.U8 R16, desc[UR36][R8.64+0x100] ;  /* 0x0001002408107981 */ /* 0x000f62000c1e1100 */
[----:B------:R-:W-:Y:S01]  /*fcd0*/  MOV R18, RZ ;  /* 0x000000ff00127202 */ /* 0x000fe20000000f00 */
[----:B------:R-:W-:Y:S01]  /*fce0*/  IMAD.MOV.U32 R20, RZ, RZ, RZ ;  /* 0x000000ffff147224 */ /* 0x000fe200078e00ff */
[----:B------:R-:W-:-:S02]  /*fcf0*/  IADD3 R12, PT, PT, R12, 0x400, RZ ;  /* 0x000004000c0c7810 */ /* 0x000fc40007ffe0ff */
[----:B--2---:R-:W-:Y:S02]  /*fd00*/  ISETP.NE.AND P0, PT, R15, RZ, PT ;  /* 0x000000ff0f00720c */ /* 0x004fe40003f05270 */
[----:B---3--:R-:W-:Y:S02]  /*fd10*/  ISETP.NE.AND P1, PT, R13, RZ, PT ;  /* 0x000000ff0d00720c */ /* 0x008fe40003f25270 */
[----:B----4-:R-:W-:Y:S02]  /*fd20*/  ISETP.NE.AND P2, PT, R14, RZ, PT ;  /* 0x000000ff0e00720c */ /* 0x010fe40003f45270 */
[----:B-----5:R-:W-:-:S07]  /*fd30*/  ISETP.NE.AND P3, PT, R16, RZ, PT ;  /* 0x000000ff1000720c */ /* 0x020fce0003f65270 */
[----:B------:R-:W1:Y:S01]  /*fd40*/  @!P0 LDS R13, [R11+-0x800] ;  /* 0xfff800000b0d8984 */ /* 0x000e620000000800 */
[----:B------:R-:W-:-:S03]  /*fd50*/  IMAD.MOV.U32 R16, RZ, RZ, RZ ;  /* 0x000000ffff107224 */ /* 0x000fc600078e00ff */
[----:B------:R-:W0:Y:S04]  /*fd60*/  @!P1 LDS R15, [R11+-0x400] ;  /* 0xfffc00000b0f9984 */ /* 0x000e280000000800 */
[----:B------:R-:W2:Y:S04]  /*fd70*/  @!P2 LDS R17, [R11] ;  /* 0x000000000b11a984 */ /* 0x000ea80000000800 */
[----:B------:R-:W3:Y:S01]  /*fd80*/  @!P3 LDS R19, [R11+0x400] ;  /* 0x000400000b13b984 */ /* 0x000ee20000000800 */
[----:B-1----:R-:W-:Y:S01]  /*fd90*/  @!P0 FADD.FTZ R14, -R28, R13 ;  /* 0x0000000d1c0e8221 */ /* 0x002fe20000010100 */
[----:B------:R-:W-:-:S03]  /*fda0*/  HFMA2 R13, -RZ, RZ, 0, 0 ;  /* 0x00000000ff0d7431 */ /* 0x000fc600000001ff */
[----:B------:R-:W-:Y:S01]  /*fdb0*/  @!P0 FMUL.FTZ R14, R14, 1.4426950216293334961 ;  /* 0x3fb8aa3b0e0e8820 */ /* 0x000fe20000410000 */
[C---:B0-----:R-:W-:Y:S01]  /*fdc0*/  @!P1 FADD.FTZ R15, -R28.reuse, R15 ;  /* 0x0000000f1c0f9221 */ /* 0x041fe20000010100 */
[----:B--2---:R-:W-:-:S03]  /*fdd0*/  @!P2 FADD.FTZ R17, -R28, R17 ;  /* 0x000000111c11a221 */ /* 0x004fc60000010100 */
[----:B------:R-:W-:Y:S01]  /*fde0*/  @!P1 FMUL.FTZ R15, R15, 1.4426950216293334961 ;  /* 0x3fb8aa3b0f0f9820 */ /* 0x000fe20000410000 */
[----:B------:R0:W1:Y:S01]  /*fdf0*/  @!P0 MUFU.EX2 R13, R14 ;  /* 0x0000000e000d8308 */ /* 0x0000620000000800 */
[----:B---3--:R-:W-:Y:S01]  /*fe00*/  @!P3 FADD.FTZ R19, -R28, R19 ;  /* 0x000000131c13b221 */ /* 0x008fe20000010100 */
[----:B------:R-:W-:Y:S01]  /*fe10*/  @!P2 FMUL.FTZ R17, R17, 1.4426950216293334961 ;  /* 0x3fb8aa3b1111a820 */ /* 0x000fe20000410000 */
[----:B------:R-:W-:Y:S02]  /*fe20*/  ISETP.GE.AND P0, PT, R12, UR44, PT ;  /* 0x0000002c0c007c0c */ /* 0x000fe4000bf06270 */
[----:B------:R-:W-:-:S03]  /*fe30*/  @!P3 FMUL.FTZ R19, R19, 1.4426950216293334961 ;  /* 0x3fb8aa3b1313b820 */ /* 0x000fc60000410000 */
[----:B------:R1:W2:Y:S01]  /*fe40*/  @!P1 MUFU.EX2 R16, R15 ;  /* 0x0000000f00109308 */ /* 0x0002a20000000800 */
[----:B0-----:R-:W-:-:S05]  /*fe50*/  IADD3 R14, P1, PT, R8, 0x400, RZ ;  /* 0x00000400080e7810 */ /* 0x001fca0007f3e0ff */
[----:B------:R-:W-:Y:S02]  /*fe60*/  IMAD.X R9, RZ, RZ, R9, P1 ;  /* 0x000000ffff097224 */ /* 0x000fe400008e0609 */
[----:B------:R-:W0:Y:S01]  /*fe70*/  @!P2 MUFU.EX2 R18, R17 ;  /* 0x000000110012a308 */ /* 0x000e220000000800 */
[----:B-1----:R-:W-:Y:S01]  /*fe80*/  FADD.FTZ R15, R13, R0 ;  /* 0x000000000d0f7221 */ /* 0x002fe20000010000 */
[----:B------:R-:W-:Y:S06]  /*fe90*/  STS [R11+-0x800], R13 ;  /* 0xfff8000d0b007388 */ /* 0x000fec0000000800 */
[----:B------:R-:W1:Y:S01]  /*fea0*/  @!P3 MUFU.EX2 R20, R19 ;  /* 0x000000130014b308 */ /* 0x000e620000000800 */
[----:B--2---:R-:W-:Y:S01]  /*feb0*/  FADD.FTZ R15, R15, R16 ;  /* 0x000000100f0f7221 */ /* 0x004fe20000010000 */
[----:B------:R-:W-:Y:S03]  /*fec0*/  STS [R11+-0x400], R16 ;  /* 0xfffc00100b007388 */ /* 0x000fe60000000800 */
[----:B0-----:R-:W-:Y:S01]  /*fed0*/  FADD.FTZ R15, R15, R18 ;  /* 0x000000120f0f7221 */ /* 0x001fe20000010000 */
[----:B------:R-:W-:Y:S04]  /*fee0*/  STS [R11], R18 ;  /* 0x000000120b007388 */ /* 0x000fe80000000800 */
[----:B-1----:R0:W-:Y:S01]  /*fef0*/  STS [R11+0x400], R20 ;  /* 0x000400140b007388 */ /* 0x0021e20000000800 */
[----:B------:R-:W-:Y:S01]  /*ff00*/  FADD.FTZ R0, R15, R20 ;  /* 0x000000140f007221 */ /* 0x000fe20000010000 */
[----:B0-----:R-:W-:Y:S01]  /*ff10*/  IADD3 R11, PT, PT, R11, 0x1000, RZ ;  /* 0x000010000b0b7810 */ /* 0x001fe20007ffe0ff */
[----:B------:R-:W-:Y:S06]  /*ff20*/  @!P0 BRA `(.L_x_171) ;  /* 0xfffffffc00548947 */ /* 0x000fec000383ffff */
.L_x_158:
[----:B------:R-:W-:Y:S05]  /*ff30*/  BSYNC.RECONVERGENT B0 ;  /* 0x0000000000007941 */ /* 0x000fea0003800200 */
.L_x_157:
[----:B---3--:R-:W2:Y:S01]  /*ff40*/  SHFL.BFLY PT, R9, R0, 0x10, 0x1f ;  /* 0x0e001f0000097f89 */ /* 0x008ea200000e0000 */
[C---:B------:R-:W-:Y:S01]  /*ff50*/  ISETP.NE.AND P0, PT, R10.reuse, RZ, PT ;  /* 0x000000ff0a00720c */ /* 0x040fe20003f05270 */
[----:B------:R-:W3:Y:S01]  /*ff60*/  LDCU UR4, c[0x0][0x3f4] ;  /* 0x00007e80ff0477ac */ /* 0x000ee20008000800 */
[----:B------:R-:W-:Y:S01]  /*ff70*/  ISETP.GT.U32.AND P1, PT, R10, 0x7, PT ;  /* 0x000000070a00780c */ /* 0x000fe20003f24070 */
[----:B------:R-:W4:Y:S01]  /*ff80*/  S2UR UR13, SR_CTAID.X ;  /* 0x00000000000d79c3 */ /* 0x000f220000002500 */
[----:B------:R-:W5:Y:S01]  /*ff90*/  LDCU.U8 UR11, c[0x0][0x48c] ;  /* 0x00009180ff0b77ac */ /* 0x000f620008000000 */
[----:B---3--:R-:W-:Y:S01]  /*ffa0*/  UIADD3 UR4, UPT, UPT, UR4, 0x4, URZ ;  /* 0x0000000404047890 */ /* 0x008fe2000fffe0ff */
[----:B--2---:R-:W-:-:S03]  /*ffb0*/  FADD.FTZ R9, R9, R0 ;  /* 0x0000000009097221 */ /* 0x004fc60000010000 */
[----:B------:R-:W-:Y:S02]  /*ffc0*/  USHF.R.S32.HI UR5, URZ, 0x1f, UR4 ;  /* 0x0000001fff057899 */ /* 0x000fe40008011404 */
[----:B------:R-:W0:Y:S02]  /*ffd0*/  SHFL.BFLY PT, R8, R9, 0x8, 0x1f ;  /* 0x0d001f0009087f89 */ /* 0x000e2400000e0000 */
[----:B------:R-:W-:-:S03]  /*ffe0*/  ULEA.HI UR5, UR5, UR4, URZ, 0x2 ;  /* 0x0000000405057291 */ /* 0x000fc6000f8f10ff */
[----:B------:R-:W-:Y:S01]  /*fff0*/  UMOV UR4, URZ ;  /* 0x000000ff00047c82 */ /* 0x000fe20008000000 */
[----:B------:R-:W-:-:S04]  /*10000*/  USHF.L.U32 UR5, UR5, 0x2, URZ ;  /* 0x0000000205057899 */ /* 0x000fc800080006ff */
[----:B------:R-:W-:-:S03]  /*10010*/  ULOP3.LUT UR7, UR5, 0xfffffff0, URZ, 0xc0, !UPT ;  /* 0xfffffff005077892 */ /* 0x000fc6000f8ec0ff */
[----:B------:R-:W-:Y:S01]  /*10020*/  UMOV UR5, URZ ;  /* 0x000000ff00057c82 */ /* 0x000fe20008000000 */
[----:B0-----:R-:W-:-:S05]  /*10030*/  FADD.FTZ R11, R9, R8 ;  /* 0x00000008090b7221 */ /* 0x001fca0000010000 */
[----:B------:R-:W0:Y:S02]  /*10040*/  SHFL.BFLY PT, R8, R11, 0x4, 0x1f ;  /* 0x0c801f000b087f89 */ /* 0x000e2400000e0000 */
[----:B0-----:R-:W-:Y:S01]  /*10050*/  FADD.FTZ R12, R11, R8 ;  /* 0x000000080b0c7221 */ /* 0x001fe20000010000 */
[----:B------:R-:W-:-:S04]  /*10060*/  SHF.R.U32.HI R8, RZ, 0x5, R4 ;  /* 0x00000005ff087819 */ /* 0x000fc80000011604 */
[----:B------:R-:W0:Y:S01]  /*10070*/  SHFL.BFLY PT, R13, R12, 0x2, 0x1f ;  /* 0x0c401f000c0d7f89 */ /* 0x000e2200000e0000 */
[----:B------:R-:W-:Y:S02]  /*10080*/  @!P0 IMAD R5, R8, 0x4, R5 ;  /* 0x0000000408058824 */ /* 0x000fe400078e0205 */
[----:B0-----:R-:W-:-:S05]  /*10090*/  FADD.FTZ R13, R12, R13 ;  /* 0x0000000d0c0d7221 */ /* 0x001fca0000010000 */
[----:B------:R-:W0:Y:S02]  /*100a0*/  SHFL.BFLY PT, R14, R13, 0x1, 0x1f ;  /* 0x0c201f000d0e7f89 */ /* 0x000e2400000e0000 */
[----:B0-----:R-:W-:-:S05]  /*100b0*/  FADD.FTZ R14, R13, R14 ;  /* 0x0000000e0d0e7221 */ /* 0x001fca0000010000 */
[----:B------:R-:W-:Y:S01]  /*100c0*/  @!P0 STS [R5+0x20], R14 ;  /* 0x0000200e05008388 */ /* 0x000fe20000000800 */
[----:B------:R-:W-:Y:S01]  /*100d0*/  BAR.SYNC.DEFER_BLOCKING 0x0 ;  /* 0x0000000000007b1d */ /* 0x000fe20000010000 */
[----:B-----5:R-:W-:-:S05]  /*100e0*/  ISETP.NE.AND P0, PT, RZ, UR11, PT ;  /* 0x0000000bff007c0c */ /* 0x020fca000bf05270 */
[----:B------:R-:W0:Y:S01]  /*100f0*/  @!P1 LDS R14, [R7+0x20] ;  /* 0x00002000070e9984 */ /* 0x000e220000000800 */
[----:B------:R-:W-:-:S03]  /*10100*/  ISETP.GE.AND P1, PT, R3, UR44, PT ;  /* 0x0000002c03007c0c */ /* 0x000fc6000bf26270 */
[----:B0-----:R-:W0:Y:S02]  /*10110*/  SHFL.BFLY PT, R9, R14, 0x4, 0x1f ;  /* 0x0c801f000e097f89 */ /* 0x001e2400000e0000 */
[----:B0-----:R-:W-:-:S05]  /*10120*/  FADD.FTZ R9, R9, R14 ;  /* 0x0000000e09097221 */ /* 0x001fca0000010000 */
[----:B------:R-:W0:Y:S02]  /*10130*/  SHFL.BFLY PT, R0, R9, 0x2, 0x1f ;  /* 0x0c401f0009007f89 */ /* 0x000e2400000e0000 */
[----:B0-----:R-:W-:-:S05]  /*10140*/  FADD.FTZ R0, R9, R0 ;  /* 0x0000000009007221 */ /* 0x001fca0000010000 */
[----:B------:R-:W0:Y:S02]  /*10150*/  SHFL.BFLY PT, R11, R0, 0x1, 0x1f ;  /* 0x0c201f00000b7f89 */ /* 0x000e2400000e0000 */
[----:B0-----:R-:W-:-:S06]  /*10160*/  FADD.FTZ R11, R0, R11 ;  /* 0x0000000b000b7221 */ /* 0x001fcc0000010000 */
[----:B------:R-:W0:Y:S02]  /*10170*/  SHFL.IDX PT, R11, R11, RZ, 0x1f ;  /* 0x00001fff0b0b7589 */ /* 0x000e2400000e0000 */
[----:B0-----:R-:W-:-:S04]  /*10180*/  FADD.FTZ R5, R11, 9.9999999747524270788e-07 ;  /* 0x358637bd0b057421 */ /* 0x001fc80000010000 */
[----:B------:R0:W2:Y:S01]  /*10190*/  MUFU.RCP R16, R5 ;  /* 0x0000000500107308 */ /* 0x0000a20000001000 */
[----:B----4-:R-:W-:Y:S05]  /*101a0*/  @!P0 BRA `(.L_x_172) ;  /* 0x0000000000208947 */ /* 0x010fea0003800000 */
[----:B------:R-:W3:Y:S01]  /*101b0*/  LDCU UR5, c[0x0][0x3f8] ;  /* 0x00007f00ff0577ac */ /* 0x000ee20008000800 */
[----:B------:R-:W4:Y:S01]  /*101c0*/  LDCU UR4, c[0x0][0x488] ;  /* 0x00009100ff0477ac */ /* 0x000f220008000800 */
[----:B------:R-:W4:Y:S01]  /*101d0*/  LDCU UR9, c[0x0][0x40c] ;  /* 0x00008180ff0977ac */ /* 0x000f220008000800 */
[----:B------:R-:W5:Y:S01]  /*101e0*/  LDCU UR10, c[0x0][0x3f4] ;  /* 0x00007e80ff0a77ac */ /* 0x000f620008000800 */
[----:B---3--:R-:W-:-:S04]  /*101f0*/  UIMAD UR5, UR8, UR5, UR13 ;  /* 0x00000005080572a4 */ /* 0x008fc8000f8e020d */
[----:B----4-:R-:W-:-:S04]  /*10200*/  UIMAD UR4, UR5, UR4, UR9 ;  /* 0x00000004050472a4 */ /* 0x010fc8000f8e0209 */
[----:B-----5:R-:W-:-:S04]  /*10210*/  UIMAD UR4, UR4, UR10, URZ ;  /* 0x0000000a040472a4 */ /* 0x020fc8000f8e02ff */
[----:B------:R-:W-:-:S12]  /*10220*/  USHF.R.S32.HI UR5, URZ, 0x1f, UR4 ;  /* 0x0000001fff057899 */ /* 0x000fd80008011404 */
.L_x_172:
[----:B------:R-:W-:Y:S04]  /*10230*/  BSSY.RECONVERGENT B0, `(.L_x_173) ;  /* 0x0000063000007945 */ /* 0x000fe80003800200 */
[----:B------:R-:W-:Y:S05]  /*10240*/  @P1 BRA `(.L_x_174) ;  /* 0x0000000400841947 */ /* 0x000fea0003800000 */
[----:B------:R-:W-:Y:S01]  /*10250*/  HFMA2 R0, -RZ, RZ, 0, 1.52587890625e-05 ;  /* 0x00000100ff007431 */ /* 0x000fe200000001ff */
[----:B0-----:R-:W-:Y:S01]  /*10260*/  LOP3.LUT R5, RZ, R4, RZ, 0x33, !PT ;  /* 0x00000004ff057212 */ /* 0x001fe200078e33ff */
[----:B------:R-:W-:Y:S03]  /*10270*/  BSSY.RECONVERGENT B1, `(.L_x_175) ;  /* 0x0000027000017945 */ /* 0x000fe60003800200 */
[----:B------:R-:W-:-:S04]  /*10280*/  VIADDMNMX R0, R3, R0, UR44, !PT ;  /* 0x0000002c03007e46 */ /* 0x000fc8000f800100 */
[----:B------:R-:W-:-:S04]  /*10290*/  IADD3 R0, PT, PT, R0, -UR12, R5 ;  /* 0x8000000c00007c10 */ /* 0x000fc8000fffe005 */
[C---:B------:R-:W-:Y:S02]  /*102a0*/  LOP3.LUT R5, R0.reuse, 0x300, RZ, 0xc0, !PT ;  /* 0x0000030000057812 */ /* 0x040fe400078ec0ff */
[----:B------:R-:W-:Y:S02]  /*102b0*/  ISETP.GE.U32.AND P1, PT, R0, 0x300, PT ;  /* 0x000003000000780c */ /* 0x000fe40003f26070 */
[----:B------:R-:W-:-:S13]  /*102c0*/  ISETP.NE.AND P2, PT, R5, 0x300, PT ;  /* 0x000003000500780c */ /* 0x000fda0003f45270 */
[----:B------:R-:W-:Y:S05]  /*102d0*/  @!P2 BRA `(.L_x_176) ;  /* 0x000000000080a947 */ /* 0x000fea0003800000 */
[----:B------:R-:W0:Y:S01]  /*102e0*/  S2UR UR10, SR_CgaCtaId ;  /* 0x00000000000a79c3 */ /* 0x000e220000008800 */
[----:B------:R-:W3:Y:S01]  /*102f0*/  LDCU.64 UR14, c[0x0][0x480] ;  /* 0x00009000ff0e77ac */ /* 0x000ee20008000a00 */
[----:B------:R-:W-:Y:S02]  /*10300*/  LEA.HI R0, R0, 0x1, RZ, 0x18 ;  /* 0x0000000100007811 */ /* 0x000fe400078fc0ff */
[----:B------:R-:W-:Y:S01]  /*10310*/  IADD3 R13, P2, PT, R3, UR4, RZ ;  /* 0x00000004030d7c10 */ /* 0x000fe2000ff5e0ff */
[----:B------:R-:W-:Y:S02]  /*10320*/  UMOV UR9, 0x400 ;  /* 0x0000040000097882 */ /* 0x000fe40000000000 */
[C---:B------:R-:W-:Y:S01]  /*10330*/  IMAD.SHL.U32 R5, R0.reuse, 0x100, RZ ;  /* 0x0000010000057824 */ /* 0x040fe200078e00ff */
[----:B------:R-:W-:Y:S01]  /*10340*/  UIADD3 UR9, UPT, UPT, UR9, 0x440, URZ ;  /* 0x0000044009097890 */ /* 0x000fe2000fffe0ff */
[----:B------:R-:W-:Y:S02]  /*10350*/  IADD3.X R14, PT, PT, RZ, UR5, RZ, P2, !PT ;  /* 0x00000005ff0e7c10 */ /* 0x000fe400097fe4ff */
[----:B------:R-:W-:-:S02]  /*10360*/  LOP3.LUT R0, R0, 0x3, RZ, 0xc0, !PT ;  /* 0x0000000300007812 */ /* 0x000fc400078ec0ff */
[----:B------:R-:W-:Y:S02]  /*10370*/  LOP3.LUT R10, R5, 0x300, RZ, 0xc0, !PT ;  /* 0x00000300050a7812 */ /* 0x000fe400078ec0ff */
[----:B------:R-:W-:Y:S02]  /*10380*/  LEA R5, R4, UR7, 0x1 ;  /* 0x0000000704057c11 */ /* 0x000fe4000f8e08ff */
[----:B------:R-:W-:Y:S01]  /*10390*/  IADD3 R7, PT, PT, -R0, RZ, RZ ;  /* 0x000000ff00077210 */ /* 0x000fe20007ffe1ff */
[----:B------:R-:W-:Y:S01]  /*103a0*/  IMAD.IADD R3, R3, 0x1, R10 ;  /* 0x0000000103037824 */ /* 0x000fe200078e020a */
[----:B---3--:R-:W-:-:S04]  /*103b0*/  LEA R12, P2, R13, UR14, 0x2 ;  /* 0x0000000e0d0c7c11 */ /* 0x008fc8000f8410ff */
[----:B------:R-:W-:Y:S01]  /*103c0*/  LEA.HI.X R13, R13, UR15, R14, 0x2, P2 ;  /* 0x0000000f0d0d7c11 */ /* 0x000fe200090f140e */
[----:B0-----:R-:W-:-:S06]  /*103d0*/  ULEA UR9, UR10, UR9, 0x18 ;  /* 0x000000090a097291 */ /* 0x001fcc000f8ec0ff */
[----:B------:R-:W-:Y:S01]  /*103e0*/  VIADD R5, R5, UR9 ;  /* 0x0000000905057c36 */ /* 0x000fe20008000000 */
[----:B------:R-:W-:-:S07]  /*103f0*/  LEA R0, R4, UR9, 0x2 ;  /* 0x0000000904007c11 */ /* 0x000fce000f8e10ff */
.L_x_177:
[----:B------:R0:W2:Y:S01]  /*10400*/  LDS R9, [R0] ;  /* 0x0000000000097984 */ /* 0x0000a20000000800 */
[----:B------:R-:W-:Y:S01]  /*10410*/  @P0 MOV R10, R12 ;  /* 0x0000000c000a0202 */ /* 0x000fe20000000f00 */
[----:B------:R-:W-:Y:S01]  /*10420*/  @P0 IMAD.MOV.U32 R11, RZ, RZ, R13 ;  /* 0x000000ffff0b0224 */ /* 0x000fe200078e000d */
[----:B------:R-:W-:Y:S02]  /*10430*/  IADD3 R7, PT, PT, R7, 0x1, RZ ;  /* 0x0000000107077810 */ /* 0x000fe40007ffe0ff */
[----:B------:R-:W-:Y:S02]  /*10440*/  IADD3 R12, P2, PT, R12, 0x400, RZ ;  /* 0x000004000c0c7810 */ /* 0x000fe40007f5e0ff */
[----:B------:R-:W-:Y:S01]  /*10450*/  ISETP.NE.AND P3, PT, R7, RZ, PT ;  /* 0x000000ff0700720c */ /* 0x000fe20003f65270 */
[----:B0-----:R-:W-:Y:S01]  /*10460*/  VIADD R0, R0, 0x400 ;  /* 0x0000040000007836 */ /* 0x001fe20000000000 */
[----:B------:R-:W-:Y:S01]  /*10470*/  IADD3.X R13, PT, PT, RZ, R13, RZ, P2, !PT ;  /* 0x0000000dff0d7210 */ /* 0x000fe200017fe4ff */
[----:B--2---:R-:W-:-:S05]  /*10480*/  FMUL.FTZ R15, R9, R16 ;  /* 0x00000010090f7220 */ /* 0x004fca0000410000 */
[----:B------:R-:W-:Y:S01]  /*10490*/  @P0 STG.E desc[UR36][R10.64], R15 ;  /* 0x0000000f0a000986 */ /* 0x000fe2000c101924 */
[----:B------:R-:W-:-:S05]  /*104a0*/  F2FP.F16.F32.PACK_AB R9, RZ, R15 ;  /* 0x0000000fff09723e */ /* 0x000fca00000000ff */
[----:B------:R0:W-:Y:S02]  /*104b0*/  STS.U16 [R5], R9 ;  /* 0x0000000905007388 */ /* 0x0001e40000000400 */
[----:B0-----:R-:W-:Y:S01]  /*104c0*/  VIADD R5, R5, 0x200 ;  /* 0x0000020005057836 */ /* 0x001fe20000000000 */
[----:B------:R-:W-:Y:S06]  /*104d0*/  @P3 BRA `(.L_x_177) ;  /* 0xfffffffc00c83947 */ /* 0x000fec000383ffff */
.L_x_176:
[----:B------:R-:W-:Y:S05]  /*104e0*/  BSYNC.RECONVERGENT B1 ;  /* 0x0000000000017941 */ /* 0x000fea0003800200 */
.L_x_175:
[----:B------:R-:W-:Y:S05]  /*104f0*/  @!P1 BRA `(.L_x_174) ;  /* 0x0000000000d89947 */ /* 0x000fea0003800000 */
[----:B------:R-:W0:Y:S01]  /*10500*/  S2R R10, SR_CgaCtaId ;  /* 0x00000000000a7919 */ /* 0x000e220000008800 */
[----:B------:R-:W3:Y:S01]  /*10510*/  LDCU.64 UR14, c[0x0][0x480] ;  /* 0x00009000ff0e77ac */ /* 0x000ee20008000a00 */
[----:B------:R-:W-:Y:S02]  /*10520*/  MOV R7, 0x400 ;  /* 0x0000040000077802 */ /* 0x000fe40000000f00 */
[C---:B------:R-:W-:Y:S01]  /*10530*/  IADD3 R11, P2, PT, R3.reuse, UR4, RZ ;  /* 0x00000004030b7c10 */ /* 0x040fe2000ff5e0ff */
[----:B------:R-:W-:Y:S01]  /*10540*/  USHF.L.U32 UR9, UR12, 0x2, URZ ;  /* 0x000000020c097899 */ /* 0x000fe200080006ff */
[----:B------:R-:W-:Y:S01]  /*10550*/  LEA R0, R3, UR7, 0x1 ;  /* 0x0000000703007c11 */ /* 0x000fe2000f8e08ff */
[----:B------:R-:W-:Y:S01]  /*10560*/  VIADD R7, R7, 0x440 ;  /* 0x0000044007077836 */ /* 0x000fe20000000000 */
[----:B------:R-:W-:Y:S01]  /*10570*/  MOV R5, UR12 ;  /* 0x0000000c00057c02 */ /* 0x000fe20008000f00 */
[----:B------:R-:W-:Y:S02]  /*10580*/  UISETP.NE.AND UP0, UPT, UR11, URZ, UPT ;  /* 0x000000ff0b00728c */ /* 0x000fe4000bf05270 */
[----:B------:R-:W-:-:S02]  /*10590*/  ISETP.NE.AND P1, PT, RZ, UR11, PT ;  /* 0x0000000bff007c0c */ /* 0x000fc4000bf25270 */
[----:B------:R-:W-:Y:S01]  /*105a0*/  IMAD R5, R5, -0x2, R0 ;  /* 0xfffffffe05057824 */ /* 0x000fe200078e0200 */
[----:B------:R-:W-:Y:S02]  /*105b0*/  LEA R0, R3, -UR9, 0x2 ;  /* 0x8000000903007c11 */ /* 0x000fe4000f8e10ff */
[----:B------:R-:W-:Y:S02]  /*105c0*/  PLOP3.LUT P0, PT, PT, PT, UP0, 0x80, 0x8 ;  /* 0x000000000008781c */ /* 0x000fe40003f0f008 */
[----:B---3--:R-:W-:Y:S02]  /*105d0*/  LEA R9, P3, R11, UR14, 0x2 ;  /* 0x0000000e0b097c11 */ /* 0x008fe4000f8610ff */
[----:B0-----:R-:W-:Y:S02]  /*105e0*/  LEA R7, R10, R7, 0x18 ;  /* 0x000000070a077211 */ /* 0x001fe400078ec0ff */
[----:B------:R-:W-:Y:S02]  /*105f0*/  IADD3.X R10, PT, PT, RZ, UR5, RZ, P2, !PT ;  /* 0x00000005ff0a7c10 */ /* 0x000fe400097fe4ff */
[----:B------:R-:W-:-:S02]  /*10600*/  IADD3 R9, P2, PT, R9, 0x800, RZ ;  /* 0x0000080009097810 */ /* 0x000fc40007f5e0ff */
[----:B------:R-:W-:Y:S02]  /*10610*/  LEA.HI.X R10, R11, UR15, R10, 0x2, P3 ;  /* 0x0000000f0b0a7c11 */ /* 0x000fe400098f140a */
[--C-:B------:R-:W-:Y:S02]  /*10620*/  IADD3 R0, PT, PT, R0, 0x800, R7.reuse ;  /* 0x0000080000007810 */ /* 0x100fe40007ffe007 */
[----:B------:R-:W-:Y:S01]  /*10630*/  IADD3 R5, PT, PT, R5, 0x400, R7 ;  /* 0x0000040005057810 */ /* 0x000fe20007ffe007 */
[----:B------:R-:W-:-:S07]  /*10640*/  IMAD.X R12, RZ, RZ, R10, P2 ;  /* 0x000000ffff0c7224 */ /* 0x000fce00010e060a */
.L_x_178:
[----:B------:R-:W2:Y:S01]  /*10650*/  LDS R7, [R0+-0x800] ;  /* 0xfff8000000077984 */ /* 0x000ea20000000800 */
[----:B------:R-:W-:-:S04]  /*10660*/  IADD3 R3, PT, PT, R3, 0x400, RZ ;  /* 0x0000040003037810 */ /* 0x000fc80007ffe0ff */
[----:B------:R-:W-:Y:S01]  /*10670*/  ISETP.GE.AND P2, PT, R3, UR44, PT ;  /* 0x0000002c03007c0c */ /* 0x000fe2000bf46270 */
[----:B--2---:R-:W-:-:S05]  /*10680*/  FMUL.FTZ R13, R7, R16 ;  /* 0x00000010070d7220 */ /* 0x004fca0000410000 */
[----:B------:R-:W-:-:S04]  /*10690*/  F2FP.F16.F32.PACK_AB R7, RZ, R13 ;  /* 0x0000000dff07723e */ /* 0x000fc800000000ff */
[----:B------:R-:W-:-:S05]  /*106a0*/  PRMT R10, R7, 0x7610, R10 ;  /* 0x00007610070a7816 */ /* 0x000fca000000000a */
[----:B------:R0:W-:Y:S04]  /*106b0*/  STS.U16 [R5+-0x400], R10 ;  /* 0xfffc000a05007388 */ /* 0x0001e80000000400 */
[----:B------:R-:W2:Y:S01]  /*106c0*/  LDS R7, [R0+-0x400] ;  /* 0xfffc000000077984 */ /* 0x000ea20000000800 */
[----:B0-----:R-:W-:-:S04]  /*106d0*/  MOV R10, R9 ;  /* 0x00000009000a7202 */ /* 0x001fc80000000f00 */
[----:B------:R-:W-:Y:S01]  /*106e0*/  IADD3 R9, P3, PT, R10, 0x1000, RZ ;  /* 0x000010000a097810 */ /* 0x000fe20007f7e0ff */
[----:B--2---:R-:W-:-:S05]  /*106f0*/  FMUL.FTZ R15, R7, R16 ;  /* 0x00000010070f7220 */ /* 0x004fca0000410000 */
[----:B------:R-:W-:-:S04]  /*10700*/  F2FP.F16.F32.PACK_AB R7, RZ, R15 ;  /* 0x0000000fff07723e */ /* 0x000fc800000000ff */
[----:B------:R-:W-:-:S05]  /*10710*/  PRMT R11, R7, 0x7610, R11 ;  /* 0x00007610070b7816 */ /* 0x000fca000000000b */
[----:B------:R0:W-:Y:S04]  /*10720*/  STS.U16 [R5+-0x200], R11 ;  /* 0xfffe000b05007388 */ /* 0x0001e80000000400 */
[----:B------:R-:W2:Y:S01]  /*10730*/  LDS R7, [R0] ;  /* 0x0000000000077984 */ /* 0x000ea20000000800 */
[----:B0-----:R-:W-:-:S04]  /*10740*/  IMAD.MOV.U32 R11, RZ, RZ, R12 ;  /* 0x000000ffff0b7224 */ /* 0x001fc800078e000c */
[----:B------:R-:W-:Y:S01]  /*10750*/  IMAD.X R12, RZ, RZ, R11, P3 ;  /* 0x000000ffff0c7224 */ /* 0x000fe200018e060b */
[----:B------:R-:W-:Y:S01]  /*10760*/  @P0 STG.E desc[UR36][R10.64+-0x800], R13 ;  /* 0xfff8000d0a000986 */ /* 0x000fe2000c101924 */
[----:B------:R-:W-:-:S13]  /*10770*/  PLOP3.LUT P0, PT, P1, PT, PT, 0x80, 0x8 ;  /* 0x000000000008781c */ /* 0x000fda0000f0f070 */
[----:B------:R-:W-:Y:S01]  /*10780*/  @P0 STG.E desc[UR36][R10.64+-0x400], R15 ;  /* 0xfffc000f0a000986 */ /* 0x000fe2000c101924 */
[----:B--2---:R-:W-:-:S05]  /*10790*/  FMUL.FTZ R17, R7, R16 ;  /* 0x0000001007117220 */ /* 0x004fca0000410000 */
[----:B------:R-:W-:Y:S01]  /*107a0*/  F2FP.F16.F32.PACK_AB R7, RZ, R17 ;  /* 0x00000011ff07723e */ /* 0x000fe200000000ff */
[----:B------:R-:W-:Y:S03]  /*107b0*/  @P0 STG.E desc[UR36][R10.64], R17 ;  /* 0x000000110a000986 */ /* 0x000fe6000c101924 */
[----:B------:R-:W-:-:S05]  /*107c0*/  PRMT R14, R7, 0x7610, R14 ;  /* 0x00007610070e7816 */ /* 0x000fca000000000e */
[----:B------:R-:W-:Y:S04]  /*107d0*/  STS.U16 [R5], R14 ;  /* 0x0000000e05007388 */ /* 0x000fe80000000400 */
[----:B------:R0:W2:Y:S02]  /*107e0*/  LDS R7, [R0+0x400] ;  /* 0x0004000000077984 */ /* 0x0000a40000000800 */
[----:B0-----:R-:W-:Y:S01]  /*107f0*/  IADD3 R0, PT, PT, R0, 0x1000, RZ ;  /* 0x0000100000007810 */ /* 0x001fe20007ffe0ff */
[----:B--2---:R-:W-:-:S05]  /*10800*/  FMUL.FTZ R19, R7, R16 ;  /* 0x0000001007137220 */ /* 0x004fca0000410000 */
[----:B------:R-:W-:Y:S01]  /*10810*/  @P0 STG.E desc[UR36][R10.64+0x400], R19 ;  /* 0x000400130a000986 */ /* 0x000fe2000c101924 */
[----:B------:R-:W-:-:S05]  /*10820*/  F2FP.F16.F32.PACK_AB R7, RZ, R19 ;  /* 0x00000013ff07723e */ /* 0x000fca00000000ff */
[----:B------:R0:W-:Y:S02]  /*10830*/  STS.U16 [R5+0x200], R7 ;  /* 0x0002000705007388 */ /* 0x0001e40000000400 */
[----:B0-----:R-:W-:Y:S01]  /*10840*/  VIADD R5, R5, 0x800 ;  /* 0x0000080005057836 */ /* 0x001fe20000000000 */
[----:B------:R-:W-:Y:S06]  /*10850*/  @!P2 BRA `(.L_x_178) ;  /* 0xfffffffc007ca947 */ /* 0x000fec000383ffff */
.L_x_174:
[----:B------:R-:W-:Y:S05]  /*10860*/  BSYNC.RECONVERGENT B0 ;  /* 0x0000000000007941 */ /* 0x000fea0003800200 */
.L_x_173:
[----:B------:R-:W-:Y:S01]  /*10870*/  UIADD3 UR9, UPT, UPT, UR44, -0x1, URZ ;  /* 0xffffffff2c097890 */ /* 0x000fe2000fffe0ff */
[----:B------:R-:W3:Y:S01]  /*10880*/  S2R R22, SR_CgaCtaId ;  /* 0x0000000000167919 */ /* 0x000ee20000008800 */
[----:B------:R-:W4:Y:S01]  /*10890*/  LDCU UR5, c[0x0][0x40c] ;  /* 0x00008180ff0577ac */ /* 0x000f220008000800 */
[C---:B------:R-:W-:Y:S01]  /*108a0*/  SHF.L.U32 R27, R4.reuse, 0x3, RZ ;  /* 0x00000003041b7819 */ /* 0x040fe200000006ff */
[----:B------:R-:W-:Y:S01]  /*108b0*/  BSSY.RECONVERGENT B0, `(.L_x_179) ;  /* 0x000001e000007945 */ /* 0x000fe20003800200 */
[----:B------:R-:W-:Y:S01]  /*108c0*/  MOV R7, 0x400 ;  /* 0x0000040000077802 */ /* 0x000fe20000000f00 */
[----:B------:R-:W-:Y:S01]  /*108d0*/  USHF.R.S32.HI UR4, URZ, 0x1f, UR9 ;  /* 0x0000001fff047899 */ /* 0x000fe20008011409 */
[----:B------:R-:W-:Y:S02]  /*108e0*/  LOP3.LUT R27, R27, 0xf8, RZ, 0xc0, !PT ;  /* 0x000000f81b1b7812 */ /* 0x000fe400078ec0ff */
[----:B------:R-:W-:Y:S02]  /*108f0*/  CS2R R18, SRZ ;  /* 0x0000000000127805 */ /* 0x000fe4000001ff00 */
[----:B------:R-:W-:Y:S01]  /*10900*/  SHF.L.U32 R0, R4, 0x4, RZ ;  /* 0x0000000404007819 */ /* 0x000fe200000006ff */
[----:B------:R-:W-:Y:S01]  /*10910*/  ULEA.HI UR4, UR4, UR9, URZ, 0x3 ;  /* 0x0000000904047291 */ /* 0x000fe2000f8f18ff */
[----:B------:R-:W-:Y:S01]  /*10920*/  VIADD R3, R7, 0x240 ;  /* 0x0000024007037836 */ /* 0x000fe20000000000 */
[----:B--2---:R-:W-:-:S02]  /*10930*/  CS2R R16, SRZ ;  /* 0x0000000000107805 */ /* 0x004fc4000001ff00 */
[----:B------:R-:W-:Y:S01]  /*10940*/  LOP3.LUT R0, R0, 0x1f0, RZ, 0xc0, !PT ;  /* 0x000001f000007812 */ /* 0x000fe200078ec0ff */
[----:B------:R-:W-:-:S04]  /*10950*/  ULOP3.LUT UR4, UR4, 0xfffffff8, URZ, 0xc0, !UPT ;  /* 0xfffffff804047892 */ /* 0x000fc8000f8ec0ff */
[----:B------:R-:W-:Y:S01]  /*10960*/  UIADD3 UR4, UPT, UPT, UR9, -UR4, URZ ;  /* 0x8000000409047290 */ /* 0x000fe2000fffe0ff */
[----:B----4-:R-:W-:-:S05]  /*10970*/  IMAD.U32 R53, RZ, RZ, UR5 ;  /* 0x00000005ff357e24 */ /* 0x010fca000f8e00ff */
[----:B------:R-:W-:-:S04]  /*10980*/  ISETP.NE.AND P0, PT, R8, UR4, PT ;  /* 0x0000000408007c0c */ /* 0x000fc8000bf05270 */
[----:B------:R-:W-:-:S04]  /*10990*/  ISETP.NE.OR P0, PT, R53, RZ, P0 ;  /* 0x000000ff3500720c */ /* 0x000fc80000705670 */
[----:B------:R-:W-:Y:S02]  /*109a0*/  ISETP.GT.U32.OR P0, PT, R27, 0xdf, P0 ;  /* 0x000000df1b00780c */ /* 0x000fe40000704470 */
[----:B---3--:R-:W-:-:S04]  /*109b0*/  LEA R3, R22, R3, 0x18 ;  /* 0x0000000316037211 */ /* 0x008fc800078ec0ff */
[----:B------:R-:W-:-:S07]  /*109c0*/  IADD3 R20, PT, PT, R3, R0, RZ ;  /* 0x0000000003147210 */ /* 0x000fce0007ffe0ff */
[----:B------:R-:W-:Y:S05]  /*109d0*/  @P0 BRA `(.L_x_180) ;  /* 0x00000000002c0947 */ /* 0x000fea0003800000 */
[----:B------:R-:W2:Y:S01]  /*109e0*/  LDCU.64 UR10, c[0x0][0x3b0] ;  /* 0x00007600ff0a77ac */ /* 0x000ea20008000a00 */
[----:B------:R-:W-:Y:S01]  /*109f0*/  IMAD.MOV.U32 R19, RZ, RZ, RZ ;  /* 0x000000ffff137224 */ /* 0x000fe200078e00ff */
[----:B--2---:R-:W-:-:S04]  /*10a00*/  UISETP.NE.U32.AND UP0, UPT, UR10, URZ, UPT ;  /* 0x000000ff0a00728c */ /* 0x004fc8000bf05070 */
[----:B------:R-:W-:-:S09]  /*10a10*/  UISETP.NE.AND.EX UP0, UPT, UR11, URZ, UPT, UP0 ;  /* 0x000000ff0b00728c */ /* 0x000fd2000bf05300 */
[----:B------:R-:W-:Y:S05]  /*10a20*/  BRA.U !UP0, `(.L_x_181) ;  /* 0x0000000108147547 */ /* 0x000fea000b800000 */
[----:B------:R-:W2:Y:S01]  /*10a30*/  S2R R0, SR_CTAID.X ;  /* 0x0000000000007919 */ /* 0x000ea20000002500 */
[----:B------:R-:W3:Y:S01]  /*10a40*/  LDC.64 R16, c[0x0][0x3b0] ;  /* 0x0000ec00ff107b82 */ /* 0x000ee20000000a00 */
[----:B--2---:R-:W-:-:S04]  /*10a50*/  IMAD R3, R0, 0xe0, R27 ;  /* 0x000000e000037824 */ /* 0x004fc800078e021b */
[----:B---3--:R-:W-:-:S06]  /*10a60*/  IMAD.WIDE.U32 R16, R3, 0x2, R16 ;  /* 0x0000000203107825 */ /* 0x008fcc00078e0010 */
[----:B------:R-:W5:Y:S02]  /*10a70*/  LDG.E.128 R16, desc[UR36][R16.64] ;  /* 0x0000002410107981 */ /* 0x000f64000c1e1d00 */
.L_x_181:
[----:B-----5:R2:W-:Y:S02]  /*10a80*/  STS.128 [R20], R16 ;  /* 0x0000001014007388 */ /* 0x0205e40000000c00 */
.L_x_180:
[----:B------:R-:W-:Y:S05]  /*10a90*/  BSYNC.RECONVERGENT B0 ;  /* 0x0000000000007941 */ /* 0x000fea0003800200 */
.L_x_179:
[----:B------:R-:W3:Y:S01]  /*10aa0*/  LDCU UR10, c[0x0][0x3f8] ;  /* 0x00007f00ff0a77ac */ /* 0x000ee20008000800 */
[----:B------:R-:W-:Y:S01]  /*10ab0*/  ISETP.GT.U32.AND P0, PT, R27, 0xdf, PT ;  /* 0x000000df1b00780c */ /* 0x000fe20003f04070 */
[----:B------:R-:W-:Y:S01]  /*10ac0*/  BSSY.RECONVERGENT B0, `(.L_x_182) ;  /* 0x0000214000007945 */ /* 0x000fe20003800200 */
[----:B------:R-:W-:Y:S01]  /*10ad0*/  HFMA2 R0, -RZ, RZ, 0, 0 ;  /* 0x00000000ff007431 */ /* 0x000fe200000001ff */
[----:B------:R-:W4:Y:S01]  /*10ae0*/  LDCU UR18, c[0x0][0x40c] ;  /* 0x00008180ff1277ac */ /* 0x000f220008000800 */
[----:B------:R-:W-:Y:S01]  /*10af0*/  HFMA2 R3, -RZ, RZ, 0, 0 ;  /* 0x00000000ff037431 */ /* 0x000fe200000001ff */
[----:B------:R-:W-:Y:S01]  /*10b00*/  CS2R R12, SRZ ;  /* 0x00000000000c7805 */ /* 0x000fe2000001ff00 */
[----:B------:R-:W-:Y:S01]  /*10b10*/  IMAD.MOV.U32 R14, RZ, RZ, RZ ;  /* 0x000000ffff0e7224 */ /* 0x000fe200078e00ff */
[----:B------:R-:W1:Y:S01]  /*10b20*/  LDCU.64 UR16, c[0x0][0x3c8] ;  /* 0x00007900ff1077ac */ /* 0x000e620008000a00 */
[----:B------:R-:W-:Y:S01]  /*10b30*/  MOV R9, RZ ;  /* 0x000000ff00097202 */ /* 0x000fe20000000f00 */
[----:B0-----:R-:W-:-:S02]  /*10b40*/  IMAD.MOV.U32 R5, RZ, RZ, RZ ;  /* 0x000000ffff057224 */ /* 0x001fc400078e00ff */
[----:B------:R-:W-:Y:S01]  /*10b50*/  IMAD.MOV.U32 R10, RZ, RZ, RZ ;  /* 0x000000ffff0a7224 */ /* 0x000fe200078e00ff */
[----:B---3--:R-:W-:-:S04]  /*10b60*/  UIMAD UR8, UR8, UR10, UR13 ;  /* 0x0000000a080872a4 */ /* 0x008fc8000f8e020d */
[----:B------:R-:W-:Y:S01]  /*10b70*/  UIMAD UR8, UR8, 0xe0, URZ ;  /* 0x000000e0080878a4 */ /* 0x000fe2000f8e02ff */
[----:B------:R-:W-:Y:S06]  /*10b80*/  BAR.SYNC.DEFER_BLOCKING 0x0 ;  /* 0x0000000000007b1d */ /* 0x000fec0000010000 */
[----:B----4-:R-:W-:Y:S05]  /*10b90*/  @P0 BRA `(.L_x_183) ;  /* 0x0000002000180947 */ /* 0x010fea0003800000 */
[----:B------:R-:W0:Y:S01]  /*10ba0*/  LDC R30, c[0x0][0x3f4] ;  /* 0x0000fd00ff1e7b82 */ /* 0x000e220000000800 */
[----:B-1----:R-:W-:Y:S01]  /*10bb0*/  VIADD R28, R8, UR12 ;  /* 0x0000000c081c7c36 */ /* 0x002fe20008000000 */
[----:B------:R-:W-:Y:S01]  /*10bc0*/  IADD3 R7, PT, PT, R7, 0x440, RZ ;  /* 0x0000044007077810 */ /* 0x000fe20007ffe0ff */
[----:B------:R-:W-:Y:S01]  /*10bd0*/  BSSY.RECONVERGENT B1, `(.L_x_184) ;  /* 0x00000c1000017945 */ /* 0x000fe20003800200 */
[----:B------:R-:W-:Y:S02]  /*10be0*/  IMAD.MOV.U32 R0, RZ, RZ, RZ ;  /* 0x000000ffff007224 */ /* 0x000fe400078e00ff */
[----:B------:R-:W-:Y:S02]  /*10bf0*/  LEA R54, R22, R7, 0x18 ;  /* 0x0000000716367211 */ /* 0x000fe400078ec0ff */
[----:B------:R-:W1:Y:S02]  /*10c00*/  LDC.64 R24, c[0x0][0x3c0] ;  /* 0x0000f000ff187b82 */ /* 0x000e640000000a00 */
[----:B------:R-:W-:-:S04]  /*10c10*/  IADD3 R29, PT, PT, R54, UR7, RZ ;  /* 0x00000007361d7c10 */ /* 0x000fc8000fffe0ff */
[----:B------:R-:W-:Y:S02]  /*10c20*/  LEA R36, R8, R29, 0x1 ;  /* 0x0000001d08247211 */ /* 0x000fe400078e08ff */
[C---:B0-----:R-:W-:Y:S01]  /*10c30*/  VIMNMX R26, PT, PT, R30.reuse, UR9, PT ;  /* 0x000000091e1a7c48 */ /* 0x041fe2000bfe0100 */
[C-C-:B------:R-:W-:Y:S02]  /*10c40*/  IMAD R23, R30.reuse, UR8, R27.reuse ;  /* 0x000000081e177c24 */ /* 0x140fe4000f8e021b */
[----:B------:R-:W-:Y:S01]  /*10c50*/  IMAD R7, R30, UR6, R27 ;  /* 0x000000061e077c24 */ /* 0x000fe2000f8e021b */
[----:B------:R-:W-:Y:S01]  /*10c60*/  ISETP.GE.AND P0, PT, R28, R26, PT ;  /* 0x0000001a1c00720c */ /* 0x000fe20003f06270 */
[----:B-1----:R-:W-:-:S04]  /*10c70*/  IMAD.WIDE R22, R23, 0x2, R24 ;  /* 0x0000000217167825 */ /* 0x002fc800078e0218 */
[----:B------:R-:W-:-:S08]  /*10c80*/  IMAD.WIDE R24, R7, 0x2, R24 ;  /* 0x0000000207187825 */ /* 0x000fd000078e0218 */
[----:B------:R-:W-:Y:S05]  /*10c90*/  @P0 BRA `(.L_x_185) ;  /* 0x0000000800d00947 */ /* 0x000fea0003800000 */
[----:B------:R-:W0:Y:S01]  /*10ca0*/  LDC.64 R10, c[0x0][0x458] ;  /* 0x00011600ff0a7b82 */ /* 0x000e220000000a00 */
[----:B------:R-:W-:Y:S01]  /*10cb0*/  UIMAD UR5, UR38, UR10, UR13 ;  /* 0x0000000a260572a4 */ /* 0x000fe2000f8e020d */
[----:B------:R-:W-:Y:S01]  /*10cc0*/  IADD3 R31, PT, PT, R28, 0x8, RZ ;  /* 0x000000081c1f7810 */ /* 0x000fe20007ffe0ff */
[----:B------:R-:W-:Y:S01]  /*10cd0*/  BSSY.RECONVERGENT B2, `(.L_x_186) ;  /* 0x0000046000027945 */ /* 0x000fe20003800200 */
[----:B------:R-:W-:Y:S01]  /*10ce0*/  HFMA2 R5, -RZ, RZ, 0, 0 ;  /* 0x00000000ff057431 */ /* 0x000fe200000001ff */
[----:B------:R-:W-:Y:S02]  /*10cf0*/  MOV R7, R28 ;  /* 0x0000001c00077202 */ /* 0x000fe40000000f00 */
[----:B------:R-:W-:Y:S01]  /*10d00*/  CS2R R12, SRZ ;  /* 0x00000000000c7805 */ /* 0x000fe2000001ff00 */
[----:B------:R-:W-:Y:S01]  /*10d10*/  IMAD.U32 R0, RZ, RZ, UR5 ;  /* 0x00000005ff007e24 */ /* 0x000fe2000f8e00ff */
[----:B------:R-:W-:Y:S01]  /*10d20*/  ULOP3.LUT UR5, URZ, UR12, URZ, 0x33, !UPT ;  /* 0x0000000cff057292 */ /* 0x000fe2000f8e33ff */
[----:B------:R-:W-:Y:S01]  /*10d30*/  VIMNMX R3, PT, PT, R26, R31, !PT ;  /* 0x0000001f1a037248 */ /* 0x000fe20007fe0100 */
[----:B------:R-:W-:Y:S01]  /*10d40*/  IMAD.MOV.U32 R9, RZ, RZ, RZ ;  /* 0x000000ffff097224 */ /* 0x000fe200078e00ff */
[----:B------:R-:W-:Y:S01]  /*10d50*/  MOV R14, RZ ;  /* 0x000000ff000e7202 */ /* 0x000fe20000000f00 */
[----:B------:R-:W-:-:S02]  /*10d60*/  IMAD R33, R0, 0xe0, R27 ;  /* 0x000000e000217824 */ /* 0x000fc400078e021b */
[----:B------:R-:W-:Y:S02]  /*10d70*/  IMAD.MOV.U32 R0, RZ, RZ, RZ ;  /* 0x000000ffff007224 */ /* 0x000fe400078e00ff */
[----:B0-----:R-:W-:-:S04]  /*10d80*/  IMAD.WIDE R32, R33, 0x2, R10 ;  /* 0x0000000221207825 */ /* 0x001fc800078e020a */
[----:B------:R-:W-:Y:S01]  /*10d90*/  IMAD R11, R30, UR10, RZ ;  /* 0x0000000a1e0b7c24 */ /* 0x000fe2000f8e02ff */
[----:B------:R-:W-:Y:S01]  /*10da0*/  IADD3 R30, PT, PT, -R8, UR5, R3 ;  /* 0x00000005081e7c10 */ /* 0x000fe2000fffe103 */
[----:B------:R-:W-:Y:S02]  /*10db0*/  IMAD.MOV.U32 R10, RZ, RZ, RZ ;  /* 0x000000ffff0a7224 */ /* 0x000fe400078e00ff */
[----:B------:R-:W-:Y:S01]  /*10dc0*/  IMAD.MOV.U32 R3, RZ, RZ, RZ ;  /* 0x000000ffff037224 */ /* 0x000fe200078e00ff */
[----:B------:R-:W-:Y:S01]  /*10dd0*/  LOP3.LUT P0, RZ, R30, 0x8, RZ, 0xc0, !PT ;  /* 0x000000081eff7812 */ /* 0x000fe2000780c0ff */
[----:B------:R-:W-:-:S12]  /*10de0*/  IMAD R37, R11, 0xe0, RZ ;  /* 0x000000e00b257824 */ /* 0x000fd800078e02ff */
[----:B------:R-:W-:Y:S05]  /*10df0*/  @P0 BRA `(.L_x_187) ;  /* 0x0000000000cc0947 */ /* 0x000fea0003800000 */
[----:B------:R-:W0:Y:S01]  /*10e00*/  LDCU.64 UR14, c[0x0][0x3c8] ;  /* 0x00007900ff0e77ac */ /* 0x000e220008000a00 */
[----:B------:R-:W-:-:S04]  /*10e10*/  IADD3 R0, P0, PT, R21, R28, RZ ;  /* 0x0000001c15007210 */ /* 0x000fc80007f1e0ff */
[----:B------:R-:W-:Y:S02]  /*10e20*/  IADD3.X R3, PT, PT, RZ, R6, RZ, P0, !PT ;  /* 0x00000006ff037210 */ /* 0x000fe400007fe4ff */
[----:B0-----:R-:W-:-:S04]  /*10e30*/  LEA R12, P0, R0, UR14, 0x2 ;  /* 0x0000000e000c7c11 */ /* 0x001fc8000f8010ff */
[----:B------:R-:W-:Y:S02]  /*10e40*/  LEA.HI.X R13, R0, UR15, R3, 0x2, P0 ;  /* 0x0000000f000d7c11 */ /* 0x000fe400080f1403 */
[----:B------:R-:W0:Y:S04]  /*10e50*/  LDS.U16 R0, [R36] ;  /* 0x0000000024007984 */ /* 0x000e280000000400 */
[----:B------:R-:W3:Y:S01]  /*10e60*/  LDG.E R13, desc[UR36][R12.64] ;  /* 0x000000240c0d7981 */ /* 0x000ee2000c1e1900 */
[----:B------:R-:W-:Y:S01]  /*10e70*/  ISETP.NE.AND P0, PT, R53, RZ, PT ;  /* 0x000000ff3500720c */ /* 0x000fe20003f05270 */
[----:B---3--:R-:W-:-:S04]  /*10e80*/  IMAD R11, R11, R13, R28 ;  /* 0x0000000d0b0b7224 */ /* 0x008fc800078e021c */
[----:B------:R-:W-:-:S04]  /*10e90*/  IMAD R11, R11, 0xe0, RZ ;  /* 0x000000e00b0b7824 */ /* 0x000fc800078e02ff */
[----:B------:R-:W-:-:S05]  /*10ea0*/  IMAD.WIDE R10, R11, 0x2, R24 ;  /* 0x000000020b0a7825 */ /* 0x000fca00078e0218 */
[----:B------:R1:W5:Y:S01]  /*10eb0*/  LDG.E.128 R40, desc[UR36][R10.64] ;  /* 0x000000240a287981 */ /* 0x000362000c1e1d00 */
[----:B0-----:R-:W-:Y:S01]  /*10ec0*/  HADD2.F32 R0, -RZ, R0.H0_H0 ;  /* 0x20000000ff007230 */ /* 0x001fe20000004100 */
[----:B------:R-:W-:Y:S06]  /*10ed0*/  @P0 BRA `(.L_x_188) ;  /* 0x0000000000500947 */ /* 0x000fec0003800000 */
[----:B------:R-:W-:Y:S01]  /*10ee0*/  ISETP.NE.AND P1, PT, R2, RZ, PT ;  /* 0x000000ff0200720c */ /* 0x000fe20003f25270 */
[----:B------:R-:W0:-:S12]  /*10ef0*/  LDS.128 R12, [R20] ;  /* 0x00000000140c7984 */ /* 0x000e180000000c00 */
[----:B------:R-:W-:Y:S01]  /*10f00*/  VOTEU.ANY UP0, P1 ;  /* 0x0000000000ff7886 */ /* 0x000fe20000800100 */
[----:B------:R-:W-:-:S13]  /*10f10*/  PLOP3.LUT P0, PT, PT, PT, UP0, 0x80, 0x8 ;  /* 0x000000000008781c */ /* 0x000fda0003f0f008 */
[----:B------:R-:W3:Y:S01]  /*10f20*/  @P0 LDG.E.128 R44, desc[UR36][R32.64] ;  /* 0x00000024202c0981 */ /* 0x000ee2000c1e1d00 */
[----:B------:R-:W-:Y:S01]  /*10f30*/  PLOP3.LUT P1, PT, PT, PT, UP0, 0x80, 0x8 ;  /* 0x000000000008781c */ /* 0x000fe20003f2f008 */
[----:B-1----:R-:W-:Y:S01]  /*10f40*/  IMAD R11, R28, 0xe0, RZ ;  /* 0x000000e01c0b7824 */ /* 0x002fe200078e02ff */
[----:B------:R-:W-:Y:S02]  /*10f50*/  PLOP3.LUT P3, PT, PT, PT, UP0, 0x80, 0x8 ;  /* 0x000000000008781c */ /* 0x000fe40003f6f008 */
[----:B------:R-:W-:Y:S01]  /*10f60*/  PLOP3.LUT P0, PT, PT, PT, UP0, 0x80, 0x8 ;  /* 0x000000000008781c */ /* 0x000fe20003f0f008 */
[----:B------:R-:W-:Y:S01]  /*10f70*/  IMAD.WIDE.U32 R10, R11, 0x2, R22 ;  /* 0x000000020b0a7825 */ /* 0x000fe200078e0016 */
[----:B------:R-:W-:-:S03]  /*10f80*/  PLOP3.LUT P2, PT, PT, PT, UP0, 0x80, 0x8 ;  /* 0x000000000008781c */ /* 0x000fc60003f4f008 */
[----:B0----5:R-:W-:Y:S02]  /*10f90*/  HFMA2 R40, R40, 1, 1, R12 ;  /* 0x3c003c0028287831 */ /* 0x021fe4000000000c */
[----:B------:R-:W-:Y:S02]  /*10fa0*/  HADD2 R41, R41, R13 ;  /* 0x0000000d29297230 */ /* 0x000fe40000000000 */
[----:B------:R-:W-:Y:S02]  /*10fb0*/  HFMA2 R42, R42, 1, 1, R14 ;  /* 0x3c003c002a2a7831 */ /* 0x000fe4000000000e */
[----:B------:R-:W-:Y:S02]  /*10fc0*/  HADD2 R43, R43, R15 ;  /* 0x0000000f2b2b7230 */ /* 0x000fe40000000000 */
[----:B---3--:R-:W-:Y:S02]  /*10fd0*/  @P1 HFMA2 R41, R41, R45, -RZ ;  /* 0x0000002d29291231 */ /* 0x008fe400001000ff */
[----:B------:R-:W-:-:S02]  /*10fe0*/  @P0 HMUL2 R40, R40, R44 ;  /* 0x0000002c28280232 */ /* 0x000fc40000000000 */
[----:B------:R-:W-:Y:S02]  /*10ff0*/  @P3 HFMA2 R43, R43, R47, -RZ ;  /* 0x0000002f2b2b3231 */ /* 0x000fe400001000ff */
[----:B------:R-:W-:-:S05]  /*11000*/  @P2 HMUL2 R42, R42, R46 ;  /* 0x0000002e2a2a2232 */ /* 0x000fca0000000000 */
[----:B------:R0:W-:Y:S02]  /*11010*/  STG.E.128 desc[UR36][R10.64], R40 ;  /* 0x000000280a007986 */ /* 0x0001e4000c101d24 */
.L_x_188:
[--C-:B-----5:R-:W-:Y:S02]  /*11020*/  HADD2.F32 R35, -RZ, R40.reuse.H0_H0 ;  /* 0x20000028ff237230 */ /* 0x120fe40000004100 */
[----:B------:R-:W-:Y:S02]  /*11030*/  HADD2.F32 R3, -RZ, R40.H1_H1 ;  /* 0x30000028ff037230 */ /* 0x000fe40000004100 */
[--C-:B------:R-:W-:Y:S02]  /*11040*/  HADD2.F32 R5, -RZ, R41.reuse.H0_H0 ;  /* 0x20000029ff057230 */ /* 0x100fe40000004100 */
[C---:B01----:R-:W-:Y:S01]  /*11050*/  FFMA.FTZ R10, R0.reuse, R35, RZ ;  /* 0x00000023000a7223 */ /* 0x043fe200000100ff */
[----:B------:R-:W-:Y:S02]  /*11060*/  HADD2.F32 R7, -RZ, R41.H1_H1 ;  /* 0x30000029ff077230 */ /* 0x000fe40000004100 */
[----:B------:R-:W-:Y:S01]  /*11070*/  FFMA.FTZ R3, R0, R3, RZ ;  /* 0x0000000300037223 */ /* 0x000fe200000100ff */
[----:B------:R-:W-:-:S02]  /*11080*/  HADD2.F32 R9, -RZ, R42.H0_H0 ;  /* 0x2000002aff097230 */ /* 0x000fc40000004100 */
[C---:B------:R-:W-:Y:S01]  /*11090*/  FFMA.FTZ R5, R0.reuse, R5, RZ ;  /* 0x0000000500057223 */ /* 0x040fe200000100ff */
[----:B------:R-:W-:Y:S02]  /*110a0*/  HADD2.F32 R11, -RZ, R42.H1_H1 ;  /* 0x3000002aff0b7230 */ /* 0x000fe40000004100 */
[C---:B------:R-:W-:Y:S01]  /*110b0*/  FFMA.FTZ R12, R0.reuse, R7, RZ ;  /* 0x00000007000c7223 */ /* 0x040fe200000100ff */
[--C-:B------:R-:W-:Y:S02]  /*110c0*/  HADD2.F32 R13, -RZ, R43.reuse.H0_H0 ;  /* 0x2000002bff0d7230 */ /* 0x100fe40000004100 */
[C---:B------:R-:W-:Y:S01]  /*110d0*/  FFMA.FTZ R9, R0.reuse, R9, RZ ;  /* 0x0000000900097223 */ /* 0x040fe200000100ff */
[----:B------:R-:W-:Y:S02]  /*110e0*/  HADD2.F32 R15, -RZ, R43.H1_H1 ;  /* 0x3000002bff0f7230 */ /* 0x000fe40000004100 */
[----:B------:R-:W-:Y:S01]  /*110f0*/  FFMA.FTZ R14, R0, R11, RZ ;  /* 0x0000000b000e7223 */ /* 0x000fe200000100ff */
[----:B------:R-:W-:-:S02]  /*11100*/  IMAD.MOV.U32 R7, RZ, RZ, R31 ;  /* 0x000000ffff077224 */ /* 0x000fc400078e001f */
[C---:B------:R-:W-:Y:S01]  /*11110*/  FFMA.FTZ R13, R0.reuse, R13, RZ ;  /* 0x0000000d000d7223 */ /* 0x040fe200000100ff */
[----:B------:R-:W-:-:S07]  /*11120*/  FFMA.FTZ R0, R0, R15, RZ ;  /* 0x0000000f00007223 */ /* 0x000fce00000100ff */
.L_x_187:
[----:B------:R-:W-:Y:S05]  /*11130*/  BSYNC.RECONVERGENT B2 ;  /* 0x0000000000027941 */ /* 0x000fea0003800200 */
.L_x_186:
[----:B------:R-:W-:-:S13]  /*11140*/  ISETP.GE.U32.AND P0, PT, R30, 0x8, PT ;  /* 0x000000081e00780c */ /* 0x000fda0003f06070 */
[----:B------:R-:W-:Y:S05]  /*11150*/  @!P0 BRA `(.L_x_185) ;  /* 0x0000000400a08947 */ /* 0x000fea0003800000 */
[C---:B------:R-:W-:Y:S01]  /*11160*/  LEA R11, R7.reuse, UR7, 0x1 ;  /* 0x00000007070b7c11 */ /* 0x040fe2000f8e08ff */
[----:B------:R-:W-:Y:S01]  /*11170*/  IMAD R38, R7, 0xe0, RZ ;  /* 0x000000e007267824 */ /* 0x000fe200078e02ff */
[----:B------:R-:W-:Y:S02]  /*11180*/  MOV R30, UR12 ;  /* 0x0000000c001e7c02 */ /* 0x000fe40008000f00 */
[----:B------:R-:W-:-:S03]  /*11190*/  ISETP.NE.AND P0, PT, R53, RZ, PT ;  /* 0x000000ff3500720c */ /* 0x000fc60003f05270 */
[----:B------:R-:W-:-:S05]  /*111a0*/  IMAD R11, R30, -0x2, R11 ;  /* 0xfffffffe1e0b7824 */ /* 0x000fca00078e020b */
[----:B------:R-:W-:-:S07]  /*111b0*/  IADD3 R15, PT, PT, R11, 0x10, R54 ;  /* 0x000000100b0f7810 */ /* 0x000fce0007ffe036 */
.L_x_192:
[----:B------:R-:W-:Y:S02]  /*111c0*/  IADD3 R11, P1, PT, R21, R7, RZ ;  /* 0x00000007150b7210 */ /* 0x000fe40007f3e0ff */
[----:B------:R-:W-:-:S03]  /*111d0*/  ISETP.NE.AND P4, PT, R2, RZ, PT ;  /* 0x000000ff0200720c */ /* 0x000fc60003f85270 */
[----:B------:R-:W-:Y:S01]  /*111e0*/  IMAD.X R30, RZ, RZ, R6, P1 ;  /* 0x000000ffff1e7224 */ /* 0x000fe200008e0606 */
[----:B------:R-:W-:-:S04]  /*111f0*/  LEA R34, P1, R11, UR16, 0x2 ;  /* 0x000000100b227c11 */ /* 0x000fc8000f8210ff */
[----:B------:R-:W-:-:S05]  /*11200*/  LEA.HI.X R35, R11, UR17, R30, 0x2, P1 ;  /* 0x000000110b237c11 */ /* 0x000fca00088f141e */
[----:B------:R-:W3:Y:S02]  /*11210*/  LDG.E R11, desc[UR36][R34.64] ;  /* 0x00000024220b7981 */ /* 0x000ee4000c1e1900 */
[----:B---3--:R-:W-:-:S04]  /*11220*/  IMAD R11, R37, R11, R38 ;  /* 0x0000000b250b7224 */ /* 0x008fc800078e0226 */
[----:B------:R-:W-:-:S05]  /*11230*/  IMAD.WIDE R30, R11, 0x2, R24 ;  /* 0x000000020b1e7825 */ /* 0x000fca00078e0218 */
[----:B------:R0:W5:Y:S01]  /*11240*/  LDG.E.128 R40, desc[UR36][R30.64] ;  /* 0x000000241e287981 */ /* 0x000162000c1e1d00 */
[----:B------:R-:W-:Y:S04]  /*11250*/  BSSY.RECONVERGENT B2, `(.L_x_189) ;  /* 0x0000014000027945 */ /* 0x000fe80003800200 */
[----:B------:R-:W-:Y:S05]  /*11260*/  @P0 BRA `(.L_x_190) ;  /* 0x0000000000480947 */ /* 0x000fea0003800000 */
[----:B------:R-:W-:Y:S01]  /*11270*/  VOTEU.ANY UP0, P4 ;  /* 0x0000000000ff7886 */ /* 0x000fe20002000100 */
[----:B------:R-:W-:Y:S01]  /*11280*/  PLOP3.LUT P0, PT, PT, PT, UP0, 0x80, 0x8 ;  /* 0x000000000008781c */ /* 0x000fe20003f0f008 */
[----:B------:R-:W1:-:S12]  /*11290*/  LDS.128 R44, [R20] ;  /* 0x00000000142c7984 */ /* 0x000e580000000c00 */
[----:B------:R-:W3:Y:S01]  /*112a0*/  @P0 LDG.E.128 R48, desc[UR36][R32.64] ;  /* 0x0000002420300981 */ /* 0x000ee2000c1e1d00 */
[----:B------:R-:W-:Y:S01]  /*112b0*/  PLOP3.LUT P1, PT, PT, PT, UP0, 0x80, 0x8 ;  /* 0x000000000008781c */ /* 0x000fe20003f2f008 */
[----:B0-----:R-:W-:Y:S01]  /*112c0*/  IMAD.WIDE.U32 R30, R38, 0x2, R22 ;  /* 0x00000002261e7825 */ /* 0x001fe200078e0016 */
[----:B------:R-:W-:Y:S02]  /*112d0*/  PLOP3.LUT P3, PT, PT, PT, UP0, 0x80, 0x8 ;  /* 0x000000000008781c */ /* 0x000fe40003f6f008 */
[----:B------:R-:W-:Y:S02]  /*112e0*/  PLOP3.LUT P0, PT, PT, PT, UP0, 0x80, 0x8 ;  /* 0x000000000008781c */ /* 0x000fe40003f0f008 */
[----:B------:R-:W-:Y:S01]  /*112f0*/  PLOP3.LUT P2, PT, PT, PT, UP0, 0x80, 0x8 ;  /* 0x000000000008781c */ /* 0x000fe20003f4f008 */
[----:B-1---5:R-:W-:Y:S02]  /*11300*/  HFMA2 R40, R40, 1, 1, R44 ;  /* 0x3c003c0028287831 */ /* 0x022fe4000000002c */
[----:B------:R-:W-:-:S02]  /*11310*/  HADD2 R41, R41, R45 ;  /* 0x0000002d29297230 */ /* 0x000fc40000000000 */
[----:B------:R-:W-:Y:S02]  /*11320*/  HFMA2 R42, R42, 1, 1, R46 ;  /* 0x3c003c002a2a7831 */ /* 0x000fe4000000002e */
[----:B------:R-:W-:Y:S02]  /*11330*/  HADD2 R43, R43, R47 ;  /* 0x0000002f2b2b7230 */ /* 0x000fe40000000000 */
[----:B---3--:R-:W-:Y:S02]  /*11340*/  @P1 HFMA2 R41, R41, R49, -RZ ;  /* 0x0000003129291231 */ /* 0x008fe400001000ff */
[----:B------:R-:W-:Y:S02]  /*11350*/  @P0 HMUL2 R40, R40, R48 ;  /* 0x0000003028280232 */ /* 0x000fe40000000000 */
[----:B------:R-:W-:Y:S02]  /*11360*/  @P3 HFMA2 R43, R43, R51, -RZ ;  /* 0x000000332b2b3231 */ /* 0x000fe400001000ff */
[----:B------:R-:W-:-:S05]  /*11370*/  @P2 HMUL2 R42, R42, R50 ;  /* 0x000000322a2a2232 */ /* 0x000fca0000000000 */
[----:B------:R1:W-:Y:S02]  /*11380*/  STG.E.128 desc[UR36][R30.64], R40 ;  /* 0x000000281e007986 */ /* 0x0003e4000c101d24 */
.L_x_190:
[----:B------:R-:W-:Y:S05]  /*11390*/  BSYNC.RECONVERGENT B2 ;  /* 0x0000000000027941 */ /* 0x000fea0003800200 */
.L_x_189:
[----:B------:R3:W4:Y:S01]  /*113a0*/  LDG.E R34, desc[UR36][R34.64+0x20] ;  /* 0x0000202422227981 */ /* 0x000722000c1e1900 */
[----:B------:R-:W-:-:S05]  /*113b0*/  IMAD.U32 R53, RZ, RZ, UR18 ;  /* 0x00000012ff357e24 */ /* 0x000fca000f8e00ff */
[----:B------:R-:W-:Y:S01]  /*113c0*/  ISETP.NE.AND P0, PT, R53, RZ, PT ;  /* 0x000000ff3500720c */ /* 0x000fe20003f05270 */
[----:B-----5:R-:W-:Y:S02]  /*113d0*/  HADD2.F32 R39, -RZ, R40.H0_H0 ;  /* 0x20000028ff277230 */ /* 0x020fe40000004100 */
[--C-:B------:R-:W-:Y:S02]  /*113e0*/  HADD2.F32 R44, -RZ, R41.reuse.H0_H0 ;  /* 0x20000029ff2c7230 */ /* 0x100fe40000004100 */
[----:B---3--:R-:W-:Y:S02]  /*113f0*/  HADD2.F32 R35, -RZ, R42.H1_H1 ;  /* 0x3000002aff237230 */ /* 0x008fe40000004100 */
[----:B-1----:R-:W-:Y:S02]  /*11400*/  HADD2.F32 R40, -RZ, R40.H1_H1 ;  /* 0x30000028ff287230 */ /* 0x002fe40000004100 */
[----:B------:R-:W-:Y:S02]  /*11410*/  HADD2.F32 R41, -RZ, R41.H1_H1 ;  /* 0x30000029ff297230 */ /* 0x000fe40000004100 */
[----:B----4-:R-:W-:-:S05]  /*11420*/  IMAD R11, R37, R34, R38 ;  /* 0x00000022250b7224 */ /* 0x010fca00078e0226 */
[----:B------:R-:W-:-:S05]  /*11430*/  IADD3 R11, PT, PT, R11, 0x700, RZ ;  /* 0x000007000b0b7810 */ /* 0x000fca0007ffe0ff */
[----:B0-----:R-:W-:Y:S02]  /*11440*/  IMAD.WIDE R30, R11, 0x2, R24 ;  /* 0x000000020b1e7825 */ /* 0x001fe400078e0218 */
[----:B------:R-:W0:Y:S02]  /*11450*/  LDS.U16 R11, [R15+-0x10] ;  /* 0xfffff0000f0b7984 */ /* 0x000e240000000400 */
[----:B------:R-:W-:Y:S02]  /*11460*/  HADD2.F32 R34, -RZ, R42.H0_H0 ;  /* 0x2000002aff227230 */ /* 0x000fe40000004100 */
[--C-:B------:R-:W-:Y:S01]  /*11470*/  HADD2.F32 R42, -RZ, R43.reuse.H0_H0 ;  /* 0x2000002bff2a7230 */ /* 0x100fe20000004100 */
[----:B------:R1:W5:Y:S01]  /*11480*/  LDG.E.128 R48, desc[UR36][R30.64] ;  /* 0x000000241e307981 */ /* 0x000362000c1e1d00 */
[----:B------:R-:W-:Y:S02]  /*11490*/  HADD2.F32 R43, -RZ, R43.H1_H1 ;  /* 0x3000002bff2b7230 */ /* 0x000fe40000004100 */
[----:B0-----:R-:W-:-:S05]  /*114a0*/  HADD2.F32 R11, -RZ, R11.H0_H0 ;  /* 0x2000000bff0b7230 */ /* 0x001fca0000004100 */
[C---:B------:R-:W-:Y:S01]  /*114b0*/  FFMA.FTZ R39, R11.reuse, R39, R10 ;  /* 0x000000270b277223 */ /* 0x040fe2000001000a */
[C---:B-1----:R-:W-:Y:S01]  /*114c0*/  FFMA.FTZ R30, R11.reuse, R40, R3 ;  /* 0x000000280b1e7223 */ /* 0x042fe20000010003 */
[C---:B------:R-:W-:Y:S01]  /*114d0*/  FFMA.FTZ R44, R11.reuse, R44, R5 ;  /* 0x0000002c0b2c7223 */ /* 0x040fe20000010005 */
[C---:B------:R-:W-:Y:S01]  /*114e0*/  FFMA.FTZ R12, R11.reuse, R41, R12 ;  /* 0x000000290b0c7223 */ /* 0x040fe2000001000c */
[C---:B------:R-:W-:Y:S01]  /*114f0*/  FFMA.FTZ R34, R11.reuse, R34, R9 ;  /* 0x000000220b227223 */ /* 0x040fe20000010009 */
[C---:B------:R-:W-:Y:S01]  /*11500*/  FFMA.FTZ R14, R11.reuse, R35, R14 ;  /* 0x000000230b0e7223 */ /* 0x040fe2000001000e */
[C---:B------:R-:W-:Y:S01]  /*11510*/  FFMA.FTZ R46, R11.reuse, R42, R13 ;  /* 0x0000002a0b2e7223 */ /* 0x040fe2000001000d */
[----:B------:R-:W-:Y:S01]  /*11520*/  FFMA.FTZ R52, R11, R43, R0 ;  /* 0x0000002b0b347223 */ /* 0x000fe20000010000 */
[----:B------:R-:W-:Y:S06]  /*11530*/  @P0 BRA `(.L_x_191) ;  /* 0x00000000004c0947 */ /* 0x000fec0003800000 */
[----:B------:R-:W-:Y:S01]  /*11540*/  VOTEU.ANY UP0, P4 ;  /* 0x0000000000ff7886 */ /* 0x000fe20002000100 */
[----:B------:R-:W-:Y:S01]  /*11550*/  PLOP3.LUT P1, PT, PT, PT, UP0, 0x80, 0x8 ;  /* 0x000000000008781c */ /* 0x000fe20003f2f008 */
[----:B------:R-:W0:-:S12]  /*11560*/  LDS.128 R56, [R20] ;  /* 0x0000000014387984 */ /* 0x000e180000000c00 */
[----:B------:R-:W3:Y:S01]  /*11570*/  @P1 LDG.E.128 R40, desc[UR36][R32.64] ;  /* 0x0000002420281981 */ /* 0x000ee2000c1e1d00 */
[----:B------:R-:W-:Y:S02]  /*11580*/  PLOP3.LUT P2, PT, PT, PT, UP0, 0x80, 0x8 ;  /* 0x000000000008781c */ /* 0x000fe40003f4f008 */
[----:B------:R-:W-:Y:S02]  /*11590*/  PLOP3.LUT P4, PT, PT, PT, UP0, 0x80, 0x8 ;  /* 0x000000000008781c */ /* 0x000fe40003f8f008 */
[----:B------:R-:W-:Y:S02]  /*115a0*/  PLOP3.LUT P1, PT, PT, PT, UP0, 0x80, 0x8 ;  /* 0x000000000008781c */ /* 0x000fe40003f2f008 */
[----:B------:R-:W-:Y:S02]  /*115b0*/  PLOP3.LUT P3, PT, PT, PT, UP0, 0x80, 0x8 ;  /* 0x000000000008781c */ /* 0x000fe40003f6f008 */
[----:B------:R-:W-:-:S05]  /*115c0*/  IADD3 R11, PT, PT, R38, 0x700, RZ ;  /* 0x00000700260b7810 */ /* 0x000fca0007ffe0ff */
[----:B------:R-:W-:-:S04]  /*115d0*/  IMAD.WIDE.U32 R10, R11, 0x2, R22 ;  /* 0x000000020b0a7825 */ /* 0x000fc800078e0016 */
        /* <DEDUP_REMOVED lines=9> */
.L_x_191:
[----:B------:R1:W3:Y:S01]  /*11670*/  LDS.U16 R0, [R15] ;  /* 0x000000000f007984 */ /* 0x0002e20000000400 */
[----:B------:R-:W-:Y:S01]  /*11680*/  VIADD R7, R7, 0x10 ;  /* 0x0000001007077836 */ /* 0x000fe20000000000 */
[----:B------:R-:W-:Y:S01]  /*11690*/  IADD3 R38, PT, PT, R38, 0xe00, RZ ;  /* 0x00000e0026267810 */ /* 0x000fe20007ffe0ff */
[--C-:B-----5:R-:W-:Y:S02]  /*116a0*/  HADD2.F32 R3, -RZ, R48.reuse.H0_H0 ;  /* 0x20000030ff037230 */ /* 0x120fe40000004100 */
[----:B------:R-:W-:Y:S01]  /*116b0*/  HADD2.F32 R5, -RZ, R48.H1_H1 ;  /* 0x30000030ff057230 */ /* 0x000fe20000004100 */
[----:B------:R-:W-:Y:S01]  /*116c0*/  ISETP.GE.AND P1, PT, R7, R26, PT ;  /* 0x0000001a0700720c */ /* 0x000fe20003f26270 */
[--C-:B------:R-:W-:Y:S02]  /*116d0*/  HADD2.F32 R9, -RZ, R49.reuse.H0_H0 ;  /* 0x20000031ff097230 */ /* 0x100fe40000004100 */
[----:B------:R-:W-:Y:S02]  /*116e0*/  HADD2.F32 R13, -RZ, R50.H1_H1 ;  /* 0x30000032ff0d7230 */ /* 0x000fe40000004100 */
[----:B0-----:R-:W-:-:S02]  /*116f0*/  HADD2.F32 R49, -RZ, R49.H1_H1 ;  /* 0x30000031ff317230 */ /* 0x001fc40000004100 */
[----:B------:R-:W-:Y:S02]  /*11700*/  HADD2.F32 R11, -RZ, R50.H0_H0 ;  /* 0x20000032ff0b7230 */ /* 0x000fe40000004100 */
[--C-:B------:R-:W-:Y:S02]  /*11710*/  HADD2.F32 R31, -RZ, R51.reuse.H0_H0 ;  /* 0x20000033ff1f7230 */ /* 0x100fe40000004100 */
[----:B------:R-:W-:Y:S02]  /*11720*/  HADD2.F32 R51, -RZ, R51.H1_H1 ;  /* 0x30000033ff337230 */ /* 0x000fe40000004100 */
[----:B-1----:R-:W-:Y:S02]  /*11730*/  VIADD R15, R15, 0x20 ;  /* 0x000000200f0f7836 */ /* 0x002fe40000000000 */
[----:B---3--:R-:W-:-:S05]  /*11740*/  HADD2.F32 R0, -RZ, R0.H0_H0 ;  /* 0x20000000ff007230 */ /* 0x008fca0000004100 */
[C---:B------:R-:W-:Y:S01]  /*11750*/  FFMA.FTZ R10, R0.reuse, R3, R39 ;  /* 0x00000003000a7223 */ /* 0x040fe20000010027 */
[C---:B------:R-:W-:Y:S01]  /*11760*/  FFMA.FTZ R3, R0.reuse, R5, R30 ;  /* 0x0000000500037223 */ /* 0x040fe2000001001e */
[C---:B------:R-:W-:Y:S01]  /*11770*/  FFMA.FTZ R5, R0.reuse, R9, R44 ;  /* 0x0000000900057223 */ /* 0x040fe2000001002c */
[C---:B------:R-:W-:Y:S01]  /*11780*/  FFMA.FTZ R14, R0.reuse, R13, R14 ;  /* 0x0000000d000e7223 */ /* 0x040fe2000001000e */
[C---:B------:R-:W-:Y:S01]  /*11790*/  FFMA.FTZ R12, R0.reuse, R49, R12 ;  /* 0x00000031000c7223 */ /* 0x040fe2000001000c */
[C---:B------:R-:W-:Y:S01]  /*117a0*/  FFMA.FTZ R9, R0.reuse, R11, R34 ;  /* 0x0000000b00097223 */ /* 0x040fe20000010022 */
[C---:B------:R-:W-:Y:S01]  /*117b0*/  FFMA.FTZ R13, R0.reuse, R31, R46 ;  /* 0x0000001f000d7223 */ /* 0x040fe2000001002e */
[----:B------:R-:W-:Y:S01]  /*117c0*/  FFMA.FTZ R0, R0, R51, R52 ;  /* 0x0000003300007223 */ /* 0x000fe20000010034 */
[----:B------:R-:W-:Y:S06]  /*117d0*/  @!P1 BRA `(.L_x_192) ;  /* 0xfffffff800789947 */ /* 0x000fec000383ffff */
.L_x_185:
[----:B------:R-:W-:Y:S05]  /*117e0*/  BSYNC.RECONVERGENT B1 ;  /* 0x0000000000017941 */ /* 0x000fea0003800200 */
.L_x_184:
[----:B------:R-:W-:Y:S01]  /*117f0*/  ISETP.GE.AND P0, PT, R28, UR9, PT ;  /* 0x000000091c007c0c */ /* 0x000fe2000bf06270 */
[----:B------:R-:W-:-:S12]  /*11800*/  BSSY.RECONVERGENT B1, `(.L_x_193) ;  /* 0x0000107000017945 */ /* 0x000fd80003800200 */
[----:B------:R-:W-:Y:S05]  /*11810*/  @P0 BRA `(.L_x_194) ;  /* 0x0000001000140947 */ /* 0x000fea0003800000 */
[----:B------:R-:W0:Y:S01]  /*11820*/  LDCU UR5, c[0x0][0x3f8] ;  /* 0x00007f00ff0577ac */ /* 0x000e220008000800 */
[----:B------:R-:W1:Y:S01]  /*11830*/  LDC R35, c[0x0][0x3f4] ;  /* 0x0000fd00ff237b82 */ /* 0x000e620000000800 */
[----:B------:R-:W-:Y:S01]  /*11840*/  IADD3 R37, PT, PT, R28, 0x8, RZ ;  /* 0x000000081c257810 */ /* 0x000fe20007ffe0ff */
[----:B------:R-:W-:Y:S01]  /*11850*/  BSSY.RECONVERGENT B2, `(.L_x_195) ;  /* 0x000005a000027945 */ /* 0x000fe20003800200 */
[----:B------:R-:W-:Y:S02]  /*11860*/  ULOP3.LUT UR14, URZ, UR12, URZ, 0x33, !UPT ;  /* 0x0000000cff0e7292 */ /* 0x000fe4000f8e33ff */
[----:B------:R-:W-:-:S03]  /*11870*/  VIMNMX R7, PT, PT, R37, UR9, !PT ;  /* 0x0000000925077c48 */ /* 0x000fc6000ffe0100 */
[----:B------:R-:W3:Y:S01]  /*11880*/  LDC.64 R30, c[0x0][0x458] ;  /* 0x00011600ff1e7b82 */ /* 0x000ee20000000a00 */
[----:B------:R-:W-:-:S04]  /*11890*/  IADD3 R7, PT, PT, -R8, UR14, R7 ;  /* 0x0000000e08077c10 */ /* 0x000fc8000fffe107 */
[----:B------:R-:W-:Y:S01]  /*118a0*/  LOP3.LUT P0, RZ, R7, 0x8, RZ, 0xc0, !PT ;  /* 0x0000000807ff7812 */ /* 0x000fe2000780c0ff */
[----:B0-----:R-:W-:-:S06]  /*118b0*/  UIMAD UR11, UR38, UR5, UR13 ;  /* 0x00000005260b72a4 */ /* 0x001fcc000f8e020d */
[----:B------:R-:W-:Y:S02]  /*118c0*/  IMAD.U32 R26, RZ, RZ, UR11 ;  /* 0x0000000bff1a7e24 */ /* 0x000fe4000f8e00ff */
[----:B-1----:R-:W-:Y:S02]  /*118d0*/  IMAD R44, R35, UR5, RZ ;  /* 0x00000005232c7c24 */ /* 0x002fe4000f8e02ff */
[----:B------:R-:W-:-:S04]  /*118e0*/  IMAD R11, R26, 0xe0, R27 ;  /* 0x000000e01a0b7824 */ /* 0x000fc800078e021b */
[----:B---3--:R-:W-:Y:S01]  /*118f0*/  IMAD.WIDE R30, R11, 0x2, R30 ;  /* 0x000000020b1e7825 */ /* 0x008fe200078e021e */
[----:B------:R-:W-:Y:S01]  /*11900*/  MOV R11, R28 ;  /* 0x0000001c000b7202 */ /* 0x000fe20000000f00 */
[----:B------:R-:W-:Y:S06]  /*11910*/  @P0 BRA `(.L_x_196) ;  /* 0x0000000400340947 */ /* 0x000fec0003800000 */
[----:B------:R-:W-:Y:S01]  /*11920*/  ISETP.GE.AND P0, PT, R28, R35, PT ;  /* 0x000000231c00720c */ /* 0x000fe20003f06270 */
[----:B------:R-:W-:-:S12]  /*11930*/  IMAD.MOV.U32 R11, RZ, RZ, R37 ;  /* 0x000000ffff0b7224 */ /* 0x000fd800078e0025 */
[----:B------:R-:W-:Y:S05]  /*11940*/  @!P0 BRA `(.L_x_196) ;  /* 0x0000000400288947 */ /* 0x000fea0003800000 */
[----:B------:R-:W-:Y:S01]  /*11950*/  IABS R34, R35 ;  /* 0x0000002300227213 */ /* 0x000fe20000000000 */
[----:B------:R-:W0:Y:S01]  /*11960*/  LDCU.64 UR14, c[0x0][0x3c8] ;  /* 0x00007900ff0e77ac */ /* 0x000e220008000a00 */
[----:B------:R-:W-:Y:S01]  /*11970*/  IABS R15, R28 ;  /* 0x0000001c000f7213 */ /* 0x000fe20000000000 */
[----:B------:R-:W1:Y:S01]  /*11980*/  LDS.U16 R36, [R36] ;  /* 0x0000000024247984 */ /* 0x000e620000000400 */
[----:B------:R-:W3:Y:S01]  /*11990*/  I2F.RP R26, R34 ;  /* 0x00000022001a7306 */ /* 0x000ee20000209400 */
[----:B------:R-:W-:Y:S02]  /*119a0*/  ISETP.GE.AND P1, PT, R28, RZ, PT ;  /* 0x000000ff1c00720c */ /* 0x000fe40003f26270 */
[----:B------:R-:W-:-:S05]  /*119b0*/  ISETP.NE.AND P2, PT, R35, RZ, PT ;  /* 0x000000ff2300720c */ /* 0x000fca0003f45270 */
[----:B---3--:R-:W3:Y:S02]  /*119c0*/  MUFU.RCP R26, R26 ;  /* 0x0000001a001a7308 */ /* 0x008ee40000001000 */
[----:B---3--:R-:W-:-:S06]  /*119d0*/  IADD3 R32, PT, PT, R26, 0xffffffe, RZ ;  /* 0x0ffffffe1a207810 */ /* 0x008fcc0007ffe0ff */
[----:B------:R3:W4:Y:S02]  /*119e0*/  F2I.FTZ.U32.TRUNC.NTZ R33, R32 ;  /* 0x0000002000217305 */ /* 0x000724000021f000 */
[----:B---3--:R-:W-:Y:S02]  /*119f0*/  HFMA2 R32, -RZ, RZ, 0, 0 ;  /* 0x00000000ff207431 */ /* 0x008fe400000001ff */
[----:B----4-:R-:W-:-:S04]  /*11a00*/  IMAD.MOV R11, RZ, RZ, -R33 ;  /* 0x000000ffff0b7224 */ /* 0x010fc800078e0a21 */
[----:B------:R-:W-:-:S04]  /*11a10*/  IMAD R11, R11, R34, RZ ;  /* 0x000000220b0b7224 */ /* 0x000fc800078e02ff */
[----:B------:R-:W-:-:S06]  /*11a20*/  IMAD.HI.U32 R38, R33, R11, R32 ;  /* 0x0000000b21267227 */ /* 0x000fcc00078e0020 */
[----:B------:R-:W-:-:S04]  /*11a30*/  IMAD.HI.U32 R11, R38, R15, RZ ;  /* 0x0000000f260b7227 */ /* 0x000fc800078e00ff */
[----:B------:R-:W-:-:S04]  /*11a40*/  IMAD.MOV R26, RZ, RZ, -R11 ;  /* 0x000000ffff1a7224 */ /* 0x000fc800078e0a0b */
[----:B------:R-:W-:-:S05]  /*11a50*/  IMAD R11, R34, R26, R15 ;  /* 0x0000001a220b7224 */ /* 0x000fca00078e020f */
[----:B------:R-:W-:-:S13]  /*11a60*/  ISETP.GT.U32.AND P0, PT, R34, R11, PT ;  /* 0x0000000b2200720c */ /* 0x000fda0003f04070 */
[----:B------:R-:W-:-:S04]  /*11a70*/  @!P0 IADD3 R11, PT, PT, R11, -R34, RZ ;  /* 0x800000220b0b8210 */ /* 0x000fc80007ffe0ff */
[----:B------:R-:W-:-:S13]  /*11a80*/  ISETP.GT.U32.AND P0, PT, R34, R11, PT ;  /* 0x0000000b2200720c */ /* 0x000fda0003f04070 */
[----:B------:R-:W-:-:S05]  /*11a90*/  @!P0 IMAD.IADD R11, R11, 0x1, -R34 ;  /* 0x000000010b0b8824 */ /* 0x000fca00078e0a22 */
[----:B------:R-:W-:Y:S02]  /*11aa0*/  @!P1 IADD3 R11, PT, PT, -R11, RZ, RZ ;  /* 0x000000ff0b0b9210 */ /* 0x000fe40007ffe1ff */
[----:B------:R-:W-:-:S04]  /*11ab0*/  @!P2 LOP3.LUT R11, RZ, R35, RZ, 0x33, !PT ;  /* 0x00000023ff0ba212 */ /* 0x000fc800078e33ff */
[----:B------:R-:W-:-:S05]  /*11ac0*/  IADD3 R15, P0, PT, R21, R11, RZ ;  /* 0x0000000b150f7210 */ /* 0x000fca0007f1e0ff */
[----:B------:R-:W-:Y:S01]  /*11ad0*/  IMAD.X R26, RZ, RZ, R6, P0 ;  /* 0x000000ffff1a7224 */ /* 0x000fe200000e0606 */
[----:B0-----:R-:W-:-:S04]  /*11ae0*/  LEA R34, P0, R15, UR14, 0x2 ;  /* 0x0000000e0f227c11 */ /* 0x001fc8000f8010ff */
[----:B------:R-:W-:-:S05]  /*11af0*/  LEA.HI.X R35, R15, UR15, R26, 0x2, P0 ;  /* 0x0000000f0f237c11 */ /* 0x000fca00080f141a */
[----:B------:R-:W3:Y:S01]  /*11b00*/  LDG.E R34, desc[UR36][R34.64] ;  /* 0x0000002422227981 */ /* 0x000ee2000c1e1900 */
[----:B------:R-:W-:Y:S01]  /*11b10*/  ISETP.NE.AND P0, PT, R53, RZ, PT ;  /* 0x000000ff3500720c */ /* 0x000fe20003f05270 */
[----:B---3--:R-:W-:-:S04]  /*11b20*/  IMAD R11, R44, R34, R11 ;  /* 0x000000222c0b7224 */ /* 0x008fc800078e020b */
[----:B------:R-:W-:-:S04]  /*11b30*/  IMAD R11, R11, 0xe0, RZ ;  /* 0x000000e00b0b7824 */ /* 0x000fc800078e02ff */
[----:B------:R-:W-:-:S05]  /*11b40*/  IMAD.WIDE R32, R11, 0x2, R24 ;  /* 0x000000020b207825 */ /* 0x000fca00078e0218 */
[----:B------:R0:W5:Y:S01]  /*11b50*/  LDG.E.128 R40, desc[UR36][R32.64] ;  /* 0x0000002420287981 */ /* 0x000162000c1e1d00 */
[----:B------:R-:W-:Y:S01]  /*11b60*/  BSSY.RECONVERGENT B3, `(.L_x_197) ;  /* 0x0000017000037945 */ /* 0x000fe20003800200 */
[----:B-1----:R-:W-:-:S03]  /*11b70*/  HADD2.F32 R11, -RZ, R36.H0_H0 ;  /* 0x20000024ff0b7230 */ /* 0x002fc60000004100 */
[----:B------:R-:W-:Y:S05]  /*11b80*/  @P0 BRA `(.L_x_198) ;  /* 0x0000000000500947 */ /* 0x000fea0003800000 */
[----:B------:R-:W-:Y:S01]  /*11b90*/  ISETP.NE.AND P3, PT, R2, RZ, PT ;  /* 0x000000ff0200720c */ /* 0x000fe20003f65270 */
[----:B------:R-:W1:-:S12]  /*11ba0*/  LDS.128 R48, [R20] ;  /* 0x0000000014307984 */ /* 0x000e580000000c00 */
[----:B------:R-:W-:Y:S01]  /*11bb0*/  VOTEU.ANY UP0, P3 ;  /* 0x0000000000ff7886 */ /* 0x000fe20001800100 */
[----:B------:R-:W-:-:S13]  /*11bc0*/  PLOP3.LUT P0, PT, PT, PT, UP0, 0x80, 0x8 ;  /* 0x000000000008781c */ /* 0x000fda0003f0f008 */
[----:B0-----:R-:W3:Y:S01]  /*11bd0*/  @P0 LDG.E.128 R32, desc[UR36][R30.64] ;  /* 0x000000241e200981 */ /* 0x001ee2000c1e1d00 */
[----:B------:R-:W-:Y:S01]  /*11be0*/  PLOP3.LUT P1, PT, PT, PT, UP0, 0x80, 0x8 ;  /* 0x000000000008781c */ /* 0x000fe20003f2f008 */
[----:B------:R-:W-:Y:S01]  /*11bf0*/  IMAD R15, R28, 0xe0, RZ ;  /* 0x000000e01c0f7824 */ /* 0x000fe200078e02ff */
        /* <DEDUP_REMOVED lines=10> */
[----:B------:R-:W-:-:S02]  /*11ca0*/  @P2 HMUL2 R42, R42, R34 ;  /* 0x000000222a2a2232 */ /* 0x000fc40000000000 */
[----:B------:R-:W-:-:S05]  /*11cb0*/  IMAD.WIDE.U32 R32, R15, 0x2, R22 ;  /* 0x000000020f207825 */ /* 0x000fca00078e0016 */
[----:B------:R1:W-:Y:S02]  /*11cc0*/  STG.E.128 desc[UR36][R32.64], R40 ;  /* 0x0000002820007986 */ /* 0x0003e4000c101d24 */
.L_x_198:
[----:B------:R-:W-:Y:S05]  /*11cd0*/  BSYNC.RECONVERGENT B3 ;  /* 0x0000000000037941 */ /* 0x000fea0003800200 */
.L_x_197:
[--C-:B-----5:R-:W-:Y:S02]  /*11ce0*/  HADD2.F32 R15, -RZ, R40.reuse.H0_H0 ;  /* 0x20000028ff0f7230 */ /* 0x120fe40000004100 */
[----:B------:R-:W-:Y:S02]  /*11cf0*/  HADD2.F32 R26, -RZ, R41.H0_H0 ;  /* 0x20000029ff1a7230 */ /* 0x000fe40000004100 */
[----:B01----:R-:W-:Y:S02]  /*11d00*/  HADD2.F32 R32, -RZ, R43.H0_H0 ;  /* 0x2000002bff207230 */ /* 0x003fe40000004100 */
[C---:B------:R-:W-:Y:S01]  /*11d10*/  FFMA.FTZ R10, R11.reuse, R15, R10 ;  /* 0x0000000f0b0a7223 */ /* 0x040fe2000001000a */
[----:B------:R-:W-:Y:S02]  /*11d20*/  HADD2.F32 R40, -RZ, R40.H1_H1 ;  /* 0x30000028ff287230 */ /* 0x000fe40000004100 */
[----:B------:R-:W-:Y:S01]  /*11d30*/  FFMA.FTZ R5, R11, R26, R5 ;  /* 0x0000001a0b057223 */ /* 0x000fe20000010005 */
[----:B------:R-:W-:-:S02]  /*11d40*/  HADD2.F32 R41, -RZ, R41.H1_H1 ;  /* 0x30000029ff297230 */ /* 0x000fc40000004100 */
[C---:B------:R-:W-:Y:S01]  /*11d50*/  FFMA.FTZ R13, R11.reuse, R32, R13 ;  /* 0x000000200b0d7223 */ /* 0x040fe2000001000d */
[--C-:B------:R-:W-:Y:S02]  /*11d60*/  HADD2.F32 R28, -RZ, R42.reuse.H0_H0 ;  /* 0x2000002aff1c7230 */ /* 0x100fe40000004100 */
[C---:B------:R-:W-:Y:S01]  /*11d70*/  FFMA.FTZ R3, R11.reuse, R40, R3 ;  /* 0x000000280b037223 */ /* 0x040fe20000010003 */
[----:B------:R-:W-:Y:S02]  /*11d80*/  HADD2.F32 R33, -RZ, R42.H1_H1 ;  /* 0x3000002aff217230 */ /* 0x000fe40000004100 */
[C---:B------:R-:W-:Y:S01]  /*11d90*/  FFMA.FTZ R12, R11.reuse, R41, R12 ;  /* 0x000000290b0c7223 */ /* 0x040fe2000001000c */
[----:B------:R-:W-:Y:S02]  /*11da0*/  HADD2.F32 R43, -RZ, R43.H1_H1 ;  /* 0x3000002bff2b7230 */ /* 0x000fe40000004100 */
[C---:B------:R-:W-:Y:S01]  /*11db0*/  FFMA.FTZ R9, R11.reuse, R28, R9 ;  /* 0x0000001c0b097223 */ /* 0x040fe20000010009 */
[----:B------:R-:W-:-:S02]  /*11dc0*/  FFMA.FTZ R14, R11, R33, R14 ;  /* 0x000000210b0e7223 */ /* 0x000fc4000001000e */
[----:B------:R-:W-:Y:S01]  /*11dd0*/  FFMA.FTZ R0, R11, R43, R0 ;  /* 0x0000002b0b007223 */ /* 0x000fe20000010000 */
[----:B------:R-:W-:-:S07]  /*11de0*/  MOV R11, R37 ;  /* 0x00000025000b7202 */ /* 0x000fce0000000f00 */
.L_x_196:
[----:B------:R-:W-:Y:S05]  /*11df0*/  BSYNC.RECONVERGENT B2 ;  /* 0x0000000000027941 */ /* 0x000fea0003800200 */
.L_x_195:
[----:B------:R-:W-:-:S13]  /*11e00*/  ISETP.GE.U32.AND P0, PT, R7, 0x8, PT ;  /* 0x000000080700780c */ /* 0x000fda0003f06070 */
[----:B------:R-:W-:Y:S05]  /*11e10*/  @!P0 BRA `(.L_x_194) ;  /* 0x0000000800948947 */ /* 0x000fea0003800000 */
[C---:B------:R-:W-:Y:S01]  /*11e20*/  LEA R7, R11.reuse, UR7, 0x1 ;  /* 0x000000070b077c11 */ /* 0x040fe2000f8e08ff */
[----:B------:R-:W-:Y:S01]  /*11e30*/  IMAD.U32 R26, RZ, RZ, UR12 ;  /* 0x0000000cff1a7e24 */ /* 0x000fe2000f8e00ff */
[C---:B------:R-:W-:Y:S01]  /*11e40*/  IADD3 R15, PT, PT, R11.reuse, 0x8, RZ ;  /* 0x000000080b0f7810 */ /* 0x040fe20007ffe0ff */
[----:B------:R-:W-:Y:S02]  /*11e50*/  IMAD R11, R11, 0xe0, RZ ;  /* 0x000000e00b0b7824 */ /* 0x000fe400078e02ff */
[----:B------:R-:W-:-:S05]  /*11e60*/  IMAD R7, R26, -0x2, R7 ;  /* 0xfffffffe1a077824 */ /* 0x000fca00078e0207 */
[----:B------:R-:W-:-:S07]  /*11e70*/  IADD3 R7, PT, PT, R7, 0x10, R54 ;  /* 0x0000001007077810 */ /* 0x000fce0007ffe036 */
.L_x_205:
[----:B------:R-:W0:Y:S01]  /*11e80*/  LDC R46, c[0x0][0x3f4] ;  /* 0x0000fd00ff2e7b82 */ /* 0x000e220000000800 */
[----:B------:R-:W-:Y:S01]  /*11e90*/  VIADD R34, R15, 0xfffffff8 ;  /* 0xfffffff80f227836 */ /* 0x000fe20000000000 */
[----:B------:R-:W-:Y:S04]  /*11ea0*/  BSSY.RECONVERGENT B2, `(.L_x_199) ;  /* 0x000004a000027945 */ /* 0x000fe80003800200 */
[----:B0-----:R-:W-:-:S13]  /*11eb0*/  ISETP.GE.AND P0, PT, R34, R46, PT ;  /* 0x0000002e2200720c */ /* 0x001fda0003f06270 */
[----:B------:R-:W-:Y:S05]  /*11ec0*/  @!P0 BRA `(.L_x_200) ;  /* 0x00000004001c8947 */ /* 0x000fea0003800000 */
[----:B------:R-:W-:Y:S01]  /*11ed0*/  IABS R35, R46 ;  /* 0x0000002e00237213 */ /* 0x000fe20000000000 */
[----:B------:R-:W0:Y:S01]  /*11ee0*/  LDCU.64 UR14, c[0x0][0x3c8] ;  /* 0x00007900ff0e77ac */ /* 0x000e220008000a00 */
[----:B------:R-:W-:Y:S02]  /*11ef0*/  IABS R28, R34 ;  /* 0x00000022001c7213 */ /* 0x000fe40000000000 */
[----:B------:R-:W1:Y:S01]  /*11f00*/  I2F.RP R36, R35 ;  /* 0x0000002300247306 */ /* 0x000e620000209400 */
[----:B------:R-:W-:Y:S01]  /*11f10*/  ISETP.GE.AND P1, PT, R34, RZ, PT ;  /* 0x000000ff2200720c */ /* 0x000fe20003f26270 */
[----:B------:R-:W3:Y:S01]  /*11f20*/  LDCU UR5, c[0x0][0x40c] ;  /* 0x00008180ff0577ac */ /* 0x000ee20008000800 */
[----:B------:R-:W-:-:S05]  /*11f30*/  ISETP.NE.AND P2, PT, R46, RZ, PT ;  /* 0x000000ff2e00720c */ /* 0x000fca0003f45270 */
[----:B-1----:R-:W1:Y:S02]  /*11f40*/  MUFU.RCP R36, R36 ;  /* 0x0000002400247308 */ /* 0x002e640000001000 */
[----:B-1----:R-:W-:-:S06]  /*11f50*/  IADD3 R32, PT, PT, R36, 0xffffffe, RZ ;  /* 0x0ffffffe24207810 */ /* 0x002fcc0007ffe0ff */
[----:B------:R1:W4:Y:S02]  /*11f60*/  F2I.FTZ.U32.TRUNC.NTZ R33, R32 ;  /* 0x0000002000217305 */ /* 0x000324000021f000 */
[----:B-1----:R-:W-:Y:S02]  /*11f70*/  HFMA2 R32, -RZ, RZ, 0, 0 ;  /* 0x00000000ff207431 */ /* 0x002fe400000001ff */
        /* <DEDUP_REMOVED lines=15> */
[----:B------:R-:W-:-:S06]  /*12070*/  LEA.HI.X R35, R28, UR15, R33, 0x2, P0 ;  /* 0x0000000f1c237c11 */ /* 0x000fcc00080f1421 */
[----:B------:R-:W4:Y:S01]  /*12080*/  LDG.E R35, desc[UR36][R34.64] ;  /* 0x0000002422237981 */ /* 0x000f22000c1e1900 */
[----:B---3--:R-:W-:Y:S01]  /*12090*/  UISETP.NE.AND UP0, UPT, UR5, URZ, UPT ;  /* 0x000000ff0500728c */ /* 0x008fe2000bf05270 */
[----:B----4-:R-:W-:-:S04]  /*120a0*/  IMAD R26, R44, R35, R26 ;  /* 0x000000232c1a7224 */ /* 0x010fc800078e021a */
[----:B------:R-:W-:Y:S02]  /*120b0*/  IMAD R33, R26, 0xe0, RZ ;  /* 0x000000e01a217824 */ /* 0x000fe400078e02ff */
[----:B------:R-:W0:Y:S02]  /*120c0*/  LDS.U16 R26, [R7+-0x10] ;  /* 0xfffff000071a7984 */ /* 0x000e240000000400 */
[----:B------:R-:W-:-:S05]  /*120d0*/  IMAD.WIDE R32, R33, 0x2, R24 ;  /* 0x0000000221207825 */ /* 0x000fca00078e0218 */
[----:B------:R1:W5:Y:S01]  /*120e0*/  LDG.E.128 R36, desc[UR36][R32.64] ;  /* 0x0000002420247981 */ /* 0x000362000c1e1d00 */
[----:B0-----:R-:W-:Y:S01]  /*120f0*/  HADD2.F32 R45, -RZ, R26.H0_H0 ;  /* 0x2000001aff2d7230 */ /* 0x001fe20000004100 */
[----:B-1----:R-:W-:Y:S06]  /*12100*/  BRA.U UP0, `(.L_x_201) ;  /* 0x00000001004c7547 */ /* 0x002fec000b800000 */
[----:B------:R-:W-:Y:S01]  /*12110*/  ISETP.NE.AND P3, PT, R2, RZ, PT ;  /* 0x000000ff0200720c */ /* 0x000fe20003f65270 */
[----:B------:R-:W0:-:S12]  /*12120*/  LDS.128 R32, [R20] ;  /* 0x0000000014207984 */ /* 0x000e180000000c00 */
[----:B------:R-:W-:Y:S01]  /*12130*/  VOTEU.ANY UP0, P3 ;  /* 0x0000000000ff7886 */ /* 0x000fe20001800100 */
[----:B------:R-:W-:-:S13]  /*12140*/  PLOP3.LUT P0, PT, PT, PT, UP0, 0x80, 0x8 ;  /* 0x000000000008781c */ /* 0x000fda0003f0f008 */
[----:B------:R-:W3:Y:S01]  /*12150*/  @P0 LDG.E.128 R40, desc[UR36][R30.64] ;  /* 0x000000241e280981 */ /* 0x000ee2000c1e1d00 */
[----:B------:R-:W-:Y:S02]  /*12160*/  PLOP3.LUT P1, PT, PT, PT, UP0, 0x80, 0x8 ;  /* 0x000000000008781c */ /* 0x000fe40003f2f008 */
[----:B------:R-:W-:Y:S02]  /*12170*/  PLOP3.LUT P3, PT, PT, PT, UP0, 0x80, 0x8 ;  /* 0x000000000008781c */ /* 0x000fe40003f6f008 */
[----:B------:R-:W-:Y:S02]  /*12180*/  PLOP3.LUT P0, PT, PT, PT, UP0, 0x80, 0x8 ;  /* 0x000000000008781c */ /* 0x000fe40003f0f008 */
[----:B------:R-:W-:Y:S01]  /*12190*/  PLOP3.LUT P2, PT, PT, PT, UP0, 0x80, 0x8 ;  /* 0x000000000008781c */ /* 0x000fe20003f4f008 */
[----:B0----5:R-:W-:Y:S02]  /*121a0*/  HFMA2 R36, R36, 1, 1, R32 ;  /* 0x3c003c0024247831 */ /* 0x021fe40000000020 */
[----:B------:R-:W-:-:S02]  /*121b0*/  HADD2 R37, R37, R33 ;  /* 0x0000002125257230 */ /* 0x000fc40000000000 */
[----:B------:R-:W-:Y:S02]  /*121c0*/  HFMA2 R38, R38, 1, 1, R34 ;  /* 0x3c003c0026267831 */ /* 0x000fe40000000022 */
[----:B------:R-:W-:Y:S02]  /*121d0*/  HADD2 R39, R39, R35 ;  /* 0x0000002327277230 */ /* 0x000fe40000000000 */
[----:B------:R-:W-:-:S04]  /*121e0*/  IMAD.WIDE.U32 R32, R11, 0x2, R22 ;  /* 0x000000020b207825 */ /* 0x000fc800078e0016 */
[----:B---3--:R-:W-:Y:S02]  /*121f0*/  @P1 HFMA2 R37, R37, R41, -RZ ;  /* 0x0000002925251231 */ /* 0x008fe400001000ff */
[----:B------:R-:W-:Y:S02]  /*12200*/  @P0 HMUL2 R36, R36, R40 ;  /* 0x0000002824240232 */ /* 0x000fe40000000000 */
[----:B------:R-:W-:Y:S02]  /*12210*/  @P3 HFMA2 R39, R39, R43, -RZ ;  /* 0x0000002b27273231 */ /* 0x000fe400001000ff */
[----:B------:R-:W-:-:S05]  /*12220*/  @P2 HMUL2 R38, R38, R42 ;  /* 0x0000002a26262232 */ /* 0x000fca0000000000 */
[----:B------:R0:W-:Y:S02]  /*12230*/  STG.E.128 desc[UR36][R32.64], R36 ;  /* 0x0000002420007986 */ /* 0x0001e4000c101d24 */
.L_x_201:
[--C-:B-----5:R-:W-:Y:S02]  /*12240*/  HADD2.F32 R26, -RZ, R36.reuse.H0_H0 ;  /* 0x20000024ff1a7230 */ /* 0x120fe40000004100 */
[----:B------:R-:W-:Y:S02]  /*12250*/  HADD2.F32 R28, -RZ, R37.H0_H0 ;  /* 0x20000025ff1c7230 */ /* 0x000fe40000004100 */
[----:B------:R-:W-:Y:S02]  /*12260*/  HADD2.F32 R34, -RZ, R39.H0_H0 ;  /* 0x20000027ff227230 */ /* 0x000fe40000004100 */
[C---:B------:R-:W-:Y:S01]  /*12270*/  FFMA.FTZ R10, R45.reuse, R26, R10 ;  /* 0x0000001a2d0a7223 */ /* 0x040fe2000001000a */
[----:B0-----:R-:W-:Y:S02]  /*12280*/  HADD2.F32 R36, -RZ, R36.H1_H1 ;  /* 0x30000024ff247230 */ /* 0x001fe40000004100 */
        /* <DEDUP_REMOVED lines=10> */
[----:B------:R-:W-:-:S07]  /*12330*/  FFMA.FTZ R0, R45, R39, R0 ;  /* 0x000000272d007223 */ /* 0x000fce0000010000 */
.L_x_200:
[----:B------:R-:W-:Y:S05]  /*12340*/  BSYNC.RECONVERGENT B2 ;  /* 0x0000000000027941 */ /* 0x000fea0003800200 */
.L_x_199:
[----:B------:R-:W-:Y:S01]  /*12350*/  ISETP.GE.AND P0, PT, R15, R46, PT ;  /* 0x0000002e0f00720c */ /* 0x000fe20003f06270 */
[----:B------:R-:W-:-:S12]  /*12360*/  BSSY.RECONVERGENT B2, `(.L_x_202) ;  /* 0x000004a000027945 */ /* 0x000fd80003800200 */
        /* <DEDUP_REMOVED lines=11> */
[----:B-1----:R-:W-:Y:S01]  /*12420*/  MOV R32, RZ ;  /* 0x000000ff00207202 */ /* 0x002fe20000000f00 */
        /* <DEDUP_REMOVED lines=20> */
[----:B------:R-:W0:Y:S02]  /*12570*/  LDS.U16 R26, [R7] ;  /* 0x00000000071a7984 */ /* 0x000e240000000400 */
        /* <DEDUP_REMOVED lines=12> */
[----:B------:R-:W-:Y:S02]  /*12640*/  PLOP3.LUT P2, PT, PT, PT, UP0, 0x80, 0x8 ;  /* 0x000000000008781c */ /* 0x000fe40003f4f008 */
[----:B------:R-:W-:Y:S01]  /*12650*/  IADD3 R41, PT, PT, R11, 0x700, RZ ;  /* 0x000007000b297810 */ /* 0x000fe20007ffe0ff */
[----:B0----5:R-:W-:-:S02]  /*12660*/  HFMA2 R36, R36, 1, 1, R48 ;  /* 0x3c003c0024247831 */ /* 0x021fc40000000030 */
[----:B------:R-:W-:Y:S02]  /*12670*/  HADD2 R37, R37, R49 ;  /* 0x0000003125257230 */ /* 0x000fe40000000000 */
[----:B------:R-:W-:Y:S02]  /*12680*/  HFMA2 R38, R38, 1, 1, R50 ;  /* 0x3c003c0026267831 */ /* 0x000fe40000000032 */
[----:B------:R-:W-:Y:S02]  /*12690*/  HADD2 R39, R39, R51 ;  /* 0x0000003327277230 */ /* 0x000fe40000000000 */
[----:B---3--:R-:W-:Y:S02]  /*126a0*/  @P1 HFMA2 R37, R37, R33, -RZ ;  /* 0x0000002125251231 */ /* 0x008fe400001000ff */
[----:B------:R-:W-:Y:S02]  /*126b0*/  @P0 HMUL2 R36, R36, R32 ;  /* 0x0000002024240232 */ /* 0x000fe40000000000 */
[----:B------:R-:W-:-:S02]  /*126c0*/  @P3 HFMA2 R39, R39, R35, -RZ ;  /* 0x0000002327273231 */ /* 0x000fc400001000ff */
[----:B------:R-:W-:Y:S02]  /*126d0*/  @P2 HMUL2 R38, R38, R34 ;  /* 0x0000002226262232 */ /* 0x000fe40000000000 */
[----:B------:R-:W-:-:S05]  /*126e0*/  IMAD.WIDE.U32 R32, R41, 0x2, R22 ;  /* 0x0000000229207825 */ /* 0x000fca00078e0016 */
[----:B------:R0:W-:Y:S02]  /*126f0*/  STG.E.128 desc[UR36][R32.64], R36 ;  /* 0x0000002420007986 */ /* 0x0001e4000c101d24 */
.L_x_204:
        /* <DEDUP_REMOVED lines=16> */
.L_x_203:
[----:B------:R-:W-:Y:S05]  /*12800*/  BSYNC.RECONVERGENT B2 ;  /* 0x0000000000027941 */ /* 0x000fea0003800200 */
.L_x_202:
[C---:B------:R-:W-:Y:S01]  /*12810*/  VIADD R26, R15.reuse, 0x8 ;  /* 0x000000080f1a7836 */ /* 0x040fe20000000000 */
[----:B------:R-:W-:Y:S01]  /*12820*/  IADD3 R15, PT, PT, R15, 0x10, RZ ;  /* 0x000000100f0f7810 */ /* 0x000fe20007ffe0ff */
[----:B------:R-:W-:Y:S01]  /*12830*/  VIADD R11, R11, 0xe00 ;  /* 0x00000e000b0b7836 */ /* 0x000fe20000000000 */
[----:B------:R-:W-:Y:S02]  /*12840*/  IADD3 R7, PT, PT, R7, 0x20, RZ ;  /* 0x0000002007077810 */ /* 0x000fe40007ffe0ff */
[----:B------:R-:W-:-:S13]  /*12850*/  ISETP.GE.AND P0, PT, R26, UR9, PT ;  /* 0x000000091a007c0c */ /* 0x000fda000bf06270 */
[----:B------:R-:W-:Y:S05]  /*12860*/  @!P0 BRA `(.L_x_205) ;  /* 0xfffffff400848947 */ /* 0x000fea000383ffff */
.L_x_194:
[----:B------:R-:W-:Y:S05]  /*12870*/  BSYNC.RECONVERGENT B1 ;  /* 0x0000000000017941 */ /* 0x000fea0003800200 */
.L_x_193:
[----:B------:R-:W-:-:S13]  /*12880*/  ISETP.NE.AND P0, PT, R8, UR4, PT ;  /* 0x0000000408007c0c */ /* 0x000fda000bf05270 */
[----:B------:R-:W-:Y:S05]  /*12890*/  @P0 BRA `(.L_x_183) ;  /* 0x0000000000d80947 */ /* 0x000fea0003800000 */
[----:B------:R-:W-:Y:S02]  /*128a0*/  UMOV UR5, 0xe0 ;  /* 0x000000e000057882 */ /* 0x000fe40000000000 */
[----:B------:R-:W-:-:S06]  /*128b0*/  UIMAD UR5, UR44, UR5, -0xe0 ;  /* 0xffffff202c0574a4 */ /* 0x000fcc000f8e0205 */
[----:B------:R-:W-:-:S04]  /*128c0*/  IMAD.U32 R7, RZ, RZ, UR5 ;  /* 0x00000005ff077e24 */ /* 0x000fc8000f8e00ff */
[----:B------:R-:W-:-:S05]  /*128d0*/  IMAD.WIDE R6, R7, 0x2, R22 ;  /* 0x0000000207067825 */ /* 0x000fca00078e0216 */
[----:B------:R0:W5:Y:S01]  /*128e0*/  LDG.E.128 R32, desc[UR36][R6.64] ;  /* 0x0000002406207981 */ /* 0x000162000c1e1d00 */
[----:B------:R-:W-:-:S06]  /*128f0*/  UIADD3 UR5, UPT, UPT, UR44, -UR12, URZ ;  /* 0x8000000c2c057290 */ /* 0x000fcc000fffe0ff */
[----:B------:R-:W-:-:S05]  /*12900*/  MOV R2, UR5 ;  /* 0x0000000500027c02 */ /* 0x000fca0008000f00 */
[----:B------:R-:W-:Y:S01]  /*12910*/  IMAD R29, R2, 0x2, R29 ;  /* 0x00000002021d7824 */ /* 0x000fe200078e021d */
[----:B------:R-:W1:Y:S05]  /*12920*/  LDCU UR5, c[0x0][0x40c] ;  /* 0x00008180ff0577ac */ /* 0x000e6a0008000800 */
[----:B------:R-:W3:Y:S01]  /*12930*/  LDS.U16 R29, [R29+-0x2] ;  /* 0xfffffe001d1d7984 */ /* 0x000ee20000000400 */
[----:B-1----:R-:W-:Y:S01]  /*12940*/  UISETP.NE.AND UP0, UPT, UR5, URZ, UPT ;  /* 0x000000ff0500728c */ /* 0x002fe2000bf05270 */
[----:B---3--:R-:W-:-:S08]  /*12950*/  HADD2.F32 R11, -RZ, R29.H0_H0 ;  /* 0x2000001dff0b7230 */ /* 0x008fd00000004100 */
[----:B0-----:R-:W-:Y:S05]  /*12960*/  BRA.U UP0, `(.L_x_206) ;  /* 0x0000000100647547 */ /* 0x001fea000b800000 */
[----:B------:R-:W0:Y:S02]  /*12970*/  LDCU.64 UR14, c[0x0][0x460] ;  /* 0x00008c00ff0e77ac */ /* 0x000e240008000a00 */
[----:B0-----:R-:W-:-:S04]  /*12980*/  UISETP.NE.U32.AND UP0, UPT, UR14, URZ, UPT ;  /* 0x000000ff0e00728c */ /* 0x001fc8000bf05070 */
[----:B------:R-:W-:-:S06]  /*12990*/  UISETP.NE.AND.EX UP0, UPT, UR15, URZ, UPT, UP0 ;  /* 0x000000ff0f00728c */ /* 0x000fcc000bf05300 */
[----:B------:R-:W-:-:S05]  /*129a0*/  PLOP3.LUT P0, PT, PT, PT, UP0, 0x80, 0x8 ;  /* 0x000000000008781c */ /* 0x000fca0003f0f008 */
[----:B------:R-:W0:Y:S01]  /*129b0*/  @UP0 LDCU UR5, c[0x0][0x3f8] ;  /* 0x00007f00ff0507ac */ /* 0x000e220008000800 */
[----:B------:R-:W1:Y:S01]  /*129c0*/  @UP0 LDCU.64 UR14, c[0x0][0x458] ;  /* 0x00008b00ff0e07ac */ /* 0x000e620008000a00 */
[----:B0-----:R-:W-:Y:S01]  /*129d0*/  @UP0 UIMAD UR5, UR38, UR5, UR13 ;  /* 0x00000005260502a4 */ /* 0x001fe2000f8e020d */
[----:B-1----:R-:W-:Y:S01]  /*129e0*/  MOV R7, UR15 ;  /* 0x0000000f00077c02 */ /* 0x002fe20008000f00 */
[----:B------:R-:W-:-:S04]  /*129f0*/  IMAD.U32 R6, RZ, RZ, UR14 ;  /* 0x0000000eff067e24 */ /* 0x000fc8000f8e00ff */
[----:B------:R-:W-:-:S05]  /*12a00*/  MOV R2, UR5 ;  /* 0x0000000500027c02 */ /* 0x000fca0008000f00 */
[----:B------:R-:W-:-:S04]  /*12a10*/  @P0 IMAD R15, R2, 0xe0, R27 ;  /* 0x000000e0020f0824 */ /* 0x000fc800078e021b */
[----:B------:R-:W-:-:S05]  /*12a20*/  @P0 IMAD.WIDE R6, R15, 0x2, R6 ;  /* 0x000000020f060825 */ /* 0x000fca00078e0206 */
[----:B------:R-:W3:Y:S01]  /*12a30*/  @P0 LDG.E.128 R28, desc[UR36][R6.64] ;  /* 0x00000024061c0981 */ /* 0x000ee2000c1e1d00 */
[----:B------:R-:W-:Y:S01]  /*12a40*/  UIMAD UR5, UR40, 0xe0, URZ ;  /* 0x000000e0280578a4 */ /* 0x000fe2000f8e02ff */
[----:B-----5:R-:W-:Y:S02]  /*12a50*/  HFMA2 R32, R32, 1, 1, R16 ;  /* 0x3c003c0020207831 */ /* 0x020fe40000000010 */
[----:B------:R-:W-:Y:S02]  /*12a60*/  HADD2 R33, R33, R17 ;  /* 0x0000001121217230 */ /* 0x000fe40000000000 */
[----:B------:R-:W-:Y:S02]  /*12a70*/  HFMA2 R34, R34, 1, 1, R18 ;  /* 0x3c003c0022227831 */ /* 0x000fe40000000012 */
[----:B------:R-:W-:Y:S02]  /*12a80*/  HADD2 R35, R35, R19 ;  /* 0x0000001323237230 */ /* 0x000fe40000000000 */
[----:B------:R-:W-:-:S04]  /*12a90*/  IMAD.U32 R15, RZ, RZ, UR5 ;  /* 0x00000005ff0f7e24 */ /* 0x000fc8000f8e00ff */
[----:B------:R-:W-:-:S04]  /*12aa0*/  IMAD.WIDE R22, R15, 0x2, R22 ;  /* 0x000000020f167825 */ /* 0x000fc800078e0216 */
[----:B---3--:R-:W-:Y:S02]  /*12ab0*/  @P0 HFMA2 R33, R33, R29, -RZ ;  /* 0x0000001d21210231 */ /* 0x008fe400001000ff */
[----:B------:R-:W-:Y:S02]  /*12ac0*/  @P0 HMUL2 R32, R32, R28 ;  /* 0x0000001c20200232 */ /* 0x000fe40000000000 */
[----:B------:R-:W-:Y:S02]  /*12ad0*/  @P0 HFMA2 R35, R35, R31, -RZ ;  /* 0x0000001f23230231 */ /* 0x000fe400001000ff */
[----:B------:R-:W-:-:S05]  /*12ae0*/  @P0 HMUL2 R34, R34, R30 ;  /* 0x0000001e22220232 */ /* 0x000fca0000000000 */
[----:B------:R0:W-:Y:S02]  /*12af0*/  STG.E.128 desc[UR36][R22.64], R32 ;  /* 0x0000002016007986 */ /* 0x0001e4000c101d24 */
.L_x_206:
[--C-:B-----5:R-:W-:Y:S02]  /*12b00*/  HADD2.F32 R2, -RZ, R32.reuse.H0_H0 ;  /* 0x20000020ff027230 */ /* 0x120fe40000004100 */
[----:B------:R-:W-:Y:S02]  /*12b10*/  HADD2.F32 R6, -RZ, R33.H0_H0 ;  /* 0x20000021ff067230 */ /* 0x000fe40000004100 */
[----:B--2---:R-:W-:Y:S02]  /*12b20*/  HADD2.F32 R18, -RZ, R35.H0_H0 ;  /* 0x20000023ff127230 */ /* 0x004fe40000004100 */
        /* <DEDUP_REMOVED lines=13> */
.L_x_183:
[----:B-1----:R-:W-:Y:S05]  /*12c00*/  BSYNC.RECONVERGENT B0 ;  /* 0x0000000000007941 */ /* 0x002fea0003800200 */
.L_x_182:
[----:B------:R-:W-:Y:S01]  /*12c10*/  BAR.SYNC.DEFER_BLOCKING 0x0 ;  /* 0x0000000000007b1d */ /* 0x000fe20000010000 */
[----:B------:R-:W-:-:S13]  /*12c20*/  ISETP.GT.U32.AND P0, PT, R27, 0xdf, PT ;  /* 0x000000df1b00780c */ /* 0x000fda0003f04070 */
[----:B------:R-:W-:Y:S05]  /*12c30*/  @P0 EXIT ;  /* 0x000000000000094d */ /* 0x000fea0003800000 */
[----:B------:R-:W0:Y:S01]  /*12c40*/  S2UR UR5, SR_CgaCtaId ;  /* 0x00000000000579c3 */ /* 0x000e220000008800 */
[----:B------:R-:W-:Y:S01]  /*12c50*/  LOP3.LUT R2, R4, 0x380, RZ, 0xc0, !PT ;  /* 0x0000038004027812 */ /* 0x000fe200078ec0ff */
[----:B------:R-:W-:Y:S01]  /*12c60*/  UMOV UR4, 0x400 ;  /* 0x0000040000047882 */ /* 0x000fe20000000000 */
[----:B------:R-:W-:Y:S01]  /*12c70*/  IMAD R8, R8, 0xe0, R27 ;  /* 0x000000e008087824 */ /* 0x000fe200078e021b */
[----:B------:R-:W-:Y:S01]  /*12c80*/  UIADD3 UR4, UPT, UPT, UR4, 0x440, URZ ;  /* 0x0000044004047890 */ /* 0x000fe2000fffe0ff */
[----:B------:R-:W-:Y:S01]  /*12c90*/  ISETP.NE.AND P0, PT, R2, 0x80, PT ;  /* 0x000000800200780c */ /* 0x000fe20003f05270 */
[----:B------:R-:W-:Y:S01]  /*12ca0*/  BSSY.RECONVERGENT B0, `(.L_x_207) ;  /* 0x0000010000007945 */ /* 0x000fe20003800200 */
[C---:B------:R-:W-:Y:S02]  /*12cb0*/  ISETP.GT.U32.AND P1, PT, R4.reuse, 0x7f, PT ;  /* 0x0000007f0400780c */ /* 0x040fe40003f24070 */
[C---:B------:R-:W-:Y:S02]  /*12cc0*/  ISETP.GT.U32.AND P3, PT, R4.reuse, 0x3f, PT ;  /* 0x0000003f0400780c */ /* 0x040fe40003f64070 */
[----:B------:R-:W-:-:S02]  /*12cd0*/  ISETP.GT.U32.AND P5, PT, R4, 0x1f, PT ;  /* 0x0000001f0400780c */ /* 0x000fc40003fa4070 */
[C---:B------:R-:W-:Y:S02]  /*12ce0*/  LOP3.LUT R6, R4.reuse, 0x3c0, RZ, 0xc0, !PT ;  /* 0x000003c004067812 */ /* 0x040fe400078ec0ff */
[----:B------:R-:W-:Y:S02]  /*12cf0*/  LOP3.LUT R4, R4, 0x3e0, RZ, 0xc0, !PT ;  /* 0x000003e004047812 */ /* 0x000fe400078ec0ff */
[----:B------:R-:W-:Y:S02]  /*12d00*/  ISETP.NE.AND P2, PT, R6, 0x40, PT ;  /* 0x000000400600780c */ /* 0x000fe40003f45270 */
[----:B------:R-:W-:Y:S01]  /*12d10*/  ISETP.NE.AND P4, PT, R4, 0x20, PT ;  /* 0x000000200400780c */ /* 0x000fe20003f85270 */
[----:B0-----:R-:W-:-:S06]  /*12d20*/  ULEA UR4, UR5, UR4, 0x18 ;  /* 0x0000000405047291 */ /* 0x001fcc000f8ec0ff */
[----:B------:R-:W-:Y:S01]  /*12d30*/  LEA R8, R8, UR4, 0x1 ;  /* 0x0000000408087c11 */ /* 0x000fe2000f8e08ff */
[----:B------:R-:W-:Y:S06]  /*12d40*/  @P0 BRA `(.L_x_208) ;  /* 0x0000000000140947 */ /* 0x000fec0003800000 */
[----:B--2---:R-:W-:Y:S02]  /*12d50*/  F2FP.F16.F32.PACK_AB R16, R3, R10 ;  /* 0x0000000a0310723e */ /* 0x004fe400000000ff */
[----:B------:R-:W-:Y:S02]  /*12d60*/  F2FP.F16.F32.PACK_AB R17, R12, R5 ;  /* 0x000000050c11723e */ /* 0x000fe400000000ff */
[----:B------:R-:W-:Y:S02]  /*12d70*/  F2FP.F16.F32.PACK_AB R18, R14, R9 ;  /* 0x000000090e12723e */ /* 0x000fe400000000ff */
[----:B------:R-:W-:-:S05]  /*12d80*/  F2FP.F16.F32.PACK_AB R19, R0, R13 ;  /* 0x0000000d0013723e */ /* 0x000fca00000000ff */
[----:B------:R0:W-:Y:S02]  /*12d90*/  STS.128 [R8+-0x700], R16 ;  /* 0xfff9001008007388 */ /* 0x0001e40000000c00 */
.L_x_208:
[----:B------:R-:W-:Y:S05]  /*12da0*/  BSYNC.RECONVERGENT B0 ;  /* 0x0000000000007941 */ /* 0x000fea0003800200 */
.L_x_207:
[----:B------:R-:W-:Y:S06]  /*12db0*/  BAR.SYNC.DEFER_BLOCKING 0x0 ;  /* 0x0000000000007b1d */ /* 0x000fec0000010000 */
[----:B------:R-:W-:Y:S04]  /*12dc0*/  BSSY.RECONVERGENT B0, `(.L_x_209) ;  /* 0x0000013000007945 */ /* 0x000fe80003800200 */
[----:B------:R-:W-:Y:S05]  /*12dd0*/  @P1 BRA `(.L_x_210) ;  /* 0x0000000000441947 */ /* 0x000fea0003800000 */
[----:B0-2---:R-:W0:Y:S02]  /*12de0*/  LDS.128 R16, [R8] ;  /* 0x0000000008107984 */ /* 0x005e240000000c00 */
[--C-:B0-----:R-:W-:Y:S02]  /*12df0*/  HADD2.F32 R7, -RZ, R16.reuse.H0_H0 ;  /* 0x20000010ff077230 */ /* 0x101fe40000004100 */
[----:B------:R-:W-:Y:S02]  /*12e00*/  HADD2.F32 R2, -RZ, R17.H0_H0 ;  /* 0x20000011ff027230 */ /* 0x000fe40000004100 */
[----:B------:R-:W-:Y:S02]  /*12e10*/  HADD2.F32 R6, -RZ, R19.H0_H0 ;  /* 0x20000013ff067230 */ /* 0x000fe40000004100 */
[----:B------:R-:W-:Y:S01]  /*12e20*/  FADD.FTZ R10, R10, R7 ;  /* 0x000000070a0a7221 */ /* 0x000fe20000010000 */
[----:B------:R-:W-:Y:S02]  /*12e30*/  HADD2.F32 R16, -RZ, R16.H1_H1 ;  /* 0x30000010ff107230 */ /* 0x000fe40000004100 */
[----:B------:R-:W-:Y:S01]  /*12e40*/  FADD.FTZ R5, R5, R2 ;  /* 0x0000000205057221 */ /* 0x000fe20000010000 */
[----:B------:R-:W-:-:S02]  /*12e50*/  HADD2.F32 R17, -RZ, R17.H1_H1 ;  /* 0x30000011ff117230 */ /* 0x000fc40000004100 */
[----:B------:R-:W-:Y:S01]  /*12e60*/  FADD.FTZ R13, R13, R6 ;  /* 0x000000060d0d7221 */ /* 0x000fe20000010000 */
[--C-:B------:R-:W-:Y:S02]  /*12e70*/  HADD2.F32 R4, -RZ, R18.reuse.H0_H0 ;  /* 0x20000012ff047230 */ /* 0x100fe40000004100 */
[----:B------:R-:W-:Y:S01]  /*12e80*/  FADD.FTZ R3, R3, R16 ;  /* 0x0000001003037221 */ /* 0x000fe20000010000 */
[----:B------:R-:W-:Y:S02]  /*12e90*/  HADD2.F32 R11, -RZ, R18.H1_H1 ;  /* 0x30000012ff0b7230 */ /* 0x000fe40000004100 */
[----:B------:R-:W-:Y:S01]  /*12ea0*/  FADD.FTZ R12, R12, R17 ;  /* 0x000000110c0c7221 */ /* 0x000fe20000010000 */
[----:B------:R-:W-:Y:S02]  /*12eb0*/  HADD2.F32 R19, -RZ, R19.H1_H1 ;  /* 0x30000013ff137230 */ /* 0x000fe40000004100 */
[----:B------:R-:W-:Y:S01]  /*12ec0*/  FADD.FTZ R9, R9, R4 ;  /* 0x0000000409097221 */ /* 0x000fe20000010000 */
[----:B------:R-:W-:-:S02]  /*12ed0*/  FADD.FTZ R14, R14, R11 ;  /* 0x0000000b0e0e7221 */ /* 0x000fc40000010000 */
[----:B------:R-:W-:-:S07]  /*12ee0*/  FADD.FTZ R0, R0, R19 ;  /* 0x0000001300007221 */ /* 0x000fce0000010000 */
.L_x_210:
[----:B------:R-:W-:Y:S05]  /*12ef0*/  BSYNC.RECONVERGENT B0 ;  /* 0x0000000000007941 */ /* 0x000fea0003800200 */
.L_x_209:
[----:B------:R-:W-:Y:S06]  /*12f00*/  BAR.SYNC.DEFER_BLOCKING 0x0 ;  /* 0x0000000000007b1d */ /* 0x000fec0000010000 */
[----:B------:R-:W-:Y:S04]  /*12f10*/  BSSY.RECONVERGENT B0, `(.L_x_211) ;  /* 0x0000007000007945 */ /* 0x000fe80003800200 */
[----:B------:R-:W-:Y:S05]  /*12f20*/  @P2 BRA `(.L_x_212) ;  /* 0x0000000000142947 */ /* 0x000fea0003800000 */
[----:B0-2---:R-:W-:Y:S02]  /*12f30*/  F2FP.F16.F32.PACK_AB R16, R3, R10 ;  /* 0x0000000a0310723e */ /* 0x005fe400000000ff */
[----:B------:R-:W-:Y:S02]  /*12f40*/  F2FP.F16.F32.PACK_AB R17, R12, R5 ;  /* 0x000000050c11723e */ /* 0x000fe400000000ff */
[----:B------:R-:W-:Y:S02]  /*12f50*/  F2FP.F16.F32.PACK_AB R18, R14, R9 ;  /* 0x000000090e12723e */ /* 0x000fe400000000ff */
[----:B------:R-:W-:-:S05]  /*12f60*/  F2FP.F16.F32.PACK_AB R19, R0, R13 ;  /* 0x0000000d0013723e */ /* 0x000fca00000000ff */
[----:B------:R1:W-:Y:S02]  /*12f70*/  STS.128 [R8+-0x380], R16 ;  /* 0xfffc801008007388 */ /* 0x0003e40000000c00 */
.L_x_212:
[----:B------:R-:W-:Y:S05]  /*12f80*/  BSYNC.RECONVERGENT B0 ;  /* 0x0000000000007941 */ /* 0x000fea0003800200 */
.L_x_211:
[----:B------:R-:W-:Y:S06]  /*12f90*/  BAR.SYNC.DEFER_BLOCKING 0x0 ;  /* 0x0000000000007b1d */ /* 0x000fec0000010000 */
[----:B------:R-:W-:Y:S04]  /*12fa0*/  BSSY.RECONVERGENT B0, `(.L_x_213) ;  /* 0x0000013000007945 */ /* 0x000fe80003800200 */
[----:B------:R-:W-:Y:S05]  /*12fb0*/  @P3 BRA `(.L_x_214) ;  /* 0x0000000000443947 */ /* 0x000fea0003800000 */
[----:B012---:R-:W0:Y:S02]  /*12fc0*/  LDS.128 R16, [R8] ;  /* 0x0000000008107984 */ /* 0x007e240000000c00 */
        /* <DEDUP_REMOVED lines=16> */
.L_x_214:
[----:B------:R-:W-:Y:S05]  /*130d0*/  BSYNC.RECONVERGENT B0 ;  /* 0x0000000000007941 */ /* 0x000fea0003800200 */
.L_x_213:
[----:B------:R-:W-:Y:S06]  /*130e0*/  BAR.SYNC.DEFER_BLOCKING 0x0 ;  /* 0x0000000000007b1d */ /* 0x000fec0000010000 */
[----:B------:R-:W-:Y:S04]  /*130f0*/  BSSY.RECONVERGENT B0, `(.L_x_215) ;  /* 0x0000007000007945 */ /* 0x000fe80003800200 */
[----:B------:R-:W-:Y:S05]  /*13100*/  @P4 BRA `(.L_x_216) ;  /* 0x0000000000144947 */ /* 0x000fea0003800000 */
[----:B012---:R-:W-:Y:S02]  /*13110*/  F2FP.F16.F32.PACK_AB R16, R3, R10 ;  /* 0x0000000a0310723e */ /* 0x007fe400000000ff */
[----:B------:R-:W-:Y:S02]  /*13120*/  F2FP.F16.F32.PACK_AB R17, R12, R5 ;  /* 0x000000050c11723e */ /* 0x000fe400000000ff */
[----:B------:R-:W-:Y:S02]  /*13130*/  F2FP.F16.F32.PACK_AB R18, R14, R9 ;  /* 0x000000090e12723e */ /* 0x000fe400000000ff */
[----:B------:R-:W-:-:S05]  /*13140*/  F2FP.F16.F32.PACK_AB R19, R0, R13 ;  /* 0x0000000d0013723e */ /* 0x000fca00000000ff */
[----:B------:R3:W-:Y:S02]  /*13150*/  STS.128 [R8+-0x1c0], R16 ;  /* 0xfffe401008007388 */ /* 0x0007e40000000c00 */
.L_x_216:
[----:B------:R-:W-:Y:S05]  /*13160*/  BSYNC.RECONVERGENT B0 ;  /* 0x0000000000007941 */ /* 0x000fea0003800200 */
.L_x_215:
[----:B------:R-:W-:Y:S06]  /*13170*/  BAR.SYNC.DEFER_BLOCKING 0x0 ;  /* 0x0000000000007b1d */ /* 0x000fec0000010000 */
[----:B------:R-:W-:Y:S04]  /*13180*/  BSSY.RECONVERGENT B0, `(.L_x_217) ;  /* 0x0000013000007945 */ /* 0x000fe80003800200 */
[----:B------:R-:W-:Y:S05]  /*13190*/  @P5 BRA `(.L_x_218) ;  /* 0x0000000000445947 */ /* 0x000fea0003800000 */
[----:B0123--:R-:W0:Y:S02]  /*131a0*/  LDS.128 R16, [R8] ;  /* 0x0000000008107984 */ /* 0x00fe240000000c00 */
        /* <DEDUP_REMOVED lines=16> */
.L_x_218:
[----:B------:R-:W-:Y:S05]  /*132b0*/  BSYNC.RECONVERGENT B0 ;  /* 0x0000000000007941 */ /* 0x000fea0003800200 */
.L_x_217:
[----:B------:R-:W-:Y:S06]  /*132c0*/  BAR.SYNC.DEFER_BLOCKING 0x0 ;  /* 0x0000000000007b1d */ /* 0x000fec0000010000 */
[----:B------:R-:W-:Y:S05]  /*132d0*/  @P5 EXIT ;  /* 0x000000000000594d */ /* 0x000fea0003800000 */
[----:B------:R-:W4:Y:S02]  /*132e0*/  LDCU UR4, c[0x0][0x478] ;  /* 0x00008f00ff0477ac */ /* 0x000f240008000800 */
[----:B----4-:R-:W-:-:S09]  /*132f0*/  UISETP.NE.AND UP0, UPT, UR4, 0x2, UPT ;  /* 0x000000020400788c */ /* 0x010fd2000bf05270 */
[----:B------:R-:W-:Y:S05]  /*13300*/  BRA.U UP0, `(.L_x_219) ;  /* 0x0000000100e07547 */ /* 0x000fea000b800000 */
[----:B------:R-:W4:Y:S01]  /*13310*/  LDC.64 R6, c[0x0][0x470] ;  /* 0x00011c00ff067b82 */ /* 0x000f220000000a00 */
[----:B------:R-:W0:Y:S01]  /*13320*/  LDCU.64 UR4, c[0x0][0x380] ;  /* 0x00007000ff0477ac */ /* 0x000e220008000a00 */
[----:B----4-:R-:W4:Y:S01]  /*13330*/  LDG.E R6, desc[UR36][R6.64] ;  /* 0x0000002406067981 */ /* 0x010f22000c1e1900 */
[----:B------:R-:W-:-:S04]  /*13340*/  IADD3 R27, PT, PT, R27, UR8, RZ ;  /* 0x000000081b1b7c10 */ /* 0x000fc8000fffe0ff */
[----:B01-3--:R-:W-:Y:S01]  /*13350*/  IADD3 R8, P0, PT, R27, UR4, RZ ;  /* 0x000000041b087c10 */ /* 0x00bfe2000ff1e0ff */
[C---:B----4-:R-:W-:Y:S01]  /*13360*/  FMUL.FTZ R13, R6.reuse, R13 ;  /* 0x0000000d060d7220 */ /* 0x050fe20000410000 */
[C---:B------:R-:W-:Y:S01]  /*13370*/  FMUL.FTZ R14, R6.reuse, R14 ;  /* 0x0000000e060e7220 */ /* 0x040fe20000410000 */
[C---:B------:R-:W-:Y:S01]  /*13380*/  FMUL.FTZ R0, R6.reuse, R0 ;  /* 0x0000000006007220 */ /* 0x040fe20000410000 */
[C---:B------:R-:W-:Y:S01]  /*13390*/  FMUL.FTZ R3, R6.reuse, R3 ;  /* 0x0000000306037220 */ /* 0x040fe20000410000 */
[C---:B------:R-:W-:Y:S01]  /*133a0*/  FMUL.FTZ R5, R6.reuse, R5 ;  /* 0x0000000506057220 */ /* 0x040fe20000410000 */
[C---:B------:R-:W-:Y:S01]  /*133b0*/  FMUL.FTZ R12, R6.reuse, R12 ;  /* 0x0000000c060c7220 */ /* 0x040fe20000410000 */
[----:B------:R-:W0:Y:S01]  /*133c0*/  F2I.S8.NTZ R13, R13 ;  /* 0x0000000d000d7305 */ /* 0x000e220000202100 */
[C---:B------:R-:W-:Y:S01]  /*133d0*/  FMUL.FTZ R9, R6.reuse, R9 ;  /* 0x0000000906097220 */ /* 0x040fe20000410000 */
[----:B------:R-:W-:-:S06]  /*133e0*/  FMUL.FTZ R6, R6, R10 ;  /* 0x0000000a06067220 */ /* 0x000fcc0000410000 */
[----:B------:R-:W1:Y:S01]  /*133f0*/  F2I.S8.NTZ R14, R14 ;  /* 0x0000000e000e7305 */ /* 0x000e620000202100 */
[----:B0-----:R-:W-:-:S07]  /*13400*/  PRMT R2, R13, 0x8880, RZ ;  /* 0x000088800d027816 */ /* 0x001fce00000000ff */
[----:B------:R-:W0:Y:S01]  /*13410*/  F2I.S8.NTZ R0, R0 ;  /* 0x0000000000007305 */ /* 0x000e220000202100 */
[----:B------:R-:W-:Y:S02]  /*13420*/  PRMT R2, R2, 0x7710, RZ ;  /* 0x0000771002027816 */ /* 0x000fe400000000ff */
[----:B-1----:R-:W-:-:S05]  /*13430*/  PRMT R14, R14, 0x8880, RZ ;  /* 0x000088800e0e7816 */ /* 0x002fca00000000ff */
[----:B------:R-:W1:Y:S01]  /*13440*/  F2I.S8.NTZ R3, R3 ;  /* 0x0000000300037305 */ /* 0x000e620000202100 */
[----:B------:R-:W-:-:S04]  /*13450*/  SHF.L.U32 R4, R2, 0x10, RZ ;  /* 0x0000001002047819 */ /* 0x000fc800000006ff */
[----:B------:R-:W-:Y:S02]  /*13460*/  LOP3.LUT R11, R4, 0xff0000, RZ, 0xc0, !PT ;  /* 0x00ff0000040b7812 */ /* 0x000fe400078ec0ff */
[----:B0-----:R-:W-:Y:S01]  /*13470*/  PRMT R7, R0, 0x8880, RZ ;  /* 0x0000888000077816 */ /* 0x001fe200000000ff */
[----:B------:R-:W0:Y:S01]  /*13480*/  F2I.S8.NTZ R5, R5 ;  /* 0x0000000500057305 */ /* 0x000e220000202100 */
[----:B------:R-:W-:Y:S02]  /*13490*/  PRMT R0, R14, 0x7710, RZ ;  /* 0x000077100e007816 */ /* 0x000fe400000000ff */
[----:B------:R-:W-:-:S03]  /*134a0*/  PRMT R2, R7, 0x7710, RZ ;  /* 0x0000771007027816 */ /* 0x000fc600000000ff */
[----:B------:R-:W-:Y:S01]  /*134b0*/  IMAD.SHL.U32 R0, R0, 0x100, RZ ;  /* 0x0000010000007824 */ /* 0x000fe200078e00ff */
[----:B------:R-:W-:Y:S01]  /*134c0*/  PRMT R11, R11, 0x4210, R2 ;  /* 0x000042100b0b7816 */ /* 0x000fe20000000002 */
[----:B------:R-:W3:Y:S03]  /*134d0*/  F2I.S8.NTZ R12, R12 ;  /* 0x0000000c000c7305 */ /* 0x000ee60000202100 */
[----:B------:R-:W-:Y:S02]  /*134e0*/  LOP3.LUT R11, R11, 0xff00, R0, 0xf8, !PT ;  /* 0x0000ff000b0b7812 */ /* 0x000fe400078ef800 */
[----:B-1----:R-:W-:Y:S02]  /*134f0*/  PRMT R0, R3, 0x8880, RZ ;  /* 0x0000888003007816 */ /* 0x002fe400000000ff */
[----:B0-----:R-:W-:Y:S01]  /*13500*/  PRMT R2, R5, 0x8880, RZ ;  /* 0x0000888005027816 */ /* 0x001fe200000000ff */
[----:B------:R-:W0:Y:S01]  /*13510*/  F2I.S8.NTZ R9, R9 ;  /* 0x0000000900097305 */ /* 0x000e220000202100 */
[----:B------:R-:W-:-:S02]  /*13520*/  PRMT R0, R0, 0x7710, RZ ;  /* 0x0000771000007816 */ /* 0x000fc400000000ff */
[----:B------:R-:W-:Y:S02]  /*13530*/  PRMT R2, R2, 0x7710, RZ ;  /* 0x0000771002027816 */ /* 0x000fe400000000ff */
[----:B------:R-:W-:Y:S02]  /*13540*/  LOP3.LUT R7, R0, 0xff, RZ, 0xc0, !PT ;  /* 0x000000ff00077812 */ /* 0x000fe400078ec0ff */
[----:B---3--:R-:W-:Y:S01]  /*13550*/  PRMT R12, R12, 0x8880, RZ ;  /* 0x000088800c0c7816 */ /* 0x008fe200000000ff */
[----:B------:R-:W1:Y:S01]  /*13560*/  F2I.S8.NTZ R6, R6 ;  /* 0x0000000600067305 */ /* 0x000e620000202100 */
[----:B------:R-:W-:Y:S02]  /*13570*/  LOP3.LUT R4, R2, 0xff, RZ, 0xc0, !PT ;  /* 0x000000ff02047812 */ /* 0x000fe400078ec0ff */
[----:B------:R-:W-:-:S03]  /*13580*/  PRMT R3, R12, 0x7710, RZ ;  /* 0x000077100c037816 */ /* 0x000fc600000000ff */
[----:B------:R-:W-:Y:S01]  /*13590*/  IMAD.WIDE.U32 R4, R4, 0x10000, RZ ;  /* 0x0001000004047825 */ /* 0x000fe200078e00ff */
[----:B0-----:R-:W-:Y:S02]  /*135a0*/  PRMT R9, R9, 0x8880, RZ ;  /* 0x0000888009097816 */ /* 0x001fe400000000ff */
[----:B------:R-:W-:Y:S02]  /*135b0*/  LOP3.LUT R3, R3, 0xff, RZ, 0xc0, !PT ;  /* 0x000000ff03037812 */ /* 0x000fe400078ec0ff */
[----:B------:R-:W-:-:S03]  /*135c0*/  PRMT R0, R9, 0x7710, RZ ;  /* 0x0000771009007816 */ /* 0x000fc600000000ff */
[----:B------:R-:W-:Y:S01]  /*135d0*/  IMAD.WIDE.U32 R2, R3, 0x1000000, RZ ;  /* 0x0100000003027825 */ /* 0x000fe200078e00ff */
[----:B-1----:R-:W-:Y:S02]  /*135e0*/  PRMT R10, R6, 0x8880, RZ ;  /* 0x00008880060a7816 */ /* 0x002fe400000000ff */
[----:B------:R-:W-:Y:S01]  /*135f0*/  LOP3.LUT R9, R11, 0xff, R0, 0xf8, !PT ;  /* 0x000000ff0b097812 */ /* 0x000fe200078ef800 */
[----:B------:R-:W-:Y:S01]  /*13600*/  IMAD.WIDE.U32 R6, R7, 0x100, RZ ;  /* 0x0000010007067825 */ /* 0x000fe200078e00ff */
[----:B------:R-:W-:Y:S02]  /*13610*/  PRMT R0, R10, 0x7710, RZ ;  /* 0x000077100a007816 */ /* 0x000fe400000000ff */
[----:B------:R-:W-:Y:S02]  /*13620*/  LOP3.LUT R3, R5, R9, R3, 0xfe, !PT ;  /* 0x0000000905037212 */ /* 0x000fe400078efe03 */
[----:B------:R-:W-:Y:S02]  /*13630*/  LOP3.LUT R11, R6, R2, R4, 0xfe, !PT ;  /* 0x00000002060b7212 */ /* 0x000fe400078efe04 */
[----:B------:R-:W-:-:S02]  /*13640*/  LEA.HI.X.SX32 R9, R27, UR5, 0x1, P0 ;  /* 0x000000051b097c11 */ /* 0x000fc400080f0eff */
[----:B------:R-:W-:Y:S02]  /*13650*/  LOP3.LUT R2, R11, 0xff, R0, 0xf8, !PT ;  /* 0x000000ff0b027812 */ /* 0x000fe400078ef800 */
[----:B------:R-:W-:-:S05]  /*13660*/  LOP3.LUT R3, R3, R7, RZ, 0xfc, !PT ;  /* 0x0000000703037212 */ /* 0x000fca00078efcff */
[----:B------:R-:W-:Y:S01]  /*13670*/  STG.E.64 desc[UR36][R8.64], R2 ;  /* 0x0000000208007986 */ /* 0x000fe2000c101b24 */
[----:B------:R-:W-:Y:S05]  /*13680*/  EXIT ;  /* 0x000000000000794d */ /* 0x000fea0003800000 */
.L_x_219:
[----:B------:R-:W4:Y:S01]  /*13690*/  LDC.64 R6, c[0x0][0x380] ;  /* 0x0000e000ff067b82 */ /* 0x000f220000000a00 */
[----:B------:R-:W-:Y:S01]  /*136a0*/  VIADD R27, R27, UR8 ;  /* 0x000000081b1b7c36 */ /* 0x000fe20008000000 */
[----:B------:R-:W-:Y:S02]  /*136b0*/  F2FP.F16.F32.PACK_AB R11, R3, R10 ;  /* 0x0000000a030b723e */ /* 0x000fe400000000ff */
[----:B------:R-:W-:Y:S02]  /*136c0*/  F2FP.F16.F32.PACK_AB R5, R12, R5 ;  /* 0x000000050c05723e */ /* 0x000fe400000000ff */
[----:B------:R-:W-:Y:S02]  /*136d0*/  F2FP.F16.F32.PACK_AB R9, R14, R9 ;  /* 0x000000090e09723e */ /* 0x000fe400000000ff */
[----:B------:R-:W-:Y:S01]  /*136e0*/  F2FP.F16.F32.PACK_AB R13, R0, R13 ;  /* 0x0000000d000d723e */ /* 0x000fe200000000ff */
[----:B----4-:R-:W-:-:S05]  /*136f0*/  IMAD.WIDE R2, R27, 0x2, R6 ;  /* 0x000000021b027825 */ /* 0x010fca00078e0206 */
[----:B------:R-:W-:Y:S04]  /*13700*/  STG.E desc[UR36][R2.64], R11 ;  /* 0x0000000b02007986 */ /* 0x000fe8000c101924 */
[----:B------:R-:W-:Y:S04]  /*13710*/  STG.E desc[UR36][R2.64+0x4], R5 ;  /* 0x0000040502007986 */ /* 0x000fe8000c101924 */
[----:B------:R-:W-:Y:S04]  /*13720*/  STG.E desc[UR36][R2.64+0x8], R9 ;  /* 0x0000080902007986 */ /* 0x000fe8000c101924 */
[----:B------:R-:W-:Y:S01]  /*13730*/  STG.E desc[UR36][R2.64+0xc], R13 ;  /* 0x00000c0d02007986 */ /* 0x000fe2000c101924 */
[----:B------:R-:W-:Y:S05]  /*13740*/  EXIT ;  /* 0x000000000000794d */ /* 0x000fea0003800000 */
.L_x_21:
[----:B------:R-:W-:Y:S01]  /*13750*/  MOV R12, 0x10 ;  /* 0x00000010000c7802 */ /* 0x000fe20000000f00 */
[----:B------:R-:W-:Y:S01]  /*13760*/  IMAD.MOV.U32 R11, RZ, RZ, 0x1f ;  /* 0x0000001fff0b7424 */ /* 0x000fe200078e00ff */
[----:B------:R-:W-:-:S07]  /*13770*/  MOV R15, 0xffffffff ;  /* 0xffffffff000f7802 */ /* 0x000fce0000000f00 */
[----:B-1----:R-:W-:Y:S05]  /*13780*/  WARPSYNC.COLLECTIVE R15, `(.L_x_220) ;  /* 0x000000000f087348 */ /* 0x002fea0003c00000 */
[----:B------:R0:W2:Y:S02]  /*13790*/  SHFL.BFLY P6, R14, R13, R12, R11 ;  /* 0x0c00000c0d0e7389 */ /* 0x0000a400000c000b */
[----:B012---:R-:W-:Y:S05]  /*137a0*/  ENDCOLLECTIVE ;  /* 0x000000000000791b */ /* 0x007fea0003800000 */
.L_x_220:
[----:B------:R-:W-:Y:S01]  /*137b0*/  MOV R12, 0x8 ;  /* 0x00000008000c7802 */ /* 0x000fe20000000f00 */
[----:B------:R-:W-:-:S04]  /*137c0*/  FADD.FTZ R3, R13, R14 ;  /* 0x0000000e0d037221 */ /* 0x000fc80000010000 */
[----:B------:R-:W-:-:S07]  /*137d0*/  IMAD.MOV.U32 R13, RZ, RZ, R3 ;  /* 0x000000ffff0d7224 */ /* 0x000fce00078e0003 */
[----:B------:R-:W-:Y:S05]  /*137e0*/  WARPSYNC.COLLECTIVE R15, `(.L_x_221) ;  /* 0x000000000f087348 */ /* 0x000fea0003c00000 */
[----:B------:R0:W1:Y:S02]  /*137f0*/  SHFL.BFLY P6, R14, R13, R12, R11 ;  /* 0x0c00000c0d0e7389 */ /* 0x00006400000c000b */
[----:B01----:R-:W-:Y:S05]  /*13800*/  ENDCOLLECTIVE ;  /* 0x000000000000791b */ /* 0x003fea0003800000 */
.L_x_221:
[----:B------:R-:W-:Y:S01]  /*13810*/  MOV R12, 0x4 ;  /* 0x00000004000c7802 */ /* 0x000fe20000000f00 */
[----:B------:R-:W-:-:S04]  /*13820*/  FADD.FTZ R4, R3, R14 ;  /* 0x0000000e03047221 */ /* 0x000fc80000010000 */
[----:B------:R-:W-:-:S07]  /*13830*/  IMAD.MOV.U32 R13, RZ, RZ, R4 ;  /* 0x000000ffff0d7224 */ /* 0x000fce00078e0004 */
[----:B------:R-:W-:Y:S05]  /*13840*/  WARPSYNC.COLLECTIVE R15, `(.L_x_222) ;  /* 0x000000000f087348 */ /* 0x000fea0003c00000 */
[----:B------:R0:W1:Y:S02]  /*13850*/  SHFL.BFLY P6, R14, R13, R12, R11 ;  /* 0x0c00000c0d0e7389 */ /* 0x00006400000c000b */
[----:B01----:R-:W-:Y:S05]  /*13860*/  ENDCOLLECTIVE ;  /* 0x000000000000791b */ /* 0x003fea0003800000 */
.L_x_222:
[----:B------:R-:W-:Y:S01]  /*13870*/  MOV R12, 0x2 ;  /* 0x00000002000c7802 */ /* 0x000fe20000000f00 */
[----:B------:R-:W-:-:S04]  /*13880*/  FADD.FTZ R5, R4, R14 ;  /* 0x0000000e04057221 */ /* 0x000fc80000010000 */
[----:B------:R-:W-:-:S07]  /*13890*/  IMAD.MOV.U32 R13, RZ, RZ, R5 ;  /* 0x000000ffff0d7224 */ /* 0x000fce00078e0005 */
[----:B------:R-:W-:Y:S05]  /*138a0*/  WARPSYNC.COLLECTIVE R15, `(.L_x_223) ;  /* 0x000000000f087348 */ /* 0x000fea0003c00000 */
[----:B------:R0:W1:Y:S02]  /*138b0*/  SHFL.BFLY P6, R14, R13, R12, R11 ;  /* 0x0c00000c0d0e7389 */ /* 0x00006400000c000b */
[----:B01----:R-:W-:Y:S05]  /*138c0*/  ENDCOLLECTIVE ;  /* 0x000000000000791b */ /* 0x003fea0003800000 */
.L_x_223:
[----:B------:R-:W-:Y:S01]  /*138d0*/  MOV R12, 0x1 ;  /* 0x00000001000c7802 */ /* 0x000fe20000000f00 */
[----:B------:R-:W-:-:S04]  /*138e0*/  FADD.FTZ R6, R5, R14 ;  /* 0x0000000e05067221 */ /* 0x000fc80000010000 */
[----:B------:R-:W-:-:S07]  /*138f0*/  IMAD.MOV.U32 R13, RZ, RZ, R6 ;  /* 0x000000ffff0d7224 */ /* 0x000fce00078e0006 */
[----:B------:R-:W-:Y:S05]  /*13900*/  WARPSYNC.COLLECTIVE R15, `(.L_x_224) ;  /* 0x000000000f087348 */ /* 0x000fea0003c00000 */
[----:B------:R0:W1:Y:S02]  /*13910*/  SHFL.BFLY P6, R14, R13, R12, R11 ;  /* 0x0c00000c0d0e7389 */ /* 0x00006400000c000b */
[----:B01----:R-:W-:Y:S05]  /*13920*/  ENDCOLLECTIVE ;  /* 0x000000000000791b */ /* 0x003fea0003800000 */
.L_x_224:
[----:B------:R-:W-:Y:S05]  /*13930*/  BRA `(.L_x_225) ;  /* 0xfffffef400f07947 */ /* 0x000fea000383ffff */
.L_x_226:
[----:B------:R-:W-:-:S00]  /*13940*/  BRA `(.L_x_226) ;  /* 0xfffffffc00fc7947 */ /* 0x000fc0000383ffff */
[----:B------:R-:W-:-:S00]  /*13950*/  NOP ;  /* 0x0000000000007918 */ /* 0x000fc00000000000 */
        /* <DEDUP_REMOVED lines=10> */
.L_x_5589:


//--------------------- .text._ZN4mmha33masked_multihead_attention_kernelItLi224ELi256ELi2ELi32ELi128ELb1ELb1EEEv26Multihead_attention_paramsIT_XT5_EE --------------------------
	.section	.text._ZN4mmha33masked_multihead_attention_kernelItLi224ELi256ELi2ELi32ELi128ELb1ELb1EEEv26Multihead_attention_paramsIT_XT5_EE,"ax",@progbits
	.align	128
        .global         _ZN4mmha33masked_multihead_attention_kernelItLi224ELi256ELi2ELi32ELi128ELb1ELb1EEEv26Multihead_attention_paramsIT_XT5_EE
        .type           _ZN4mmha33masked_multihead_attention_kernelItLi224ELi256ELi2ELi32ELi128ELb1ELb1EEEv26Multihead_attention_paramsIT_XT5_EE,@function
        .size           _ZN4mmha33masked_multihead_attention_kernelItLi224ELi256ELi2ELi32ELi128ELb1ELb1EEEv26Multihead_attention_paramsIT_XT5_EE,(.L_x_5590 - _ZN4mmha33masked_multihead_attention_kernelItLi224ELi256ELi2ELi32ELi128ELb1ELb1EEEv26Multihead_attention_paramsIT_XT5_EE)
        .other          _ZN4mmha33masked_multihead_attention_kernelItLi224ELi256ELi2ELi32ELi128ELb1ELb1EEEv26Multihead_attention_paramsIT_XT5_EE,@"STO_CUDA_ENTRY STV_DEFAULT"
_ZN4mmha33masked_multihead_attention_kernelItLi224ELi256ELi2ELi32ELi128ELb1ELb1EEEv26Multihead_attention_paramsIT_XT5_EE:
.text._ZN4mmha33masked_multihead_attention_kernelItLi224ELi256ELi2ELi32ELi128ELb1ELb1EEEv26Multihead_attention_paramsIT_XT5_EE:
[----:B------:R-:W0:Y:S01]  /*0000*/  LDC R1, c[0x0][0x37c] ;  /* 0x0000df00ff017b82 */ /* 0x000e220000000800 */
[----:B------:R-:W1:Y:S07]  /*0010*/  LDCU.64 UR4, c[0x0][0x490] ;  /* 0x00009200ff0477ac */ /* 0x000e6e0008000a00 */
[----:B------:R-:W2:Y:S01]  /*0020*/  S2UR UR7, SR_CTAID.Y ;  /* 0x00000000000779c3 */ /* 0x000ea20000002600 */
[----:B------:R-:W3:Y:S01]  /*0030*/  LDCU.64 UR36, c[0x0][0x358] ;  /* 0x00006b00ff2477ac */ /* 0x000ee20008000a00 */
[----:B-1----:R-:W-:-:S04]  /*0040*/  UISETP.NE.U32.AND UP0, UPT, UR4, URZ, UPT ;  /* 0x000000ff0400728c */ /* 0x002fc8000bf05070 */
[----:B------:R-:W-:-:S09]  /*0050*/  UISETP.NE.AND.EX UP0, UPT, UR5, URZ, UPT, UP0 ;  /* 0x000000ff0500728c */ /* 0x000fd2000bf05300 */
[----:B--23--:R-:W-:Y:S05]  /*0060*/  BRA.U !UP0, `(.L_x_227) ;  /* 0x00000001081c7547 */ /* 0x00cfea000b800000 */
[----:B------:R-:W-:-:S04]  /*0070*/  UIADD3 UR4, UP0, UPT, UR7, UR4, URZ ;  /* 0x0000000407047290 */ /* 0x000fc8000ff1e0ff */
[----:B------:R-:W-:Y:S02]  /*0080*/  UIADD3.X UR5, UPT, UPT, URZ, UR5, URZ, UP0, !UPT ;  /* 0x00000005ff057290 */ /* 0x000fe400087fe4ff */
[----:B------:R-:W-:-:S04]  /*0090*/  IMAD.U32 R2, RZ, RZ, UR4 ;  /* 0x00000004ff027e24 */ /* 0x000fc8000f8e00ff */
[----:B------:R-:W-:-:S05]  /*00a0*/  IMAD.U32 R3, RZ, RZ, UR5 ;  /* 0x00000005ff037e24 */ /* 0x000fca000f8e00ff */
[----:B------:R-:W2:Y:S02]  /*00b0*/  LDG.E.U8 R2, desc[UR36][R2.64] ;  /* 0x0000002402027981 */ /* 0x000ea4000c1e1100 */
[----:B--2---:R-:W-:-:S13]  /*00c0*/  ISETP.NE.AND P0, PT, R2, 0x1, PT ;  /* 0x000000010200780c */ /* 0x004fda0003f05270 */
[----:B------:R-:W-:Y:S05]  /*00d0*/  @!P0 EXIT ;  /* 0x000000000000894d */ /* 0x000fea0003800000 */
.L_x_227:
[----:B------:R-:W1:Y:S01]  /*00e0*/  LDCU UR8, c[0x0][0x3f0] ;  /* 0x00007e00ff0877ac */ /* 0x000e620008000800 */
[----:B------:R-:W2:Y:S01]  /*00f0*/  S2R R6, SR_CTAID.Y ;  /* 0x0000000000067919 */ /* 0x000ea20000002600 */
[----:B------:R-:W3:Y:S01]  /*0100*/  LDCU.64 UR4, c[0x0][0x498] ;  /* 0x00009300ff0477ac */ /* 0x000ee20008000a00 */
[----:B------:R-:W4:Y:S01]  /*0110*/  LDCU UR9, c[0x0][0x40c] ;  /* 0x00008180ff0977ac */ /* 0x000f220008000800 */
[----:B-1----:R-:W-:-:S04]  /*0120*/  MOV R0, UR8 ;  /* 0x0000000800007c02 */ /* 0x002fc80008000f00 */
[----:B------:R-:W-:Y:S01]  /*0130*/  IABS R7, R0 ;  /* 0x0000000000077213 */ /* 0x000fe20000000000 */
[----:B---3--:R-:W-:-:S03]  /*0140*/  UIMAD.WIDE.U32 UR4, UR7, 0x4, UR4 ;  /* 0x00000004070478a5 */ /* 0x008fc6000f8e0004 */
[----:B------:R-:W1:Y:S03]  /*0150*/  I2F.RP R0, R7 ;  /* 0x0000000700007306 */ /* 0x000e660000209400 */
[----:B------:R-:W-:Y:S01]  /*0160*/  MOV R2, UR4 ;  /* 0x0000000400027c02 */ /* 0x000fe20008000f00 */
[----:B------:R-:W-:-:S05]  /*0170*/  IMAD.U32 R3, RZ, RZ, UR5 ;  /* 0x00000005ff037e24 */ /* 0x000fca000f8e00ff */
[----:B------:R3:W5:Y:S01]  /*0180*/  LDG.E R10, desc[UR36][R2.64] ;  /* 0x00000024020a7981 */ /* 0x000762000c1e1900 */
[----:B-1----:R-:W1:Y:S02]  /*0190*/  MUFU.RCP R0, R0 ;  /* 0x0000000000007308 */ /* 0x002e640000001000 */
[----:B-1----:R-:W-:-:S06]  /*01a0*/  VIADD R4, R0, 0xffffffe ;  /* 0x0ffffffe00047836 */ /* 0x002fcc0000000000 */
[----:B------:R1:W0:Y:S01]  /*01b0*/  F2I.FTZ.U32.TRUNC.NTZ R5, R4 ;  /* 0x0000000400057305 */ /* 0x000222000021f000 */
[----:B--2---:R-:W-:Y:S01]  /*01c0*/  IABS R0, R6 ;  /* 0x0000000600007213 */ /* 0x004fe20000000000 */
[----:B-1----:R-:W-:Y:S02]  /*01d0*/  IMAD.MOV.U32 R4, RZ, RZ, RZ ;  /* 0x000000ffff047224 */ /* 0x002fe400078e00ff */
[----:B0-----:R-:W-:-:S04]  /*01e0*/  IMAD.MOV R8, RZ, RZ, -R5 ;  /* 0x000000ffff087224 */ /* 0x001fc800078e0a05 */
[----:B------:R-:W-:-:S04]  /*01f0*/  IMAD R9, R8, R7, RZ ;  /* 0x0000000708097224 */ /* 0x000fc800078e02ff */
[----:B------:R-:W-:-:S06]  /*0200*/  IMAD.HI.U32 R5, R5, R9, R4 ;  /* 0x0000000905057227 */ /* 0x000fcc00078e0004 */
[----:B------:R-:W-:-:S05]  /*0210*/  IMAD.HI.U32 R5, R5, R0, RZ ;  /* 0x0000000005057227 */ /* 0x000fca00078e00ff */
[----:B------:R-:W-:-:S13]  /*0220*/  R2UR UR6, R5 ;  /* 0x00000000050672ca */ /* 0x000fda00000e0000 */
[----:B------:R-:W-:-:S05]  /*0230*/  IADD3 R4, PT, PT, RZ, -UR6, RZ ;  /* 0x80000006ff047c10 */ /* 0x000fca000fffe0ff */
[C---:B------:R-:W-:Y:S02]  /*0240*/  IMAD R0, R7.reuse, R4, R0 ;  /* 0x0000000407007224 */ /* 0x040fe400078e0200 */
[----:B------:R-:W0:Y:S03]  /*0250*/  LDC.64 R4, c[0x0][0x460] ;  /* 0x00011800ff047b82 */ /* 0x000e260000000a00 */
[----:B------:R-:W-:Y:S01]  /*0260*/  ISETP.GT.U32.AND P0, PT, R7, R0, PT ;  /* 0x000000000700720c */ /* 0x000fe20003f04070 */
[----:B---3--:R-:W-:-:S12]  /*0270*/  IMAD.U32 R2, RZ, RZ, UR6 ;  /* 0x00000006ff027e24 */ /* 0x008fd8000f8e00ff */
[----:B------:R-:W-:Y:S01]  /*0280*/  @!P0 VIADD R2, R2, 0x1 ;  /* 0x0000000102028836 */ /* 0x000fe20000000000 */
[----:B------:R-:W-:-:S04]  /*0290*/  @!P0 IADD3 R0, PT, PT, R0, -R7, RZ ;  /* 0x8000000700008210 */ /* 0x000fc80007ffe0ff */
[----:B------:R-:W-:Y:S02]  /*02a0*/  @!P0 R2UR UR6, R2 ;  /* 0x00000000020682ca */ /* 0x000fe400000e0000 */
[----:B0-----:R-:W-:Y:S02]  /*02b0*/  ISETP.NE.U32.AND P0, PT, R4, RZ, PT ;  /* 0x000000ff0400720c */ /* 0x001fe40003f05070 */
[----:B------:R-:W-:Y:S02]  /*02c0*/  ISETP.GE.U32.AND P1, PT, R0, R7, PT ;  /* 0x000000070000720c */ /* 0x000fe40003f26070 */
[----:B------:R-:W-:-:S04]  /*02d0*/  ISETP.NE.AND.EX P0, PT, R5, RZ, PT, P0 ;  /* 0x000000ff0500720c */ /* 0x000fc80003f05300 */
[----:B----4-:R-:W-:Y:S01]  /*02e0*/  ISETP.EQ.AND P4, PT, RZ, UR9, P0 ;  /* 0x00000009ff007c0c */ /* 0x010fe20008782270 */
[----:B------:R-:W-:Y:S02]  /*02f0*/  ULOP3.LUT UR4, UR7, UR8, URZ, 0x3c, !UPT ;  /* 0x0000000807047292 */ /* 0x000fe4000f8e3cff */
[----:B------:R-:W-:-:S04]  /*0300*/  IMAD.U32 R0, RZ, RZ, UR6 ;  /* 0x00000006ff007e24 */ /* 0x000fc8000f8e00ff */
[----:B------:R-:W-:Y:S01]  /*0310*/  @P1 VIADD R0, R0, 0x1 ;  /* 0x0000000100001836 */ /* 0x000fe20000000000 */
[----:B------:R-:W-:-:S05]  /*0320*/  UISETP.GE.AND UP1, UPT, UR4, URZ, UPT ;  /* 0x000000ff0400728c */ /* 0x000fca000bf26270 */
[----:B------:R-:W-:Y:S01]  /*0330*/  VOTEU.ANY UP2, P4 ;  /* 0x0000000000ff7886 */ /* 0x000fe20002040100 */
[----:B------:R-:W-:Y:S01]  /*0340*/  @P1 R2UR UR6, R0 ;  /* 0x00000000000612ca */ /* 0x000fe200000e0000 */
[----:B------:R-:W-:-:S03]  /*0350*/  UISETP.NE.AND UP0, UPT, UR8, URZ, UPT ;  /* 0x000000ff0800728c */ /* 0x000fc6000bf05270 */
[----:B------:R-:W0:Y:S01]  /*0360*/  @UP2 LDCU.64 UR4, c[0x0][0x460] ;  /* 0x00008c00ff0427ac */ /* 0x000e220008000a00 */
[----:B------:R-:W-:-:S08]  /*0370*/  PLOP3.LUT P0, PT, PT, PT, UP2, 0x80, 0x8 ;  /* 0x000000000008781c */ /* 0x000fd00003f0f028 */
[----:B------:R-:W-:Y:S01]  /*0380*/  UMOV UR42, UR6 ;  /* 0x00000006002a7c82 */ /* 0x000fe20008000000 */
[----:B------:R-:W1:Y:S01]  /*0390*/  S2UR UR46, SR_CTAID.X ;  /* 0x00000000002e79c3 */ /* 0x000e620000002500 */
[----:B------:R-:W-:Y:S02]  /*03a0*/  @!UP1 UIADD3 UR42, UPT, UPT, -UR42, URZ, URZ ;  /* 0x000000ff2a2a9290 */ /* 0x000fe4000fffe1ff */
[----:B------:R-:W-:Y:S01]  /*03b0*/  @!UP0 ULOP3.LUT UR42, URZ, UR8, URZ, 0x33, !UPT ;  /* 0x00000008ff2a8292 */ /* 0x000fe2000f8e33ff */
[----:B------:R-:W2:Y:S03]  /*03c0*/  LDCU UR8, c[0x0][0x3f4] ;  /* 0x00007e80ff0877ac */ /* 0x000ea60008000800 */
[----:B0-----:R-:W-:Y:S01]  /*03d0*/  @UP2 UIMAD.WIDE UR4, UR42, 0x4, UR4 ;  /* 0x000000042a0428a5 */ /* 0x001fe2000f8e0204 */
[----:B------:R-:W1:Y:S05]  /*03e0*/  LDCU UR6, c[0x0][0x3f8] ;  /* 0x00007f00ff0677ac */ /* 0x000e6a0008000800 */
[----:B------:R-:W-:Y:S01]  /*03f0*/  IMAD.U32 R3, RZ, RZ, UR5 ;  /* 0x00000005ff037e24 */ /* 0x000fe2000f8e00ff */
[----:B------:R-:W-:-:S04]  /*0400*/  MOV R2, UR4 ;  /* 0x0000000400027c02 */ /* 0x000fc80008000f00 */
[----:B------:R-:W0:Y:S01]  /*0410*/  LDCU UR4, c[0x0][0x3e8] ;  /* 0x00007d00ff0477ac */ /* 0x000e220008000800 */
[----:B------:R3:W4:Y:S01]  /*0420*/  @P0 LDG.E R3, desc[UR36][R2.64] ;  /* 0x0000002402030981 */ /* 0x000722000c1e1900 */
[----:B--2---:R-:W-:-:S05]  /*0430*/  IMAD.U32 R23, RZ, RZ, UR8 ;  /* 0x00000008ff177e24 */ /* 0x004fca000f8e00ff */
[----:B------:R-:W-:-:S04]  /*0440*/  IABS R6, R23 ;  /* 0x0000001700067213 */ /* 0x000fc80000000000 */
[----:B------:R-:W2:Y:S08]  /*0450*/  I2F.RP R0, R6 ;  /* 0x0000000600007306 */ /* 0x000eb00000209400 */
[----:B--2---:R-:W2:Y:S02]  /*0460*/  MUFU.RCP R0, R0 ;  /* 0x0000000000007308 */ /* 0x004ea40000001000 */
[----:B--2---:R-:W-:-:S06]  /*0470*/  IADD3 R4, PT, PT, R0, 0xffffffe, RZ ;  /* 0x0ffffffe00047810 */ /* 0x004fcc0007ffe0ff */
[----:B------:R2:W1:Y:S02]  /*0480*/  F2I.FTZ.U32.TRUNC.NTZ R5, R4 ;  /* 0x0000000400057305 */ /* 0x000464000021f000 */
[----:B--2---:R-:W-:Y:S02]  /*0490*/  IMAD.MOV.U32 R4, RZ, RZ, RZ ;  /* 0x000000ffff047224 */ /* 0x004fe400078e00ff */
[----:B-1----:R-:W-:-:S04]  /*04a0*/  IMAD.MOV R7, RZ, RZ, -R5 ;  /* 0x000000ffff077224 */ /* 0x002fc800078e0a05 */
[----:B------:R-:W-:-:S04]  /*04b0*/  IMAD R7, R7, R6, RZ ;  /* 0x0000000607077224 */ /* 0x000fc800078e02ff */
[----:B------:R-:W-:Y:S01]  /*04c0*/  IMAD.HI.U32 R5, R5, R7, R4 ;  /* 0x0000000705057227 */ /* 0x000fe200078e0004 */
[----:B-----5:R-:W-:-:S13]  /*04d0*/  R2UR UR44, R10 ;  /* 0x000000000a2c72ca */ /* 0x020fda00000e0000 */
[----:B------:R-:W-:-:S06]  /*04e0*/  UIADD3 UR45, UPT, UPT, UR44, -0x1, URZ ;  /* 0xffffffff2c2d7890 */ /* 0x000fcc000fffe0ff */
[----:B------:R-:W-:-:S05]  /*04f0*/  IABS R0, UR45 ;  /* 0x0000002d00007c13 */ /* 0x000fca0008000000 */
[----:B------:R-:W-:-:S05]  /*0500*/  IMAD.HI.U32 R5, R5, R0, RZ ;  /* 0x0000000005057227 */ /* 0x000fca00078e00ff */
[----:B------:R-:W-:-:S05]  /*0510*/  IADD3 R5, PT, PT, -R5, RZ, RZ ;  /* 0x000000ff05057210 */ /* 0x000fca0007ffe1ff */
[----:B------:R-:W-:-:S05]  /*0520*/  IMAD R5, R6, R5, R0 ;  /* 0x0000000506057224 */ /* 0x000fca00078e0200 */
[----:B------:R-:W-:-:S13]  /*0530*/  R2UR UR41, R5 ;  /* 0x00000000052972ca */ /* 0x000fda00000e0000 */
[----:B------:R-:W-:Y:S01]  /*0540*/  ISETP.GT.U32.AND P0, PT, R6, UR41, PT ;  /* 0x0000002906007c0c */ /* 0x000fe2000bf04070 */
[----:B---3--:R-:W1:-:S12]  /*0550*/  S2R R2, SR_TID.X ;  /* 0x0000000000027919 */ /* 0x008e580000002100 */
[----:B------:R-:W-:-:S04]  /*0560*/  @!P0 IADD3 R0, PT, PT, -R6, UR41, RZ ;  /* 0x0000002906008c10 */ /* 0x000fc8000fffe1ff */
[----:B------:R-:W-:-:S13]  /*0570*/  @!P0 R2UR UR41, R0 ;  /* 0x00000000002982ca */ /* 0x000fda00000e0000 */
[----:B------:R-:W-:Y:S01]  /*0580*/  ISETP.GT.U32.AND P0, PT, R6, UR41, PT ;  /* 0x0000002906007c0c */ /* 0x000fe2000bf04070 */
[----:B0-----:R-:W-:Y:S01]  /*0590*/  UISETP.NE.AND UP1, UPT, UR4, URZ, UPT ;  /* 0x000000ff0400728c */ /* 0x001fe2000bf25270 */
[----:B------:R-:W-:Y:S01]  /*05a0*/  PLOP3.LUT P1, PT, PT, PT, UP2, 0x80, 0x8 ;  /* 0x000000000008781c */ /* 0x000fe20003f2f028 */
[----:B------:R-:W-:Y:S01]  /*05b0*/  UP2UR UR43, UPR, URZ, 0x4 ;  /* 0x00000004ff2b7883 */ /* 0x000fe20008000000 */
[----:B-1----:R-:W-:Y:S01]  /*05c0*/  ISETP.GT.U32.AND P3, PT, R2, 0x1b, PT ;  /* 0x0000001b0200780c */ /* 0x002fe20003f64070 */
[----:B------:R-:W-:-:S08]  /*05d0*/  UISETP.GE.AND UP2, UPT, UR45, URZ, UPT ;  /* 0x000000ff2d00728c */ /* 0x000fd0000bf46270 */
[----:B------:R-:W-:Y:S01]  /*05e0*/  @!P0 IADD3 R6, PT, PT, -R6, UR41, RZ ;  /* 0x0000002906068c10 */ /* 0x000fe2000fffe1ff */
[----:B------:R-:W-:-:S03]  /*05f0*/  UISETP.NE.AND UP0, UPT, UR8, URZ, UPT ;  /* 0x000000ff0800728c */ /* 0x000fc6000bf05270 */
[----:B------:R-:W-:Y:S01]  /*0600*/  @!P0 R2UR UR41, R6 ;  /* 0x00000000062982ca */ /* 0x000fe200000e0000 */
[----:B------:R-:W-:Y:S02]  /*0610*/  UIMAD UR47, UR7, UR8, URZ ;  /* 0x00000008072f72a4 */ /* 0x000fe4000f8e02ff */
[----:B------:R-:W-:Y:S02]  /*0620*/  UIMAD UR40, UR7, UR6, UR46 ;  /* 0x00000006072872a4 */ /* 0x000fe4000f8e022e */
[----:B------:R-:W-:Y:S01]  /*0630*/  @UP1 UIMAD UR4, UR7, UR4, URZ ;  /* 0x00000004070412a4 */ /* 0x000fe2000f8e02ff */
[----:B------:R-:W-:Y:S01]  /*0640*/  UMOV UR38, URZ ;  /* 0x000000ff00267c82 */ /* 0x000fe20008000000 */
[----:B------:R-:W-:Y:S01]  /*0650*/  @!UP1 UIMAD UR5, UR40, 0xe0, URZ ;  /* 0x000000e0280598a4 */ /* 0x000fe2000f8e02ff */
[----:B------:R-:W-:Y:S01]  /*0660*/  IMAD.SHL.U32 R16, R2, 0x8, RZ ;  /* 0x0000000802107824 */ /* 0x000fe200078e00ff */
[----:B------:R-:W-:Y:S01]  /*0670*/  MOV R17, UR47 ;  /* 0x0000002f00117c02 */ /* 0x000fe20008000f00 */
[----:B------:R-:W-:Y:S01]  /*0680*/  @UP1 UIMAD UR5, UR46, 0xe0, UR4 ;  /* 0x000000e02e0518a4 */ /* 0x000fe2000f8e0204 */
[----:B------:R-:W-:Y:S02]  /*0690*/  BSSY.RECONVERGENT B0, `(.L_x_228) ;  /* 0x0000048000007945 */ /* 0x000fe40003800200 */
[----:B------:R-:W-:-:S02]  /*06a0*/  @!UP2 UIADD3 UR41, UPT, UPT, -UR41, URZ, URZ ;  /* 0x000000ff2929a290 */ /* 0x000fc4000fffe1ff */
[----:B------:R-:W-:Y:S02]  /*06b0*/  @!UP0 ULOP3.LUT UR41, URZ, UR8, URZ, 0x33, !UPT ;  /* 0x00000008ff298292 */ /* 0x000fe4000f8e33ff */
[----:B------:R-:W-:Y:S01]  /*06c0*/  UIMAD UR42, UR42, UR6, URZ ;  /* 0x000000062a2a72a4 */ /* 0x000fe2000f8e02ff */
[----:B------:R-:W-:Y:S02]  /*06d0*/  P2R R18, PR, RZ, 0x10 ;  /* 0x00000010ff127803 */ /* 0x000fe40000000000 */
[----:B------:R-:W-:Y:S02]  /*06e0*/  CS2R R34, SRZ ;  /* 0x0000000000227805 */ /* 0x000fe4000001ff00 */
[----:B------:R-:W-:Y:S02]  /*06f0*/  CS2R R32, SRZ ;  /* 0x0000000000207805 */ /* 0x000fe4000001ff00 */
[----:B------:R-:W-:Y:S02]  /*0700*/  SHF.R.S32.HI R17, RZ, 0x1f, R17 ;  /* 0x0000001fff117819 */ /* 0x000fe40000011411 */
[----:B----4-:R-:W-:Y:S01]  /*0710*/  @P1 R2UR UR38, R3 ;  /* 0x00000000032612ca */ /* 0x010fe200000e0000 */
[----:B------:R-:W-:-:S04]  /*0720*/  IMAD.U32 R3, RZ, RZ, UR46 ;  /* 0x0000002eff037e24 */ /* 0x000fc8000f8e00ff */
[----:B------:R-:W-:Y:S01]  /*0730*/  IMAD R3, R3, 0xe0, R16 ;  /* 0x000000e003037824 */ /* 0x000fe200078e0210 */
[----:B------:R-:W-:Y:S09]  /*0740*/  @P3 BRA `(.L_x_229) ;  /* 0x0000000000f03947 */ /* 0x000ff20003800000 */
        /* <DEDUP_REMOVED lines=57> */
.L_x_230:
[----:B------:R-:W0:Y:S02]  /*0ae0*/  LDC.64 R4, c[0x0][0x388] ;  /* 0x0000e200ff047b82 */ /* 0x000e240000000a00 */
[----:B0-----:R-:W-:-:S05]  /*0af0*/  IMAD.WIDE R4, R7, 0x2, R4 ;  /* 0x0000000207047825 */ /* 0x001fca00078e0204 */
[----:B------:R0:W5:Y:S02]  /*0b00*/  LDG.E.128 R32, desc[UR36][R4.64] ;  /* 0x0000002404207981 */ /* 0x000164000c1e1d00 */
.L_x_229:
[----:B------:R-:W-:Y:S05]  /*0b10*/  BSYNC.RECONVERGENT B0 ;  /* 0x0000000000007941 */ /* 0x000fea0003800200 */
.L_x_228:
[----:B------:R-:W1:Y:S01]  /*0b20*/  LDCU.64 UR10, c[0x0][0x3a0] ;  /* 0x00007400ff0a77ac */ /* 0x000e620008000a00 */
[----:B0-----:R-:W0:Y:S01]  /*0b30*/  @!P3 LDC.64 R4, c[0x0][0x3b8] ;  /* 0x0000ee00ff04bb82 */ /* 0x001e220000000a00 */
[----:B------:R-:W-:Y:S01]  /*0b40*/  @!P3 IMAD R0, R2, R23, UR45 ;  /* 0x0000002d0200be24 */ /* 0x000fe2000f8e0217 */
[----:B------:R-:W-:Y:S01]  /*0b50*/  CS2R R30, SRZ ;  /* 0x00000000001e7805 */ /* 0x000fe2000001ff00 */
[----:B------:R-:W-:Y:S01]  /*0b60*/  UIMAD UR48, UR40, 0xe0, URZ ;  /* 0x000000e0283078a4 */ /* 0x000fe2000f8e02ff */
[----:B------:R-:W-:Y:S02]  /*0b70*/  CS2R R28, SRZ ;  /* 0x00000000001c7805 */ /* 0x000fe4000001ff00 */
[----:B------:R-:W-:Y:S02]  /*0b80*/  CS2R R26, SRZ ;  /* 0x00000000001a7805 */ /* 0x000fe4000001ff00 */
[----:B------:R-:W-:Y:S02]  /*0b90*/  @!P3 SHF.L.U32 R0, R0, 0x3, RZ ;  /* 0x000000030000b819 */ /* 0x000fe400000006ff */
[----:B------:R-:W-:Y:S01]  /*0ba0*/  CS2R R24, SRZ ;  /* 0x0000000000187805 */ /* 0x000fe2000001ff00 */
[----:B------:R-:W2:Y:S02]  /*0bb0*/  LDCU.64 UR4, c[0x0][0x390] ;  /* 0x00007200ff0477ac */ /* 0x000ea40008000a00 */
[----:B------:R-:W-:Y:S01]  /*0bc0*/  @!P3 IMAD R13, R23, UR48, R0 ;  /* 0x00000030170dbc24 */ /* 0x000fe2000f8e0200 */
[----:B------:R-:W-:Y:S01]  /*0bd0*/  VOTEU.ANY UP0, P4 ;  /* 0x0000000000ff7886 */ /* 0x000fe20002000100 */
[----:B------:R-:W-:Y:S01]  /*0be0*/  PLOP3.LUT P0, PT, PT, PT, UP0, 0x40, 0x4 ;  /* 0x000000000004781c */ /* 0x000fe20003f0e808 */
[----:B------:R-:W-:Y:S01]  /*0bf0*/  UISETP.NE.AND UP1, UPT, UR9, URZ, UPT ;  /* 0x000000ff0900728c */ /* 0x000fe2000bf25270 */
[----:B-1----:R-:W-:-:S02]  /*0c00*/  ISETP.NE.U32.AND P1, PT, RZ, UR10, PT ;  /* 0x0000000aff007c0c */ /* 0x002fc4000bf25070 */
[C---:B------:R-:W-:Y:S02]  /*0c10*/  ISETP.GT.U32.OR P0, PT, R2.reuse, 0x1f, P0 ;  /* 0x0000001f0200780c */ /* 0x040fe40000704470 */
[----:B------:R-:W-:Y:S01]  /*0c20*/  ISETP.NE.AND.EX P1, PT, RZ, UR11, PT, P1 ;  /* 0x0000000bff007c0c */ /* 0x000fe2000bf25310 */
[----:B------:R-:W1:Y:S01]  /*0c30*/  LDCU.64 UR10, c[0x0][0x418] ;  /* 0x00008300ff0a77ac */ /* 0x000e620008000a00 */
[----:B0-----:R-:W-:Y:S02]  /*0c40*/  @!P3 IMAD.WIDE R4, R13, 0x2, R4 ;  /* 0x000000020d04b825 */ /* 0x001fe400078e0204 */
[C---:B------:R-:W-:Y:S02]  /*0c50*/  ISETP.GT.U32.OR P1, PT, R2.reuse, 0x1b, !P1 ;  /* 0x0000001b0200780c */ /* 0x040fe40004f24470 */
[----:B--2---:R-:W-:Y:S02]  /*0c60*/  ISETP.NE.U32.AND P2, PT, RZ, UR4, PT ;  /* 0x00000004ff007c0c */ /* 0x004fe4000bf45070 */
[----:B------:R-:W-:Y:S01]  /*0c70*/  ISETP.NE.OR P1, PT, RZ, UR9, P1 ;  /* 0x00000009ff007c0c */ /* 0x000fe20008f25670 */
[----:B------:R0:W5:Y:S01]  /*0c80*/  @!P3 LDG.E.128 R28, desc[UR36][R4.64] ;  /* 0x00000024041cb981 */ /* 0x000162000c1e1d00 */
[----:B------:R-:W-:Y:S01]  /*0c90*/  ISETP.NE.AND.EX P2, PT, RZ, UR5, PT, P2 ;  /* 0x00000005ff007c0c */ /* 0x000fe2000bf45320 */
[----:B------:R-:W2:Y:S03]  /*0ca0*/  @!P0 LDC.64 R10, c[0x0][0x450] ;  /* 0x00011400ff0a8b82 */ /* 0x000ea60000000a00 */
[----:B------:R-:W-:Y:S01]  /*0cb0*/  ISETP.GT.U32.OR P2, PT, R2, 0x1b, !P2 ;  /* 0x0000001b0200780c */ /* 0x000fe20005744470 */
[----:B-1----:R-:W-:-:S06]  /*0cc0*/  UISETP.NE.U32.AND UP0, UPT, UR10, URZ, UPT ;  /* 0x000000ff0a00728c */ /* 0x002fcc000bf05070 */
[----:B------:R-:W1:Y:S01]  /*0cd0*/  @!P1 LDC.64 R6, c[0x0][0x3a0] ;  /* 0x0000e800ff069b82 */ /* 0x000e620000000a00 */
[----:B------:R-:W-:-:S07]  /*0ce0*/  UISETP.NE.AND.EX UP0, UPT, UR11, URZ, UPT, UP0 ;  /* 0x000000ff0b00728c */ /* 0x000fce000bf05300 */
[----:B------:R-:W3:Y:S04]  /*0cf0*/  @!P2 LDC.64 R8, c[0x0][0x390] ;  /* 0x0000e400ff08ab82 */ /* 0x000ee80000000a00 */
[----:B------:R-:W4:Y:S01]  /*0d00*/  @UP0 LDCU.64 UR4, c[0x0][0x418] ;  /* 0x00008300ff0407ac */ /* 0x000f220008000a00 */
[----:B-1----:R-:W-:-:S05]  /*0d10*/  @!P1 IMAD.WIDE.U32 R6, R3, 0x2, R6 ;  /* 0x0000000203069825 */ /* 0x002fca00078e0006 */
[----:B------:R0:W5:Y:S01]  /*0d20*/  @!P1 LDG.E.128 R24, desc[UR36][R6.64] ;  /* 0x0000002406189981 */ /* 0x000162000c1e1d00 */
[----:B--2-4-:R-:W-:Y:S05]  /*0d30*/  BRA.U UP1, `(.L_x_231) ;  /* 0x0000000101107547 */ /* 0x014fea000b800000 */
[----:B-----5:R-:W-:Y:S02]  /*0d40*/  HFMA2 R28, R28, 1, 1, R24 ;  /* 0x3c003c001c1c7831 */ /* 0x020fe40000000018 */
[----:B------:R-:W-:Y:S02]  /*0d50*/  HADD2 R29, R29, R25 ;  /* 0x000000191d1d7230 */ /* 0x000fe40000000000 */
[----:B------:R-:W-:Y:S02]  /*0d60*/  HFMA2 R30, R30, 1, 1, R26 ;  /* 0x3c003c001e1e7831 */ /* 0x000fe4000000001a */
[----:B------:R-:W-:-:S07]  /*0d70*/  HADD2 R31, R31, R27 ;  /* 0x0000001b1f1f7230 */ /* 0x000fce0000000000 */
.L_x_231:
[----:B------:R-:W-:Y:S01]  /*0d80*/  VOTEU.ALL UP2, P0 ;  /* 0x0000000000ff7886 */ /* 0x000fe20000040000 */
[----:B------:R-:W-:Y:S01]  /*0d90*/  PLOP3.LUT P3, PT, PT, PT, UP0, 0x80, 0x8 ;  /* 0x000000000008781c */ /* 0x000fe20003f6f008 */
[----:B------:R-:W-:Y:S01]  /*0da0*/  @UP0 UIMAD.WIDE.U32 UR4, UR7, 0x4, UR4 ;  /* 0x00000004070408a5 */ /* 0x000fe2000f8e0004 */
[----:B------:R-:W-:Y:S02]  /*0db0*/  CS2R R22, SRZ ;  /* 0x0000000000167805 */ /* 0x000fe4000001ff00 */
[----:B------:R-:W-:Y:S01]  /*0dc0*/  CS2R R20, SRZ ;  /* 0x0000000000147805 */ /* 0x000fe2000001ff00 */
[----:B------:R-:W-:Y:S01]  /*0dd0*/  @!UP2 UIMAD UR6, UR38, UR6, URZ ;  /* 0x000000062606a2a4 */ /* 0x000fe2000f8e02ff */
[----:B0--3--:R-:W-:Y:S01]  /*0de0*/  @!P2 IMAD.WIDE.U32 R4, R3, 0x2, R8 ;  /* 0x000000020304a825 */ /* 0x009fe200078e0008 */
[----:B------:R-:W-:-:S03]  /*0df0*/  MOV R13, UR5 ;  /* 0x00000005000d7c02 */ /* 0x000fc60008000f00 */
[----:B------:R-:W-:Y:S01]  /*0e00*/  IMAD.U32 R12, RZ, RZ, UR4 ;  /* 0x00000004ff0c7e24 */ /* 0x000fe2000f8e00ff */
[----:B------:R-:W2:Y:S01]  /*0e10*/  @!P2 LDG.E.128 R20, desc[UR36][R4.64] ;  /* 0x000000240414a981 */ /* 0x000ea2000c1e1d00 */
[----:B------:R-:W-:Y:S01]  /*0e20*/  IMAD.U32 R0, RZ, RZ, UR6 ;  /* 0x00000006ff007e24 */ /* 0x000fe2000f8e00ff */
[----:B------:R-:W0:Y:S03]  /*0e30*/  LDCU.U8 UR4, c[0x0][0x404] ;  /* 0x00008080ff0477ac */ /* 0x000e260008000000 */
[----:B------:R-:W-:Y:S01]  /*0e40*/  @!P0 IMAD R7, R0, 0xe0, R3 ;  /* 0x000000e000078824 */ /* 0x000fe200078e0203 */
[----:B------:R-:W3:Y:S01]  /*0e50*/  @P3 LDG.E R12, desc[UR36][R12.64] ;  /* 0x000000240c0c3981 */ /* 0x000ee2000c1e1900 */
[----:B------:R-:W1:Y:S02]  /*0e60*/  LDC R3, c[0x0][0x400] ;  /* 0x00010000ff037b82 */ /* 0x000e640000000800 */
[----:B------:R-:W-:-:S05]  /*0e70*/  @!P0 IMAD.WIDE R6, R7, 0x2, R10 ;  /* 0x0000000207068825 */ /* 0x000fca00078e020a */
[----:B------:R-:W4:Y:S01]  /*0e80*/  @!P0 LDG.E.128 R8, desc[UR36][R6.64] ;  /* 0x0000002406088981 */ /* 0x000f22000c1e1d00 */
[----:B0-----:R-:W-:-:S04]  /*0e90*/  ISETP.NE.AND P1, PT, RZ, UR4, PT ;  /* 0x00000004ff007c0c */ /* 0x001fc8000bf25270 */
[----:B-1----:R-:W-:Y:S01]  /*0ea0*/  ISETP.LT.OR P1, PT, R3, 0x1, P1 ;  /* 0x000000010300780c */ /* 0x002fe20000f21670 */
[----:B------:R-:W-:Y:S01]  /*0eb0*/  UMOV UR39, URZ ;  /* 0x000000ff00277c82 */ /* 0x000fe20008000000 */
[----:B------:R-:W-:Y:S01]  /*0ec0*/  BSSY.RECONVERGENT B6, `(.L_x_232) ;  /* 0x00001fc000067945 */ /* 0x000fe20003800200 */
[----:B--2--5:R-:W-:Y:S02]  /*0ed0*/  HFMA2 R32, R32, 1, 1, R20 ;  /* 0x3c003c0020207831 */ /* 0x024fe40000000014 */
[----:B------:R-:W-:Y:S02]  /*0ee0*/  HFMA2 R34, R34, 1, 1, R22 ;  /* 0x3c003c0022227831 */ /* 0x000fe40000000016 */
[----:B------:R-:W-:Y:S01]  /*0ef0*/  HADD2 R33, R33, R21 ;  /* 0x0000001521217230 */ /* 0x000fe20000000000 */
[----:B---3--:R-:W-:Y:S01]  /*0f00*/  @P3 R2UR UR39, R12 ;  /* 0x000000000c2732ca */ /* 0x008fe200000e0000 */
[----:B------:R-:W-:Y:S02]  /*0f10*/  HADD2 R35, R35, R23 ;  /* 0x0000001723237230 */ /* 0x000fe40000000000 */
[----:B----4-:R-:W-:-:S02]  /*0f20*/  @!P0 HFMA2 R29, R29, R9, -RZ ;  /* 0x000000091d1d8231 */ /* 0x010fc400001000ff */
[----:B------:R-:W-:Y:S02]  /*0f30*/  @!P0 HFMA2 R31, R31, R11, -RZ ;  /* 0x0000000b1f1f8231 */ /* 0x000fe400001000ff */
[----:B------:R-:W-:Y:S02]  /*0f40*/  @!P0 HMUL2 R28, R28, R8 ;  /* 0x000000081c1c8232 */ /* 0x000fe40000000000 */
[----:B------:R-:W-:Y:S01]  /*0f50*/  @!P0 HMUL2 R30, R30, R10 ;  /* 0x0000000a1e1e8232 */ /* 0x000fe20000000000 */
[----:B------:R-:W-:Y:S06]  /*0f60*/  @P1 BRA `(.L_x_233) ;  /* 0x0000000800a41947 */ /* 0x000fec0003800000 */
[----:B------:R-:W-:Y:S05]  /*0f70*/  BRA.U UP1, `(.L_x_234) ;  /* 0x0000000501887547 */ /* 0x000fea000b800000 */
[----:B------:R-:W-:-:S13]  /*0f80*/  ISETP.GE.AND P0, PT, R16, R3, PT ;  /* 0x000000031000720c */ /* 0x000fda0003f06270 */
[----:B------:R-:W-:Y:S05]  /*0f90*/  @P0 BRA `(.L_x_235) ;  /* 0x0000001c00b80947 */ /* 0x000fea0003800000 */
[----:B------:R-:W-:Y:S01]  /*0fa0*/  I2FP.F32.U32 R3, R3 ;  /* 0x0000000300037245 */ /* 0x000fe20000201000 */
[C---:B------:R-:W-:Y:S01]  /*0fb0*/  VIADD R4, R16.reuse, 0x2 ;  /* 0x0000000210047836 */ /* 0x040fe20000000000 */
[----:B------:R-:W-:Y:S01]  /*0fc0*/  I2FP.F32.U32 R0, R16 ;  /* 0x0000001000007245 */ /* 0x000fe20000201000 */
[C---:B------:R-:W-:Y:S01]  /*0fd0*/  VIADD R5, R16.reuse, 0x4 ;  /* 0x0000000410057836 */ /* 0x040fe20000000000 */
[----:B------:R0:W1:Y:S01]  /*0fe0*/  MUFU.RCP R7, R3 ;  /* 0x0000000300077308 */ /* 0x0000620000001000 */
[----:B------:R-:W-:Y:S01]  /*0ff0*/  UIADD3 UR4, UPT, UPT, -UR39, UR9, URZ ;  /* 0x0000000927047290 */ /* 0x000fe2000fffe1ff */
[----:B------:R-:W-:Y:S01]  /*1000*/  I2FP.F32.U32 R4, R4 ;  /* 0x0000000400047245 */ /* 0x000fe20000201000 */
[--C-:B------:R-:W-:Y:S01]  /*1010*/  HADD2.F32 R19, -RZ, R34.reuse.H1_H1 ;  /* 0x30000022ff137230 */ /* 0x100fe20000004100 */
[----:B------:R-:W-:Y:S01]  /*1020*/  I2FP.F32.U32 R5, R5 ;  /* 0x0000000500057245 */ /* 0x000fe20000201000 */
[----:B------:R-:W-:Y:S02]  /*1030*/  HADD2.F32 R15, -RZ, R34.H0_H0 ;  /* 0x20000022ff0f7230 */ /* 0x000fe40000004100 */
[--C-:B------:R-:W-:Y:S01]  /*1040*/  HADD2.F32 R23, -RZ, R30.reuse.H1_H1 ;  /* 0x3000001eff177230 */ /* 0x100fe20000004100 */
[----:B0-----:R-:W-:Y:S01]  /*1050*/  IADD3 R3, PT, PT, R16, 0x6, RZ ;  /* 0x0000000610037810 */ /* 0x001fe20007ffe0ff */
[----:B------:R-:W-:-:S02]  /*1060*/  HADD2.F32 R21, -RZ, R30.H0_H0 ;  /* 0x2000001eff157230 */ /* 0x000fc40000004100 */
[----:B------:R-:W-:Y:S01]  /*1070*/  HADD2.F32 R37, -RZ, R35.H1_H1 ;  /* 0x30000023ff257230 */ /* 0x000fe20000004100 */
[----:B------:R-:W-:Y:S01]  /*1080*/  I2FP.F32.U32 R3, R3 ;  /* 0x0000000300037245 */ /* 0x000fe20000201000 */
[--C-:B------:R-:W-:Y:S02]  /*1090*/  HADD2.F32 R39, -RZ, R31.reuse.H1_H1 ;  /* 0x3000001fff277230 */ /* 0x100fe40000004100 */
        /* <DEDUP_REMOVED lines=9> */
[----:B------:R0:W1:Y:S01]  /*1130*/  MUFU.EX2 R9, -R0 ;  /* 0x8000000000097308 */ /* 0x0000620000000800 */
[----:B------:R-:W-:-:S07]  /*1140*/  HADD2.F32 R35, -RZ, R35.H0_H0 ;  /* 0x20000023ff237230 */ /* 0x000fce0000004100 */
[----:B------:R-:W2:Y:S01]  /*1150*/  MUFU.EX2 R11, -R4 ;  /* 0x80000004000b7308 */ /* 0x000ea20000000800 */
[----:B0-----:R-:W-:-:S07]  /*1160*/  I2FP.F32.S32 R0, UR4 ;  /* 0x0000000400007c45 */ /* 0x001fce0008201400 */
[----:B------:R-:W0:Y:S01]  /*1170*/  MUFU.EX2 R13, -R6 ;  /* 0x80000006000d7308 */ /* 0x000e220000000800 */
[----:B-1----:R-:W-:-:S04]  /*1180*/  FMUL.FTZ R3, R0, R9 ;  /* 0x0000000900037220 */ /* 0x002fc80000410000 */
[----:B------:R-:W-:-:S03]  /*1190*/  FMUL.RZ R9, R3, 0.15915493667125701904 ;  /* 0x3e22f98303097820 */ /* 0x000fc6000040c000 */
[----:B------:R-:W1:Y:S01]  /*11a0*/  MUFU.EX2 R7, -R7 ;  /* 0x8000000700077308 */ /* 0x000e620000000800 */
[C---:B--2---:R-:W-:Y:S01]  /*11b0*/  FMUL.FTZ R5, R0.reuse, R11 ;  /* 0x0000000b00057220 */ /* 0x044fe20000410000 */
[--C-:B------:R-:W-:Y:S02]  /*11c0*/  HADD2.F32 R11, -RZ, R33.reuse.H1_H1 ;  /* 0x30000021ff0b7230 */ /* 0x100fe40000004100 */
[----:B------:R-:W-:Y:S02]  /*11d0*/  HADD2.F32 R33, -RZ, R33.H0_H0 ;  /* 0x20000021ff217230 */ /* 0x000fe40000004100 */
[----:B------:R-:W-:Y:S01]  /*11e0*/  FMUL.RZ R14, R5, 0.15915493667125701904 ;  /* 0x3e22f983050e7820 */ /* 0x000fe2000040c000 */
[--C-:B------:R-:W-:Y:S01]  /*11f0*/  HADD2.F32 R5, -RZ, R32.reuse.H1_H1 ;  /* 0x30000020ff057230 */ /* 0x100fe20000004100 */
[----:B------:R-:W2:Y:S01]  /*1200*/  MUFU.SIN R4, R9 ;  /* 0x0000000900047308 */ /* 0x000ea20000000400 */
[----:B0-----:R-:W-:Y:S01]  /*1210*/  FMUL.FTZ R6, R0, R13 ;  /* 0x0000000d00067220 */ /* 0x001fe20000410000 */
[----:B------:R-:W-:-:S02]  /*1220*/  HADD2.F32 R32, -RZ, R32.H0_H0 ;  /* 0x20000020ff207230 */ /* 0x000fc40000004100 */
[--C-:B------:R-:W-:Y:S02]  /*1230*/  HADD2.F32 R13, -RZ, R29.reuse.H1_H1 ;  /* 0x3000001dff0d7230 */ /* 0x100fe40000004100 */
[----:B------:R-:W-:Y:S01]  /*1240*/  FMUL.RZ R22, R6, 0.15915493667125701904 ;  /* 0x3e22f98306167820 */ /* 0x000fe2000040c000 */
[--C-:B------:R-:W-:Y:S01]  /*1250*/  HADD2.F32 R6, -RZ, R28.reuse.H1_H1 ;  /* 0x3000001cff067230 */ /* 0x100fe20000004100 */
[----:B------:R-:W0:Y:S01]  /*1260*/  MUFU.COS R3, R9 ;  /* 0x0000000900037308 */ /* 0x000e220000000000 */
[----:B-1----:R-:W-:Y:S01]  /*1270*/  FMUL.FTZ R0, R0, R7 ;  /* 0x0000000700007220 */ /* 0x002fe20000410000 */
[----:B------:R-:W-:Y:S02]  /*1280*/  HADD2.F32 R28, -RZ, R28.H0_H0 ;  /* 0x2000001cff1c7230 */ /* 0x000fe40000004100 */
[----:B------:R-:W-:Y:S02]  /*1290*/  HADD2.F32 R29, -RZ, R29.H0_H0 ;  /* 0x2000001dff1d7230 */ /* 0x000fe40000004100 */
[----:B------:R-:W-:-:S02]  /*12a0*/  FMUL.RZ R34, R0, 0.15915493667125701904 ;  /* 0x3e22f98300227820 */ /* 0x000fc4000040c000 */
[----:B------:R-:W1:Y:S01]  /*12b0*/  MUFU.SIN R10, R14 ;  /* 0x0000000e000a7308 */ /* 0x000e620000000400 */
[C---:B--2---:R-:W-:Y:S01]  /*12c0*/  FMUL.FTZ R0, R4.reuse, R5 ;  /* 0x0000000504007220 */ /* 0x044fe20000410000 */
[----:B------:R-:W-:-:S06]  /*12d0*/  FMUL.FTZ R7, R4, R6 ;  /* 0x0000000604077220 */ /* 0x000fcc0000410000 */
[----:B------:R-:W2:Y:S01]  /*12e0*/  MUFU.COS R8, R14 ;  /* 0x0000000e00087308 */ /* 0x000ea20000000000 */
[C---:B0-----:R-:W-:Y:S01]  /*12f0*/  FMUL.FTZ R5, R3.reuse, R5 ;  /* 0x0000000503057220 */ /* 0x041fe20000410000 */
[C---:B------:R-:W-:Y:S01]  /*1300*/  FMUL.FTZ R9, R3.reuse, R6 ;  /* 0x0000000603097220 */ /* 0x040fe20000410000 */
[C---:B------:R-:W-:Y:S01]  /*1310*/  FFMA.FTZ R0, R3.reuse, R32, -R0 ;  /* 0x0000002003007223 */ /* 0x040fe20000010800 */
[----:B------:R-:W-:Y:S01]  /*1320*/  FFMA.FTZ R7, R3, R28, -R7 ;  /* 0x0000001c03077223 */ /* 0x000fe20000010807 */
[C---:B------:R-:W-:Y:S01]  /*1330*/  FFMA.FTZ R5, R4.reuse, R32, R5 ;  /* 0x0000002004057223 */ /* 0x040fe20000010005 */
[----:B------:R-:W-:Y:S02]  /*1340*/  FFMA.FTZ R28, R4, R28, R9 ;  /* 0x0000001c041c7223 */ /* 0x000fe40000010009 */
[----:B------:R-:W0:Y:S01]  /*1350*/  MUFU.SIN R14, R22 ;  /* 0x00000016000e7308 */ /* 0x000e220000000400 */
[C---:B-1----:R-:W-:Y:S01]  /*1360*/  FMUL.FTZ R3, R10.reuse, R11 ;  /* 0x0000000b0a037220 */ /* 0x042fe20000410000 */
[----:B------:R-:W-:Y:S01]  /*1370*/  FMUL.FTZ R6, R10, R13 ;  /* 0x0000000d0a067220 */ /* 0x000fe20000410000 */
[----:B------:R-:W-:-:S02]  /*1380*/  F2FP.F16.F32.PACK_AB R32, R5, R0 ;  /* 0x000000000520723e */ /* 0x000fc400000000ff */
[----:B------:R-:W-:-:S03]  /*1390*/  F2FP.F16.F32.PACK_AB R28, R28, R7 ;  /* 0x000000071c1c723e */ /* 0x000fc600000000ff */
[----:B------:R-:W1:Y:S01]  /*13a0*/  MUFU.COS R12, R22 ;  /* 0x00000016000c7308 */ /* 0x000e620000000000 */
[C---:B--2---:R-:W-:Y:S01]  /*13b0*/  FMUL.FTZ R11, R8.reuse, R11 ;  /* 0x0000000b080b7220 */ /* 0x044fe20000410000 */
[C---:B------:R-:W-:Y:S01]  /*13c0*/  FMUL.FTZ R13, R8.reuse, R13 ;  /* 0x0000000d080d7220 */ /* 0x040fe20000410000 */
[C---:B------:R-:W-:Y:S01]  /*13d0*/  FFMA.FTZ R3, R8.reuse, R33, -R3 ;  /* 0x0000002108037223 */ /* 0x040fe20000010803 */
[----:B------:R-:W-:Y:S01]  /*13e0*/  FFMA.FTZ R6, R8, R29, -R6 ;  /* 0x0000001d08067223 */ /* 0x000fe20000010806 */
[C---:B------:R-:W-:Y:S01]  /*13f0*/  FFMA.FTZ R4, R10.reuse, R33, R11 ;  /* 0x000000210a047223 */ /* 0x040fe2000001000b */
[----:B------:R-:W-:Y:S02]  /*1400*/  FFMA.FTZ R29, R10, R29, R13 ;  /* 0x0000001d0a1d7223 */ /* 0x000fe4000001000d */
[----:B------:R-:W2:Y:S01]  /*1410*/  MUFU.SIN R22, R34 ;  /* 0x0000002200167308 */ /* 0x000ea20000000400 */
[C---:B0-----:R-:W-:Y:S01]  /*1420*/  FMUL.FTZ R9, R14.reuse, R19 ;  /* 0x000000130e097220 */ /* 0x041fe20000410000 */
[----:B------:R-:W-:Y:S01]  /*1430*/  FMUL.FTZ R8, R14, R23 ;  /* 0x000000170e087220 */ /* 0x000fe20000410000 */
[----:B------:R-:W-:-:S02]  /*1440*/  F2FP.F16.F32.PACK_AB R33, R4, R3 ;  /* 0x000000030421723e */ /* 0x000fc400000000ff */
[----:B------:R-:W-:-:S03]  /*1450*/  F2FP.F16.F32.PACK_AB R29, R29, R6 ;  /* 0x000000061d1d723e */ /* 0x000fc600000000ff */
[----:B------:R0:W3:Y:S01]  /*1460*/  MUFU.COS R20, R34 ;  /* 0x0000002200147308 */ /* 0x0000e20000000000 */
[C---:B-1----:R-:W-:Y:S01]  /*1470*/  FMUL.FTZ R19, R12.reuse, R19 ;  /* 0x000000130c137220 */ /* 0x042fe20000410000 */
[C---:B------:R-:W-:Y:S01]  /*1480*/  FMUL.FTZ R23, R12.reuse, R23 ;  /* 0x000000170c177220 */ /* 0x040fe20000410000 */
[C---:B------:R-:W-:Y:S01]  /*1490*/  FFMA.FTZ R9, R12.reuse, R15, -R9 ;  /* 0x0000000f0c097223 */ /* 0x040fe20000010809 */
[-C--:B------:R-:W-:Y:S02]  /*14a0*/  FFMA.FTZ R8, R12, R21.reuse, -R8 ;  /* 0x000000150c087223 */ /* 0x080fe40000010808 */
[----:B------:R-:W-:Y:S01]  /*14b0*/  FFMA.FTZ R23, R14, R21, R23 ;  /* 0x000000150e177223 */ /* 0x000fe20000010017 */
[C---:B--2---:R-:W-:Y:S01]  /*14c0*/  FMUL.FTZ R11, R22.reuse, R37 ;  /* 0x00000025160b7220 */ /* 0x044fe20000410000 */
[----:B------:R-:W-:Y:S01]  /*14d0*/  FMUL.FTZ R12, R22, R39 ;  /* 0x00000027160c7220 */ /* 0x000fe20000410000 */
[----:B0-----:R-:W-:Y:S02]  /*14e0*/  FFMA.FTZ R34, R14, R15, R19 ;  /* 0x0000000f0e227223 */ /* 0x001fe40000010013 */
[----:B------:R-:W-:-:S03]  /*14f0*/  F2FP.F16.F32.PACK_AB R30, R23, R8 ;  /* 0x00000008171e723e */ /* 0x000fc600000000ff */
[----:B------:R-:W-:Y:S01]  /*1500*/  F2FP.F16.F32.PACK_AB R34, R34, R9 ;  /* 0x000000092222723e */ /* 0x000fe200000000ff */
[C---:B---3--:R-:W-:Y:S01]  /*1510*/  FMUL.FTZ R37, R20.reuse, R37 ;  /* 0x0000002514257220 */ /* 0x048fe20000410000 */
[C---:B------:R-:W-:Y:S01]  /*1520*/  FMUL.FTZ R39, R20.reuse, R39 ;  /* 0x0000002714277220 */ /* 0x040fe20000410000 */
[C---:B------:R-:W-:Y:S01]  /*1530*/  FFMA.FTZ R12, R20.reuse, R31, -R12 ;  /* 0x0000001f140c7223 */ /* 0x040fe2000001080c */
[-C--:B------:R-:W-:Y:S01]  /*1540*/  FFMA.FTZ R11, R20, R35.reuse, -R11 ;  /* 0x00000023140b7223 */ /* 0x080fe2000001080b */
[C---:B------:R-:W-:Y:S01]  /*1550*/  FFMA.FTZ R10, R22.reuse, R35, R37 ;  /* 0x00000023160a7223 */ /* 0x040fe20000010025 */
[----:B------:R-:W-:-:S04]  /*1560*/  FFMA.FTZ R31, R22, R31, R39 ;  /* 0x0000001f161f7223 */ /* 0x000fc80000010027 */
[----:B------:R-:W-:Y:S02]  /*1570*/  F2FP.F16.F32.PACK_AB R35, R10, R11 ;  /* 0x0000000b0a23723e */ /* 0x000fe400000000ff */
[----:B------:R-:W-:Y:S01]  /*1580*/  F2FP.F16.F32.PACK_AB R31, R31, R12 ;  /* 0x0000000c1f1f723e */ /* 0x000fe200000000ff */
[----:B------:R-:W-:Y:S06]  /*1590*/  BRA `(.L_x_235) ;  /* 0x0000001800387947 */ /* 0x000fec0003800000 */
.L_x_234:
[----:B------:R-:W-:-:S13]  /*15a0*/  ISETP.GE.AND P0, PT, R16, R3, PT ;  /* 0x000000031000720c */ /* 0x000fda0003f06270 */
[----:B------:R-:W-:Y:S05]  /*15b0*/  @P0 BRA `(.L_x_235) ;  /* 0x0000001800300947 */ /* 0x000fea0003800000 */
[----:B------:R-:W-:Y:S01]  /*15c0*/  I2FP.F32.U32 R3, R3 ;  /* 0x0000000300037245 */ /* 0x000fe20000201000 */
[C---:B------:R-:W-:Y:S01]  /*15d0*/  VIADD R4, R16.reuse, 0x2 ;  /* 0x0000000210047836 */ /* 0x040fe20000000000 */
[----:B------:R-:W-:Y:S01]  /*15e0*/  I2FP.F32.U32 R0, R16 ;  /* 0x0000001000007245 */ /* 0x000fe20000201000 */
[C---:B------:R-:W-:Y:S01]  /*15f0*/  VIADD R6, R16.reuse, 0x4 ;  /* 0x0000000410067836 */ /* 0x040fe20000000000 */
[----:B------:R-:W-:Y:S01]  /*1600*/  IADD3 R8, PT, PT, R16, 0x6, RZ ;  /* 0x0000000610087810 */ /* 0x000fe20007ffe0ff */
[----:B------:R-:W-:Y:S01]  /*1610*/  UIADD3 UR4, UPT, UPT, -UR39, UR9, URZ ;  /* 0x0000000927047290 */ /* 0x000fe2000fffe1ff */
[----:B------:R-:W0:Y:S01]  /*1620*/  MUFU.RCP R3, R3 ;  /* 0x0000000300037308 */ /* 0x000e220000001000 */
[----:B------:R-:W-:Y:S01]  /*1630*/  I2FP.F32.U32 R4, R4 ;  /* 0x0000000400047245 */ /* 0x000fe20000201000 */
[--C-:B------:R-:W-:Y:S01]  /*1640*/  HADD2.F32 R22, -RZ, R35.reuse.H1_H1 ;  /* 0x30000023ff167230 */ /* 0x100fe20000004100 */
[----:B------:R-:W-:Y:S01]  /*1650*/  I2FP.F32.U32 R6, R6 ;  /* 0x0000000600067245 */ /* 0x000fe20000201000 */
[----:B------:R-:W-:Y:S01]  /*1660*/  HADD2.F32 R20, -RZ, R35.H0_H0 ;  /* 0x20000023ff147230 */ /* 0x000fe20000004100 */
[----:B------:R-:W-:Y:S01]  /*1670*/  I2FP.F32.U32 R8, R8 ;  /* 0x0000000800087245 */ /* 0x000fe20000201000 */
[-C--:B0-----:R-:W-:Y:S01]  /*1680*/  FMUL.FTZ R0, R0, R3.reuse ;  /* 0x0000000300007220 */ /* 0x081fe20000410000 */
[-C--:B------:R-:W-:Y:S01]  /*1690*/  FMUL.FTZ R4, R4, R3.reuse ;  /* 0x0000000304047220 */ /* 0x080fe20000410000 */
[----:B------:R-:W-:-:S02]  /*16a0*/  FMUL.FTZ R6, R6, R3 ;  /* 0x0000000306067220 */ /* 0x000fc40000410000 */
[----:B------:R-:W-:Y:S01]  /*16b0*/  FMUL.FTZ R8, R8, R3 ;  /* 0x0000000308087220 */ /* 0x000fe20000410000 */
[----:B------:R-:W-:Y:S01]  /*16c0*/  FMUL.FTZ R0, R0, 13.28771209716796875 ;  /* 0x41549a7800007820 */ /* 0x000fe20000410000 */
[----:B------:R-:W-:Y:S01]  /*16d0*/  FMUL.FTZ R4, R4, 13.28771209716796875 ;  /* 0x41549a7804047820 */ /* 0x000fe20000410000 */
[----:B------:R-:W-:Y:S01]  /*16e0*/  FMUL.FTZ R6, R6, 13.28771209716796875 ;  /* 0x41549a7806067820 */ /* 0x000fe20000410000 */
[----:B------:R-:W-:Y:S01]  /*16f0*/  FMUL.FTZ R10, R8, 13.28771209716796875 ;  /* 0x41549a78080a7820 */ /* 0x000fe20000410000 */
[----:B------:R0:W1:Y:S08]  /*1700*/  MUFU.EX2 R5, -R0 ;  /* 0x8000000000057308 */ /* 0x0000700000000800 */
[----:B------:R-:W2:Y:S01]  /*1710*/  MUFU.EX2 R7, -R4 ;  /* 0x8000000400077308 */ /* 0x000ea20000000800 */
[----:B0-----:R-:W-:-:S07]  /*1720*/  I2FP.F32.S32 R0, UR4 ;  /* 0x0000000400007c45 */ /* 0x001fce0008201400 */
[----:B------:R-:W0:Y:S01]  /*1730*/  MUFU.EX2 R9, -R6 ;  /* 0x8000000600097308 */ /* 0x000e220000000800 */
[----:B-1----:R-:W-:-:S04]  /*1740*/  FMUL.FTZ R5, R0, R5 ;  /* 0x0000000500057220 */ /* 0x002fc80000410000 */
[----:B------:R-:W-:-:S03]  /*1750*/  FMUL.RZ R5, R5, 0.15915493667125701904 ;  /* 0x3e22f98305057820 */ /* 0x000fc6000040c000 */
[----:B------:R1:W3:Y:S01]  /*1760*/  MUFU.EX2 R13, -R10 ;  /* 0x8000000a000d7308 */ /* 0x0002e20000000800 */
[----:B--2---:R-:W-:-:S04]  /*1770*/  FMUL.FTZ R7, R0, R7 ;  /* 0x0000000700077220 */ /* 0x004fc80000410000 */
[----:B------:R-:W-:-:S03]  /*1780*/  FMUL.RZ R7, R7, 0.15915493667125701904 ;  /* 0x3e22f98307077820 */ /* 0x000fc6000040c000 */
[----:B------:R-:W2:Y:S01]  /*1790*/  MUFU.COS R3, R5 ;  /* 0x0000000500037308 */ /* 0x000ea20000000000 */
[----:B0-----:R-:W-:Y:S01]  /*17a0*/  FMUL.FTZ R6, R0, R9 ;  /* 0x0000000900067220 */ /* 0x001fe20000410000 */
[--C-:B-1----:R-:W-:Y:S02]  /*17b0*/  HADD2.F32 R10, -RZ, R33.reuse.H1_H1 ;  /* 0x30000021ff0a7230 */ /* 0x102fe40000004100 */
[----:B------:R-:W-:Y:S02]  /*17c0*/  HADD2.F32 R33, -RZ, R33.H0_H0 ;  /* 0x20000021ff217230 */ /* 0x000fe40000004100 */
[----:B------:R-:W-:Y:S02]  /*17d0*/  FMUL.RZ R6, R6, 0.15915493667125701904 ;  /* 0x3e22f98306067820 */ /* 0x000fe4000040c000 */
[----:B------:R2:W0:Y:S01]  /*17e0*/  MUFU.SIN R4, R5 ;  /* 0x0000000500047308 */ /* 0x0004220000000400 */
[----:B---3--:R-:W-:Y:S01]  /*17f0*/  FMUL.FTZ R13, R0, R13 ;  /* 0x0000000d000d7220 */ /* 0x008fe20000410000 */
[----:B------:R-:W-:-:S02]  /*1800*/  HADD2.F32 R0, -RZ, R32.H1_H1 ;  /* 0x30000020ff007230 */ /* 0x000fc40000004100 */
[----:B------:R-:W-:Y:S02]  /*1810*/  HADD2.F32 R32, -RZ, R32.H0_H0 ;  /* 0x20000020ff207230 */ /* 0x000fe40000004100 */
[----:B------:R-:W-:Y:S01]  /*1820*/  FMUL.RZ R14, R13, 0.15915493667125701904 ;  /* 0x3e22f9830d0e7820 */ /* 0x000fe2000040c000 */
[--C-:B------:R-:W-:Y:S01]  /*1830*/  HADD2.F32 R13, -RZ, R34.reuse.H1_H1 ;  /* 0x30000022ff0d7230 */ /* 0x100fe20000004100 */
[----:B------:R-:W1:Y:S01]  /*1840*/  MUFU.SIN R9, R7 ;  /* 0x0000000700097308 */ /* 0x000e620000000400 */
[----:B--2---:R-:W-:Y:S01]  /*1850*/  FMUL.FTZ R5, R3, R0 ;  /* 0x0000000003057220 */ /* 0x004fe20000410000 */
[----:B------:R-:W-:-:S06]  /*1860*/  HADD2.F32 R34, -RZ, R34.H0_H0 ;  /* 0x20000022ff227230 */ /* 0x000fcc0000004100 */
[----:B------:R-:W2:Y:S01]  /*1870*/  MUFU.SIN R12, R6 ;  /* 0x00000006000c7308 */ /* 0x000ea20000000400 */
[----:B0-----:R-:W-:-:S07]  /*1880*/  FFMA.FTZ R5, R4, R32, R5 ;  /* 0x0000002004057223 */ /* 0x001fce0000010005 */
[----:B------:R-:W0:Y:S08]  /*1890*/  MUFU.SIN R19, R14 ;  /* 0x0000000e00137308 */ /* 0x000e300000000400 */
[----:B------:R1:W3:Y:S08]  /*18a0*/  MUFU.COS R8, R7 ;  /* 0x0000000700087308 */ /* 0x0002f00000000000 */
[----:B------:R4:W5:Y:S01]  /*18b0*/  MUFU.COS R11, R6 ;  /* 0x00000006000b7308 */ /* 0x0009620000000000 */
[----:B-1----:R-:W-:-:S07]  /*18c0*/  FMUL.FTZ R7, R9, R10 ;  /* 0x0000000a09077220 */ /* 0x002fce0000410000 */
[----:B------:R-:W1:Y:S01]  /*18d0*/  MUFU.COS R15, R14 ;  /* 0x0000000e000f7308 */ /* 0x000e620000000000 */
[----:B----4-:R-:W-:Y:S01]  /*18e0*/  FMUL.FTZ R6, R4, R0 ;  /* 0x0000000004067220 */ /* 0x010fe20000410000 */
[----:B--2---:R-:W-:Y:S01]  /*18f0*/  FMUL.FTZ R0, R12, R13 ;  /* 0x0000000d0c007220 */ /* 0x004fe20000410000 */
[----:B0-----:R-:W-:Y:S01]  /*1900*/  FMUL.FTZ R4, R19, R22 ;  /* 0x0000001613047220 */ /* 0x001fe20000410000 */
[C---:B---3--:R-:W-:Y:S01]  /*1910*/  FMUL.FTZ R10, R8.reuse, R10 ;  /* 0x0000000a080a7220 */ /* 0x048fe20000410000 */
[----:B------:R-:W-:Y:S01]  /*1920*/  FFMA.FTZ R6, R3, R32, -R6 ;  /* 0x0000002003067223 */ /* 0x000fe20000010806 */
[-C--:B------:R-:W-:Y:S02]  /*1930*/  FFMA.FTZ R7, R8, R33.reuse, -R7 ;  /* 0x0000002108077223 */ /* 0x080fe40000010807 */
[----:B------:R-:W-:Y:S01]  /*1940*/  FFMA.FTZ R10, R9, R33, R10 ;  /* 0x00000021090a7223 */ /* 0x000fe2000001000a */
[C---:B-----5:R-:W-:Y:S01]  /*1950*/  FMUL.FTZ R13, R11.reuse, R13 ;  /* 0x0000000d0b0d7220 */ /* 0x060fe20000410000 */
[----:B------:R-:W-:Y:S01]  /*1960*/  FFMA.FTZ R0, R11, R34, -R0 ;  /* 0x000000220b007223 */ /* 0x000fe20000010800 */
[----:B------:R-:W-:-:S02]  /*1970*/  F2FP.F16.F32.PACK_AB R32, R5, R6 ;  /* 0x000000060520723e */ /* 0x000fc400000000ff */
[----:B------:R-:W-:Y:S01]  /*1980*/  FFMA.FTZ R13, R12, R34, R13 ;  /* 0x000000220c0d7223 */ /* 0x000fe2000001000d */
[----:B------:R-:W-:Y:S01]  /*1990*/  F2FP.F16.F32.PACK_AB R33, R10, R7 ;  /* 0x000000070a21723e */ /* 0x000fe200000000ff */
[C---:B-1----:R-:W-:Y:S01]  /*19a0*/  FMUL.FTZ R22, R15.reuse, R22 ;  /* 0x000000160f167220 */ /* 0x042fe20000410000 */
[----:B------:R-:W-:Y:S02]  /*19b0*/  FFMA.FTZ R4, R15, R20, -R4 ;  /* 0x000000140f047223 */ /* 0x000fe40000010804 */
[----:B------:R-:W-:Y:S01]  /*19c0*/  F2FP.F16.F32.PACK_AB R34, R13, R0 ;  /* 0x000000000d22723e */ /* 0x000fe200000000ff */
[----:B------:R-:W-:-:S05]  /*19d0*/  FFMA.FTZ R35, R19, R20, R22 ;  /* 0x0000001413237223 */ /* 0x000fca0000010016 */
[----:B------:R-:W-:Y:S01]  /*19e0*/  F2FP.F16.F32.PACK_AB R35, R35, R4 ;  /* 0x000000042323723e */ /* 0x000fe200000000ff */
[----:B------:R-:W-:Y:S06]  /*19f0*/  BRA `(.L_x_235) ;  /* 0x0000001400207947 */ /* 0x000fec0003800000 */
.L_x_233:
        /* <DEDUP_REMOVED lines=10> */
[----:B0-----:R-:W-:-:S06]  /*1aa0*/  VIADD R4, R0, 0xffffffe ;  /* 0x0ffffffe00047836 */ /* 0x001fcc0000000000 */
[----:B------:R0:W1:Y:S02]  /*1ab0*/  F2I.FTZ.U32.TRUNC.NTZ R5, R4 ;  /* 0x0000000400057305 */ /* 0x000064000021f000 */
[----:B0-----:R-:W-:Y:S02]  /*1ac0*/  IMAD.MOV.U32 R4, RZ, RZ, RZ ;  /* 0x000000ffff047224 */ /* 0x001fe400078e00ff */
[----:B-1----:R-:W-:-:S04]  /*1ad0*/  IMAD.MOV R6, RZ, RZ, -R5 ;  /* 0x000000ffff067224 */ /* 0x002fc800078e0a05 */
[----:B------:R-:W-:Y:S01]  /*1ae0*/  IMAD R9, R6, R7, RZ ;  /* 0x0000000706097224 */ /* 0x000fe200078e02ff */
[----:B------:R-:W-:-:S03]  /*1af0*/  MOV R6, R8 ;  /* 0x0000000800067202 */ /* 0x000fc60000000f00 */
[----:B------:R-:W-:-:S04]  /*1b00*/  IMAD.HI.U32 R5, R5, R9, R4 ;  /* 0x0000000905057227 */ /* 0x000fc800078e0004 */
[----:B------:R-:W-:Y:S02]  /*1b10*/  IMAD.MOV R9, RZ, RZ, -R10 ;  /* 0x000000ffff097224 */ /* 0x000fe400078e0a0a */
        /* <DEDUP_REMOVED lines=35> */
.L_x_236:
        /* <DEDUP_REMOVED lines=15> */
.L_x_237:
        /* <DEDUP_REMOVED lines=140> */
.L_x_243:
[----:B------:R-:W-:Y:S05]  /*2700*/  BSYNC.RECONVERGENT B2 ;  /* 0x0000000000027941 */ /* 0x000fea0003800200 */
.L_x_242:
        /* <DEDUP_REMOVED lines=17> */
.L_x_241:
        /* <DEDUP_REMOVED lines=72> */
.L_x_244:
[----:B------:R-:W-:Y:S05]  /*2ca0*/  BSYNC.RECONVERGENT B1 ;  /* 0x0000000000017941 */ /* 0x000fea0003800200 */
.L_x_240:
        /* <DEDUP_REMOVED lines=16> */
.L_x_239:
[----:B------:R-:W-:Y:S05]  /*2db0*/  BSYNC.RECONVERGENT B0 ;  /* 0x0000000000007941 */ /* 0x000fea0003800200 */
.L_x_238:
        /* <DEDUP_REMOVED lines=10> */
.L_x_246:
[----:B------:R-:W-:Y:S05]  /*2e60*/  BSYNC.RECONVERGENT B0 ;  /* 0x0000000000007941 */ /* 0x000fea0003800200 */
.L_x_245:
[----:B------:R-:W-:Y:S06]  /*2e70*/  BAR.SYNC.DEFER_BLOCKING 0x0 ;  /* 0x0000000000007b1d */ /* 0x000fec0000010000 */
.L_x_235:
[----:B------:R-:W-:Y:S05]  /*2e80*/  BSYNC.RECONVERGENT B6 ;  /* 0x0000000000067941 */ /* 0x000fea0003800200 */
.L_x_232:
[----:B------:R-:W3:Y:S01]  /*2e90*/  LDC R19, c[0x0][0x3f4] ;  /* 0x0000fd00ff137b82 */ /* 0x000ee20000000800 */
[----:B------:R-:W-:Y:S01]  /*2ea0*/  ISETP.GT.U32.AND P0, PT, R2, 0x1f, PT ;  /* 0x0000001f0200780c */ /* 0x000fe20003f04070 */
[----:B---3--:R-:W-:-:S05]  /*2eb0*/  IMAD.MOV R0, RZ, RZ, -R19 ;  /* 0x000000ffff007224 */ /* 0x008fca00078e0a13 */
[----:B------:R-:W-:-:S04]  /*2ec0*/  VIADDMNMX R0, R0, UR44, RZ, !PT ;  /* 0x0000002c00007c46 */ /* 0x000fc8000f8001ff */
[----:B------:R-:W-:Y:S02]  /*2ed0*/  R2UR UR10, R0 ;  /* 0x00000000000a72ca */ /* 0x000fe400000e0000 */
[----:B------:R-:W-:Y:S01]  /*2ee0*/  MOV R0, 0xff7fffff ;  /* 0xff7fffff00007802 */ /* 0x000fe20000000f00 */
[----:B------:R-:W-:-:S12]  /*2ef0*/  @P0 BRA `(.L_x_247) ;  /* 0x0000000000fc0947 */ /* 0x000fd80003800000 */
[----:B------:R-:W3:Y:S01]  /*2f00*/  LDCU UR4, c[0x0][0x40c] ;  /* 0x00008180ff0477ac */ /* 0x000ee20008000800 */
[----:B------:R-:W5:Y:S01]  /*2f10*/  S2R R20, SR_CgaCtaId ;  /* 0x0000000000147919 */ /* 0x000f620000008800 */
[----:B------:R-:W-:Y:S01]  /*2f20*/  MOV R10, 0x400 ;  /* 0x00000400000a7802 */ /* 0x000fe20000000f00 */
[----:B--2-4-:R-:W-:-:S04]  /*2f30*/  HMUL2 R14, R33, R29 ;  /* 0x0000001d210e7232 */ /* 0x014fc80000000000 */
[----:B------:R-:W-:Y:S02]  /*2f40*/  VIADD R3, R10, 0x20 ;  /* 0x000000200a037836 */ /* 0x000fe40000000000 */
[----:B------:R-:W-:Y:S01]  /*2f50*/  HFMA2 R15, R32, R28, R14 ;  /* 0x0000001c200f7231 */ /* 0x000fe2000000000e */
[----:B---3--:R-:W-:-:S03]  /*2f60*/  ISETP.NE.AND P1, PT, RZ, UR4, PT ;  /* 0x00000004ff007c0c */ /* 0x008fc6000bf25270 */
[----:B------:R-:W-:Y:S01]  /*2f70*/  HFMA2 R15, R34, R30, R15 ;  /* 0x0000001e220f7231 */ /* 0x000fe2000000000f */
[----:B------:R-:W-:Y:S01]  /*2f80*/  UMOV UR4, 0xffffffff ;  /* 0xffffffff00047882 */ /* 0x000fe20000000000 */
[----:B------:R-:W-:Y:S02]  /*2f90*/  ISETP.GT.U32.OR P0, PT, R2, 0x1b, P1 ;  /* 0x0000001b0200780c */ /* 0x000fe40000f04470 */
[----:B------:R-:W-:-:S06]  /*2fa0*/  HFMA2 R15, R35, R31, R15 ;  /* 0x0000001f230f7231 */ /* 0x000fcc000000000f */
[----:B0-----:R-:W-:Y:S01]  /*2fb0*/  @!P1 VIADD R6, R10, 0x220 ;  /* 0x000002200a069836 */ /* 0x001fe20000000000 */
[----:B-----5:R-:W-:-:S04]  /*2fc0*/  LEA R3, R20, R3, 0x18 ;  /* 0x0000000314037211 */ /* 0x020fc800078ec0ff */
[----:B-1----:R-:W0:Y:S01]  /*2fd0*/  @!P0 LDC.64 R4, c[0x0][0x3b8] ;  /* 0x0000ee00ff048b82 */ /* 0x002e220000000a00 */
[C---:B------:R-:W-:Y:S02]  /*2fe0*/  @!P0 IMAD R7, R2.reuse, R19, UR41 ;  /* 0x0000002902078e24 */ /* 0x040fe4000f8e0213 */
[----:B------:R-:W-:Y:S02]  /*2ff0*/  IMAD R3, R2, 0x10, R3 ;  /* 0x0000001002037824 */ /* 0x000fe400078e0203 */
[--C-:B------:R-:W-:Y:S01]  /*3000*/  HADD2.F32 R13, -RZ, R15.reuse.H0_H0 ;  /* 0x2000000fff0d7230 */ /* 0x100fe20000004100 */
[----:B------:R-:W-:Y:S02]  /*3010*/  @!P0 SHF.L.U32 R8, R7, 0x3, RZ ;  /* 0x0000000307088819 */ /* 0x000fe400000006ff */
[----:B------:R-:W-:Y:S01]  /*3020*/  @!P1 LEA R7, R20, R6, 0x18 ;  /* 0x0000000614079211 */ /* 0x000fe200078ec0ff */
[----:B------:R1:W-:Y:S01]  /*3030*/  STS.128 [R3], R32 ;  /* 0x0000002003007388 */ /* 0x0003e20000000c00 */
[----:B------:R-:W-:-:S02]  /*3040*/  HADD2.F32 R6, -RZ, R15.H1_H1 ;  /* 0x3000000fff067230 */ /* 0x000fc40000004100 */
[----:B------:R-:W-:Y:S02]  /*3050*/  @!P0 IMAD R9, R19, UR48, R8 ;  /* 0x0000003013098c24 */ /* 0x000fe4000f8e0208 */
[----:B------:R-:W-:Y:S02]  /*3060*/  @!P1 IMAD R7, R2, 0x10, R7 ;  /* 0x0000001002079824 */ /* 0x000fe400078e0207 */
[----:B------:R-:W-:-:S03]  /*3070*/  FADD.FTZ R13, R13, R6 ;  /* 0x000000060d0d7221 */ /* 0x000fc60000010000 */
[----:B------:R1:W-:Y:S01]  /*3080*/  @!P1 STS.128 [R7], R24 ;  /* 0x0000001807009388 */ /* 0x0003e20000000c00 */
[----:B0-----:R-:W-:-:S05]  /*3090*/  @!P0 IMAD.WIDE R4, R9, 0x2, R4 ;  /* 0x0000000209048825 */ /* 0x001fca00078e0204 */
[----:B------:R1:W-:Y:S01]  /*30a0*/  @!P0 STG.E.128 desc[UR36][R4.64], R28 ;  /* 0x0000001c04008986 */ /* 0x0003e2000c101d24 */
[----:B------:R-:W-:Y:S05]  /*30b0*/  BRA.DIV UR4, `(.L_x_248) ;  /* 0x000000a204307947 */ /* 0x000fea000b800000 */
[----:B------:R-:W1:Y:S02]  /*30c0*/  SHFL.BFLY PT, R14, R13, 0x10, 0x1f ;  /* 0x0e001f000d0e7f89 */ /* 0x000e6400000e0000 */
[----:B-1----:R-:W-:-:S05]  /*30d0*/  FADD.FTZ R3, R13, R14 ;  /* 0x0000000e0d037221 */ /* 0x002fca0000010000 */
[----:B------:R-:W0:Y:S02]  /*30e0*/  SHFL.BFLY PT, R14, R3, 0x8, 0x1f ;  /* 0x0d001f00030e7f89 */ /* 0x000e2400000e0000 */
[----:B0-----:R-:W-:-:S05]  /*30f0*/  FADD.FTZ R4, R3, R14 ;  /* 0x0000000e03047221 */ /* 0x001fca0000010000 */
[----:B------:R-:W0:Y:S02]  /*3100*/  SHFL.BFLY PT, R14, R4, 0x4, 0x1f ;  /* 0x0c801f00040e7f89 */ /* 0x000e2400000e0000 */
[----:B0-----:R-:W-:-:S05]  /*3110*/  FADD.FTZ R5, R4, R14 ;  /* 0x0000000e04057221 */ /* 0x001fca0000010000 */
[----:B------:R-:W0:Y:S02]  /*3120*/  SHFL.BFLY PT, R14, R5, 0x2, 0x1f ;  /* 0x0c401f00050e7f89 */ /* 0x000e2400000e0000 */
[----:B0-----:R-:W-:-:S05]  /*3130*/  FADD.FTZ R6, R5, R14 ;  /* 0x0000000e05067221 */ /* 0x001fca0000010000 */
[----:B------:R0:W1:Y:S02]  /*3140*/  SHFL.BFLY PT, R14, R6, 0x1, 0x1f ;  /* 0x0c201f00060e7f89 */ /* 0x00006400000e0000 */
.L_x_385:
        /* <DEDUP_REMOVED lines=13> */
[----:B------:R-:W-:Y:S01]  /*3220*/  MOV R4, UR4 ;  /* 0x0000000400047c02 */ /* 0x000fe20008000f00 */
[----:B------:R-:W-:-:S04]  /*3230*/  IMAD.U32 R5, RZ, RZ, UR5 ;  /* 0x00000005ff057e24 */ /* 0x000fc8000f8e00ff */
[----:B------:R-:W1:Y:S01]  /*3240*/  LDCU UR5, c[0x0][0x410] ;  /* 0x00008200ff0577ac */ /* 0x000e620008000800 */
[----:B------:R-:W2:Y:S01]  /*3250*/  @P0 LDG.E.U16 R4, desc[UR36][R4.64] ;  /* 0x0000002404040981 */ /* 0x000ea2000c1e1500 */
[----:B------:R-:W-:Y:S01]  /*3260*/  VIADD R3, R10, 0x420 ;  /* 0x000004200a037836 */ /* 0x000fe20000000000 */
[----:B------:R-:W-:-:S04]  /*3270*/  UIADD3 UR4, UPT, UPT, UR44, -UR10, URZ ;  /* 0x8000000a2c047290 */ /* 0x000fc8000fffe0ff */
[----:B------:R-:W-:Y:S02]  /*3280*/  LEA R7, R20, R3, 0x18 ;  /* 0x0000000314077211 */ /* 0x000fe400078ec0ff */
[----:B0-----:R-:W-:-:S05]  /*3290*/  MOV R6, UR4 ;  /* 0x0000000400067c02 */ /* 0x001fca0008000f00 */
[----:B------:R-:W-:Y:S02]  /*32a0*/  IMAD R7, R6, 0x4, R7 ;  /* 0x0000000406077824 */ /* 0x000fe400078e0207 */
[----:B-1----:R-:W-:Y:S01]  /*32b0*/  FMUL.FTZ R0, R14, UR5 ;  /* 0x000000050e007c20 */ /* 0x002fe20008410000 */
[----:B--2---:R-:W-:-:S05]  /*32c0*/  @P0 HADD2.F32 R3, -RZ, R4.H0_H0 ;  /* 0x20000004ff030230 */ /* 0x004fca0000004100 */
[----:B------:R-:W-:-:S05]  /*32d0*/  @P0 FADD.FTZ R0, R0, R3 ;  /* 0x0000000300000221 */ /* 0x000fca0000010000 */
[----:B------:R3:W-:Y:S02]  /*32e0*/  STS [R7+-0x4], R0 ;  /* 0xfffffc0007007388 */ /* 0x0007e40000000800 */
.L_x_247:
[----:B------:R-:W-:Y:S05]  /*32f0*/  WARPSYNC.ALL ;  /* 0x0000000000007948 */ /* 0x000fea0003800000 */
[----:B------:R-:W5:Y:S08]  /*3300*/  S2UR UR16, SR_CgaCtaId ;  /* 0x00000000001079c3 */ /* 0x000f700000008800 */
[----:B------:R-:W-:Y:S01]  /*3310*/  BAR.SYNC.DEFER_BLOCKING 0x0 ;  /* 0x0000000000007b1d */ /* 0x000fe20000010000 */
[----:B------:R-:W-:-:S02]  /*3320*/  LOP3.LUT R3, R16, 0x8, RZ, 0xc0, !PT ;  /* 0x0000000810037812 */ /* 0x000fc400078ec0ff */
[----:B------:R-:W-:-:S03]  /*3330*/  SHF.R.U32.HI R26, RZ, 0x1, R2 ;  /* 0x00000001ff1a7819 */ /* 0x000fc60000011602 */
[----:B------:R-:W-:Y:S01]  /*3340*/  UMOV UR11, 0x400 ;  /* 0x00000400000b7882 */ /* 0x000fe20000000000 */
[----:B------:R-:W0:Y:S01]  /*3350*/  LDCU UR7, c[0x0][0x40c] ;  /* 0x00008180ff0777ac */ /* 0x000e220008000800 */
[----:B------:R-:W-:Y:S01]  /*3360*/  UIADD3 UR4, UPT, UPT, UR11, 0x20, URZ ;  /* 0x000000200b047890 */ /* 0x000fe2000fffe0ff */
[----:B------:R-:W1:Y:S01]  /*3370*/  LDCU UR6, c[0x0][0x3f0] ;  /* 0x00007e00ff0677ac */ /* 0x000e620008000800 */
[----:B------:R-:W2:Y:S01]  /*3380*/  LDCU UR19, c[0x0][0x40c] ;  /* 0x00008180ff1377ac */ /* 0x000ea20008000800 */
[----:B------:R-:W2:Y:S01]  /*3390*/  LDCU UR20, c[0x0][0x410] ;  /* 0x00008200ff1477ac */ /* 0x000ea20008000800 */
[----:B-----5:R-:W-:Y:S02]  /*33a0*/  ULEA UR4, UR16, UR4, 0x18 ;  /* 0x0000000410047291 */ /* 0x020fe4000f8ec0ff */
[----:B0-----:R-:W-:Y:S01]  /*33b0*/  UISETP.NE.AND UP0, UPT, UR7, URZ, UPT ;  /* 0x000000ff0700728c */ /* 0x001fe2000bf05270 */
[----:B------:R-:W0:Y:S01]  /*33c0*/  LDCU.64 UR8, c[0x0][0x3c8] ;  /* 0x00007900ff0877ac */ /* 0x000e220008000a00 */
[----:B-1----:R-:W-:-:S05]  /*33d0*/  UIMAD UR6, UR42, UR6, UR46 ;  /* 0x000000062a0672a4 */ /* 0x002fca000f8e022e */
[----:B------:R-:W1:Y:S01]  /*33e0*/  LDS.64 R156, [R3+UR4] ;  /* 0x00000004039c7984 */ /* 0x000e620008000a00 */
[----:B------:R-:W0:Y:S03]  /*33f0*/  LDCU.64 UR22, c[0x0][0x438] ;  /* 0x00008700ff1677ac */ /* 0x000e260008000a00 */
[----:B------:R-:W0:Y:S01]  /*3400*/  LDS.64 R154, [R3+UR4+0x10] ;  /* 0x00001004039a7984 */ /* 0x000e220008000a00 */
[----:B------:R-:W0:Y:S03]  /*3410*/  LDCU.64 UR14, c[0x0][0x448] ;  /* 0x00008900ff0e77ac */ /* 0x000e260008000a00 */
[----:B------:R-:W0:Y:S01]  /*3420*/  LDS.64 R152, [R3+UR4+0x20] ;  /* 0x0000200403987984 */ /* 0x000e220008000a00 */
[----:B------:R-:W-:-:S03]  /*3430*/  UIMAD UR6, UR6, 0xe0, URZ ;  /* 0x000000e0060678a4 */ /* 0x000fc6000f8e02ff */
[----:B------:R-:W0:Y:S04]  /*3440*/  LDS.64 R150, [R3+UR4+0x30] ;  /* 0x0000300403967984 */ /* 0x000e280008000a00 */
        /* <DEDUP_REMOVED lines=27> */
[----:B------:R5:W0:Y:S01]  /*3600*/  LDS.64 R94, [R3+UR4+0x1f0] ;  /* 0x0001f004035e7984 */ /* 0x000a220008000a00 */
[----:B------:R-:W-:-:S04]  /*3610*/  UIADD3 UR4, UPT, UPT, UR45, 0xf, -UR10 ;  /* 0x0000000f2d047890 */ /* 0x000fc8000fffe80a */
[----:B------:R-:W-:Y:S01]  /*3620*/  USHF.R.S32.HI UR5, URZ, 0x1f, UR4 ;  /* 0x0000001fff057899 */ /* 0x000fe20008011404 */
[----:B-----5:R-:W-:-:S05]  /*3630*/  SHF.L.U32 R3, R2, 0x2, RZ ;  /* 0x0000000202037819 */ /* 0x020fca00000006ff */
[----:B------:R-:W-:Y:S01]  /*3640*/  IMAD.U32 R4, RZ, RZ, UR5 ;  /* 0x00000005ff047e24 */ /* 0x000fe2000f8e00ff */
[----:B------:R-:W-:-:S04]  /*3650*/  LOP3.LUT R10, R3, 0x4, RZ, 0xc0, !PT ;  /* 0x00000004030a7812 */ /* 0x000fc800078ec0ff */
[----:B------:R-:W-:-:S04]  /*3660*/  LEA.HI R4, R4, UR4, RZ, 0x4 ;  /* 0x0000000404047c11 */ /* 0x000fc8000f8f20ff */
[----:B------:R-:W-:-:S04]  /*3670*/  LOP3.LUT R9, R4, 0xfffffff0, RZ, 0xc0, !PT ;  /* 0xfffffff004097812 */ /* 0x000fc800078ec0ff */
[----:B------:R-:W-:Y:S01]  /*3680*/  ISETP.GE.AND P0, PT, R26, R9, PT ;  /* 0x000000091a00720c */ /* 0x000fe20003f06270 */
[----:B-12---:R-:W-:-:S12]  /*3690*/  BRA.U UP0, `(.L_x_249) ;  /* 0x00000001008c7547 */ /* 0x006fd8000b800000 */
[----:B------:R-:W-:-:S04]  /*36a0*/  UIADD3 UR4, UPT, UPT, UR11, 0x220, URZ ;  /* 0x000002200b047890 */ /* 0x000fc8000fffe0ff */
[----:B------:R-:W-:-:S06]  /*36b0*/  ULEA UR4, UR16, UR4, 0x18 ;  /* 0x0000000410047291 */ /* 0x000fcc000f8ec0ff */
[----:B------:R-:W-:-:S05]  /*36c0*/  LEA R4, R10, UR4, 0x1 ;  /* 0x000000040a047c11 */ /* 0x000fca000f8e08ff */
[----:B------:R1:W2:Y:S04]  /*36d0*/  LDS.64 R92, [R4] ;  /* 0x00000000045c7984 */ /* 0x0002a80000000a00 */
[----:B------:R1:W0:Y:S04]  /*36e0*/  LDS.64 R90, [R4+0x10] ;  /* 0x00001000045a7984 */ /* 0x0002280000000a00 */
        /* <DEDUP_REMOVED lines=27> */
[----:B----4-:R1:W4:Y:S04]  /*38a0*/  LDS.64 R34, [R4+0x1d0] ;  /* 0x0001d00004227984 */ /* 0x0103280000000a00 */
[----:B------:R1:W0:Y:S04]  /*38b0*/  LDS.64 R32, [R4+0x1e0] ;  /* 0x0001e00004207984 */ /* 0x0002280000000a00 */
[----:B--2---:R1:W0:Y:S02]  /*38c0*/  LDS.64 R30, [R4+0x1f0] ;  /* 0x0001f000041e7984 */ /* 0x0042240000000a00 */
.L_x_249:
[----:B------:R-:W-:Y:S04]  /*38d0*/  BSSY B0, `(.L_x_250) ;  /* 0x00004c8000007945 */ /* 0x000fe80003800000 */
[----:B------:R-:W-:Y:S05]  /*38e0*/  @P0 BRA `(.L_x_251) ;  /* 0x0000004c00180947 */ /* 0x000fea0003800000 */
[----:B-1----:R-:W-:Y:S01]  /*38f0*/  IABS R4, R19 ;  /* 0x0000001300047213 */ /* 0x002fe20000000000 */
[----:B------:R-:W1:Y:S01]  /*3900*/  LDCU UR17, c[0x0][0x3f8] ;  /* 0x00007f00ff1177ac */ /* 0x000e620008000800 */
[----:B------:R-:W2:Y:S01]  /*3910*/  LDC.64 R236, c[0x0][0x450] ;  /* 0x00011400ffec7b82 */ /* 0x000ea20000000a00 */
[----:B------:R-:W-:Y:S01]  /*3920*/  VIADD R21, R26, UR10 ;  /* 0x0000000a1a157c36 */ /* 0x000fe20008000000 */
[----:B------:R-:W5:Y:S01]  /*3930*/  I2F.RP R5, R4 ;  /* 0x0000000400057306 */ /* 0x000f620000209400 */
[----:B------:R-:W3:Y:S01]  /*3940*/  LDCU.64 UR12, c[0x0][0x420] ;  /* 0x00008400ff0c77ac */ /* 0x000ee20008000a00 */
[----:B------:R-:W-:Y:S02]  /*3950*/  VIADD R8, R9, UR10 ;  /* 0x0000000a09087c36 */ /* 0x000fe40008000000 */
[----:B------:R-:W-:Y:S01]  /*3960*/  IMAD R9, R19, UR48, R10 ;  /* 0x0000003013097c24 */ /* 0x000fe2000f8e020a */
[----:B------:R-:W4:Y:S01]  /*3970*/  LDCU UR18, c[0x0][0x440] ;  /* 0x00008800ff1277ac */ /* 0x000f220008000800 */
[----:B------:R-:W0:Y:S01]  /*3980*/  LDC.64 R238, c[0x0][0x448] ;  /* 0x00011200ffee7b82 */ /* 0x000e220000000a00 */
[----:B------:R-:W2:Y:S02]  /*3990*/  LDCU UR7, c[0x0][0x408] ;  /* 0x00008100ff0777ac */ /* 0x000ea40008000800 */
[----:B------:R-:W-:-:S05]  /*39a0*/  SHF.R.S32.HI R22, RZ, 0x1f, R9 ;  /* 0x0000001fff167819 */ /* 0x000fca0000011409 */
[----:B------:R-:W2:Y:S01]  /*39b0*/  LDC R25, c[0x0][0x430] ;  /* 0x00010c00ff197b82 */ /* 0x000ea20000000800 */
[----:B-----5:R-:W5:Y:S01]  /*39c0*/  MUFU.RCP R5, R5 ;  /* 0x0000000500057308 */ /* 0x020f620000001000 */
[----:B-1----:R-:W-:Y:S01]  /*39d0*/  UIMAD UR4, UR38, UR17, UR46 ;  /* 0x00000011260472a4 */ /* 0x002fe2000f8e022e */
[----:B---3--:R-:W-:Y:S01]  /*39e0*/  ISETP.NE.U32.AND P0, PT, RZ, UR12, PT ;  /* 0x0000000cff007c0c */ /* 0x008fe2000bf05070 */
[----:B----4-:R-:W-:Y:S02]  /*39f0*/  UIMAD UR5, UR46, UR18, UR45 ;  /* 0x000000122e0572a4 */ /* 0x010fe4000f8e022d */
[----:B------:R-:W-:Y:S02]  /*3a00*/  MOV R20, UR18 ;  /* 0x0000001200147c02 */ /* 0x000fe40008000f00 */
[----:B------:R-:W-:-:S03]  /*3a10*/  ISETP.NE.AND.EX P0, PT, RZ, UR13, PT, P0 ;  /* 0x0000000dff007c0c */ /* 0x000fc6000bf05300 */
[----:B------:R-:W-:Y:S01]  /*3a20*/  IMAD R20, R20, UR5, R21 ;  /* 0x0000000514147c24 */ /* 0x000fe2000f8e0215 */
[----:B------:R-:W-:Y:S01]  /*3a30*/  P2R R27, PR, RZ, 0x1 ;  /* 0x00000001ff1b7803 */ /* 0x000fe20000000000 */
[----:B-----5:R-:W-:-:S04]  /*3a40*/  VIADD R6, R5, 0xffffffe ;  /* 0x0ffffffe05067836 */ /* 0x020fc80000000000 */
[----:B------:R1:W3:Y:S01]  /*3a50*/  F2I.FTZ.U32.TRUNC.NTZ R7, R6 ;  /* 0x0000000600077305 */ /* 0x0002e2000021f000 */
[----:B--2---:R-:W-:Y:S02]  /*3a60*/  VIADD R25, R25, UR7 ;  /* 0x0000000719197c36 */ /* 0x004fe40008000000 */
[----:B-1----:R-:W-:Y:S02]  /*3a70*/  HFMA2 R6, -RZ, RZ, 0, 0 ;  /* 0x00000000ff067431 */ /* 0x002fe400000001ff */
[----:B---3--:R-:W-:-:S04]  /*3a80*/  IMAD.MOV R11, RZ, RZ, -R7 ;  /* 0x000000ffff0b7224 */ /* 0x008fc800078e0a07 */
[----:B------:R-:W-:-:S04]  /*3a90*/  IMAD R11, R11, R4, RZ ;  /* 0x000000040b0b7224 */ /* 0x000fc800078e02ff */
[----:B------:R-:W-:Y:S01]  /*3aa0*/  IMAD.HI.U32 R5, R7, R11, R6 ;  /* 0x0000000b07057227 */ /* 0x000fe200078e0006 */
[----:B------:R-:W-:-:S03]  /*3ab0*/  MOV R11, UR46 ;  /* 0x0000002e000b7c02 */ /* 0x000fc60008000f00 */
[----:B------:R-:W-:Y:S01]  /*3ac0*/  IMAD.U32 R7, RZ, RZ, UR4 ;  /* 0x00000004ff077e24 */ /* 0x000fe2000f8e00ff */
[----:B------:R-:W-:Y:S01]  /*3ad0*/  UIADD3 UR4, UPT, UPT, UR11, 0x420, URZ ;  /* 0x000004200b047890 */ /* 0x000fe2000fffe0ff */
[----:B------:R-:W-:Y:S02]  /*3ae0*/  IMAD.U32 R6, RZ, RZ, UR12 ;  /* 0x0000000cff067e24 */ /* 0x000fe4000f8e00ff */
[--C-:B------:R-:W-:Y:S01]  /*3af0*/  IMAD R7, R7, 0xe0, R10.reuse ;  /* 0x000000e007077824 */ /* 0x100fe200078e020a */
[----:B------:R-:W-:Y:S01]  /*3b00*/  ULEA UR4, UR16, UR4, 0x18 ;  /* 0x0000000410047291 */ /* 0x000fe2000f8ec0ff */
[C---:B------:R-:W-:Y:S01]  /*3b10*/  IMAD R10, R19.reuse, UR6, R10 ;  /* 0x00000006130a7c24 */ /* 0x040fe2000f8e020a */
[----:B------:R-:W-:Y:S01]  /*3b20*/  IADD3 R6, P1, P2, R6, UR47, R21 ;  /* 0x0000002f06067c10 */ /* 0x000fe2000fa3e015 */
[----:B------:R-:W-:Y:S02]  /*3b30*/  IMAD R19, R19, 0xe0, RZ ;  /* 0x000000e013137824 */ /* 0x000fe400078e02ff */
[----:B------:R-:W-:Y:S01]  /*3b40*/  IMAD.WIDE R236, R7, 0x2, R236 ;  /* 0x0000000207ec7825 */ /* 0x000fe200078e02ec */
[----:B------:R-:W-:-:S02]  /*3b50*/  IADD3.X R7, PT, PT, R17, UR13, RZ, P1, P2 ;  /* 0x0000000d11077c10 */ /* 0x000fc40008fe44ff */
[----:B------:R-:W-:Y:S01]  /*3b60*/  SHF.R.S32.HI R23, RZ, 0x1f, R10 ;  /* 0x0000001fff177819 */ /* 0x000fe2000001140a */
[----:B0-----:R-:W-:Y:S01]  /*3b70*/  IMAD.WIDE.U32 R238, R11, 0x2, R238 ;  /* 0x000000020bee7825 */ /* 0x001fe200078e00ee */
[----:B------:R-:W-:-:S03]  /*3b80*/  LEA R26, R26, UR4, 0x2 ;  /* 0x000000041a1a7c11 */ /* 0x000fc6000f8e10ff */
[----:B------:R-:W-:Y:S02]  /*3b90*/  VIADD R21, R21, 0x1 ;  /* 0x0000000115157836 */ /* 0x000fe40000000000 */
[----:B------:R-:W-:-:S07]  /*3ba0*/  IMAD R24, R19, UR17, RZ ;  /* 0x0000001113187c24 */ /* 0x000fce000f8e02ff */
.L_x_319:
[----:B------:R-:W-:Y:S01]  /*3bb0*/  ISETP.NE.AND P6, PT, R27, RZ, PT ;  /* 0x000000ff1b00720c */ /* 0x000fe20003fc5270 */
[----:B------:R-:W0:Y:S01]  /*3bc0*/  LDC R11, c[0x0][0x3f4] ;  /* 0x0000fd00ff0b7b82 */ /* 0x000e220000000800 */
[----:B------:R-:W-:-:S04]  /*3bd0*/  IADD3 R28, PT, PT, R21, -0x1, RZ ;  /* 0xffffffff151c7810 */ /* 0x000fc80007ffe0ff */
[----:B------:R-:W-:Y:S02]  /*3be0*/  IABS R14, R28 ;  /* 0x0000001c000e7213 */ /* 0x000fe40000000000 */
[----:B------:R-:W-:-:S03]  /*3bf0*/  ISETP.GE.AND P1, PT, R28, RZ, PT ;  /* 0x000000ff1c00720c */ /* 0x000fc60003f26270 */
[----:B------:R-:W-:Y:S02]  /*3c00*/  IMAD.HI.U32 R12, R5, R14, RZ ;  /* 0x0000000e050c7227 */ /* 0x000fe400078e00ff */
[----:B-1----:R1:W5:Y:S02]  /*3c10*/  @P6 LDG.E.U8 R15, desc[UR36][R6.64] ;  /* 0x00000024060f6981 */ /* 0x002364000c1e1100 */
[----:B------:R-:W-:Y:S01]  /*3c20*/  IMAD.MOV R13, RZ, RZ, -R12 ;  /* 0x000000ffff0d7224 */ /* 0x000fe200078e0a0c */
[----:B0-234-:R-:W-:Y:S02]  /*3c30*/  IABS R222, R11 ;  /* 0x0000000b00de7213 */ /* 0x01dfe40000000000 */
[----:B------:R-:W-:-:S03]  /*3c40*/  ISETP.NE.AND P2, PT, R11, RZ, PT ;  /* 0x000000ff0b00720c */ /* 0x000fc60003f45270 */
[----:B------:R-:W-:-:S05]  /*3c50*/  IMAD R13, R222, R13, R14 ;  /* 0x0000000dde0d7224 */ /* 0x000fca00078e020e */
[----:B------:R-:W-:-:S13]  /*3c60*/  ISETP.GT.U32.AND P0, PT, R4, R13, PT ;  /* 0x0000000d0400720c */ /* 0x000fda0003f04070 */
[----:B------:R-:W-:-:S05]  /*3c70*/  @!P0 IMAD.IADD R13, R13, 0x1, -R222 ;  /* 0x000000010d0d8824 */ /* 0x000fca00078e0ade */
[----:B------:R-:W-:-:S13]  /*3c80*/  ISETP.GT.U32.AND P0, PT, R4, R13, PT ;  /* 0x0000000d0400720c */ /* 0x000fda0003f04070 */
[----:B------:R-:W-:-:S05]  /*3c90*/  @!P0 IADD3 R13, PT, PT, R13, -R222, RZ ;  /* 0x800000de0d0d8210 */ /* 0x000fca0007ffe0ff */
[----:B------:R-:W-:-:S04]  /*3ca0*/  IMAD.MOV.U32 R14, RZ, RZ, R13 ;  /* 0x000000ffff0e7224 */ /* 0x000fc800078e000d */
[----:B------:R-:W-:Y:S01]  /*3cb0*/  @!P1 IMAD.MOV R14, RZ, RZ, -R14 ;  /* 0x000000ffff0e9224 */ /* 0x000fe200078e0a0e */
[----:B------:R-:W-:-:S04]  /*3cc0*/  @!P2 LOP3.LUT R14, RZ, R11, RZ, 0x33, !PT ;  /* 0x0000000bff0ea212 */ /* 0x000fc800078e33ff */
[C---:B------:R-:W-:Y:S02]  /*3cd0*/  IADD3 R228, PT, PT, R14.reuse, R11, RZ ;  /* 0x0000000b0ee47210 */ /* 0x040fe40007ffe0ff */
[----:B------:R-:W-:-:S03]  /*3ce0*/  IADD3 R12, P0, PT, R14, UR47, RZ ;  /* 0x0000002f0e0c7c10 */ /* 0x000fc6000ff1e0ff */
[----:B------:R-:W-:Y:S01]  /*3cf0*/  IMAD R230, R11, 0x4, R228 ;  /* 0x000000040be67824 */ /* 0x000fe200078e02e4 */
[----:B------:R-:W-:Y:S01]  /*3d00*/  LEA R240, P1, R12, UR8, 0x2 ;  /* 0x000000080cf07c11 */ /* 0x000fe2000f8210ff */
[----:B------:R-:W-:Y:S01]  /*3d10*/  IMAD.X R13, RZ, RZ, R17, P0 ;  /* 0x000000ffff0d7224 */ /* 0x000fe200000e0611 */
[----:B------:R-:W-:Y:S01]  /*3d20*/  ISETP.GE.AND P0, PT, R28, UR45, PT ;  /* 0x0000002d1c007c0c */ /* 0x000fe2000bf06270 */
[----:B------:R-:W-:Y:S01]  /*3d30*/  IMAD.IADD R231, R230, 0x1, R11 ;  /* 0x00000001e6e77824 */ /* 0x000fe200078e020b */
[----:B------:R-:W-:Y:S02]  /*3d40*/  BSSY.RECONVERGENT B1, `(.L_x_252) ;  /* 0x0000029000017945 */ /* 0x000fe40003800200 */
[----:B------:R-:W-:Y:S02]  /*3d50*/  LEA.HI.X R241, R12, UR9, R13, 0x2, P1 ;  /* 0x000000090cf17c11 */ /* 0x000fe400088f140d */
[----:B------:R-:W-:-:S05]  /*3d60*/  IADD3 R232, PT, PT, R231, R11, RZ ;  /* 0x0000000be7e87210 */ /* 0x000fca0007ffe0ff */
[----:B------:R-:W-:-:S04]  /*3d70*/  IMAD R234, R11, 0x2, R232 ;  /* 0x000000020bea7824 */ /* 0x000fc800078e02e8 */
[----:B------:R-:W-:-:S05]  /*3d80*/  IMAD.IADD R233, R234, 0x1, R11 ;  /* 0x00000001eae97824 */ /* 0x000fca00078e020b */
[----:B------:R-:W-:-:S05]  /*3d90*/  IADD3 R229, PT, PT, R233, R11, RZ ;  /* 0x0000000be9e57210 */ /* 0x000fca0007ffe0ff */
[----:B------:R-:W-:-:S05]  /*3da0*/  IMAD.IADD R227, R229, 0x1, R11 ;  /* 0x00000001e5e37824 */ /* 0x000fca00078e020b */
[----:B------:R-:W-:Y:S01]  /*3db0*/  IADD3 R226, PT, PT, R227, R11, RZ ;  /* 0x0000000be3e27210 */ /* 0x000fe20007ffe0ff */
[----:B------:R-:W-:-:S04]  /*3dc0*/  IMAD.SHL.U32 R13, R14, 0x8, RZ ;  /* 0x000000080e0d7824 */ /* 0x000fc800078e00ff */
[----:B------:R-:W-:Y:S01]  /*3dd0*/  IMAD.IADD R12, R226, 0x1, R11 ;  /* 0x00000001e20c7824 */ /* 0x000fe200078e020b */
[----:B------:R-:W-:-:S03]  /*3de0*/  SHF.L.U32 R228, R228, 0x3, RZ ;  /* 0x00000003e4e47819 */ /* 0x000fc600000006ff */
[----:B------:R-:W-:Y:S01]  /*3df0*/  IMAD.IADD R14, R12, 0x1, R11 ;  /* 0x000000010c0e7824 */ /* 0x000fe200078e020b */
[----:B-1----:R-:W-:Y:S06]  /*3e00*/  @P0 BRA `(.L_x_253) ;  /* 0x0000000000700947 */ /* 0x002fec0003800000 */
[----:B------:R-:W-:-:S13]  /*3e10*/  ISETP.GE.AND P1, PT, R13, R19, PT ;  /* 0x000000130d00720c */ /* 0x000fda0003f26270 */
[----:B------:R-:W2:Y:S01]  /*3e20*/  @!P1 LDG.E R29, desc[UR36][R240.64] ;  /* 0x00000024f01d9981 */ /* 0x000ea2000c1e1900 */
[----:B------:R-:W0:Y:S01]  /*3e30*/  @!P1 LDC.64 R158, c[0x0][0x3b8] ;  /* 0x0000ee00ff9e9b82 */ /* 0x000e220000000a00 */
[----:B--2---:R-:W-:-:S05]  /*3e40*/  @!P1 IMAD R29, R24, R29, R13 ;  /* 0x0000001d181d9224 */ /* 0x004fca00078e020d */
[----:B------:R-:W-:-:S04]  /*3e50*/  @!P1 IADD3 R223, P2, PT, R10, R29, RZ ;  /* 0x0000001d0adf9210 */ /* 0x000fc80007f5e0ff */
[----:B------:R-:W-:Y:S02]  /*3e60*/  @!P1 LEA.HI.X.SX32 R224, R29, R23, 0x1, P2 ;  /* 0x000000171de09211 */ /* 0x000fe400010f0eff */
[----:B0-----:R-:W-:-:S04]  /*3e70*/  @!P1 LEA R222, P2, R223, R158, 0x1 ;  /* 0x0000009edfde9211 */ /* 0x001fc800078408ff */
[----:B------:R-:W-:Y:S02]  /*3e80*/  @!P1 LEA.HI.X R223, R223, R159, R224, 0x1, P2 ;  /* 0x0000009fdfdf9211 */ /* 0x000fe400010f0ce0 */
[----:B------:R-:W-:-:S06]  /*3e90*/  CS2R R158, SRZ ;  /* 0x00000000009e7805 */ /* 0x000fcc000001ff00 */
[----:B------:R0:W5:Y:S01]  /*3ea0*/  @!P1 LDG.E.64 R158, desc[UR36][R222.64] ;  /* 0x00000024de9e9981 */ /* 0x000162000c1e1b00 */
[----:B------:R-:W-:-:S09]  /*3eb0*/  UISETP.NE.AND UP0, UPT, UR19, URZ, UPT ;  /* 0x000000ff1300728c */ /* 0x000fd2000bf05270 */
[----:B0-----:R-:W-:Y:S05]  /*3ec0*/  BRA.U UP0, `(.L_x_253) ;  /* 0x0000000100407547 */ /* 0x001fea000b800000 */
[----:B------:R-:W-:Y:S01]  /*3ed0*/  ISETP.NE.AND P3, PT, R18, RZ, PT ;  /* 0x000000ff1200720c */ /* 0x000fe20003f65270 */
[----:B------:R-:W0:-:S12]  /*3ee0*/  @!P1 LDC.64 R224, c[0x0][0x3b8] ;  /* 0x0000ee00ffe09b82 */ /* 0x000e180000000a00 */
[----:B------:R-:W-:Y:S01]  /*3ef0*/  VOTEU.ANY UP0, P3 ;  /* 0x0000000000ff7886 */ /* 0x000fe20001800100 */
[----:B------:R-:W-:-:S13]  /*3f00*/  PLOP3.LUT P2, PT, PT, PT, UP0, 0x80, 0x8 ;  /* 0x000000000008781c */ /* 0x000fda0003f4f008 */
[----:B------:R-:W2:Y:S01]  /*3f10*/  @P2 LDG.E.64 R222, desc[UR36][R236.64] ;  /* 0x00000024ecde2981 */ /* 0x000ea2000c1e1b00 */
[----:B------:R-:W-:Y:S01]  /*3f20*/  PLOP3.LUT P4, PT, PT, PT, UP0, 0x80, 0x8 ;  /* 0x000000000008781c */ /* 0x000fe20003f8f008 */
[----:B-----5:R-:W-:Y:S01]  /*3f30*/  HFMA2 R158, R158, 1, 1, R92 ;  /* 0x3c003c009e9e7831 */ /* 0x020fe2000000005c */
[----:B------:R-:W-:Y:S01]  /*3f40*/  PLOP3.LUT P2, PT, PT, PT, UP0, 0x80, 0x8 ;  /* 0x000000000008781c */ /* 0x000fe20003f4f008 */
[----:B------:R-:W-:Y:S01]  /*3f50*/  HADD2 R159, R159, R93 ;  /* 0x0000005d9f9f7230 */ /* 0x000fe20000000000 */
[----:B------:R-:W-:-:S04]  /*3f60*/  @!P1 IADD3 R29, P3, PT, R9, R13, RZ ;  /* 0x0000000d091d9210 */ /* 0x000fc80007f7e0ff */
[----:B0-----:R-:W-:Y:S01]  /*3f70*/  @!P1 LEA R224, P5, R29, R224, 0x1 ;  /* 0x000000e01de09211 */ /* 0x001fe200078a08ff */
[----:B------:R-:W-:-:S05]  /*3f80*/  @!P1 IMAD.X R242, RZ, RZ, R22, P3 ;  /* 0x000000fffff29224 */ /* 0x000fca00018e0616 */
[----:B------:R-:W-:Y:S01]  /*3f90*/  @!P1 LEA.HI.X R225, R29, R225, R242, 0x1, P5 ;  /* 0x000000e11de19211 */ /* 0x000fe200028f0cf2 */
[----:B--2---:R-:W-:Y:S02]  /*3fa0*/  @P4 HFMA2 R159, R159, R223, -RZ ;  /* 0x000000df9f9f4231 */ /* 0x004fe400001000ff */
[----:B------:R-:W-:-:S05]  /*3fb0*/  @P2 HMUL2 R158, R158, R222 ;  /* 0x000000de9e9e2232 */ /* 0x000fca0000000000 */
[----:B------:R0:W-:Y:S02]  /*3fc0*/  @!P1 STG.E.64 desc[UR36][R224.64], R158 ;  /* 0x0000009ee0009986 */ /* 0x0001e4000c101b24 */
.L_x_253:
[----:B------:R-:W-:Y:S05]  /*3fd0*/  BSYNC.RECONVERGENT B1 ;  /* 0x0000000000017941 */ /* 0x000fea0003800200 */
.L_x_252:
[----:B------:R-:W-:Y:S04]  /*3fe0*/  BSSY.RECONVERGENT B1, `(.L_x_254) ;  /* 0x000001e000017945 */ /* 0x000fe80003800200 */
[----:B------:R-:W-:Y:S05]  /*3ff0*/  @P0 BRA `(.L_x_255) ;  /* 0x0000000000700947 */ /* 0x000fea0003800000 */
[----:B------:R-:W-:-:S13]  /*4000*/  ISETP.GE.AND P1, PT, R228, R19, PT ;  /* 0x00000013e400720c */ /* 0x000fda0003f26270 */
[----:B------:R-:W2:Y:S01]  /*4010*/  @!P1 LDG.E R29, desc[UR36][R240.64] ;  /* 0x00000024f01d9981 */ /* 0x000ea2000c1e1900 */
[----:B------:R-:W1:Y:S01]  /*4020*/  @!P1 LDC.64 R160, c[0x0][0x3b8] ;  /* 0x0000ee00ffa09b82 */ /* 0x000e620000000a00 */
[----:B--2---:R-:W-:-:S05]  /*4030*/  @!P1 IMAD R29, R24, R29, R228 ;  /* 0x0000001d181d9224 */ /* 0x004fca00078e02e4 */
[----:B------:R-:W-:-:S04]  /*4040*/  @!P1 IADD3 R223, P2, PT, R10, R29, RZ ;  /* 0x0000001d0adf9210 */ /* 0x000fc80007f5e0ff */
[----:B0-----:R-:W-:Y:S02]  /*4050*/  @!P1 LEA.HI.X.SX32 R224, R29, R23, 0x1, P2 ;  /* 0x000000171de09211 */ /* 0x001fe400010f0eff */
[----:B-1----:R-:W-:-:S04]  /*4060*/  @!P1 LEA R222, P2, R223, R160, 0x1 ;  /* 0x000000a0dfde9211 */ /* 0x002fc800078408ff */
[----:B------:R-:W-:Y:S02]  /*4070*/  @!P1 LEA.HI.X R223, R223, R161, R224, 0x1, P2 ;  /* 0x000000a1dfdf9211 */ /* 0x000fe400010f0ce0 */
[----:B------:R-:W-:-:S06]  /*4080*/  CS2R R160, SRZ ;  /* 0x0000000000a07805 */ /* 0x000fcc000001ff00 */
[----:B------:R1:W5:Y:S01]  /*4090*/  @!P1 LDG.E.64 R160, desc[UR36][R222.64] ;  /* 0x00000024dea09981 */ /* 0x000362000c1e1b00 */
[----:B------:R-:W-:-:S09]  /*40a0*/  UISETP.NE.AND UP0, UPT, UR19, URZ, UPT ;  /* 0x000000ff1300728c */ /* 0x000fd2000bf05270 */
[----:B-1----:R-:W-:Y:S05]  /*40b0*/  BRA.U UP0, `(.L_x_255) ;  /* 0x0000000100407547 */ /* 0x002fea000b800000 */
        /* <DEDUP_REMOVED lines=10> */
[----:B0-----:R-:W-:Y:S02]  /*4160*/  @!P1 LEA R224, P5, R29, R224, 0x1 ;  /* 0x000000e01de09211 */ /* 0x001fe400078a08ff */
[----:B------:R-:W-:-:S04]  /*4170*/  @!P1 LEA.HI.X.SX32 R242, R228, R22, 0x1, P3 ;  /* 0x00000016e4f29211 */ /* 0x000fc800018f0eff */
[----:B------:R-:W-:Y:S01]  /*4180*/  @!P1 LEA.HI.X R225, R29, R225, R242, 0x1, P5 ;  /* 0x000000e11de19211 */ /* 0x000fe200028f0cf2 */
[----:B--2---:R-:W-:Y:S02]  /*4190*/  @P4 HFMA2 R161, R161, R223, -RZ ;  /* 0x000000dfa1a14231 */ /* 0x004fe400001000ff */
[----:B------:R-:W-:-:S05]  /*41a0*/  @P2 HMUL2 R160, R160, R222 ;  /* 0x000000dea0a02232 */ /* 0x000fca0000000000 */
[----:B------:R1:W-:Y:S02]  /*41b0*/  @!P1 STG.E.64 desc[UR36][R224.64], R160 ;  /* 0x000000a0e0009986 */ /* 0x0003e4000c101b24 */
.L_x_255:
[----:B------:R-:W-:Y:S05]  /*41c0*/  BSYNC.RECONVERGENT B1 ;  /* 0x0000000000017941 */ /* 0x000fea0003800200 */
.L_x_254:
[----:B------:R-:W-:Y:S01]  /*41d0*/  BSSY.RECONVERGENT B1, `(.L_x_256) ;  /* 0x0000021000017945 */ /* 0x000fe20003800200 */
[C---:B------:R-:W-:Y:S01]  /*41e0*/  LEA R228, R11.reuse, R228, 0x4 ;  /* 0x000000e40be47211 */ /* 0x040fe200078e20ff */
[----:B------:R-:W-:Y:S02]  /*41f0*/  IMAD R29, R11, 0x2, R14 ;  /* 0x000000020b1d7824 */ /* 0x000fe400078e020e */
[----:B------:R-:W-:Y:S05]  /*4200*/  @P0 BRA `(.L_x_257) ;  /* 0x0000000000740947 */ /* 0x000fea0003800000 */
[----:B------:R-:W-:-:S05]  /*4210*/  IMAD R242, R11, 0x10, R13 ;  /* 0x000000100bf27824 */ /* 0x000fca00078e020d */
[----:B------:R-:W-:-:S13]  /*4220*/  ISETP.GE.AND P1, PT, R242, R19, PT ;  /* 0x00000013f200720c */ /* 0x000fda0003f26270 */
[----:B------:R-:W2:Y:S01]  /*4230*/  @!P1 LDG.E R223, desc[UR36][R240.64] ;  /* 0x00000024f0df9981 */ /* 0x000ea2000c1e1900 */
[----:B------:R-:W3:Y:S01]  /*4240*/  @!P1 LDC.64 R162, c[0x0][0x3b8] ;  /* 0x0000ee00ffa29b82 */ /* 0x000ee20000000a00 */
[----:B--2---:R-:W-:-:S05]  /*4250*/  @!P1 IMAD R223, R24, R223, R242 ;  /* 0x000000df18df9224 */ /* 0x004fca00078e02f2 */
[----:B01----:R-:W-:-:S04]  /*4260*/  @!P1 IADD3 R224, P2, PT, R10, R223, RZ ;  /* 0x000000df0ae09210 */ /* 0x003fc80007f5e0ff */
[----:B------:R-:W-:Y:S02]  /*4270*/  @!P1 LEA.HI.X.SX32 R223, R223, R23, 0x1, P2 ;  /* 0x00000017dfdf9211 */ /* 0x000fe400010f0eff */
[----:B---3--:R-:W-:-:S04]  /*4280*/  @!P1 LEA R222, P2, R224, R162, 0x1 ;  /* 0x000000a2e0de9211 */ /* 0x008fc800078408ff */
[----:B------:R-:W-:Y:S02]  /*4290*/  @!P1 LEA.HI.X R223, R224, R163, R223, 0x1, P2 ;  /* 0x000000a3e0df9211 */ /* 0x000fe400010f0cdf */
[----:B------:R-:W-:-:S06]  /*42a0*/  CS2R R162, SRZ ;  /* 0x0000000000a27805 */ /* 0x000fcc000001ff00 */
[----:B------:R2:W5:Y:S01]  /*42b0*/  @!P1 LDG.E.64 R162, desc[UR36][R222.64] ;  /* 0x00000024dea29981 */ /* 0x000562000c1e1b00 */
[----:B------:R-:W-:-:S09]  /*42c0*/  UISETP.NE.AND UP0, UPT, UR19, URZ, UPT ;  /* 0x000000ff1300728c */ /* 0x000fd2000bf05270 */
[----:B--2---:R-:W-:Y:S05]  /*42d0*/  BRA.U UP0, `(.L_x_257) ;  /* 0x0000000100407547 */ /* 0x004fea000b800000 */
        /* <DEDUP_REMOVED lines=10> */
[----:B------:R-:W-:Y:S02]  /*4380*/  @!P1 LEA.HI.X.SX32 R242, R242, R22, 0x1, P4 ;  /* 0x00000016f2f29211 */ /* 0x000fe400020f0eff */
[----:B0-----:R-:W-:-:S04]  /*4390*/  @!P1 LEA R224, P4, R235, R224, 0x1 ;  /* 0x000000e0ebe09211 */ /* 0x001fc800078808ff */
[----:B------:R-:W-:Y:S01]  /*43a0*/  @!P1 LEA.HI.X R225, R235, R225, R242, 0x1, P4 ;  /* 0x000000e1ebe19211 */ /* 0x000fe200020f0cf2 */
[----:B--2---:R-:W-:Y:S02]  /*43b0*/  @P2 HFMA2 R163, R163, R223, -RZ ;  /* 0x000000dfa3a32231 */ /* 0x004fe400001000ff */
[----:B------:R-:W-:-:S05]  /*43c0*/  @P3 HMUL2 R162, R162, R222 ;  /* 0x000000dea2a23232 */ /* 0x000fca0000000000 */
[----:B------:R2:W-:Y:S02]  /*43d0*/  @!P1 STG.E.64 desc[UR36][R224.64], R162 ;  /* 0x000000a2e0009986 */ /* 0x0005e4000c101b24 */
.L_x_257:
[----:B------:R-:W-:Y:S05]  /*43e0*/  BSYNC.RECONVERGENT B1 ;  /* 0x0000000000017941 */ /* 0x000fea0003800200 */
.L_x_256:
[----:B------:R-:W-:Y:S04]  /*43f0*/  BSSY.RECONVERGENT B1, `(.L_x_258) ;  /* 0x000001e000017945 */ /* 0x000fe80003800200 */
[----:B------:R-:W-:Y:S05]  /*4400*/  @P0 BRA `(.L_x_259) ;  /* 0x0000000000700947 */ /* 0x000fea0003800000 */
[----:B------:R-:W-:-:S13]  /*4410*/  ISETP.GE.AND P1, PT, R228, R19, PT ;  /* 0x00000013e400720c */ /* 0x000fda0003f26270 */
[----:B------:R-:W3:Y:S01]  /*4420*/  @!P1 LDG.E R223, desc[UR36][R240.64] ;  /* 0x00000024f0df9981 */ /* 0x000ee2000c1e1900 */
[----:B------:R-:W4:Y:S01]  /*4430*/  @!P1 LDC.64 R164, c[0x0][0x3b8] ;  /* 0x0000ee00ffa49b82 */ /* 0x000f220000000a00 */
[----:B---3--:R-:W-:-:S05]  /*4440*/  @!P1 IMAD R223, R24, R223, R228 ;  /* 0x000000df18df9224 */ /* 0x008fca00078e02e4 */
[----:B012---:R-:W-:-:S04]  /*4450*/  @!P1 IADD3 R224, P2, PT, R10, R223, RZ ;  /* 0x000000df0ae09210 */ /* 0x007fc80007f5e0ff */
[----:B------:R-:W-:Y:S02]  /*4460*/  @!P1 LEA.HI.X.SX32 R223, R223, R23, 0x1, P2 ;  /* 0x00000017dfdf9211 */ /* 0x000fe400010f0eff */
[----:B----4-:R-:W-:-:S04]  /*4470*/  @!P1 LEA R222, P2, R224, R164, 0x1 ;  /* 0x000000a4e0de9211 */ /* 0x010fc800078408ff */
[----:B------:R-:W-:Y:S02]  /*4480*/  @!P1 LEA.HI.X R223, R224, R165, R223, 0x1, P2 ;  /* 0x000000a5e0df9211 */ /* 0x000fe400010f0cdf */
[----:B------:R-:W-:-:S06]  /*4490*/  CS2R R164, SRZ ;  /* 0x0000000000a47805 */ /* 0x000fcc000001ff00 */
[----:B------:R3:W5:Y:S01]  /*44a0*/  @!P1 LDG.E.64 R164, desc[UR36][R222.64] ;  /* 0x00000024dea49981 */ /* 0x000762000c1e1b00 */
[----:B------:R-:W-:-:S09]  /*44b0*/  UISETP.NE.AND UP0, UPT, UR19, URZ, UPT ;  /* 0x000000ff1300728c */ /* 0x000fd2000bf05270 */
[----:B---3--:R-:W-:Y:S05]  /*44c0*/  BRA.U UP0, `(.L_x_259) ;  /* 0x0000000100407547 */ /* 0x008fea000b800000 */
        /* <DEDUP_REMOVED lines=16> */
.L_x_259:
[----:B------:R-:W-:Y:S05]  /*45d0*/  BSYNC.RECONVERGENT B1 ;  /* 0x0000000000017941 */ /* 0x000fea0003800200 */
.L_x_258:
[----:B------:R-:W-:Y:S01]  /*45e0*/  BSSY.RECONVERGENT B1, `(.L_x_260) ;  /* 0x0000020000017945 */ /* 0x000fe20003800200 */
[----:B------:R-:W-:-:S03]  /*45f0*/  IADD3 R228, PT, PT, R29, R11, RZ ;  /* 0x0000000b1de47210 */ /* 0x000fc60007ffe0ff */
[----:B------:R-:W-:Y:S05]  /*4600*/  @P0 BRA `(.L_x_261) ;  /* 0x0000000000740947 */ /* 0x000fea0003800000 */
[----:B------:R-:W-:-:S05]  /*4610*/  IMAD R242, R11, 0x20, R13 ;  /* 0x000000200bf27824 */ /* 0x000fca00078e020d */
[----:B------:R-:W-:-:S13]  /*4620*/  ISETP.GE.AND P1, PT, R242, R19, PT ;  /* 0x00000013f200720c */ /* 0x000fda0003f26270 */
[----:B------:R-:W4:Y:S01]  /*4630*/  @!P1 LDG.E R223, desc[UR36][R240.64] ;  /* 0x00000024f0df9981 */ /* 0x000f22000c1e1900 */
[----:B------:R-:W0:Y:S01]  /*4640*/  @!P1 LDC.64 R166, c[0x0][0x3b8] ;  /* 0x0000ee00ffa69b82 */ /* 0x000e220000000a00 */
[----:B----4-:R-:W-:-:S05]  /*4650*/  @!P1 IMAD R223, R24, R223, R242 ;  /* 0x000000df18df9224 */ /* 0x010fca00078e02f2 */
[----:B0123--:R-:W-:-:S04]  /*4660*/  @!P1 IADD3 R224, P2, PT, R10, R223, RZ ;  /* 0x000000df0ae09210 */ /* 0x00ffc80007f5e0ff */
[----:B------:R-:W-:Y:S02]  /*4670*/  @!P1 LEA.HI.X.SX32 R223, R223, R23, 0x1, P2 ;  /* 0x00000017dfdf9211 */ /* 0x000fe400010f0eff */
[----:B------:R-:W-:-:S04]  /*4680*/  @!P1 LEA R222, P2, R224, R166, 0x1 ;  /* 0x000000a6e0de9211 */ /* 0x000fc800078408ff */
[----:B------:R-:W-:Y:S02]  /*4690*/  @!P1 LEA.HI.X R223, R224, R167, R223, 0x1, P2 ;  /* 0x000000a7e0df9211 */ /* 0x000fe400010f0cdf */
[----:B------:R-:W-:-:S06]  /*46a0*/  CS2R R166, SRZ ;  /* 0x0000000000a67805 */ /* 0x000fcc000001ff00 */
[----:B------:R4:W5:Y:S01]  /*46b0*/  @!P1 LDG.E.64 R166, desc[UR36][R222.64] ;  /* 0x00000024dea69981 */ /* 0x000962000c1e1b00 */
[----:B------:R-:W-:-:S09]  /*46c0*/  UISETP.NE.AND UP0, UPT, UR19, URZ, UPT ;  /* 0x000000ff1300728c */ /* 0x000fd2000bf05270 */
[----:B----4-:R-:W-:Y:S05]  /*46d0*/  BRA.U UP0, `(.L_x_261) ;  /* 0x0000000100407547 */ /* 0x010fea000b800000 */
        /* <DEDUP_REMOVED lines=16> */
.L_x_261:
[----:B------:R-:W-:Y:S05]  /*47e0*/  BSYNC.RECONVERGENT B1 ;  /* 0x0000000000017941 */ /* 0x000fea0003800200 */
.L_x_260:
[----:B------:R-:W-:Y:S04]  /*47f0*/  BSSY.RECONVERGENT B1, `(.L_x_262) ;  /* 0x000001f000017945 */ /* 0x000fe80003800200 */
[----:B------:R-:W-:Y:S05]  /*4800*/  @P0 BRA `(.L_x_263) ;  /* 0x0000000000740947 */ /* 0x000fea0003800000 */
[----:B------:R-:W-:-:S05]  /*4810*/  IMAD.SHL.U32 R242, R230, 0x8, RZ ;  /* 0x00000008e6f27824 */ /* 0x000fca00078e00ff */
[----:B------:R-:W-:-:S13]  /*4820*/  ISETP.GE.AND P1, PT, R242, R19, PT ;  /* 0x00000013f200720c */ /* 0x000fda0003f26270 */
[----:B------:R-:W2:Y:S01]  /*4830*/  @!P1 LDG.E R223, desc[UR36][R240.64] ;  /* 0x00000024f0df9981 */ /* 0x000ea2000c1e1900 */
[----:B------:R-:W0:Y:S01]  /*4840*/  @!P1 LDC.64 R168, c[0x0][0x3b8] ;  /* 0x0000ee00ffa89b82 */ /* 0x000e220000000a00 */
[----:B--2---:R-:W-:-:S05]  /*4850*/  @!P1 IMAD R223, R24, R223, R242 ;  /* 0x000000df18df9224 */ /* 0x004fca00078e02f2 */
[----:B01-34-:R-:W-:-:S04]  /*4860*/  @!P1 IADD3 R224, P2, PT, R10, R223, RZ ;  /* 0x000000df0ae09210 */ /* 0x01bfc80007f5e0ff */
[----:B------:R-:W-:Y:S02]  /*4870*/  @!P1 LEA.HI.X.SX32 R223, R223, R23, 0x1, P2 ;  /* 0x00000017dfdf9211 */ /* 0x000fe400010f0eff */
[----:B------:R-:W-:-:S04]  /*4880*/  @!P1 LEA R222, P2, R224, R168, 0x1 ;  /* 0x000000a8e0de9211 */ /* 0x000fc800078408ff */
        /* <DEDUP_REMOVED lines=21> */
.L_x_263:
[----:B------:R-:W-:Y:S05]  /*49e0*/  BSYNC.RECONVERGENT B1 ;  /* 0x0000000000017941 */ /* 0x000fea0003800200 */
.L_x_262:
[----:B------:R-:W-:Y:S01]  /*49f0*/  BSSY.RECONVERGENT B1, `(.L_x_264) ;  /* 0x0000020000017945 */ /* 0x000fe20003800200 */
[----:B------:R-:W-:-:S03]  /*4a00*/  IADD3 R230, PT, PT, R228, R11, RZ ;  /* 0x0000000be4e67210 */ /* 0x000fc60007ffe0ff */
        /* <DEDUP_REMOVED lines=30> */
.L_x_265:
[----:B------:R-:W-:Y:S05]  /*4bf0*/  BSYNC.RECONVERGENT B1 ;  /* 0x0000000000017941 */ /* 0x000fea0003800200 */
.L_x_264:
[----:B------:R-:W-:Y:S01]  /*4c00*/  BSSY.RECONVERGENT B1, `(.L_x_266) ;  /* 0x0000020000017945 */ /* 0x000fe20003800200 */
[----:B------:R-:W-:-:S03]  /*4c10*/  IMAD.IADD R231, R230, 0x1, R11 ;  /* 0x00000001e6e77824 */ /* 0x000fc600078e020b */
[----:B------:R-:W-:Y:S05]  /*4c20*/  @P0 BRA `(.L_x_267) ;  /* 0x0000000000740947 */ /* 0x000fea0003800000 */
[----:B------:R-:W-:-:S04]  /*4c30*/  SHF.L.U32 R242, R232, 0x3, RZ ;  /* 0x00000003e8f27819 */ /* 0x000fc800000006ff */
        /* <DEDUP_REMOVED lines=28> */
.L_x_267:
[----:B------:R-:W-:Y:S05]  /*4e00*/  BSYNC.RECONVERGENT B1 ;  /* 0x0000000000017941 */ /* 0x000fea0003800200 */
.L_x_266:
[----:B------:R-:W-:Y:S01]  /*4e10*/  BSSY.RECONVERGENT B1, `(.L_x_268) ;  /* 0x0000020000017945 */ /* 0x000fe20003800200 */
[----:B------:R-:W-:-:S03]  /*4e20*/  IMAD.IADD R232, R231, 0x1, R11 ;  /* 0x00000001e7e87824 */ /* 0x000fc600078e020b */
[----:B------:R-:W-:Y:S05]  /*4e30*/  @P0 BRA `(.L_x_269) ;  /* 0x0000000000740947 */ /* 0x000fea0003800000 */
[----:B------:R-:W-:-:S05]  /*4e40*/  IMAD R242, R11, 0x40, R13 ;  /* 0x000000400bf27824 */ /* 0x000fca00078e020d */
        /* <DEDUP_REMOVED lines=28> */
.L_x_269:
[----:B------:R-:W-:Y:S05]  /*5010*/  BSYNC.RECONVERGENT B1 ;  /* 0x0000000000017941 */ /* 0x000fea0003800200 */
.L_x_268:
[----:B------:R-:W-:Y:S04]  /*5020*/  BSSY.RECONVERGENT B1, `(.L_x_270) ;  /* 0x000001f000017945 */ /* 0x000fe80003800200 */
        /* <DEDUP_REMOVED lines=30> */
.L_x_271:
[----:B------:R-:W-:Y:S05]  /*5210*/  BSYNC.RECONVERGENT B1 ;  /* 0x0000000000017941 */ /* 0x000fea0003800200 */
.L_x_270:
[----:B------:R-:W-:Y:S01]  /*5220*/  BSSY.RECONVERGENT B1, `(.L_x_272) ;  /* 0x0000020000017945 */ /* 0x000fe20003800200 */
[----:B------:R-:W-:-:S03]  /*5230*/  IMAD.IADD R234, R232, 0x1, R11 ;  /* 0x00000001e8ea7824 */ /* 0x000fc600078e020b */
        /* <DEDUP_REMOVED lines=30> */
.L_x_273:
[----:B------:R-:W-:Y:S05]  /*5420*/  BSYNC.RECONVERGENT B1 ;  /* 0x0000000000017941 */ /* 0x000fea0003800200 */
.L_x_272:
        /* <DEDUP_REMOVED lines=32> */
.L_x_275:
[----:B------:R-:W-:Y:S05]  /*5630*/  BSYNC.RECONVERGENT B1 ;  /* 0x0000000000017941 */ /* 0x000fea0003800200 */
.L_x_274:
        /* <DEDUP_REMOVED lines=32> */
.L_x_277:
[----:B------:R-:W-:Y:S05]  /*5840*/  BSYNC.RECONVERGENT B1 ;  /* 0x0000000000017941 */ /* 0x000fea0003800200 */
.L_x_276:
        /* <DEDUP_REMOVED lines=32> */
.L_x_279:
[----:B------:R-:W-:Y:S05]  /*5a50*/  BSYNC.RECONVERGENT B1 ;  /* 0x0000000000017941 */ /* 0x000fea0003800200 */
.L_x_278:
        /* <DEDUP_REMOVED lines=17> */
[----:B-1-34-:R-:W0:-:S12]  /*5b70*/  @!P1 LDC.64 R224, c[0x0][0x3b8] ;  /* 0x0000ee00ffe09b82 */ /* 0x01ae180000000a00 */
        /* <DEDUP_REMOVED lines=14> */
.L_x_281:
[----:B------:R-:W-:Y:S05]  /*5c60*/  BSYNC.RECONVERGENT B1 ;  /* 0x0000000000017941 */ /* 0x000fea0003800200 */
.L_x_280:
        /* <DEDUP_REMOVED lines=32> */
.L_x_283:
[----:B------:R-:W-:Y:S05]  /*5e70*/  BSYNC.RECONVERGENT B1 ;  /* 0x0000000000017941 */ /* 0x000fea0003800200 */
.L_x_282:
[----:B------:R-:W-:Y:S01]  /*5e80*/  BSSY.RECONVERGENT B1, `(.L_x_284) ;  /* 0x0000020000017945 */ /* 0x000fe20003800200 */
[----:B------:R-:W-:Y:S02]  /*5e90*/  IMAD.IADD R14, R235, 0x1, R11 ;  /* 0x00000001eb0e7824 */ /* 0x000fe400078e020b */
[----:B------:R-:W-:Y:S01]  /*5ea0*/  IMAD R242, R11, 0x80, R13 ;  /* 0x000000800bf27824 */ /* 0x000fe200078e020d */
[----:B------:R-:W-:Y:S06]  /*5eb0*/  @P0 BRA `(.L_x_285) ;  /* 0x0000000000700947 */ /* 0x000fec0003800000 */
        /* <DEDUP_REMOVED lines=21> */
[----:B-1-34-:R-:W-:-:S04]  /*6010*/  @!P1 IADD3 R224, P4, PT, R9, R242, RZ ;  /* 0x000000f209e09210 */ /* 0x01afc80007f9e0ff */
[----:B------:R-:W-:Y:S02]  /*6020*/  @!P1 LEA.HI.X.SX32 R225, R242, R22, 0x1, P4 ;  /* 0x00000016f2e19211 */ /* 0x000fe400020f0eff */
[----:B0-----:R-:W-:-:S04]  /*6030*/  @!P1 LEA R222, P4, R224, R222, 0x1 ;  /* 0x000000dee0de9211 */ /* 0x001fc800078808ff */
[----:B------:R-:W-:Y:S01]  /*6040*/  @!P1 LEA.HI.X R223, R224, R223, R225, 0x1, P4 ;  /* 0x000000dfe0df9211 */ /* 0x000fe200020f0ce1 */
[----:B--2---:R-:W-:Y:S02]  /*6050*/  @P2 HFMA2 R191, R191, R13, -RZ ;  /* 0x0000000dbfbf2231 */ /* 0x004fe400001000ff */
[----:B------:R-:W-:-:S05]  /*6060*/  @P3 HMUL2 R190, R190, R12 ;  /* 0x0000000cbebe3232 */ /* 0x000fca0000000000 */
[----:B------:R0:W-:Y:S02]  /*6070*/  @!P1 STG.E.64 desc[UR36][R222.64], R190 ;  /* 0x000000bede009986 */ /* 0x0001e4000c101b24 */
.L_x_285:
[----:B------:R-:W-:Y:S05]  /*6080*/  BSYNC.RECONVERGENT B1 ;  /* 0x0000000000017941 */ /* 0x000fea0003800200 */
.L_x_284:
[----:B------:R-:W-:Y:S01]  /*6090*/  BSSY.RECONVERGENT B1, `(.L_x_286) ;  /* 0x0000020000017945 */ /* 0x000fe20003800200 */
[----:B01234-:R-:W-:-:S03]  /*60a0*/  IADD3 R224, PT, PT, R14, R11, RZ ;  /* 0x0000000b0ee07210 */ /* 0x01ffc60007ffe0ff */
        /* <DEDUP_REMOVED lines=30> */
.L_x_287:
[----:B------:R-:W-:Y:S05]  /*6290*/  BSYNC.RECONVERGENT B1 ;  /* 0x0000000000017941 */ /* 0x000fea0003800200 */
.L_x_286:
[----:B------:R-:W-:Y:S01]  /*62a0*/  BSSY.RECONVERGENT B1, `(.L_x_288) ;  /* 0x0000020000017945 */ /* 0x000fe20003800200 */
[----:B------:R-:W-:-:S03]  /*62b0*/  IMAD.IADD R29, R224, 0x1, R11 ;  /* 0x00000001e01d7824 */ /* 0x000fc600078e020b */
[----:B------:R-:W-:Y:S05]  /*62c0*/  @P0 BRA `(.L_x_289) ;  /* 0x0000000000740947 */ /* 0x000fea0003800000 */
[----:B------:R-:W-:-:S04]  /*62d0*/  SHF.L.U32 R228, R228, 0x3, RZ ;  /* 0x00000003e4e47819 */ /* 0x000fc800000006ff */
[----:B------:R-:W-:-:S13]  /*62e0*/  ISETP.GE.AND P1, PT, R228, R19, PT ;  /* 0x00000013e400720c */ /* 0x000fda0003f26270 */
[----:B------:R-:W2:Y:S01]  /*62f0*/  @!P1 LDG.E R195, desc[UR36][R240.64] ;  /* 0x00000024f0c39981 */ /* 0x000ea2000c1e1900 */
[----:B------:R-:W1:Y:S01]  /*6300*/  @!P1 LDC.64 R12, c[0x0][0x3b8] ;  /* 0x0000ee00ff0c9b82 */ /* 0x000e620000000a00 */
[----:B--2---:R-:W-:-:S05]  /*6310*/  @!P1 IMAD R195, R24, R195, R228 ;  /* 0x000000c318c39224 */ /* 0x004fca00078e02e4 */
[----:B------:R-:W-:-:S04]  /*6320*/  @!P1 IADD3 R194, P2, PT, R10, R195, RZ ;  /* 0x000000c30ac29210 */ /* 0x000fc80007f5e0ff */
[----:B------:R-:W-:Y:S02]  /*6330*/  @!P1 LEA.HI.X.SX32 R195, R195, R23, 0x1, P2 ;  /* 0x00000017c3c39211 */ /* 0x000fe400010f0eff */
[----:B-1----:R-:W-:-:S04]  /*6340*/  @!P1 LEA R12, P2, R194, R12, 0x1 ;  /* 0x0000000cc20c9211 */ /* 0x002fc800078408ff */
[----:B------:R-:W-:Y:S02]  /*6350*/  @!P1 LEA.HI.X R13, R194, R13, R195, 0x1, P2 ;  /* 0x0000000dc20d9211 */ /* 0x000fe400010f0cc3 */
[----:B------:R-:W-:-:S06]  /*6360*/  CS2R R194, SRZ ;  /* 0x0000000000c27805 */ /* 0x000fcc000001ff00 */
[----:B------:R1:W5:Y:S01]  /*6370*/  @!P1 LDG.E.64 R194, desc[UR36][R12.64] ;  /* 0x000000240cc29981 */ /* 0x000362000c1e1b00 */
[----:B------:R-:W-:-:S09]  /*6380*/  UISETP.NE.AND UP0, UPT, UR19, URZ, UPT ;  /* 0x000000ff1300728c */ /* 0x000fd2000bf05270 */
[----:B-1----:R-:W-:Y:S05]  /*6390*/  BRA.U UP0, `(.L_x_289) ;  /* 0x0000000100407547 */ /* 0x002fea000b800000 */
[----:B------:R-:W-:Y:S01]  /*63a0*/  ISETP.NE.AND P3, PT, R18, RZ, PT ;  /* 0x000000ff1200720c */ /* 0x000fe20003f65270 */
[----:B0-----:R-:W0:-:S12]  /*63b0*/  @!P1 LDC.64 R222, c[0x0][0x3b8] ;  /* 0x0000ee00ffde9b82 */ /* 0x001e180000000a00 */
        /* <DEDUP_REMOVED lines=14> */
.L_x_289:
[----:B------:R-:W-:Y:S05]  /*64a0*/  BSYNC.RECONVERGENT B1 ;  /* 0x0000000000017941 */ /* 0x000fea0003800200 */
.L_x_288:
[----:B------:R-:W-:Y:S01]  /*64b0*/  BSSY.RECONVERGENT B1, `(.L_x_290) ;  /* 0x0000020000017945 */ /* 0x000fe20003800200 */
[----:B------:R-:W-:-:S03]  /*64c0*/  IMAD.IADD R11, R29, 0x1, R11 ;  /* 0x000000011d0b7824 */ /* 0x000fc600078e020b */
[----:B------:R-:W-:Y:S05]  /*64d0*/  @P0 BRA `(.L_x_291) ;  /* 0x0000000000740947 */ /* 0x000fea0003800000 */
[----:B------:R-:W-:-:S05]  /*64e0*/  IMAD.SHL.U32 R228, R230, 0x8, RZ ;  /* 0x00000008e6e47824 */ /* 0x000fca00078e00ff */
[----:B------:R-:W-:-:S13]  /*64f0*/  ISETP.GE.AND P1, PT, R228, R19, PT ;  /* 0x00000013e400720c */ /* 0x000fda0003f26270 */
[----:B------:R-:W2:Y:S01]  /*6500*/  @!P1 LDG.E R197, desc[UR36][R240.64] ;  /* 0x00000024f0c59981 */ /* 0x000ea2000c1e1900 */
[----:B------:R-:W3:Y:S01]  /*6510*/  @!P1 LDC.64 R12, c[0x0][0x3b8] ;  /* 0x0000ee00ff0c9b82 */ /* 0x000ee20000000a00 */
[----:B--2---:R-:W-:-:S05]  /*6520*/  @!P1 IMAD R197, R24, R197, R228 ;  /* 0x000000c518c59224 */ /* 0x004fca00078e02e4 */
[----:B------:R-:W-:-:S04]  /*6530*/  @!P1 IADD3 R196, P2, PT, R10, R197, RZ ;  /* 0x000000c50ac49210 */ /* 0x000fc80007f5e0ff */
        /* <DEDUP_REMOVED lines=8> */
[----:B01----:R-:W0:-:S12]  /*65c0*/  @!P1 LDC.64 R222, c[0x0][0x3b8] ;  /* 0x0000ee00ffde9b82 */ /* 0x003e180000000a00 */
        /* <DEDUP_REMOVED lines=14> */
.L_x_291:
[----:B------:R-:W-:Y:S05]  /*66b0*/  BSYNC.RECONVERGENT B1 ;  /* 0x0000000000017941 */ /* 0x000fea0003800200 */
.L_x_290:
[----:B------:R-:W-:Y:S04]  /*66c0*/  BSSY.RECONVERGENT B1, `(.L_x_292) ;  /* 0x000001f000017945 */ /* 0x000fe80003800200 */
[----:B------:R-:W-:Y:S05]  /*66d0*/  @P0 BRA `(.L_x_293) ;  /* 0x0000000000740947 */ /* 0x000fea0003800000 */
[----:B------:R-:W-:-:S04]  /*66e0*/  SHF.L.U32 R228, R231, 0x3, RZ ;  /* 0x00000003e7e47819 */ /* 0x000fc800000006ff */
[----:B------:R-:W-:-:S13]  /*66f0*/  ISETP.GE.AND P1, PT, R228, R19, PT ;  /* 0x00000013e400720c */ /* 0x000fda0003f26270 */
[----:B------:R-:W3:Y:S01]  /*6700*/  @!P1 LDG.E R199, desc[UR36][R240.64] ;  /* 0x00000024f0c79981 */ /* 0x000ee2000c1e1900 */
[----:B------:R-:W4:Y:S01]  /*6710*/  @!P1 LDC.64 R12, c[0x0][0x3b8] ;  /* 0x0000ee00ff0c9b82 */ /* 0x000f220000000a00 */
[----:B---3--:R-:W-:-:S05]  /*6720*/  @!P1 IMAD R199, R24, R199, R228 ;  /* 0x000000c718c79224 */ /* 0x008fca00078e02e4 */
[----:B------:R-:W-:-:S04]  /*6730*/  @!P1 IADD3 R198, P2, PT, R10, R199, RZ ;  /* 0x000000c70ac69210 */ /* 0x000fc80007f5e0ff */
        /* <DEDUP_REMOVED lines=8> */
[----:B012---:R-:W0:-:S12]  /*67c0*/  @!P1 LDC.64 R222, c[0x0][0x3b8] ;  /* 0x0000ee00ffde9b82 */ /* 0x007e180000000a00 */
        /* <DEDUP_REMOVED lines=14> */
.L_x_293:
[----:B------:R-:W-:Y:S05]  /*68b0*/  BSYNC.RECONVERGENT B1 ;  /* 0x0000000000017941 */ /* 0x000fea0003800200 */
.L_x_292:
[----:B------:R-:W-:Y:S04]  /*68c0*/  BSSY.RECONVERGENT B1, `(.L_x_294) ;  /* 0x000001f000017945 */ /* 0x000fe80003800200 */
[----:B------:R-:W-:Y:S05]  /*68d0*/  @P0 BRA `(.L_x_295) ;  /* 0x0000000000740947 */ /* 0x000fea0003800000 */
[----:B------:R-:W-:-:S05]  /*68e0*/  IMAD.SHL.U32 R228, R232, 0x8, RZ ;  /* 0x00000008e8e47824 */ /* 0x000fca00078e00ff */
[----:B------:R-:W-:-:S13]  /*68f0*/  ISETP.GE.AND P1, PT, R228, R19, PT ;  /* 0x00000013e400720c */ /* 0x000fda0003f26270 */
[----:B------:R-:W4:Y:S01]  /*6900*/  @!P1 LDG.E R201, desc[UR36][R240.64] ;  /* 0x00000024f0c99981 */ /* 0x000f22000c1e1900 */
[----:B------:R-:W0:Y:S01]  /*6910*/  @!P1 LDC.64 R12, c[0x0][0x3b8] ;  /* 0x0000ee00ff0c9b82 */ /* 0x000e220000000a00 */
[----:B----4-:R-:W-:-:S05]  /*6920*/  @!P1 IMAD R201, R24, R201, R228 ;  /* 0x000000c918c99224 */ /* 0x010fca00078e02e4 */
[----:B------:R-:W-:-:S04]  /*6930*/  @!P1 IADD3 R200, P2, PT, R10, R201, RZ ;  /* 0x000000c90ac89210 */ /* 0x000fc80007f5e0ff */
[----:B------:R-:W-:Y:S02]  /*6940*/  @!P1 LEA.HI.X.SX32 R201, R201, R23, 0x1, P2 ;  /* 0x00000017c9c99211 */ /* 0x000fe400010f0eff */
[----:B0-----:R-:W-:-:S04]  /*6950*/  @!P1 LEA R12, P2, R200, R12, 0x1 ;  /* 0x0000000cc80c9211 */ /* 0x001fc800078408ff */
[----:B------:R-:W-:Y:S02]  /*6960*/  @!P1 LEA.HI.X R13, R200, R13, R201, 0x1, P2 ;  /* 0x0000000dc80d9211 */ /* 0x000fe400010f0cc9 */
[----:B------:R-:W-:-:S06]  /*6970*/  CS2R R200, SRZ ;  /* 0x0000000000c87805 */ /* 0x000fcc000001ff00 */
[----:B------:R4:W5:Y:S01]  /*6980*/  @!P1 LDG.E.64 R200, desc[UR36][R12.64] ;  /* 0x000000240cc89981 */ /* 0x000962000c1e1b00 */
[----:B------:R-:W-:-:S09]  /*6990*/  UISETP.NE.AND UP0, UPT, UR19, URZ, UPT ;  /* 0x000000ff1300728c */ /* 0x000fd2000bf05270 */
[----:B----4-:R-:W-:Y:S05]  /*69a0*/  BRA.U UP0, `(.L_x_295) ;  /* 0x0000000100407547 */ /* 0x010fea000b800000 */
[----:B------:R-:W-:Y:S01]  /*69b0*/  ISETP.NE.AND P3, PT, R18, RZ, PT ;  /* 0x000000ff1200720c */ /* 0x000fe20003f65270 */
[----:B-123--:R-:W0:-:S12]  /*69c0*/  @!P1 LDC.64 R222, c[0x0][0x3b8] ;  /* 0x0000ee00ffde9b82 */ /* 0x00ee180000000a00 */
        /* <DEDUP_REMOVED lines=14> */
.L_x_295:
[----:B------:R-:W-:Y:S05]  /*6ab0*/  BSYNC.RECONVERGENT B1 ;  /* 0x0000000000017941 */ /* 0x000fea0003800200 */
.L_x_294:
[----:B------:R-:W-:Y:S04]  /*6ac0*/  BSSY.RECONVERGENT B1, `(.L_x_296) ;  /* 0x000001f000017945 */ /* 0x000fe80003800200 */
[----:B------:R-:W-:Y:S05]  /*6ad0*/  @P0 BRA `(.L_x_297) ;  /* 0x0000000000740947 */ /* 0x000fea0003800000 */
[----:B------:R-:W-:-:S05]  /*6ae0*/  IMAD.SHL.U32 R228, R234, 0x8, RZ ;  /* 0x00000008eae47824 */ /* 0x000fca00078e00ff */
[----:B------:R-:W-:-:S13]  /*6af0*/  ISETP.GE.AND P1, PT, R228, R19, PT ;  /* 0x00000013e400720c */ /* 0x000fda0003f26270 */
[----:B------:R-:W2:Y:S01]  /*6b00*/  @!P1 LDG.E R203, desc[UR36][R240.64] ;  /* 0x00000024f0cb9981 */ /* 0x000ea2000c1e1900 */
[----:B------:R-:W0:Y:S01]  /*6b10*/  @!P1 LDC.64 R12, c[0x0][0x3b8] ;  /* 0x0000ee00ff0c9b82 */ /* 0x000e220000000a00 */
[----:B--2---:R-:W-:-:S05]  /*6b20*/  @!P1 IMAD R203, R24, R203, R228 ;  /* 0x000000cb18cb9224 */ /* 0x004fca00078e02e4 */
[----:B------:R-:W-:-:S04]  /*6b30*/  @!P1 IADD3 R202, P2, PT, R10, R203, RZ ;  /* 0x000000cb0aca9210 */ /* 0x000fc80007f5e0ff */
[----:B01-34-:R-:W-:Y:S02]  /*6b40*/  @!P1 LEA.HI.X.SX32 R222, R203, R23, 0x1, P2 ;  /* 0x00000017cbde9211 */ /* 0x01bfe400010f0eff */
        /* <DEDUP_REMOVED lines=22> */
.L_x_297:
[----:B------:R-:W-:Y:S05]  /*6cb0*/  BSYNC.RECONVERGENT B1 ;  /* 0x0000000000017941 */ /* 0x000fea0003800200 */
.L_x_296:
[----:B------:R-:W-:Y:S04]  /*6cc0*/  BSSY.RECONVERGENT B1, `(.L_x_298) ;  /* 0x000001f000017945 */ /* 0x000fe80003800200 */
[----:B------:R-:W-:Y:S05]  /*6cd0*/  @P0 BRA `(.L_x_299) ;  /* 0x0000000000740947 */ /* 0x000fea0003800000 */
[----:B------:R-:W-:-:S04]  /*6ce0*/  SHF.L.U32 R228, R233, 0x3, RZ ;  /* 0x00000003e9e47819 */ /* 0x000fc800000006ff */
        /* <DEDUP_REMOVED lines=28> */
.L_x_299:
[----:B------:R-:W-:Y:S05]  /*6eb0*/  BSYNC.RECONVERGENT B1 ;  /* 0x0000000000017941 */ /* 0x000fea0003800200 */
.L_x_298:
        /* <DEDUP_REMOVED lines=31> */
.L_x_301:
[----:B------:R-:W-:Y:S05]  /*70b0*/  BSYNC.RECONVERGENT B1 ;  /* 0x0000000000017941 */ /* 0x000fea0003800200 */
.L_x_300:
        /* <DEDUP_REMOVED lines=31> */
.L_x_303:
[----:B------:R-:W-:Y:S05]  /*72b0*/  BSYNC.RECONVERGENT B1 ;  /* 0x0000000000017941 */ /* 0x000fea0003800200 */
.L_x_302:
        /* <DEDUP_REMOVED lines=31> */
.L_x_305:
[----:B------:R-:W-:Y:S05]  /*74b0*/  BSYNC.RECONVERGENT B1 ;  /* 0x0000000000017941 */ /* 0x000fea0003800200 */
.L_x_304:
        /* <DEDUP_REMOVED lines=31> */
.L_x_307:
[----:B------:R-:W-:Y:S05]  /*76b0*/  BSYNC.RECONVERGENT B1 ;  /* 0x0000000000017941 */ /* 0x000fea0003800200 */
.L_x_306:
        /* <DEDUP_REMOVED lines=31> */
.L_x_309:
[----:B------:R-:W-:Y:S05]  /*78b0*/  BSYNC.RECONVERGENT B1 ;  /* 0x0000000000017941 */ /* 0x000fea0003800200 */
.L_x_308:
        /* <DEDUP_REMOVED lines=31> */
.L_x_311:
[----:B------:R-:W-:Y:S05]  /*7ab0*/  BSYNC.RECONVERGENT B1 ;  /* 0x0000000000017941 */ /* 0x000fea0003800200 */
.L_x_310:
[----:B------:R-:W-:Y:S04]  /*7ac0*/  BSSY.RECONVERGENT B1, `(.L_x_312) ;  /* 0x000001f000017945 */ /* 0x000fe80003800200 */
[----:B------:R-:W-:Y:S05]  /*7ad0*/  @P0 BRA `(.L_x_313) ;  /* 0x0000000000740947 */ /* 0x000fea0003800000 */
[----:B------:R-:W-:-:S05]  /*7ae0*/  IMAD.SHL.U32 R224, R29, 0x8, RZ ;  /* 0x000000081de07824 */ /* 0x000fca00078e00ff */
[----:B------:R-:W-:-:S13]  /*7af0*/  ISETP.GE.AND P1, PT, R224, R19, PT ;  /* 0x00000013e000720c */ /* 0x000fda0003f26270 */
[----:B------:R-:W2:Y:S01]  /*7b00*/  @!P1 LDG.E R29, desc[UR36][R240.64] ;  /* 0x00000024f01d9981 */ /* 0x000ea2000c1e1900 */
[----:B------:R-:W0:Y:S01]  /*7b10*/  @!P1 LDC.64 R12, c[0x0][0x3b8] ;  /* 0x0000ee00ff0c9b82 */ /* 0x000e220000000a00 */
[----:B------:R-:W-:Y:S01]  /*7b20*/  CS2R R218, SRZ ;  /* 0x0000000000da7805 */ /* 0x000fe2000001ff00 */
[----:B--2---:R-:W-:-:S05]  /*7b30*/  @!P1 IMAD R29, R24, R29, R224 ;  /* 0x0000001d181d9224 */ /* 0x004fca00078e02e0 */
[----:B------:R-:W-:-:S04]  /*7b40*/  @!P1 IADD3 R14, P2, PT, R10, R29, RZ ;  /* 0x0000001d0a0e9210 */ /* 0x000fc80007f5e0ff */
[----:B------:R-:W-:Y:S02]  /*7b50*/  @!P1 LEA.HI.X.SX32 R29, R29, R23, 0x1, P2 ;  /* 0x000000171d1d9211 */ /* 0x000fe400010f0eff */
[----:B0-----:R-:W-:-:S04]  /*7b60*/  @!P1 LEA R12, P2, R14, R12, 0x1 ;  /* 0x0000000c0e0c9211 */ /* 0x001fc800078408ff */
[----:B------:R-:W-:-:S05]  /*7b70*/  @!P1 LEA.HI.X R13, R14, R13, R29, 0x1, P2 ;  /* 0x0000000d0e0d9211 */ /* 0x000fca00010f0c1d */
        /* <DEDUP_REMOVED lines=19> */
.L_x_313:
[----:B------:R-:W-:Y:S05]  /*7cb0*/  BSYNC.RECONVERGENT B1 ;  /* 0x0000000000017941 */ /* 0x000fea0003800200 */
.L_x_312:
[----:B------:R-:W-:Y:S04]  /*7cc0*/  BSSY.RECONVERGENT B1, `(.L_x_314) ;  /* 0x000001f000017945 */ /* 0x000fe80003800200 */
[----:B------:R-:W-:Y:S05]  /*7cd0*/  @P0 BRA `(.L_x_315) ;  /* 0x0000000000740947 */ /* 0x000fea0003800000 */
[----:B------:R-:W-:-:S04]  /*7ce0*/  SHF.L.U32 R224, R11, 0x3, RZ ;  /* 0x000000030be07819 */ /* 0x000fc800000006ff */
        /* <DEDUP_REMOVED lines=28> */
.L_x_315:
[----:B------:R-:W-:Y:S05]  /*7eb0*/  BSYNC.RECONVERGENT B1 ;  /* 0x0000000000017941 */ /* 0x000fea0003800200 */
.L_x_314:
[----:B-----5:R-:W-:Y:S02]  /*7ec0*/  HMUL2 R11, R156, R158 ;  /* 0x0000009e9c0b7232 */ /* 0x020fe40000000000 */
[----:B------:R-:W-:Y:S01]  /*7ed0*/  HFMA2 R12, R157, R159, -RZ ;  /* 0x0000009f9d0c7231 */ /* 0x000fe200001000ff */
[----:B------:R-:W-:Y:S01]  /*7ee0*/  UMOV UR4, 0xffffffff ;  /* 0xffffffff00047882 */ /* 0x000fe20000000000 */
[----:B------:R-:W-:Y:S02]  /*7ef0*/  ISETP.NE.AND P1, PT, R15, RZ, P6 ;  /* 0x000000ff0f00720c */ /* 0x000fe40003725270 */
[----:B------:R-:W-:Y:S01]  /*7f00*/  LOP3.LUT R29, R2, 0x1, RZ, 0xc0, !PT ;  /* 0x00000001021d7812 */ /* 0x000fe200078ec0ff */
[----:B------:R-:W-:Y:S02]  /*7f10*/  HFMA2 R11, R154, R160, R11 ;  /* 0x000000a09a0b7231 */ /* 0x000fe4000000000b */
[----:B------:R-:W-:Y:S02]  /*7f20*/  HFMA2 R12, R155, R161, R12 ;  /* 0x000000a19b0c7231 */ /* 0x000fe4000000000c */
[----:B------:R-:W-:-:S02]  /*7f30*/  HFMA2 R11, R152, R162, R11 ;  /* 0x000000a2980b7231 */ /* 0x000fc4000000000b */
[----:B------:R-:W-:-:S04]  /*7f40*/  HFMA2 R12, R153, R163, R12 ;  /* 0x000000a3990c7231 */ /* 0x000fc8000000000c */
[----:B------:R-:W-:Y:S02]  /*7f50*/  HFMA2 R12, R151, R165, R12 ;  /* 0x000000a5970c7231 */ /* 0x000fe4000000000c */
[----:B------:R-:W-:Y:S02]  /*7f60*/  HFMA2 R11, R150, R164, R11 ;  /* 0x000000a4960b7231 */ /* 0x000fe4000000000b */
        /* <DEDUP_REMOVED lines=41> */
[----:B------:R-:W-:-:S04]  /*8200*/  HFMA2 R11, R122, R192, R11 ;  /* 0x000000c07a0b7231 */ /* 0x000fc8000000000b */
        /* <DEDUP_REMOVED lines=14> */
[----:B------:R-:W-:-:S05]  /*82f0*/  HADD2 R11, R11, R12 ;  /* 0x0000000c0b0b7230 */ /* 0x000fca0000000000 */
[--C-:B------:R-:W-:Y:S02]  /*8300*/  HADD2.F32 R13, -RZ, R11.reuse.H0_H0 ;  /* 0x2000000bff0d7230 */ /* 0x100fe40000004100 */
[----:B------:R-:W-:-:S05]  /*8310*/  HADD2.F32 R12, -RZ, R11.H1_H1 ;  /* 0x3000000bff0c7230 */ /* 0x000fca0000004100 */
[----:B------:R-:W-:Y:S01]  /*8320*/  FADD.FTZ R13, R13, R12 ;  /* 0x0000000c0d0d7221 */ /* 0x000fe20000010000 */
[----:B------:R-:W-:Y:S06]  /*8330*/  BRA.DIV UR4, `(.L_x_316) ;  /* 0x00000052040c7947 */ /* 0x000fec000b800000 */
[----:B------:R0:W0:Y:S02]  /*8340*/  SHFL.BFLY PT, R14, R13, 0x1, 0x1f ;  /* 0x0c201f000d0e7f89 */ /* 0x00002400000e0000 */
.L_x_388:
[----:B------:R-:W-:Y:S01]  /*8350*/  ISETP.EQ.U32.OR P0, PT, R29, 0x1, P0 ;  /* 0x000000011d00780c */ /* 0x000fe20000702470 */
[----:B0-----:R-:W-:Y:S01]  /*8360*/  FADD.FTZ R14, R13, R14 ;  /* 0x0000000e0d0e7221 */ /* 0x001fe20000010000 */
[----:B------:R-:W-:Y:S03]  /*8370*/  BSSY.RECONVERGENT B1, `(.L_x_317) ;  /* 0x0000015000017945 */ /* 0x000fe60003800200 */
[----:B------:R-:W-:-:S08]  /*8380*/  FMUL.FTZ R14, R14, UR20 ;  /* 0x000000140e0e7c20 */ /* 0x000fd00008410000 */
[----:B------:R-:W-:Y:S05]  /*8390*/  @P0 BRA `(.L_x_318) ;  /* 0x0000000000480947 */ /* 0x000fea0003800000 */
[----:B------:R-:W-:-:S04]  /*83a0*/  ISETP.NE.U32.AND P0, PT, RZ, UR22, PT ;  /* 0x00000016ff007c0c */ /* 0x000fc8000bf05070 */
[----:B------:R-:W-:Y:S02]  /*83b0*/  ISETP.NE.AND.EX P2, PT, RZ, UR23, PT, P0 ;  /* 0x00000017ff007c0c */ /* 0x000fe4000bf45300 */
[----:B------:R-:W-:-:S04]  /*83c0*/  ISETP.NE.U32.AND P0, PT, RZ, UR14, PT ;  /* 0x0000000eff007c0c */ /* 0x000fc8000bf05070 */
[----:B------:R-:W-:-:S07]  /*83d0*/  ISETP.NE.AND.EX P0, PT, RZ, UR15, PT, P0 ;  /* 0x0000000fff007c0c */ /* 0x000fce000bf05300 */
[----:B------:R-:W0:Y:S06]  /*83e0*/  @P2 LDC.64 R12, c[0x0][0x438] ;  /* 0x00010e00ff0c2b82 */ /* 0x000e2c0000000a00 */
[----:B------:R-:W5:Y:S01]  /*83f0*/  @P0 LDG.E.U16 R15, desc[UR36][R238.64] ;  /* 0x00000024ee0f0981 */ /* 0x000f62000c1e1500 */
[----:B0-----:R-:W-:-:S06]  /*8400*/  @P2 IMAD.WIDE R12, R20, 0x2, R12 ;  /* 0x00000002140c2825 */ /* 0x001fcc00078e020c */
[----:B------:R-:W2:Y:S01]  /*8410*/  @P2 LDG.E.U16 R12, desc[UR36][R12.64] ;  /* 0x000000240c0c2981 */ /* 0x000ea2000c1e1500 */
[----:B------:R-:W-:-:S04]  /*8420*/  @P0 ISETP.GE.AND P3, PT, R28, R25, PT ;  /* 0x000000191c00020c */ /* 0x000fc80003f66270 */
[----:B------:R-:W-:-:S04]  /*8430*/  @P0 SEL R28, RZ, UR39, P3 ;  /* 0x00000027ff1c0c07 */ /* 0x000fc80009800000 */
[----:B------:R-:W-:Y:S01]  /*8440*/  @P0 IADD3 R28, PT, PT, R21, -UR44, R28 ;  /* 0x8000002c151c0c10 */ /* 0x000fe2000fffe01c */
[----:B-----5:R-:W-:-:S03]  /*8450*/  @P0 HADD2.F32 R29, -RZ, R15.H0_H0 ;  /* 0x2000000fff1d0230 */ /* 0x020fc60000004100 */
[----:B------:R-:W-:Y:S01]  /*8460*/  @P0 I2FP.F32.S32 R15, R28 ;  /* 0x0000001c000f0245 */ /* 0x000fe20000201400 */
[----:B--2---:R-:W-:-:S05]  /*8470*/  @P2 HADD2.F32 R11, -RZ, R12.H0_H0 ;  /* 0x2000000cff0b2230 */ /* 0x004fca0000004100 */
[----:B------:R-:W-:-:S04]  /*8480*/  @P2 FADD.FTZ R14, R14, R11 ;  /* 0x0000000b0e0e2221 */ /* 0x000fc80000010000 */
[----:B------:R-:W-:-:S05]  /*8490*/  @P0 FFMA.FTZ R14, R15, R29, R14 ;  /* 0x0000001d0f0e0223 */ /* 0x000fca000001000e */
[----:B------:R0:W-:Y:S01]  /*84a0*/  STS [R26], R14 ;  /* 0x0000000e1a007388 */ /* 0x0001e20000000800 */
[----:B------:R-:W-:-:S07]  /*84b0*/  @!P1 FMNMX.FTZ R0, R0, R14, !PT ;  /* 0x0000000e00009209 */ /* 0x000fce0007810000 */
.L_x_318:
[----:B------:R-:W-:Y:S05]  /*84c0*/  BSYNC.RECONVERGENT B1 ;  /* 0x0000000000017941 */ /* 0x000fea0003800200 */
.L_x_317:
[C---:B------:R-:W-:Y:S01]  /*84d0*/  VIADD R11, R21.reuse, 0x3f ;  /* 0x0000003f150b7836 */ /* 0x040fe20000000000 */
[----:B------:R-:W-:Y:S01]  /*84e0*/  IADD3 R6, P1, PT, R6, 0x40, RZ ;  /* 0x0000004006067810 */ /* 0x000fe20007f3e0ff */
[----:B0-----:R-:W-:Y:S01]  /*84f0*/  VIADD R26, R26, 0x100 ;  /* 0x000001001a1a7836 */ /* 0x001fe20000000000 */
[----:B------:R-:W-:Y:S02]  /*8500*/  IADD3 R21, PT, PT, R21, 0x40, RZ ;  /* 0x0000004015157810 */ /* 0x000fe40007ffe0ff */
[----:B------:R-:W-:Y:S01]  /*8510*/  ISETP.GE.AND P0, PT, R11, R8, PT ;  /* 0x000000080b00720c */ /* 0x000fe20003f06270 */
[----:B------:R-:W-:Y:S01]  /*8520*/  IMAD.X R7, RZ, RZ, R7, P1 ;  /* 0x000000ffff077224 */ /* 0x000fe200008e0607 */
[----:B------:R-:W-:-:S11]  /*8530*/  IADD3 R20, PT, PT, R20, 0x40, RZ ;  /* 0x0000004014147810 */ /* 0x000fd60007ffe0ff */
[----:B------:R-:W-:Y:S05]  /*8540*/  @!P0 BRA `(.L_x_319) ;  /* 0xffffffb400988947 */ /* 0x000fea000383ffff */
.L_x_251:
[----:B0-----:R-:W-:Y:S05]  /*8550*/  BSYNC B0 ;  /* 0x0000000000007941 */ /* 0x001fea0003800000 */
.L_x_250:
[----:B------:R-:W-:-:S03]  /*8560*/  UMOV UR4, 0xffffffff ;  /* 0xffffffff00047882 */ /* 0x000fc60000000000 */
[----:B------:R-:W-:Y:S05]  /*8570*/  BRA.DIV UR4, `(.L_x_320) ;  /* 0x0000004e04a07947 */ /* 0x000fea000b800000 */
[----:B------:R-:W0:Y:S02]  /*8580*/  SHFL.BFLY PT, R14, R0, 0x10, 0x1f ;  /* 0x0e001f00000e7f89 */ /* 0x000e2400000e0000 */
[----:B0-----:R-:W-:-:S05]  /*8590*/  FMNMX.FTZ R13, R14, R0, !PT ;  /* 0x000000000e0d7209 */ /* 0x001fca0007810000 */
[----:B------:R-:W1:Y:S02]  /*85a0*/  SHFL.BFLY PT, R14, R13, 0x8, 0x1f ;  /* 0x0d001f000d0e7f89 */ /* 0x000e6400000e0000 */
[----:B-1----:R-:W-:-:S05]  /*85b0*/  FMNMX.FTZ R4, R13, R14, !PT ;  /* 0x0000000e0d047209 */ /* 0x002fca0007810000 */
[----:B------:R-:W0:Y:S02]  /*85c0*/  SHFL.BFLY PT, R14, R4, 0x4, 0x1f ;  /* 0x0c801f00040e7f89 */ /* 0x000e2400000e0000 */
[----:B0-----:R-:W-:-:S05]  /*85d0*/  FMNMX.FTZ R5, R4, R14, !PT ;  /* 0x0000000e04057209 */ /* 0x001fca0007810000 */
[----:B------:R0:W1:Y:S02]  /*85e0*/  SHFL.BFLY PT, R14, R5, 0x2, 0x1f ;  /* 0x0c401f00050e7f89 */ /* 0x00006400000e0000 */
.L_x_394:
[----:B------:R-:W5:Y:S01]  /*85f0*/  S2R R13, SR_CgaCtaId ;  /* 0x00000000000d7919 */ /* 0x000f620000008800 */
[----:B---3--:R-:W-:Y:S01]  /*8600*/  LOP3.LUT P0, R0, R2, 0x1f, RZ, 0xc0, !PT ;  /* 0x0000001f02007812 */ /* 0x008fe2000780c0ff */
[----:B------:R-:W-:Y:S05]  /*8610*/  WARPSYNC.ALL ;  /* 0x0000000000007948 */ /* 0x000fea0003800000 */
[----:B------:R-:W-:Y:S02]  /*8620*/  MOV R12, 0x400 ;  /* 0x00000400000c7802 */ /* 0x000fe40000000f00 */
[----:B01----:R-:W-:Y:S02]  /*8630*/  FMNMX.FTZ R5, R5, R14, !PT ;  /* 0x0000000e05057209 */ /* 0x003fe40007810000 */
[----:B-----5:R-:W-:-:S04]  /*8640*/  LEA R9, R13, R12, 0x18 ;  /* 0x0000000c0d097211 */ /* 0x020fc800078ec0ff */
[----:B------:R-:W-:-:S05]  /*8650*/  @!P0 LEA.HI R4, R2, R9, RZ, 0x1d ;  /* 0x0000000902048211 */ /* 0x000fca00078fe8ff */
[----:B------:R0:W-:Y:S01]  /*8660*/  @!P0 STS [R4], R5 ;  /* 0x0000000504008388 */ /* 0x0001e20000000800 */
[----:B------:R-:W-:Y:S01]  /*8670*/  BAR.SYNC.DEFER_BLOCKING 0x0 ;  /* 0x0000000000007b1d */ /* 0x000fe20000010000 */
[C---:B------:R-:W-:Y:S01]  /*8680*/  ISETP.GT.U32.AND P0, PT, R0.reuse, 0x3, PT ;  /* 0x000000030000780c */ /* 0x040fe20003f04070 */
[----:B0-----:R-:W-:Y:S01]  /*8690*/  IMAD.MOV.U32 R4, RZ, RZ, -0x800001 ;  /* 0xff7fffffff047424 */ /* 0x001fe200078e00ff */
[----:B------:R-:W-:Y:S01]  /*86a0*/  LEA R8, R0, R9, 0x2 ;  /* 0x0000000900087211 */ /* 0x000fe200078e10ff */
[----:B------:R-:W-:Y:S02]  /*86b0*/  IMAD.MOV.U32 R10, RZ, RZ, RZ ;  /* 0x000000ffff0a7224 */ /* 0x000fe400078e00ff */
[----:B------:R-:W-:Y:S08]  /*86c0*/  BSSY.RECONVERGENT B0, `(.L_x_321) ;  /* 0x0000153000007945 */ /* 0x000ff00003800200 */
[----:B------:R-:W0:Y:S04]  /*86d0*/  @!P0 LDS R4, [R8] ;  /* 0x0000000008048984 */ /* 0x000e280000000800 */
[----:B0-----:R-:W0:Y:S02]  /*86e0*/  SHFL.BFLY PT, R5, R4, 0x2, 0x1f ;  /* 0x0c401f0004057f89 */ /* 0x001e2400000e0000 */
[----:B0-----:R-:W-:-:S05]  /*86f0*/  FMNMX.FTZ R6, R5, R4, !PT ;  /* 0x0000000405067209 */ /* 0x001fca0007810000 */
[----:B------:R-:W0:Y:S02]  /*8700*/  SHFL.BFLY PT, R5, R6, 0x1, 0x1f ;  /* 0x0c201f0006057f89 */ /* 0x000e2400000e0000 */
[----:B0-----:R-:W-:Y:S02]  /*8710*/  FMNMX.FTZ R7, R6, R5, !PT ;  /* 0x0000000506077209 */ /* 0x001fe40007810000 */
[----:B------:R-:W-:-:S03]  /*8720*/  IADD3 R5, PT, PT, R2, UR10, RZ ;  /* 0x0000000a02057c10 */ /* 0x000fc6000fffe0ff */
[----:B------:R0:W1:Y:S01]  /*8730*/  SHFL.IDX PT, R38, R7, RZ, 0x1f ;  /* 0x00001fff07267589 */ /* 0x00006200000e0000 */
[----:B------:R-:W-:-:S13]  /*8740*/  ISETP.GE.AND P0, PT, R5, UR44, PT ;  /* 0x0000002c05007c0c */ /* 0x000fda000bf06270 */
[----:B0-----:R-:W-:Y:S05]  /*8750*/  @P0 BRA `(.L_x_322) ;  /* 0x0000001400240947 */ /* 0x001fea0003800000 */
[----:B------:R-:W0:Y:S02]  /*8760*/  LDC.64 R6, c[0x0][0x420] ;  /* 0x00010800ff067b82 */ /* 0x000e240000000a00 */
[----:B0-----:R-:W-:-:S04]  /*8770*/  ISETP.NE.U32.AND P0, PT, R6, RZ, PT ;  /* 0x000000ff0600720c */ /* 0x001fc80003f05070 */
[----:B------:R-:W-:-:S13]  /*8780*/  ISETP.NE.AND.EX P0, PT, R7, RZ, PT, P0 ;  /* 0x000000ff0700720c */ /* 0x000fda0003f05300 */
[----:B------:R-:W-:Y:S05]  /*8790*/  @P0 BRA `(.L_x_323) ;  /* 0x0000000c00940947 */ /* 0x000fea0003800000 */
[----:B------:R-:W-:Y:S01]  /*87a0*/  HFMA2 R4, -RZ, RZ, 0, 7.62939453125e-06 ;  /* 0x00000080ff047431 */ /* 0x000fe200000001ff */
[----:B------:R-:W-:Y:S01]  /*87b0*/  LOP3.LUT R7, RZ, R2, RZ, 0x33, !PT ;  /* 0x00000002ff077212 */ /* 0x000fe200078e33ff */
[----:B------:R-:W-:Y:S01]  /*87c0*/  BSSY.RECONVERGENT B1, `(.L_x_324) ;  /* 0x000001c000017945 */ /* 0x000fe20003800200 */
[----:B------:R-:W-:Y:S02]  /*87d0*/  IMAD.MOV.U32 R10, RZ, RZ, RZ ;  /* 0x000000ffff0a7224 */ /* 0x000fe400078e00ff */
[----:B------:R-:W-:-:S04]  /*87e0*/  VIADDMNMX R4, R5, R4, UR44, !PT ;  /* 0x0000002c05047e46 */ /* 0x000fc8000f800104 */
[----:B------:R-:W-:-:S04]  /*87f0*/  IADD3 R7, PT, PT, R4, -UR10, R7 ;  /* 0x8000000a04077c10 */ /* 0x000fc8000fffe007 */
[C---:B------:R-:W-:Y:S02]  /*8800*/  LOP3.LUT R4, R7.reuse, 0x180, RZ, 0xc0, !PT ;  /* 0x0000018007047812 */ /* 0x040fe400078ec0ff */
[----:B------:R-:W-:Y:S02]  /*8810*/  ISETP.GE.U32.AND P1, PT, R7, 0x180, PT ;  /* 0x000001800700780c */ /* 0x000fe40003f26070 */
[----:B------:R-:W-:Y:S02]  /*8820*/  ISETP.NE.AND P0, PT, R4, 0x180, PT ;  /* 0x000001800400780c */ /* 0x000fe40003f05270 */
[----:B------:R-:W-:-:S11]  /*8830*/  MOV R4, R5 ;  /* 0x0000000500047202 */ /* 0x000fd60000000f00 */
[----:B------:R-:W-:Y:S05]  /*8840*/  @!P0 BRA `(.L_x_325) ;  /* 0x00000000004c8947 */ /* 0x000fea0003800000 */
[----:B------:R-:W-:Y:S01]  /*8850*/  VIADD R6, R12, 0x420 ;  /* 0x000004200c067836 */ /* 0x000fe20000000000 */
[----:B------:R-:W-:Y:S02]  /*8860*/  LEA.HI R4, R7, 0x1, RZ, 0x19 ;  /* 0x0000000107047811 */ /* 0x000fe400078fc8ff */
[----:B------:R-:W-:Y:S02]  /*8870*/  MOV R10, RZ ;  /* 0x000000ff000a7202 */ /* 0x000fe40000000f00 */
[----:B------:R-:W-:Y:S02]  /*8880*/  LEA R14, R13, R6, 0x18 ;  /* 0x000000060d0e7211 */ /* 0x000fe400078ec0ff */
[----:B------:R-:W-:Y:S01]  /*8890*/  LOP3.LUT R6, R4, 0x3, RZ, 0xc0, !PT ;  /* 0x0000000304067812 */ /* 0x000fe200078ec0ff */
[----:B------:R-:W-:Y:S01]  /*88a0*/  IMAD.MOV.U32 R4, RZ, RZ, R5 ;  /* 0x000000ffff047224 */ /* 0x000fe200078e0005 */
[----:B------:R-:W-:-:S03]  /*88b0*/  IADD3 R7, PT, PT, R14, R3, RZ ;  /* 0x000000030e077210 */ /* 0x000fc60007ffe0ff */
[----:B------:R-:W-:-:S07]  /*88c0*/  IMAD.MOV R6, RZ, RZ, -R6 ;  /* 0x000000ffff067224 */ /* 0x000fce00078e0a06 */
.L_x_326:
[----:B------:R-:W1:Y:S01]  /*88d0*/  LDS R11, [R7] ;  /* 0x00000000070b7984 */ /* 0x000e620000000800 */
[----:B------:R-:W-:Y:S01]  /*88e0*/  IADD3 R6, PT, PT, R6, 0x1, RZ ;  /* 0x0000000106067810 */ /* 0x000fe20007ffe0ff */
[----:B------:R-:W-:-:S03]  /*88f0*/  VIADD R4, R4, 0x80 ;  /* 0x0000008004047836 */ /* 0x000fc60000000000 */
[----:B------:R-:W-:Y:S01]  /*8900*/  ISETP.NE.AND P0, PT, R6, RZ, PT ;  /* 0x000000ff0600720c */ /* 0x000fe20003f05270 */
[----:B-1----:R-:W-:-:S04]  /*8910*/  FADD.FTZ R11, -R38, R11 ;  /* 0x0000000b260b7221 */ /* 0x002fc80000010100 */
[----:B------:R-:W-:-:S06]  /*8920*/  FMUL.FTZ R11, R11, 1.4426950216293334961 ;  /* 0x3fb8aa3b0b0b7820 */ /* 0x000fcc0000410000 */
[----:B------:R-:W0:Y:S02]  /*8930*/  MUFU.EX2 R11, R11 ;  /* 0x0000000b000b7308 */ /* 0x000e240000000800 */
[----:B0-----:R0:W-:Y:S01]  /*8940*/  STS [R7], R11 ;  /* 0x0000000b07007388 */ /* 0x0011e20000000800 */
[----:B------:R-:W-:Y:S01]  /*8950*/  FADD.FTZ R10, R11, R10 ;  /* 0x0000000a0b0a7221 */ /* 0x000fe20000010000 */
[----:B0-----:R-:W-:Y:S01]  /*8960*/  IADD3 R7, PT, PT, R7, 0x200, RZ ;  /* 0x0000020007077810 */ /* 0x001fe20007ffe0ff */
[----:B------:R-:W-:Y:S06]  /*8970*/  @P0 BRA `(.L_x_326) ;  /* 0xfffffffc00d40947 */ /* 0x000fec000383ffff */
.L_x_325:
[----:B------:R-:W-:Y:S05]  /*8980*/  BSYNC.RECONVERGENT B1 ;  /* 0x0000000000017941 */ /* 0x000fea0003800200 */
.L_x_324:
[----:B------:R-:W-:Y:S05]  /*8990*/  @!P1 BRA `(.L_x_322) ;  /* 0x0000001000949947 */ /* 0x000fea0003800000 */
[----:B------:R-:W-:Y:S01]  /*89a0*/  IADD3 R6, PT, PT, -R4, UR44, RZ ;  /* 0x0000002c04067c10 */ /* 0x000fe2000fffe1ff */
[----:B------:R-:W-:Y:S01]  /*89b0*/  USHF.L.U32 UR4, UR10, 0x2, URZ ;  /* 0x000000020a047899 */ /* 0x000fe200080006ff */
[----:B------:R-:W-:Y:S01]  /*89c0*/  VIADD R12, R12, 0x420 ;  /* 0x000004200c0c7836 */ /* 0x000fe20000000000 */
[----:B------:R-:W-:Y:S01]  /*89d0*/  BSSY.RECONVERGENT B1, `(.L_x_327) ;  /* 0x000006e000017945 */ /* 0x000fe20003800200 */
[----:B------:R-:W-:Y:S02]  /*89e0*/  ISETP.GT.AND P1, PT, R6, 0x600, PT ;  /* 0x000006000600780c */ /* 0x000fe40003f24270 */
[----:B------:R-:W-:Y:S02]  /*89f0*/  PLOP3.LUT P0, PT, PT, PT, PT, 0x80, 0x8 ;  /* 0x000000000008781c */ /* 0x000fe40003f0f070 */
[----:B------:R-:W-:Y:S02]  /*8a00*/  LEA R13, R13, R12, 0x18 ;  /* 0x0000000c0d0d7211 */ /* 0x000fe400078ec0ff */
[----:B------:R-:W-:-:S04]  /*8a10*/  LEA R6, R4, -UR4, 0x2 ;  /* 0x8000000404067c11 */ /* 0x000fc8000f8e10ff */
[----:B------:R-:W-:-:S03]  /*8a20*/  IADD3 R6, PT, PT, R6, 0x400, R13 ;  /* 0x0000040006067810 */ /* 0x000fc60007ffe00d */
[----:B------:R-:W-:Y:S05]  /*8a30*/  @!P1 BRA `(.L_x_328) ;  /* 0x00000004009c9947 */ /* 0x000fea0003800000 */
[----:B------:R-:W-:Y:S02]  /*8a40*/  MOV R43, UR44 ;  /* 0x0000002c002b7c02 */ /* 0x000fe40008000f00 */
[----:B------:R-:W-:-:S03]  /*8a50*/  PLOP3.LUT P0, PT, PT, PT, PT, 0x8, 0x80 ;  /* 0x000000000080781c */ /* 0x000fc60003f0e170 */
[----:B------:R-:W-:-:S10]  /*8a60*/  VIADD R43, R43, 0xfffffa00 ;  /* 0xfffffa002b2b7836 */ /* 0x000fd40000000000 */
.L_x_329:
[----:B------:R-:W1:Y:S01]  /*8a70*/  LDS R7, [R6+-0x400] ;  /* 0xfffc000006077984 */ /* 0x000e620000000800 */
[----:B------:R-:W-:-:S03]  /*8a80*/  IADD3 R4, PT, PT, R4, 0x800, RZ ;  /* 0x0000080004047810 */ /* 0x000fc60007ffe0ff */
[----:B------:R-:W0:Y:S01]  /*8a90*/  LDS R11, [R6+-0x200] ;  /* 0xfffe0000060b7984 */ /* 0x000e220000000800 */
[----:B------:R-:W-:-:S03]  /*8aa0*/  ISETP.GE.AND P1, PT, R4, R43, PT ;  /* 0x0000002b0400720c */ /* 0x000fc60003f26270 */
[----:B------:R-:W3:Y:S04]  /*8ab0*/  LDS R13, [R6+0x200] ;  /* 0x00020000060d7984 */ /* 0x000ee80000000800 */
[----:B------:R-:W5:Y:S04]  /*8ac0*/  LDS R12, [R6] ;  /* 0x00000000060c7984 */ /* 0x000f680000000800 */
[----:B------:R-:W2:Y:S04]  /*8ad0*/  LDS R15, [R6+0x400] ;  /* 0x00040000060f7984 */ /* 0x000ea80000000800 */
[----:B------:R-:W2:Y:S04]  /*8ae0*/  LDS R20, [R6+0x600] ;  /* 0x0006000006147984 */ /* 0x000ea80000000800 */
[----:B------:R-:W-:Y:S04]  /*8af0*/  LDS R21, [R6+0x800] ;  /* 0x0008000006157984 */ /* 0x000fe80000000800 */
[----:B------:R-:W2:Y:S04]  /*8b00*/  LDS R22, [R6+0xa00] ;  /* 0x000a000006167984 */ /* 0x000ea80000000800 */
[----:B------:R-:W2:Y:S04]  /*8b10*/  LDS R24, [R6+0xc00] ;  /* 0x000c000006187984 */ /* 0x000ea80000000800 */
[----:B------:R-:W2:Y:S01]  /*8b20*/  LDS R26, [R6+0xe00] ;  /* 0x000e0000061a7984 */ /* 0x000ea20000000800 */
[----:B-1----:R-:W-:-:S03]  /*8b30*/  FADD.FTZ R7, -R38, R7 ;  /* 0x0000000726077221 */ /* 0x002fc60000010100 */
[----:B------:R-:W1:Y:S01]  /*8b40*/  LDS R28, [R6+0x1000] ;  /* 0x00100000061c7984 */ /* 0x000e620000000800 */
[----:B------:R-:W-:Y:S01]  /*8b50*/  FMUL.FTZ R7, R7, 1.4426950216293334961 ;  /* 0x3fb8aa3b07077820 */ /* 0x000fe20000410000 */
[C---:B0-----:R-:W-:Y:S02]  /*8b60*/  FADD.FTZ R11, -R38.reuse, R11 ;  /* 0x0000000b260b7221 */ /* 0x041fe40000010100 */
[----:B------:R-:W0:Y:S01]  /*8b70*/  LDS R30, [R6+0x1200] ;  /* 0x00120000061e7984 */ /* 0x000e220000000800 */
[C---:B---3--:R-:W-:Y:S01]  /*8b80*/  FADD.FTZ R14, -R38.reuse, R13 ;  /* 0x0000000d260e7221 */ /* 0x048fe20000010100 */
[----:B------:R-:W-:Y:S01]  /*8b90*/  FMUL.FTZ R11, R11, 1.4426950216293334961 ;  /* 0x3fb8aa3b0b0b7820 */ /* 0x000fe20000410000 */
[----:B------:R-:W3:Y:S01]  /*8ba0*/  MUFU.EX2 R7, R7 ;  /* 0x0000000700077308 */ /* 0x000ee20000000800 */
[----:B----4-:R-:W4:Y:S01]  /*8bb0*/  LDS R32, [R6+0x1400] ;  /* 0x0014000006207984 */ /* 0x010f220000000800 */
[----:B-----5:R-:W-:Y:S01]  /*8bc0*/  FADD.FTZ R12, -R38, R12 ;  /* 0x0000000c260c7221 */ /* 0x020fe20000010100 */
[----:B------:R-:W-:-:S02]  /*8bd0*/  FMUL.FTZ R14, R14, 1.4426950216293334961 ;  /* 0x3fb8aa3b0e0e7820 */ /* 0x000fc40000410000 */
[----:B------:R-:W5:Y:S01]  /*8be0*/  LDS R34, [R6+0x1600] ;  /* 0x0016000006227984 */ /* 0x000f620000000800 */
[----:B------:R-:W-:Y:S01]  /*8bf0*/  FMUL.FTZ R12, R12, 1.4426950216293334961 ;  /* 0x3fb8aa3b0c0c7820 */ /* 0x000fe20000410000 */
[C---:B--2---:R-:W-:Y:S01]  /*8c00*/  FADD.FTZ R19, -R38.reuse, R15 ;  /* 0x0000000f26137221 */ /* 0x044fe20000010100 */
[----:B------:R-:W2:Y:S01]  /*8c10*/  MUFU.EX2 R11, R11 ;  /* 0x0000000b000b7308 */ /* 0x000ea20000000800 */
[----:B------:R-:W5:Y:S01]  /*8c20*/  LDS R36, [R6+0x1a00] ;  /* 0x001a000006247984 */ /* 0x000f620000000800 */
[----:B------:R-:W-:Y:S01]  /*8c30*/  FADD.FTZ R20, -R38, R20 ;  /* 0x0000001426147221 */ /* 0x000fe20000010100 */
[----:B------:R-:W-:-:S03]  /*8c40*/  FMUL.FTZ R19, R19, 1.4426950216293334961 ;  /* 0x3fb8aa3b13137820 */ /* 0x000fc60000410000 */
[----:B------:R-:W-:Y:S02]  /*8c50*/  FMUL.FTZ R20, R20, 1.4426950216293334961 ;  /* 0x3fb8aa3b14147820 */ /* 0x000fe40000410000 */
[----:B------:R2:W0:Y:S01]  /*8c60*/  MUFU.EX2 R15, R14 ;  /* 0x0000000e000f7308 */ /* 0x0004220000000800 */
[----:B---3--:R-:W-:Y:S01]  /*8c70*/  FADD.FTZ R10, R7, R10 ;  /* 0x0000000a070a7221 */ /* 0x008fe20000010000 */
[----:B------:R-:W-:Y:S01]  /*8c80*/  FADD.FTZ R22, -R38, R22 ;  /* 0x0000001626167221 */ /* 0x000fe20000010100 */
[----:B------:R-:W-:Y:S03]  /*8c90*/  STS [R6+-0x400], R7 ;  /* 0xfffc000706007388 */ /* 0x000fe60000000800 */
[----:B------:R-:W-:Y:S01]  /*8ca0*/  FMUL.FTZ R22, R22, 1.4426950216293334961 ;  /* 0x3fb8aa3b16167820 */ /* 0x000fe20000410000 */
[----:B------:R-:W-:Y:S01]  /*8cb0*/  FADD.FTZ R24, -R38, R24 ;  /* 0x0000001826187221 */ /* 0x000fe20000010100 */
[----:B------:R3:W4:Y:S01]  /*8cc0*/  MUFU.EX2 R13, R12 ;  /* 0x0000000c000d7308 */ /* 0x0007220000000800 */
[----:B--2---:R-:W2:Y:S01]  /*8cd0*/  LDS R14, [R6+0x1800] ;  /* 0x00180000060e7984 */ /* 0x004ea20000000800 */
[----:B------:R-:W-:Y:S01]  /*8ce0*/  FADD.FTZ R10, R10, R11 ;  /* 0x0000000b0a0a7221 */ /* 0x000fe20000010000 */
[----:B------:R-:W-:Y:S01]  /*8cf0*/  FMUL.FTZ R24, R24, 1.4426950216293334961 ;  /* 0x3fb8aa3b18187820 */ /* 0x000fe20000410000 */
[C---:B------:R-:W-:Y:S01]  /*8d00*/  FADD.FTZ R26, -R38.reuse, R26 ;  /* 0x0000001a261a7221 */ /* 0x040fe20000010100 */
[----:B------:R-:W-:Y:S01]  /*8d10*/  STS [R6+-0x200], R11 ;  /* 0xfffe000b06007388 */ /* 0x000fe20000000800 */
[----:B-1----:R-:W-:-:S02]  /*8d20*/  FADD.FTZ R28, -R38, R28 ;  /* 0x0000001c261c7221 */ /* 0x002fc40000010100 */
[----:B------:R-:W1:Y:S01]  /*8d30*/  MUFU.EX2 R19, R19 ;  /* 0x0000001300137308 */ /* 0x000e620000000800 */
[----:B---3--:R-:W-:Y:S01]  /*8d40*/  FADD.FTZ R12, -R38, R21 ;  /* 0x00000015260c7221 */ /* 0x008fe20000010100 */
[----:B------:R-:W-:Y:S01]  /*8d50*/  FMUL.FTZ R26, R26, 1.4426950216293334961 ;  /* 0x3fb8aa3b1a1a7820 */ /* 0x000fe20000410000 */
[----:B------:R-:W-:Y:S01]  /*8d60*/  FMUL.FTZ R28, R28, 1.4426950216293334961 ;  /* 0x3fb8aa3b1c1c7820 */ /* 0x000fe20000410000 */
[----:B0-----:R-:W-:Y:S01]  /*8d70*/  FADD.FTZ R30, -R38, R30 ;  /* 0x0000001e261e7221 */ /* 0x001fe20000010100 */
[----:B------:R-:W-:Y:S01]  /*8d80*/  FMUL.FTZ R12, R12, 1.4426950216293334961 ;  /* 0x3fb8aa3b0c0c7820 */ /* 0x000fe20000410000 */
[----:B------:R-:W-:Y:S02]  /*8d90*/  STS [R6+0x200], R15 ;  /* 0x0002000f06007388 */ /* 0x000fe40000000800 */
[----:B------:R-:W0:Y:S01]  /*8da0*/  MUFU.EX2 R21, R20 ;  /* 0x0000001400157308 */ /* 0x000e220000000800 */
[----:B----4-:R-:W-:Y:S01]  /*8db0*/  FADD.FTZ R10, R10, R13 ;  /* 0x0000000d0a0a7221 */ /* 0x010fe20000010000 */
[----:B------:R-:W-:Y:S01]  /*8dc0*/  FMUL.FTZ R30, R30, 1.4426950216293334961 ;  /* 0x3fb8aa3b1e1e7820 */ /* 0x000fe20000410000 */
[----:B------:R-:W-:Y:S01]  /*8dd0*/  FADD.FTZ R32, -R38, R32 ;  /* 0x0000002026207221 */ /* 0x000fe20000010100 */
[----:B------:R-:W-:Y:S01]  /*8de0*/  STS [R6], R13 ;  /* 0x0000000d06007388 */ /* 0x000fe20000000800 */
[----:B------:R-:W-:Y:S01]  /*8df0*/  FADD.FTZ R10, R10, R15 ;  /* 0x0000000f0a0a7221 */ /* 0x000fe20000010000 */
[----:B-----5:R-:W-:Y:S01]  /*8e00*/  FADD.FTZ R34, -R38, R34 ;  /* 0x0000002226227221 */ /* 0x020fe20000010100 */
[----:B------:R-:W-:Y:S01]  /*8e10*/  FMUL.FTZ R32, R32, 1.4426950216293334961 ;  /* 0x3fb8aa3b20207820 */ /* 0x000fe20000410000 */
[----:B------:R-:W3:Y:S01]  /*8e20*/  MUFU.EX2 R23, R12 ;  /* 0x0000000c00177308 */ /* 0x000ee20000000800 */
[----:B-1----:R-:W-:Y:S01]  /*8e30*/  FADD.FTZ R10, R10, R19 ;  /* 0x000000130a0a7221 */ /* 0x002fe20000010000 */
[----:B------:R-:W-:Y:S01]  /*8e40*/  FMUL.FTZ R34, R34, 1.4426950216293334961 ;  /* 0x3fb8aa3b22227820 */ /* 0x000fe20000410000 */
[----:B------:R-:W-:Y:S01]  /*8e50*/  FADD.FTZ R36, -R38, R36 ;  /* 0x0000002426247221 */ /* 0x000fe20000010100 */
[----:B------:R-:W-:Y:S03]  /*8e60*/  STS [R6+0x400], R19 ;  /* 0x0004001306007388 */ /* 0x000fe60000000800 */
[----:B------:R-:W-:Y:S01]  /*8e70*/  FMUL.FTZ R36, R36, 1.4426950216293334961 ;  /* 0x3fb8aa3b24247820 */ /* 0x000fe20000410000 */
[----:B------:R-:W1:Y:S01]  /*8e80*/  MUFU.EX2 R25, R22 ;  /* 0x0000001600197308 */ /* 0x000e620000000800 */
[----:B0-----:R-:W-:Y:S01]  /*8e90*/  FADD.FTZ R10, R10, R21 ;  /* 0x000000150a0a7221 */ /* 0x001fe20000010000 */
[----:B------:R-:W-:Y:S06]  /*8ea0*/  STS [R6+0x600], R21 ;  /* 0x0006001506007388 */ /* 0x000fec0000000800 */
[----:B------:R-:W0:Y:S01]  /*8eb0*/  MUFU.EX2 R27, R24 ;  /* 0x00000018001b7308 */ /* 0x000e220000000800 */
[----:B---3--:R-:W-:Y:S01]  /*8ec0*/  FADD.FTZ R10, R10, R23 ;  /* 0x000000170a0a7221 */ /* 0x008fe20000010000 */
[----:B--2---:R-:W-:Y:S01]  /*8ed0*/  FADD.FTZ R14, -R38, R14 ;  /* 0x0000000e260e7221 */ /* 0x004fe20000010100 */
[----:B------:R-:W-:Y:S03]  /*8ee0*/  STS [R6+0x800], R23 ;  /* 0x0008001706007388 */ /* 0x000fe60000000800 */
[----:B------:R-:W-:-:S02]  /*8ef0*/  FMUL.FTZ R14, R14, 1.4426950216293334961 ;  /* 0x3fb8aa3b0e0e7820 */ /* 0x000fc40000410000 */
        /* <DEDUP_REMOVED lines=25> */
[----:B0-----:R-:W-:Y:S01]  /*9090*/  VIADD R6, R6, 0x2000 ;  /* 0x0000200006067836 */ /* 0x001fe20000000000 */
[----:B------:R-:W-:Y:S06]  /*90a0*/  @!P1 BRA `(.L_x_329) ;  /* 0xfffffff800709947 */ /* 0x000fec000383ffff */
.L_x_328:
[----:B------:R-:W-:Y:S05]  /*90b0*/  BSYNC.RECONVERGENT B1 ;  /* 0x0000000000017941 */ /* 0x000fea0003800200 */
.L_x_327:
[----:B------:R-:W-:Y:S01]  /*90c0*/  IADD3 R7, PT, PT, -R4, UR44, RZ ;  /* 0x0000002c04077c10 */ /* 0x000fe2000fffe1ff */
[----:B------:R-:W-:Y:S03]  /*90d0*/  BSSY.RECONVERGENT B1, `(.L_x_330) ;  /* 0x0000036000017945 */ /* 0x000fe60003800200 */
[----:B------:R-:W-:-:S13]  /*90e0*/  ISETP.GT.AND P1, PT, R7, 0x200, PT ;  /* 0x000002000700780c */ /* 0x000fda0003f24270 */
[----:B------:R-:W-:Y:S05]  /*90f0*/  @!P1 BRA `(.L_x_331) ;  /* 0x0000000000cc9947 */ /* 0x000fea0003800000 */
[----:B------:R-:W1:Y:S01]  /*9100*/  LDS R7, [R6+-0x400] ;  /* 0xfffc000006077984 */ /* 0x000e620000000800 */
[----:B------:R-:W-:Y:S02]  /*9110*/  PLOP3.LUT P0, PT, PT, PT, PT, 0x8, 0x80 ;  /* 0x000000000080781c */ /* 0x000fe40003f0e170 */
[----:B------:R-:W-:Y:S01]  /*9120*/  IADD3 R4, PT, PT, R4, 0x400, RZ ;  /* 0x0000040004047810 */ /* 0x000fe20007ffe0ff */
[----:B------:R-:W0:Y:S04]  /*9130*/  LDS R11, [R6+-0x200] ;  /* 0xfffe0000060b7984 */ /* 0x000e280000000800 */
[----:B------:R-:W3:Y:S04]  /*9140*/  LDS R12, [R6] ;  /* 0x00000000060c7984 */ /* 0x000ee80000000800 */
[----:B------:R-:W5:Y:S04]  /*9150*/  LDS R13, [R6+0x200] ;  /* 0x00020000060d7984 */ /* 0x000f680000000800 */
[----:B------:R-:W2:Y:S04]  /*9160*/  LDS R15, [R6+0x400] ;  /* 0x00040000060f7984 */ /* 0x000ea80000000800 */
[----:B------:R-:W4:Y:S04]  /*9170*/  LDS R20, [R6+0x600] ;  /* 0x0006000006147984 */ /* 0x000f280000000800 */
[----:B------:R-:W4:Y:S04]  /*9180*/  LDS R21, [R6+0x800] ;  /* 0x0008000006157984 */ /* 0x000f280000000800 */
[----:B------:R-:W4:Y:S01]  /*9190*/  LDS R23, [R6+0xa00] ;  /* 0x000a000006177984 */ /* 0x000f220000000800 */
[----:B-1----:R-:W-:-:S04]  /*91a0*/  FADD.FTZ R7, -R38, R7 ;  /* 0x0000000726077221 */ /* 0x002fc80000010100 */
[----:B------:R-:W-:Y:S01]  /*91b0*/  FMUL.FTZ R7, R7, 1.4426950216293334961 ;  /* 0x3fb8aa3b07077820 */ /* 0x000fe20000410000 */
[C---:B0-----:R-:W-:Y:S01]  /*91c0*/  FADD.FTZ R11, -R38.reuse, R11 ;  /* 0x0000000b260b7221 */ /* 0x041fe20000010100 */
[----:B---3--:R-:W-:-:S03]  /*91d0*/  FADD.FTZ R12, -R38, R12 ;  /* 0x0000000c260c7221 */ /* 0x008fc60000010100 */
[----:B------:R-:W-:Y:S01]  /*91e0*/  FMUL.FTZ R11, R11, 1.4426950216293334961 ;  /* 0x3fb8aa3b0b0b7820 */ /* 0x000fe20000410000 */
[----:B------:R-:W0:Y:S01]  /*91f0*/  MUFU.EX2 R7, R7 ;  /* 0x0000000700077308 */ /* 0x000e220000000800 */
[----:B------:R-:W-:Y:S01]  /*9200*/  FMUL.FTZ R12, R12, 1.4426950216293334961 ;  /* 0x3fb8aa3b0c0c7820 */ /* 0x000fe20000410000 */
[C---:B-----5:R-:W-:Y:S01]  /*9210*/  FADD.FTZ R14, -R38.reuse, R13 ;  /* 0x0000000d260e7221 */ /* 0x060fe20000010100 */
[----:B--2---:R-:W-:-:S03]  /*9220*/  FADD.FTZ R19, -R38, R15 ;  /* 0x0000000f26137221 */ /* 0x004fc60000010100 */
[----:B------:R-:W-:Y:S02]  /*9230*/  FMUL.FTZ R14, R14, 1.4426950216293334961 ;  /* 0x3fb8aa3b0e0e7820 */ /* 0x000fe40000410000 */
[----:B------:R-:W1:Y:S01]  /*9240*/  MUFU.EX2 R11, R11 ;  /* 0x0000000b000b7308 */ /* 0x000e620000000800 */
[----:B------:R-:W-:Y:S01]  /*9250*/  FMUL.FTZ R19, R19, 1.4426950216293334961 ;  /* 0x3fb8aa3b13137820 */ /* 0x000fe20000410000 */
[C---:B----4-:R-:W-:Y:S01]  /*9260*/  FADD.FTZ R20, -R38.reuse, R20 ;  /* 0x0000001426147221 */ /* 0x050fe20000010100 */
[----:B------:R-:W-:-:S03]  /*9270*/  FADD.FTZ R22, -R38, R21 ;  /* 0x0000001526167221 */ /* 0x000fc60000010100 */
[----:B------:R-:W-:Y:S02]  /*9280*/  FMUL.FTZ R20, R20, 1.4426950216293334961 ;  /* 0x3fb8aa3b14147820 */ /* 0x000fe40000410000 */
[----:B------:R2:W3:Y:S01]  /*9290*/  MUFU.EX2 R13, R12 ;  /* 0x0000000c000d7308 */ /* 0x0004e20000000800 */
[----:B0-----:R-:W-:Y:S01]  /*92a0*/  FADD.FTZ R10, R10, R7 ;  /* 0x000000070a0a7221 */ /* 0x001fe20000010000 */
[----:B------:R-:W-:Y:S01]  /*92b0*/  FMUL.FTZ R22, R22, 1.4426950216293334961 ;  /* 0x3fb8aa3b16167820 */ /* 0x000fe20000410000 */
[----:B------:R-:W-:Y:S05]  /*92c0*/  STS [R6+-0x400], R7 ;  /* 0xfffc000706007388 */ /* 0x000fea0000000800 */
[----:B------:R-:W0:Y:S01]  /*92d0*/  MUFU.EX2 R15, R14 ;  /* 0x0000000e000f7308 */ /* 0x000e220000000800 */
[----:B--2---:R-:W-:Y:S01]  /*92e0*/  FADD.FTZ R12, -R38, R23 ;  /* 0x00000017260c7221 */ /* 0x004fe20000010100 */
[----:B-1----:R-:W-:Y:S01]  /*92f0*/  FADD.FTZ R10, R10, R11 ;  /* 0x0000000b0a0a7221 */ /* 0x002fe20000010000 */
[----:B------:R-:W-:Y:S02]  /*9300*/  STS [R6+-0x200], R11 ;  /* 0xfffe000b06007388 */ /* 0x000fe40000000800 */
[----:B------:R-:W-:-:S03]  /*9310*/  FMUL.FTZ R12, R12, 1.4426950216293334961 ;  /* 0x3fb8aa3b0c0c7820 */ /* 0x000fc60000410000 */
[----:B------:R-:W1:Y:S01]  /*9320*/  MUFU.EX2 R19, R19 ;  /* 0x0000001300137308 */ /* 0x000e620000000800 */
[----:B---3--:R-:W-:Y:S01]  /*9330*/  FADD.FTZ R10, R10, R13 ;  /* 0x0000000d0a0a7221 */ /* 0x008fe20000010000 */
        /* <DEDUP_REMOVED lines=14> */
[----:B0-----:R-:W-:-:S07]  /*9420*/  VIADD R6, R6, 0x1000 ;  /* 0x0000100006067836 */ /* 0x001fce0000000000 */
.L_x_331:
[----:B------:R-:W-:Y:S05]  /*9430*/  BSYNC.RECONVERGENT B1 ;  /* 0x0000000000017941 */ /* 0x000fea0003800200 */
.L_x_330:
[----:B------:R-:W-:-:S13]  /*9440*/  ISETP.LT.OR P0, PT, R4, UR44, P0 ;  /* 0x0000002c04007c0c */ /* 0x000fda0008701670 */
[----:B------:R-:W-:Y:S05]  /*9450*/  @!P0 BRA `(.L_x_322) ;  /* 0x0000000400e48947 */ /* 0x000fea0003800000 */
[----:B------:R-:W1:Y:S04]  /*9460*/  LDS R7, [R6+-0x200] ;  /* 0xfffe000006077984 */ /* 0x000e680000000800 */
[----:B------:R-:W0:Y:S04]  /*9470*/  LDS R4, [R6+-0x400] ;  /* 0xfffc000006047984 */ /* 0x000e280000000800 */
[----:B------:R-:W3:Y:S04]  /*9480*/  LDS R12, [R6] ;  /* 0x00000000060c7984 */ /* 0x000ee80000000800 */
[----:B------:R-:W5:Y:S01]  /*9490*/  LDS R13, [R6+0x200] ;  /* 0x00020000060d7984 */ /* 0x000f620000000800 */
[C---:B-1----:R-:W-:Y:S01]  /*94a0*/  FADD.FTZ R11, -R38.reuse, R7 ;  /* 0x00000007260b7221 */ /* 0x042fe20000010100 */
[----:B0-----:R-:W-:-:S03]  /*94b0*/  FADD.FTZ R4, -R38, R4 ;  /* 0x0000000426047221 */ /* 0x001fc60000010100 */
[----:B------:R-:W-:Y:S01]  /*94c0*/  FMUL.FTZ R11, R11, 1.4426950216293334961 ;  /* 0x3fb8aa3b0b0b7820 */ /* 0x000fe20000410000 */
[----:B---3--:R-:W-:Y:S01]  /*94d0*/  FADD.FTZ R12, -R38, R12 ;  /* 0x0000000c260c7221 */ /* 0x008fe20000010100 */
[----:B------:R-:W-:-:S04]  /*94e0*/  FMUL.FTZ R4, R4, 1.4426950216293334961 ;  /* 0x3fb8aa3b04047820 */ /* 0x000fc80000410000 */
[----:B------:R-:W0:Y:S01]  /*94f0*/  MUFU.EX2 R11, R11 ;  /* 0x0000000b000b7308 */ /* 0x000e220000000800 */
[----:B-----5:R-:W-:Y:S01]  /*9500*/  FADD.FTZ R14, -R38, R13 ;  /* 0x0000000d260e7221 */ /* 0x020fe20000010100 */
[----:B------:R-:W-:-:S03]  /*9510*/  FMUL.FTZ R12, R12, 1.4426950216293334961 ;  /* 0x3fb8aa3b0c0c7820 */ /* 0x000fc60000410000 */
[----:B------:R-:W-:-:S03]  /*9520*/  FMUL.FTZ R14, R14, 1.4426950216293334961 ;  /* 0x3fb8aa3b0e0e7820 */ /* 0x000fc60000410000 */
[----:B------:R-:W1:Y:S08]  /*9530*/  MUFU.EX2 R7, R4 ;  /* 0x0000000400077308 */ /* 0x000e700000000800 */
[----:B------:R-:W3:Y:S01]  /*9540*/  MUFU.EX2 R13, R12 ;  /* 0x0000000c000d7308 */ /* 0x000ee20000000800 */
[----:B0-----:R0:W-:Y:S07]  /*9550*/  STS [R6+-0x200], R11 ;  /* 0xfffe000b06007388 */ /* 0x0011ee0000000800 */
[----:B------:R-:W5:Y:S01]  /*9560*/  MUFU.EX2 R15, R14 ;  /* 0x0000000e000f7308 */ /* 0x000f620000000800 */
[----:B-1----:R0:W-:Y:S01]  /*9570*/  STS [R6+-0x400], R7 ;  /* 0xfffc000706007388 */ /* 0x0021e20000000800 */
[----:B------:R-:W-:-:S04]  /*9580*/  FADD.FTZ R10, R10, R7 ;  /* 0x000000070a0a7221 */ /* 0x000fc80000010000 */
[----:B------:R-:W-:Y:S01]  /*9590*/  FADD.FTZ R10, R10, R11 ;  /* 0x0000000b0a0a7221 */ /* 0x000fe20000010000 */
[----:B---3--:R0:W-:Y:S03]  /*95a0*/  STS [R6], R13 ;  /* 0x0000000d06007388 */ /* 0x0081e60000000800 */
[----:B------:R-:W-:Y:S01]  /*95b0*/  FADD.FTZ R10, R10, R13 ;  /* 0x0000000d0a0a7221 */ /* 0x000fe20000010000 */
[----:B-----5:R0:W-:Y:S03]  /*95c0*/  STS [R6+0x200], R15 ;  /* 0x0002000f06007388 */ /* 0x0201e60000000800 */
[----:B------:R-:W-:Y:S01]  /*95d0*/  FADD.FTZ R10, R10, R15 ;  /* 0x0000000f0a0a7221 */ /* 0x000fe20000010000 */
[----:B------:R-:W-:Y:S06]  /*95e0*/  BRA `(.L_x_322) ;  /* 0x0000000400807947 */ /* 0x000fec0003800000 */
.L_x_323:
        /* <DEDUP_REMOVED lines=13> */
[--C-:B------:R-:W-:Y:S02]  /*96c0*/  IADD3 R15, P1, P2, R6, UR47, R5.reuse ;  /* 0x0000002f060f7c10 */ /* 0x100fe4000fa3e005 */
[----:B------:R-:W-:Y:S02]  /*96d0*/  LEA R12, R13, R12, 0x18 ;  /* 0x0000000c0d0c7211 */ /* 0x000fe400078ec0ff */
[----:B------:R-:W-:Y:S01]  /*96e0*/  LOP3.LUT R6, R4, 0x3, RZ, 0xc0, !PT ;  /* 0x0000000304067812 */ /* 0x000fe200078ec0ff */
[----:B------:R-:W-:Y:S01]  /*96f0*/  IMAD.MOV.U32 R4, RZ, RZ, R5 ;  /* 0x000000ffff047224 */ /* 0x000fe200078e0005 */
[----:B------:R-:W-:Y:S02]  /*9700*/  IADD3 R11, PT, PT, R12, R3, RZ ;  /* 0x000000030c0b7210 */ /* 0x000fe40007ffe0ff */
[----:B------:R-:W-:Y:S01]  /*9710*/  IADD3.X R7, PT, PT, R17, R7, RZ, P1, P2 ;  /* 0x0000000711077210 */ /* 0x000fe20000fe44ff */
[----:B------:R-:W-:Y:S01]  /*9720*/  IMAD.MOV R12, RZ, RZ, -R6 ;  /* 0x000000ffff0c7224 */ /* 0x000fe200078e0a06 */
[----:B------:R-:W-:-:S07]  /*9730*/  MOV R10, RZ ;  /* 0x000000ff000a7202 */ /* 0x000fce0000000f00 */
.L_x_334:
[----:B------:R-:W-:-:S06]  /*9740*/  MOV R6, R15 ;  /* 0x0000000f00067202 */ /* 0x000fcc0000000f00 */
[----:B------:R0:W3:Y:S01]  /*9750*/  LDG.E.U8 R6, desc[UR36][R6.64] ;  /* 0x0000002406067981 */ /* 0x0000e2000c1e1100 */
[----:B------:R-:W-:Y:S01]  /*9760*/  IADD3 R12, PT, PT, R12, 0x1, RZ ;  /* 0x000000010c0c7810 */ /* 0x000fe20007ffe0ff */
[----:B------:R-:W-:Y:S01]  /*9770*/  VIADD R4, R4, 0x80 ;  /* 0x0000008004047836 */ /* 0x000fe20000000000 */
[----:B------:R-:W-:-:S04]  /*9780*/  IADD3 R15, P2, PT, R15, 0x80, RZ ;  /* 0x000000800f0f7810 */ /* 0x000fc80007f5e0ff */
[----:B0-----:R-:W-:Y:S02]  /*9790*/  IADD3.X R7, PT, PT, RZ, R7, RZ, P2, !PT ;  /* 0x00000007ff077210 */ /* 0x001fe400017fe4ff */
[----:B---3--:R-:W-:-:S13]  /*97a0*/  ISETP.NE.AND P1, PT, R6, RZ, PT ;  /* 0x000000ff0600720c */ /* 0x008fda0003f25270 */
[----:B------:R-:W1:Y:S02]  /*97b0*/  @!P1 LDS R13, [R11] ;  /* 0x000000000b0d9984 */ /* 0x000e640000000800 */
[----:B-1----:R-:W-:Y:S01]  /*97c0*/  @!P1 FADD.FTZ R14, -R38, R13 ;  /* 0x0000000d260e9221 */ /* 0x002fe20000010100 */
[----:B------:R-:W-:-:S03]  /*97d0*/  IMAD.MOV.U32 R13, RZ, RZ, RZ ;  /* 0x000000ffff0d7224 */ /* 0x000fc600078e00ff */
[----:B------:R-:W-:-:S04]  /*97e0*/  @!P1 FMUL.FTZ R14, R14, 1.4426950216293334961 ;  /* 0x3fb8aa3b0e0e9820 */ /* 0x000fc80000410000 */
[----:B------:R-:W0:Y:S01]  /*97f0*/  @!P1 MUFU.EX2 R13, R14 ;  /* 0x0000000e000d9308 */ /* 0x000e220000000800 */
[----:B------:R-:W-:Y:S01]  /*9800*/  ISETP.NE.AND P1, PT, R12, RZ, PT ;  /* 0x000000ff0c00720c */ /* 0x000fe20003f25270 */
[----:B0-----:R0:W-:Y:S01]  /*9810*/  STS [R11], R13 ;  /* 0x0000000d0b007388 */ /* 0x0011e20000000800 */
[----:B------:R-:W-:Y:S01]  /*9820*/  FADD.FTZ R10, R13, R10 ;  /* 0x0000000a0d0a7221 */ /* 0x000fe20000010000 */
[----:B0-----:R-:W-:-:S10]  /*9830*/  VIADD R11, R11, 0x200 ;  /* 0x000002000b0b7836 */ /* 0x001fd40000000000 */
[----:B------:R-:W-:Y:S05]  /*9840*/  @P1 BRA `(.L_x_334) ;  /* 0xfffffffc00bc1947 */ /* 0x000fea000383ffff */
.L_x_333:
[----:B------:R-:W-:Y:S05]  /*9850*/  BSYNC.RECONVERGENT B1 ;  /* 0x0000000000017941 */ /* 0x000fea0003800200 */
.L_x_332:
[----:B------:R-:W-:Y:S05]  /*9860*/  @!P0 BRA `(.L_x_322) ;  /* 0x0000000000e08947 */ /* 0x000fea0003800000 */
[----:B------:R-:W0:Y:S01]  /*9870*/  S2R R12, SR_CgaCtaId ;  /* 0x00000000000c7919 */ /* 0x000e220000008800 */
[----:B------:R-:W3:Y:S01]  /*9880*/  LDCU.64 UR8, c[0x0][0x420] ;  /* 0x00008400ff0877ac */ /* 0x000ee20008000a00 */
[----:B------:R-:W-:Y:S01]  /*9890*/  MOV R6, 0x400 ;  /* 0x0000040000067802 */ /* 0x000fe20000000f00 */
[----:B------:R-:W-:-:S04]  /*98a0*/  USHF.L.U32 UR4, UR10, 0x2, URZ ;  /* 0x000000020a047899 */ /* 0x000fc800080006ff */
[----:B------:R-:W-:Y:S02]  /*98b0*/  VIADD R7, R6, 0x420 ;  /* 0x0000042006077836 */ /* 0x000fe40000000000 */
[----:B------:R-:W-:Y:S02]  /*98c0*/  LEA R6, R4, -UR4, 0x2 ;  /* 0x8000000404067c11 */ /* 0x000fe4000f8e10ff */
[----:B---3--:R-:W-:-:S04]  /*98d0*/  MOV R13, UR8 ;  /* 0x00000008000d7c02 */ /* 0x008fc80008000f00 */
[----:B------:R-:W-:-:S04]  /*98e0*/  IADD3 R13, P0, P1, R13, UR47, R4 ;  /* 0x0000002f0d0d7c10 */ /* 0x000fc8000f91e004 */
[----:B------:R-:W-:Y:S02]  /*98f0*/  IADD3 R13, P2, PT, R13, 0x100, RZ ;  /* 0x000001000d0d7810 */ /* 0x000fe40007f5e0ff */
[----:B0-----:R-:W-:Y:S02]  /*9900*/  LEA R11, R12, R7, 0x18 ;  /* 0x000000070c0b7211 */ /* 0x001fe400078ec0ff */
[----:B------:R-:W-:Y:S02]  /*9910*/  IADD3.X R7, PT, PT, R17, UR9, RZ, P0, P1 ;  /* 0x0000000911077c10 */ /* 0x000fe400087e24ff */
[----:B------:R-:W-:Y:S02]  /*9920*/  IADD3 R11, PT, PT, R6, 0x400, R11 ;  /* 0x00000400060b7810 */ /* 0x000fe40007ffe00b */
[----:B------:R-:W-:-:S07]  /*9930*/  IADD3.X R7, PT, PT, RZ, R7, RZ, P2, !PT ;  /* 0x00000007ff077210 */ /* 0x000fce00017fe4ff */
.L_x_335:
[----:B------:R-:W-:-:S05]  /*9940*/  IMAD.MOV.U32 R6, RZ, RZ, R13 ;  /* 0x000000ffff067224 */ /* 0x000fca00078e000d */
[----:B------:R-:W3:Y:S04]  /*9950*/  LDG.E.U8 R14, desc[UR36][R6.64+-0x100] ;  /* 0xffff0024060e7981 */ /* 0x000ee8000c1e1100 */
[----:B------:R-:W5:Y:S04]  /*9960*/  LDG.E.U8 R12, desc[UR36][R6.64+-0x80] ;  /* 0xffff8024060c7981 */ /* 0x000f68000c1e1100 */
[----:B------:R-:W2:Y:S04]  /*9970*/  LDG.E.U8 R13, desc[UR36][R6.64] ;  /* 0x00000024060d7981 */ /* 0x000ea8000c1e1100 */
[----:B------:R-:W4:Y:S01]  /*9980*/  LDG.E.U8 R15, desc[UR36][R6.64+0x80] ;  /* 0x00008024060f7981 */ /* 0x000f22000c1e1100 */
[----:B------:R-:W-:Y:S01]  /*9990*/  MOV R20, RZ ;  /* 0x000000ff00147202 */ /* 0x000fe20000000f00 */
[----:B------:R-:W-:Y:S01]  /*99a0*/  IMAD.MOV.U32 R22, RZ, RZ, RZ ;  /* 0x000000ffff167224 */ /* 0x000fe200078e00ff */
[----:B------:R-:W-:-:S02]  /*99b0*/  IADD3 R4, PT, PT, R4, 0x200, RZ ;  /* 0x0000020004047810 */ /* 0x000fc40007ffe0ff */
[----:B---3--:R-:W-:Y:S02]  /*99c0*/  ISETP.NE.AND P0, PT, R14, RZ, PT ;  /* 0x000000ff0e00720c */ /* 0x008fe40003f05270 */
[----:B-----5:R-:W-:Y:S02]  /*99d0*/  ISETP.NE.AND P1, PT, R12, RZ, PT ;  /* 0x000000ff0c00720c */ /* 0x020fe40003f25270 */
[----:B--2---:R-:W-:Y:S02]  /*99e0*/  ISETP.NE.AND P2, PT, R13, RZ, PT ;  /* 0x000000ff0d00720c */ /* 0x004fe40003f45270 */
[----:B----4-:R-:W-:-:S07]  /*99f0*/  ISETP.NE.AND P3, PT, R15, RZ, PT ;  /* 0x000000ff0f00720c */ /* 0x010fce0003f65270 */
[----:B------:R-:W1:Y:S04]  /*9a00*/  @!P0 LDS R12, [R11+-0x400] ;  /* 0xfffc00000b0c8984 */ /* 0x000e680000000800 */
[----:B------:R-:W0:Y:S04]  /*9a10*/  @!P1 LDS R14, [R11+-0x200] ;  /* 0xfffe00000b0e9984 */ /* 0x000e280000000800 */
[----:B------:R-:W2:Y:S04]  /*9a20*/  @!P2 LDS R19, [R11] ;  /* 0x000000000b13a984 */ /* 0x000ea80000000800 */
[----:B------:R-:W3:Y:S01]  /*9a30*/  @!P3 LDS R21, [R11+0x200] ;  /* 0x000200000b15b984 */ /* 0x000ee20000000800 */
[----:B-1----:R-:W-:Y:S01]  /*9a40*/  @!P0 FADD.FTZ R13, -R38, R12 ;  /* 0x0000000c260d8221 */ /* 0x002fe20000010100 */
[----:B------:R-:W-:-:S03]  /*9a50*/  HFMA2 R12, -RZ, RZ, 0, 0 ;  /* 0x00000000ff0c7431 */ /* 0x000fc600000001ff */
[----:B------:R-:W-:Y:S01]  /*9a60*/  @!P0 FMUL.FTZ R13, R13, 1.4426950216293334961 ;  /* 0x3fb8aa3b0d0d8820 */ /* 0x000fe20000410000 */
[C---:B0-----:R-:W-:Y:S01]  /*9a70*/  @!P1 FADD.FTZ R15, -R38.reuse, R14 ;  /* 0x0000000e260f9221 */ /* 0x041fe20000010100 */
[----:B------:R-:W-:Y:S02]  /*9a80*/  IMAD.MOV.U32 R14, RZ, RZ, RZ ;  /* 0x000000ffff0e7224 */ /* 0x000fe400078e00ff */
[C---:B--2---:R-:W-:Y:S01]  /*9a90*/  @!P2 FADD.FTZ R19, -R38.reuse, R19 ;  /* 0x000000132613a221 */ /* 0x044fe20000010100 */
[----:B------:R-:W-:Y:S01]  /*9aa0*/  @!P1 FMUL.FTZ R15, R15, 1.4426950216293334961 ;  /* 0x3fb8aa3b0f0f9820 */ /* 0x000fe20000410000 */
[----:B------:R-:W0:Y:S01]  /*9ab0*/  @!P0 MUFU.EX2 R12, R13 ;  /* 0x0000000d000c8308 */ /* 0x000e220000000800 */
[----:B---3--:R-:W-:Y:S01]  /*9ac0*/  @!P3 FADD.FTZ R21, -R38, R21 ;  /* 0x000000152615b221 */ /* 0x008fe20000010100 */
[----:B------:R-:W-:Y:S01]  /*9ad0*/  @!P2 FMUL.FTZ R19, R19, 1.4426950216293334961 ;  /* 0x3fb8aa3b1313a820 */ /* 0x000fe20000410000 */
[----:B------:R-:W-:Y:S02]  /*9ae0*/  ISETP.GE.AND P0, PT, R4, UR44, PT ;  /* 0x0000002c04007c0c */ /* 0x000fe4000bf06270 */
[----:B------:R-:W-:-:S03]  /*9af0*/  @!P3 FMUL.FTZ R21, R21, 1.4426950216293334961 ;  /* 0x3fb8aa3b1515b820 */ /* 0x000fc60000410000 */
[----:B------:R-:W1:Y:S08]  /*9b00*/  @!P1 MUFU.EX2 R14, R15 ;  /* 0x0000000f000e9308 */ /* 0x000e700000000800 */
[----:B------:R-:W2:Y:S01]  /*9b10*/  @!P2 MUFU.EX2 R20, R19 ;  /* 0x000000130014a308 */ /* 0x000ea20000000800 */
[----:B0-----:R-:W-:Y:S01]  /*9b20*/  FADD.FTZ R13, R12, R10 ;  /* 0x0000000a0c0d7221 */ /* 0x001fe20000010000 */
[----:B------:R-:W-:Y:S06]  /*9b30*/  STS [R11+-0x400], R12 ;  /* 0xfffc000c0b007388 */ /* 0x000fec0000000800 */
[----:B------:R-:W0:Y:S01]  /*9b40*/  @!P3 MUFU.EX2 R22, R21 ;  /* 0x000000150016b308 */ /* 0x000e220000000800 */
[----:B-1----:R-:W-:Y:S01]  /*9b50*/  FADD.FTZ R15, R13, R14 ;  /* 0x0000000e0d0f7221 */ /* 0x002fe20000010000 */
[----:B------:R-:W-:Y:S01]  /*9b60*/  IADD3 R13, P1, PT, R6, 0x200, RZ ;  /* 0x00000200060d7810 */ /* 0x000fe20007f3e0ff */
[----:B------:R-:W-:Y:S04]  /*9b70*/  STS [R11+-0x200], R14 ;  /* 0xfffe000e0b007388 */ /* 0x000fe80000000800 */
[----:B------:R-:W-:-:S02]  /*9b80*/  IMAD.X R7, RZ, RZ, R7, P1 ;  /* 0x000000ffff077224 */ /* 0x000fc400008e0607 */
[----:B--2---:R-:W-:Y:S01]  /*9b90*/  FADD.FTZ R15, R15, R20 ;  /* 0x000000140f0f7221 */ /* 0x004fe20000010000 */
[----:B------:R-:W-:Y:S04]  /*9ba0*/  STS [R11], R20 ;  /* 0x000000140b007388 */ /* 0x000fe80000000800 */
[----:B0-----:R0:W-:Y:S01]  /*9bb0*/  STS [R11+0x200], R22 ;  /* 0x000200160b007388 */ /* 0x0011e20000000800 */
[----:B------:R-:W-:Y:S01]  /*9bc0*/  FADD.FTZ R10, R15, R22 ;  /* 0x000000160f0a7221 */ /* 0x000fe20000010000 */
[----:B0-----:R-:W-:Y:S01]  /*9bd0*/  IADD3 R11, PT, PT, R11, 0x800, RZ ;  /* 0x000008000b0b7810 */ /* 0x001fe20007ffe0ff */
[----:B------:R-:W-:Y:S06]  /*9be0*/  @!P0 BRA `(.L_x_335) ;  /* 0xfffffffc00548947 */ /* 0x000fec000383ffff */
.L_x_322:
[----:B------:R-:W-:Y:S05]  /*9bf0*/  BSYNC.RECONVERGENT B0 ;  /* 0x0000000000007941 */ /* 0x000fea0003800200 */
.L_x_321:
[----:B0-----:R-:W0:Y:S01]  /*9c00*/  SHFL.BFLY PT, R7, R10, 0x10, 0x1f ;  /* 0x0e001f000a077f89 */ /* 0x001e2200000e0000 */
[C---:B------:R-:W-:Y:S01]  /*9c10*/  ISETP.NE.AND P0, PT, R0.reuse, RZ, PT ;  /* 0x000000ff0000720c */ /* 0x040fe20003f05270 */
[----:B------:R-:W3:Y:S01]  /*9c20*/  LDCU UR4, c[0x0][0x3f4] ;  /* 0x00007e80ff0477ac */ /* 0x000ee20008000800 */
[----:B------:R-:W-:Y:S01]  /*9c30*/  ISETP.GT.U32.AND P1, PT, R0, 0x3, PT ;  /* 0x000000030000780c */ /* 0x000fe20003f24070 */
[----:B------:R-:W5:Y:S01]  /*9c40*/  LDCU.U8 UR11, c[0x0][0x48c] ;  /* 0x00009180ff0b77ac */ /* 0x000f620008000000 */
[----:B---3--:R-:W-:Y:S01]  /*9c50*/  UIADD3 UR4, UPT, UPT, UR4, 0x4, URZ ;  /* 0x0000000404047890 */ /* 0x008fe2000fffe0ff */
[----:B0-----:R-:W-:-:S03]  /*9c60*/  FADD.FTZ R7, R7, R10 ;  /* 0x0000000a07077221 */ /* 0x001fc60000010000 */
        /* <DEDUP_REMOVED lines=9> */
[----:B0-----:R-:W-:-:S05]  /*9d00*/  FADD.FTZ R11, R6, R11 ;  /* 0x0000000b060b7221 */ /* 0x001fca0000010000 */
[----:B------:R-:W0:Y:S02]  /*9d10*/  SHFL.BFLY PT, R4, R11, 0x2, 0x1f ;  /* 0x0c401f000b047f89 */ /* 0x000e2400000e0000 */
[----:B0-----:R-:W-:Y:S01]  /*9d20*/  FADD.FTZ R12, R11, R4 ;  /* 0x000000040b0c7221 */ /* 0x001fe20000010000 */
[----:B------:R-:W-:-:S04]  /*9d30*/  SHF.R.U32.HI R4, RZ, 0x5, R2 ;  /* 0x00000005ff047819 */ /* 0x000fc80000011602 */
[----:B------:R-:W0:Y:S01]  /*9d40*/  SHFL.BFLY PT, R13, R12, 0x1, 0x1f ;  /* 0x0c201f000c0d7f89 */ /* 0x000e2200000e0000 */
[----:B------:R-:W-:Y:S02]  /*9d50*/  @!P0 IMAD R0, R4, 0x4, R9 ;  /* 0x0000000404008824 */ /* 0x000fe400078e0209 */
        /* <DEDUP_REMOVED lines=9> */
[----:B0-----:R-:W-:-:S06]  /*9df0*/  FADD.FTZ R7, R6, R7 ;  /* 0x0000000706077221 */ /* 0x001fcc0000010000 */
[----:B------:R-:W0:Y:S02]  /*9e00*/  SHFL.IDX PT, R7, R7, RZ, 0x1f ;  /* 0x00001fff07077589 */ /* 0x000e2400000e0000 */
[----:B0-----:R-:W-:-:S04]  /*9e10*/  FADD.FTZ R0, R7, 9.9999999747524270788e-07 ;  /* 0x358637bd07007421 */ /* 0x001fc80000010000 */
[----:B------:R0:W3:Y:S01]  /*9e20*/  MUFU.RCP R11, R0 ;  /* 0x00000000000b7308 */ /* 0x0000e20000001000 */
[----:B------:R-:W-:Y:S05]  /*9e30*/  @!P0 BRA `(.L_x_336) ;  /* 0x0000000000188947 */ /* 0x000fea0003800000 */
[----:B------:R-:W5:Y:S01]  /*9e40*/  LDCU UR4, c[0x0][0x488] ;  /* 0x00009100ff0477ac */ /* 0x000f620008000800 */
[----:B------:R-:W5:Y:S01]  /*9e50*/  LDCU UR5, c[0x0][0x40c] ;  /* 0x00008180ff0577ac */ /* 0x000f620008000800 */
[----:B------:R-:W1:Y:S01]  /*9e60*/  LDCU UR8, c[0x0][0x3f4] ;  /* 0x00007e80ff0877ac */ /* 0x000e620008000800 */
[----:B-----5:R-:W-:-:S04]  /*9e70*/  UIMAD UR40, UR40, UR4, UR5 ;  /* 0x00000004282872a4 */ /* 0x020fc8000f8e0205 */
[----:B-1----:R-:W-:-:S04]  /*9e80*/  UIMAD UR4, UR40, UR8, URZ ;  /* 0x00000008280472a4 */ /* 0x002fc8000f8e02ff */
[----:B------:R-:W-:-:S12]  /*9e90*/  USHF.R.S32.HI UR5, URZ, 0x1f, UR4 ;  /* 0x0000001fff057899 */ /* 0x000fd80008011404 */
.L_x_336:
[----:B------:R-:W-:Y:S04]  /*9ea0*/  BSSY.RECONVERGENT B0, `(.L_x_337) ;  /* 0x0000063000007945 */ /* 0x000fe80003800200 */
[----:B------:R-:W-:Y:S05]  /*9eb0*/  @P1 BRA `(.L_x_338) ;  /* 0x0000000400841947 */ /* 0x000fea0003800000 */
[----:B0-----:R-:W-:Y:S01]  /*9ec0*/  HFMA2 R0, -RZ, RZ, 0, 7.62939453125e-06 ;  /* 0x00000080ff007431 */ /* 0x001fe200000001ff */
[----:B------:R-:W-:Y:S01]  /*9ed0*/  LOP3.LUT R7, RZ, R2, RZ, 0x33, !PT ;  /* 0x00000002ff077212 */ /* 0x000fe200078e33ff */
        /* <DEDUP_REMOVED lines=8> */
[----:B------:R-:W5:Y:S01]  /*9f60*/  LDCU.64 UR12, c[0x0][0x480] ;  /* 0x00009000ff0c77ac */ /* 0x000f620008000a00 */
        /* <DEDUP_REMOVED lines=8> */
[----:B------:R-:W-:-:S03]  /*9ff0*/  LEA R6, R2, UR7, 0x1 ;  /* 0x0000000702067c11 */ /* 0x000fc6000f8e08ff */
[----:B------:R-:W-:Y:S01]  /*a000*/  IMAD.IADD R5, R5, 0x1, R8 ;  /* 0x0000000105057824 */ /* 0x000fe200078e0208 */
[----:B-----5:R-:W-:Y:S02]  /*a010*/  LEA R9, P2, R10, UR12, 0x2 ;  /* 0x0000000c0a097c11 */ /* 0x020fe4000f8410ff */
[----:B------:R-:W-:Y:S02]  /*a020*/  IADD3 R8, PT, PT, -R0, RZ, RZ ;  /* 0x000000ff00087210 */ /* 0x000fe40007ffe1ff */
[----:B------:R-:W-:Y:S01]  /*a030*/  LEA.HI.X R10, R10, UR13, R7, 0x2, P2 ;  /* 0x0000000d0a0a7c11 */ /* 0x000fe200090f1407 */
[----:B0-----:R-:W-:-:S06]  /*a040*/  ULEA UR8, UR9, UR8, 0x18 ;  /* 0x0000000809087291 */ /* 0x001fcc000f8ec0ff */
[----:B------:R-:W-:Y:S01]  /*a050*/  VIADD R3, R3, UR8 ;  /* 0x0000000803037c36 */ /* 0x000fe20008000000 */
[----:B------:R-:W-:-:S07]  /*a060*/  IADD3 R0, PT, PT, R6, UR8, RZ ;  /* 0x0000000806007c10 */ /* 0x000fce000fffe0ff */
.L_x_341:
[----:B---3--:R0:W3:Y:S01]  /*a070*/  LDS R6, [R3] ;  /* 0x0000000003067984 */ /* 0x0080e20000000800 */
[----:B------:R-:W-:Y:S01]  /*a080*/  @P0 MOV R7, R10 ;  /* 0x0000000a00070202 */ /* 0x000fe20000000f00 */
[----:B------:R-:W-:-:S05]  /*a090*/  VIADD R8, R8, 0x1 ;  /* 0x0000000108087836 */ /* 0x000fca0000000000 */
[----:B------:R-:W-:Y:S02]  /*a0a0*/  ISETP.NE.AND P3, PT, R8, RZ, PT ;  /* 0x000000ff0800720c */ /* 0x000fe40003f65270 */
[----:B0-----:R-:W-:Y:S01]  /*a0b0*/  IADD3 R3, PT, PT, R3, 0x200, RZ ;  /* 0x0000020003037810 */ /* 0x001fe20007ffe0ff */
[----:B---3--:R-:W-:-:S05]  /*a0c0*/  FMUL.FTZ R13, R6, R11 ;  /* 0x0000000b060d7220 */ /* 0x008fca0000410000 */
[----:B------:R-:W-:-:S04]  /*a0d0*/  F2FP.F16.F32.PACK_AB R6, RZ, R13 ;  /* 0x0000000dff06723e */ /* 0x000fc800000000ff */
[----:B------:R-:W-:Y:S01]  /*a0e0*/  PRMT R12, R6, 0x7610, R12 ;  /* 0x00007610060c7816 */ /* 0x000fe2000000000c */
[----:B------:R-:W-:Y:S01]  /*a0f0*/  @P0 IMAD.MOV.U32 R6, RZ, RZ, R9 ;  /* 0x000000ffff060224 */ /* 0x000fe200078e0009 */
[----:B------:R-:W-:-:S03]  /*a100*/  IADD3 R9, P2, PT, R9, 0x200, RZ ;  /* 0x0000020009097810 */ /* 0x000fc60007f5e0ff */
[----:B------:R0:W-:Y:S02]  /*a110*/  STS.U16 [R0], R12 ;  /* 0x0000000c00007388 */ /* 0x0001e40000000400 */
[----:B------:R-:W-:Y:S02]  /*a120*/  IMAD.X R10, RZ, RZ, R10, P2 ;  /* 0x000000ffff0a7224 */ /* 0x000fe400010e060a */
[----:B------:R3:W-:Y:S01]  /*a130*/  @P0 STG.E desc[UR36][R6.64], R13 ;  /* 0x0000000d06000986 */ /* 0x0007e2000c101924 */
[----:B0-----:R-:W-:Y:S01]  /*a140*/  IADD3 R0, PT, PT, R0, 0x100, RZ ;  /* 0x0000010000007810 */ /* 0x001fe20007ffe0ff */
[----:B------:R-:W-:Y:S06]  /*a150*/  @P3 BRA `(.L_x_341) ;  /* 0xfffffffc00c43947 */ /* 0x000fec000383ffff */
.L_x_340:
[----:B------:R-:W-:Y:S05]  /*a160*/  BSYNC.RECONVERGENT B1 ;  /* 0x0000000000017941 */ /* 0x000fea0003800200 */
.L_x_339:
[----:B------:R-:W-:Y:S05]  /*a170*/  @!P1 BRA `(.L_x_338) ;  /* 0x0000000000d49947 */ /* 0x000fea0003800000 */
[----:B---3--:R-:W0:Y:S01]  /*a180*/  S2R R7, SR_CgaCtaId ;  /* 0x0000000000077919 */ /* 0x008e220000008800 */
[----:B------:R-:W3:Y:S01]  /*a190*/  LDCU.64 UR12, c[0x0][0x480] ;  /* 0x00009000ff0c77ac */ /* 0x000ee20008000a00 */
[----:B------:R-:W-:Y:S01]  /*a1a0*/  MOV R6, 0x400 ;  /* 0x0000040000067802 */ /* 0x000fe20000000f00 */
[----:B------:R-:W-:Y:S01]  /*a1b0*/  IMAD.U32 R3, RZ, RZ, UR10 ;  /* 0x0000000aff037e24 */ /* 0x000fe2000f8e00ff */
[C---:B------:R-:W-:Y:S01]  /*a1c0*/  IADD3 R8, P2, PT, R5.reuse, UR4, RZ ;  /* 0x0000000405087c10 */ /* 0x040fe2000ff5e0ff */
[----:B------:R-:W-:Y:S01]  /*a1d0*/  USHF.L.U32 UR8, UR10, 0x2, URZ ;  /* 0x000000020a087899 */ /* 0x000fe200080006ff */
[----:B------:R-:W-:Y:S01]  /*a1e0*/  IADD3 R6, PT, PT, R6, 0x420, RZ ;  /* 0x0000042006067810 */ /* 0x000fe20007ffe0ff */
[----:B------:R-:W-:Y:S01]  /*a1f0*/  UISETP.NE.AND UP0, UPT, UR11, URZ, UPT ;  /* 0x000000ff0b00728c */ /* 0x000fe2000bf05270 */
[----:B------:R-:W-:Y:S02]  /*a200*/  LEA R0, R5, UR7, 0x1 ;  /* 0x0000000705007c11 */ /* 0x000fe4000f8e08ff */
[----:B------:R-:W-:-:S03]  /*a210*/  ISETP.NE.AND P1, PT, RZ, UR11, PT ;  /* 0x0000000bff007c0c */ /* 0x000fc6000bf25270 */
[----:B------:R-:W-:Y:S01]  /*a220*/  IMAD R3, R3, -0x2, R0 ;  /* 0xfffffffe03037824 */ /* 0x000fe200078e0200 */
[----:B------:R-:W-:Y:S02]  /*a230*/  LEA R0, R5, -UR8, 0x2 ;  /* 0x8000000805007c11 */ /* 0x000fe4000f8e10ff */
[----:B------:R-:W-:Y:S02]  /*a240*/  PLOP3.LUT P0, PT, PT, PT, UP0, 0x80, 0x8 ;  /* 0x000000000008781c */ /* 0x000fe40003f0f008 */
[----:B---3--:R-:W-:Y:S02]  /*a250*/  LEA R9, P3, R8, UR12, 0x2 ;  /* 0x0000000c08097c11 */ /* 0x008fe4000f8610ff */
[----:B0-----:R-:W-:Y:S01]  /*a260*/  LEA R6, R7, R6, 0x18 ;  /* 0x0000000607067211 */ /* 0x001fe200078ec0ff */
[----:B------:R-:W-:Y:S01]  /*a270*/  IMAD.X R7, RZ, RZ, UR5, P2 ;  /* 0x00000005ff077e24 */ /* 0x000fe200090e06ff */
[----:B------:R-:W-:Y:S02]  /*a280*/  IADD3 R9, P2, PT, R9, 0x400, RZ ;  /* 0x0000040009097810 */ /* 0x000fe40007f5e0ff */
[----:B------:R-:W-:-:S02]  /*a290*/  IADD3 R0, PT, PT, R0, 0x400, R6 ;  /* 0x0000040000007810 */ /* 0x000fc40007ffe006 */
[----:B------:R-:W-:Y:S02]  /*a2a0*/  LEA.HI.X R7, R8, UR13, R7, 0x2, P3 ;  /* 0x0000000d08077c11 */ /* 0x000fe400098f1407 */
[----:B------:R-:W-:Y:S02]  /*a2b0*/  IADD3 R3, PT, PT, R3, 0x200, R6 ;  /* 0x0000020003037810 */ /* 0x000fe40007ffe006 */
[----:B------:R-:W-:-:S07]  /*a2c0*/  IADD3.X R10, PT, PT, RZ, R7, RZ, P2, !PT ;  /* 0x00000007ff0a7210 */ /* 0x000fce00017fe4ff */
.L_x_342:
[----:B------:R-:W0:Y:S01]  /*a2d0*/  LDS R6, [R0+-0x400] ;  /* 0xfffc000000067984 */ /* 0x000e220000000800 */
[----:B------:R-:W-:-:S05]  /*a2e0*/  VIADD R5, R5, 0x200 ;  /* 0x0000020005057836 */ /* 0x000fca0000000000 */
[----:B------:R-:W-:Y:S01]  /*a2f0*/  ISETP.GE.AND P2, PT, R5, UR44, PT ;  /* 0x0000002c05007c0c */ /* 0x000fe2000bf46270 */
[----:B0-----:R-:W-:-:S05]  /*a300*/  FMUL.FTZ R13, R6, R11 ;  /* 0x0000000b060d7220 */ /* 0x001fca0000410000 */
[----:B------:R-:W-:-:S04]  /*a310*/  F2FP.F16.F32.PACK_AB R6, RZ, R13 ;  /* 0x0000000dff06723e */ /* 0x000fc800000000ff */
[----:B------:R-:W-:-:S05]  /*a320*/  PRMT R7, R6, 0x7610, R7 ;  /* 0x0000761006077816 */ /* 0x000fca0000000007 */
[----:B------:R0:W-:Y:S04]  /*a330*/  STS.U16 [R3+-0x200], R7 ;  /* 0xfffe000703007388 */ /* 0x0001e80000000400 */
[----:B------:R-:W3:Y:S01]  /*a340*/  LDS R6, [R0+-0x200] ;  /* 0xfffe000000067984 */ /* 0x000ee20000000800 */
[----:B0-----:R-:W-:Y:S01]  /*a350*/  MOV R7, R10 ;  /* 0x0000000a00077202 */ /* 0x001fe20000000f00 */
[----:B---3--:R-:W-:-:S05]  /*a360*/  FMUL.FTZ R15, R6, R11 ;  /* 0x0000000b060f7220 */ /* 0x008fca0000410000 */
[----:B------:R-:W-:-:S04]  /*a370*/  F2FP.F16.F32.PACK_AB R6, RZ, R15 ;  /* 0x0000000fff06723e */ /* 0x000fc800000000ff */
[----:B------:R-:W-:-:S05]  /*a380*/  PRMT R12, R6, 0x7610, R12 ;  /* 0x00007610060c7816 */ /* 0x000fca000000000c */
[----:B------:R-:W-:Y:S04]  /*a390*/  STS.U16 [R3+-0x100], R12 ;  /* 0xffff000c03007388 */ /* 0x000fe80000000400 */
[----:B------:R-:W0:Y:S02]  /*a3a0*/  LDS R6, [R0] ;  /* 0x0000000000067984 */ /* 0x000e240000000800 */
[----:B0-----:R-:W-:-:S05]  /*a3b0*/  FMUL.FTZ R19, R6, R11 ;  /* 0x0000000b06137220 */ /* 0x001fca0000410000 */
[----:B------:R-:W-:-:S05]  /*a3c0*/  F2FP.F16.F32.PACK_AB R6, RZ, R19 ;  /* 0x00000013ff06723e */ /* 0x000fca00000000ff */
[----:B------:R0:W-:Y:S04]  /*a3d0*/  STS.U16 [R3], R6 ;  /* 0x0000000603007388 */ /* 0x0001e80000000400 */
[----:B------:R3:W5:Y:S01]  /*a3e0*/  LDS R8, [R0+0x200] ;  /* 0x0002000000087984 */ /* 0x0007620000000800 */
[----:B0-----:R-:W-:Y:S02]  /*a3f0*/  IMAD.MOV.U32 R6, RZ, RZ, R9 ;  /* 0x000000ffff067224 */ /* 0x001fe400078e0009 */
[----:B---3--:R-:W-:-:S03]  /*a400*/  VIADD R0, R0, 0x800 ;  /* 0x0000080000007836 */ /* 0x008fc60000000000 */
[----:B------:R-:W-:Y:S01]  /*a410*/  @P0 STG.E desc[UR36][R6.64+-0x400], R13 ;  /* 0xfffc000d06000986 */ /* 0x000fe2000c101924 */
[----:B------:R-:W-:Y:S02]  /*a420*/  PLOP3.LUT P0, PT, P1, PT, PT, 0x80, 0x8 ;  /* 0x000000000008781c */ /* 0x000fe40000f0f070 */
[----:B------:R-:W-:-:S04]  /*a430*/  IADD3 R9, P3, PT, R6, 0x800, RZ ;  /* 0x0000080006097810 */ /* 0x000fc80007f7e0ff */
[----:B------:R-:W-:-:S07]  /*a440*/  IADD3.X R10, PT, PT, RZ, R7, RZ, P3, !PT ;  /* 0x00000007ff0a7210 */ /* 0x000fce0001ffe4ff */
[----:B------:R-:W-:Y:S04]  /*a450*/  @P0 STG.E desc[UR36][R6.64+-0x200], R15 ;  /* 0xfffe000f06000986 */ /* 0x000fe8000c101924 */
[----:B------:R-:W-:Y:S01]  /*a460*/  @P0 STG.E desc[UR36][R6.64], R19 ;  /* 0x0000001306000986 */ /* 0x000fe2000c101924 */
[----:B-----5:R-:W-:-:S05]  /*a470*/  FMUL.FTZ R21, R8, R11 ;  /* 0x0000000b08157220 */ /* 0x020fca0000410000 */
[----:B------:R-:W-:Y:S01]  /*a480*/  @P0 STG.E desc[UR36][R6.64+0x200], R21 ;  /* 0x0002001506000986 */ /* 0x000fe2000c101924 */
[----:B------:R-:W-:-:S05]  /*a490*/  F2FP.F16.F32.PACK_AB R8, RZ, R21 ;  /* 0x00000015ff08723e */ /* 0x000fca00000000ff */
[----:B------:R0:W-:Y:S02]  /*a4a0*/  STS.U16 [R3+0x100], R8 ;  /* 0x0001000803007388 */ /* 0x0001e40000000400 */
[----:B0-----:R-:W-:Y:S01]  /*a4b0*/  IADD3 R3, PT, PT, R3, 0x400, RZ ;  /* 0x0000040003037810 */ /* 0x001fe20007ffe0ff */
[----:B------:R-:W-:Y:S06]  /*a4c0*/  @!P2 BRA `(.L_x_342) ;  /* 0xfffffffc0080a947 */ /* 0x000fec000383ffff */
.L_x_338:
[----:B------:R-:W-:Y:S05]  /*a4d0*/  BSYNC.RECONVERGENT B0 ;  /* 0x0000000000007941 */ /* 0x000fea0003800200 */
.L_x_337:
[----:B------:R-:W-:Y:S01]  /*a4e0*/  USHF.R.S32.HI UR4, URZ, 0x1f, UR45 ;  /* 0x0000001fff047899 */ /* 0x000fe2000801142d */
[----:B------:R-:W5:Y:S01]  /*a4f0*/  S2R R14, SR_CgaCtaId ;  /* 0x00000000000e7919 */ /* 0x000f620000008800 */
[----:B------:R-:W1:Y:S01]  /*a500*/  LDCU UR5, c[0x0][0x40c] ;  /* 0x00008180ff0577ac */ /* 0x000e620008000800 */
[----:B------:R-:W-:Y:S01]  /*a510*/  LOP3.LUT R19, R16, 0xf8, RZ, 0xc0, !PT ;  /* 0x000000f810137812 */ /* 0x000fe200078ec0ff */
[----:B0-----:R-:W-:Y:S01]  /*a520*/  IMAD.SHL.U32 R0, R2, 0x10, RZ ;  /* 0x0000001002007824 */ /* 0x001fe200078e00ff */
[----:B---3--:R-:W-:Y:S01]  /*a530*/  MOV R7, 0x400 ;  /* 0x0000040000077802 */ /* 0x008fe20000000f00 */
[----:B------:R-:W-:Y:S01]  /*a540*/  ULEA.HI UR4, UR4, UR45, URZ, 0x2 ;  /* 0x0000002d04047291 */ /* 0x000fe2000f8f10ff */
[----:B------:R-:W-:Y:S01]  /*a550*/  BSSY.RECONVERGENT B0, `(.L_x_343) ;  /* 0x000001a000007945 */ /* 0x000fe20003800200 */
[----:B------:R-:W-:Y:S02]  /*a560*/  CS2R R22, SRZ ;  /* 0x0000000000167805 */ /* 0x000fe4000001ff00 */
[----:B------:R-:W-:-:S02]  /*a570*/  IADD3 R3, PT, PT, R7, 0x220, RZ ;  /* 0x0000022007037810 */ /* 0x000fc40007ffe0ff */
[----:B------:R-:W-:Y:S02]  /*a580*/  CS2R R20, SRZ ;  /* 0x0000000000147805 */ /* 0x000fe4000001ff00 */
[----:B------:R-:W-:Y:S01]  /*a590*/  LOP3.LUT R0, R0, 0x1f0, RZ, 0xc0, !PT ;  /* 0x000001f000007812 */ /* 0x000fe200078ec0ff */
[----:B------:R-:W-:-:S05]  /*a5a0*/  IMAD.U32 R29, RZ, RZ, UR4 ;  /* 0x00000004ff1d7e24 */ /* 0x000fca000f8e00ff */
[----:B------:R-:W-:Y:S02]  /*a5b0*/  LOP3.LUT R29, R29, 0xfffffffc, RZ, 0xc0, !PT ;  /* 0xfffffffc1d1d7812 */ /* 0x000fe400078ec0ff */
[----:B-1----:R-:W-:Y:S02]  /*a5c0*/  MOV R52, UR5 ;  /* 0x0000000500347c02 */ /* 0x002fe40008000f00 */
[----:B------:R-:W-:-:S04]  /*a5d0*/  IADD3 R29, PT, PT, -R29, UR45, RZ ;  /* 0x0000002d1d1d7c10 */ /* 0x000fc8000fffe1ff */
[----:B------:R-:W-:-:S04]  /*a5e0*/  ISETP.NE.AND P0, PT, R4, R29, PT ;  /* 0x0000001d0400720c */ /* 0x000fc80003f05270 */
[----:B------:R-:W-:Y:S02]  /*a5f0*/  ISETP.NE.OR P0, PT, R52, RZ, P0 ;  /* 0x000000ff3400720c */ /* 0x000fe40000705670 */
[----:B-----5:R-:W-:Y:S02]  /*a600*/  LEA R3, R14, R3, 0x18 ;  /* 0x000000030e037211 */ /* 0x020fe400078ec0ff */
[----:B------:R-:W-:-:S03]  /*a610*/  ISETP.GT.U32.OR P0, PT, R19, 0xdf, P0 ;  /* 0x000000df1300780c */ /* 0x000fc60000704470 */
[----:B------:R-:W-:-:S10]  /*a620*/  IMAD.IADD R12, R3, 0x1, R0 ;  /* 0x00000001030c7824 */ /* 0x000fd400078e0200 */
[----:B------:R-:W-:Y:S05]  /*a630*/  @P0 BRA `(.L_x_344) ;  /* 0x00000000002c0947 */ /* 0x000fea0003800000 */
[----:B------:R-:W0:Y:S01]  /*a640*/  LDCU.64 UR4, c[0x0][0x3b0] ;  /* 0x00007600ff0477ac */ /* 0x000e220008000a00 */
[----:B------:R-:W-:Y:S01]  /*a650*/  HFMA2 R23, -RZ, RZ, 0, 0 ;  /* 0x00000000ff177431 */ /* 0x000fe200000001ff */
[----:B0-----:R-:W-:-:S04]  /*a660*/  UISETP.NE.U32.AND UP0, UPT, UR4, URZ, UPT ;  /* 0x000000ff0400728c */ /* 0x001fc8000bf05070 */
[----:B------:R-:W-:-:S09]  /*a670*/  UISETP.NE.AND.EX UP0, UPT, UR5, URZ, UPT, UP0 ;  /* 0x000000ff0500728c */ /* 0x000fd2000bf05300 */
[----:B------:R-:W-:Y:S05]  /*a680*/  BRA.U !UP0, `(.L_x_345) ;  /* 0x0000000108147547 */ /* 0x000fea000b800000 */
[----:B------:R-:W0:Y:S01]  /*a690*/  LDC.64 R20, c[0x0][0x3b0] ;  /* 0x0000ec00ff147b82 */ /* 0x000e220000000a00 */
[----:B------:R-:W-:-:S04]  /*a6a0*/  IMAD.U32 R0, RZ, RZ, UR46 ;  /* 0x0000002eff007e24 */ /* 0x000fc8000f8e00ff */
[----:B------:R-:W-:-:S04]  /*a6b0*/  IMAD R3, R0, 0xe0, R19 ;  /* 0x000000e000037824 */ /* 0x000fc800078e0213 */
[----:B0-----:R-:W-:-:S06]  /*a6c0*/  IMAD.WIDE.U32 R20, R3, 0x2, R20 ;  /* 0x0000000203147825 */ /* 0x001fcc00078e0014 */
[----:B------:R-:W5:Y:S02]  /*a6d0*/  LDG.E.128 R20, desc[UR36][R20.64] ;  /* 0x0000002414147981 */ /* 0x000f64000c1e1d00 */
.L_x_345:
[----:B-----5:R0:W-:Y:S02]  /*a6e0*/  STS.128 [R12], R20 ;  /* 0x000000140c007388 */ /* 0x0201e40000000c00 */
.L_x_344:
[----:B------:R-:W-:Y:S05]  /*a6f0*/  BSYNC.RECONVERGENT B0 ;  /* 0x0000000000007941 */ /* 0x000fea0003800200 */
.L_x_343:
[----:B------:R-:W-:Y:S01]  /*a700*/  ISETP.GT.U32.AND P0, PT, R19, 0xdf, PT ;  /* 0x000000df1300780c */ /* 0x000fe20003f04070 */
[----:B------:R-:W-:Y:S01]  /*a710*/  BAR.SYNC.DEFER_BLOCKING 0x0 ;  /* 0x0000000000007b1d */ /* 0x000fe20000010000 */
[----:B------:R-:W-:Y:S01]  /*a720*/  HFMA2 R10, -RZ, RZ, 0, 0 ;  /* 0x00000000ff0a7431 */ /* 0x000fe200000001ff */
[----:B------:R-:W-:Y:S01]  /*a730*/  MOV R0, RZ ;  /* 0x000000ff00007202 */ /* 0x000fe20000000f00 */
[----:B------:R-:W-:Y:S01]  /*a740*/  IMAD.MOV.U32 R13, RZ, RZ, RZ ;  /* 0x000000ffff0d7224 */ /* 0x000fe200078e00ff */
[----:B------:R-:W-:Y:S01]  /*a750*/  CS2R R8, SRZ ;  /* 0x0000000000087805 */ /* 0x000fe2000001ff00 */
[----:B------:R-:W-:Y:S01]  /*a760*/  IMAD.MOV.U32 R5, RZ, RZ, RZ ;  /* 0x000000ffff057224 */ /* 0x000fe200078e00ff */
[----:B------:R-:W1:Y:S01]  /*a770*/  LDCU UR14, c[0x0][0x40c] ;  /* 0x00008180ff0e77ac */ /* 0x000e620008000800 */
[----:B------:R-:W-:Y:S01]  /*a780*/  BSSY.RECONVERGENT B0, `(.L_x_346) ;  /* 0x000020c000007945 */ /* 0x000fe20003800200 */
[----:B------:R-:W-:Y:S01]  /*a790*/  MOV R3, RZ ;  /* 0x000000ff00037202 */ /* 0x000fe20000000f00 */
[----:B------:R-:W-:Y:S01]  /*a7a0*/  IMAD.MOV.U32 R6, RZ, RZ, RZ ;  /* 0x000000ffff067224 */ /* 0x000fe200078e00ff */
[----:B------:R-:W3:Y:S02]  /*a7b0*/  LDCU.64 UR8, c[0x0][0x3c8] ;  /* 0x00007900ff0877ac */ /* 0x000ee40008000a00 */
[----:B------:R-:W-:Y:S05]  /*a7c0*/  @P0 BRA `(.L_x_347) ;  /* 0x00000020001c0947 */ /* 0x000fea0003800000 */
[----:B------:R-:W5:Y:S01]  /*a7d0*/  LDC R30, c[0x0][0x3f4] ;  /* 0x0000fd00ff1e7b82 */ /* 0x000f620000000800 */
[----:B------:R-:W-:Y:S01]  /*a7e0*/  VIADD R37, R4, UR10 ;  /* 0x0000000a04257c36 */ /* 0x000fe20008000000 */
[----:B------:R-:W-:Y:S01]  /*a7f0*/  IADD3 R7, PT, PT, R7, 0x420, RZ ;  /* 0x0000042007077810 */ /* 0x000fe20007ffe0ff */
[----:B------:R-:W-:Y:S01]  /*a800*/  BSSY.RECONVERGENT B1, `(.L_x_348) ;  /* 0x00000c2000017945 */ /* 0x000fe20003800200 */
[----:B------:R-:W-:Y:S02]  /*a810*/  IMAD.MOV.U32 R0, RZ, RZ, RZ ;  /* 0x000000ffff007224 */ /* 0x000fe400078e00ff */
[----:B------:R-:W-:Y:S02]  /*a820*/  LEA R54, R14, R7, 0x18 ;  /* 0x000000070e367211 */ /* 0x000fe400078ec0ff */
[----:B------:R-:W0:Y:S02]  /*a830*/  LDC.64 R26, c[0x0][0x3c0] ;  /* 0x0000f000ff1a7b82 */ /* 0x000e240000000a00 */
[----:B------:R-:W-:-:S04]  /*a840*/  IADD3 R31, PT, PT, R54, UR7, RZ ;  /* 0x00000007361f7c10 */ /* 0x000fc8000fffe0ff */
[----:B------:R-:W-:Y:S02]  /*a850*/  LEA R28, R4, R31, 0x1 ;  /* 0x0000001f041c7211 */ /* 0x000fe400078e08ff */
[C---:B-----5:R-:W-:Y:S01]  /*a860*/  VIMNMX R16, PT, PT, R30.reuse, UR45, PT ;  /* 0x0000002d1e107c48 */ /* 0x060fe2000bfe0100 */
[C-C-:B------:R-:W-:Y:S02]  /*a870*/  IMAD R25, R30.reuse, UR48, R19.reuse ;  /* 0x000000301e197c24 */ /* 0x140fe4000f8e0213 */
[----:B------:R-:W-:Y:S01]  /*a880*/  IMAD R7, R30, UR6, R19 ;  /* 0x000000061e077c24 */ /* 0x000fe2000f8e0213 */
[----:B------:R-:W-:Y:S01]  /*a890*/  ISETP.GE.AND P0, PT, R37, R16, PT ;  /* 0x000000102500720c */ /* 0x000fe20003f06270 */
[----:B0-----:R-:W-:-:S04]  /*a8a0*/  IMAD.WIDE R24, R25, 0x2, R26 ;  /* 0x0000000219187825 */ /* 0x001fc800078e021a */
[----:B------:R-:W-:-:S08]  /*a8b0*/  IMAD.WIDE R26, R7, 0x2, R26 ;  /* 0x00000002071a7825 */ /* 0x000fd000078e021a */
[----:B------:R-:W-:Y:S05]  /*a8c0*/  @P0 BRA `(.L_x_349) ;  /* 0x0000000800d40947 */ /* 0x000fea0003800000 */
[----:B------:R-:W0:Y:S01]  /*a8d0*/  LDCU UR5, c[0x0][0x3f8] ;  /* 0x00007f00ff0577ac */ /* 0x000e220008000800 */
[----:B----4-:R-:W-:Y:S01]  /*a8e0*/  IADD3 R35, PT, PT, R37, 0x4, RZ ;  /* 0x0000000425237810 */ /* 0x010fe20007ffe0ff */
[----:B------:R-:W4:Y:S01]  /*a8f0*/  LDC.64 R6, c[0x0][0x458] ;  /* 0x00011600ff067b82 */ /* 0x000f220000000a00 */
[----:B------:R-:W-:Y:S01]  /*a900*/  BSSY.RECONVERGENT B2, `(.L_x_350) ;  /* 0x0000047000027945 */ /* 0x000fe20003800200 */
[----:B------:R-:W-:Y:S01]  /*a910*/  HFMA2 R5, -RZ, RZ, 0, 0 ;  /* 0x00000000ff057431 */ /* 0x000fe200000001ff */
[----:B------:R-:W-:Y:S02]  /*a920*/  VIMNMX R3, PT, PT, R16, R35, !PT ;  /* 0x0000002310037248 */ /* 0x000fe40007fe0100 */
[----:B------:R-:W-:Y:S02]  /*a930*/  CS2R R8, SRZ ;  /* 0x0000000000087805 */ /* 0x000fe4000001ff00 */
[----:B------:R-:W-:Y:S01]  /*a940*/  MOV R11, R37 ;  /* 0x00000025000b7202 */ /* 0x000fe20000000f00 */
[----:B------:R-:W-:Y:S01]  /*a950*/  IMAD.MOV.U32 R10, RZ, RZ, RZ ;  /* 0x000000ffff0a7224 */ /* 0x000fe200078e00ff */
[----:B------:R-:W-:Y:S01]  /*a960*/  MOV R13, RZ ;  /* 0x000000ff000d7202 */ /* 0x000fe20000000f00 */
[----:B0-----:R-:W-:-:S02]  /*a970*/  UIMAD UR4, UR38, UR5, UR46 ;  /* 0x00000005260472a4 */ /* 0x001fc4000f8e022e */
[----:B------:R-:W-:-:S04]  /*a980*/  IMAD R14, R30, UR5, RZ ;  /* 0x000000051e0e7c24 */ /* 0x000fc8000f8e02ff */
[----:B------:R-:W-:Y:S02]  /*a990*/  IMAD R30, R14, 0xe0, RZ ;  /* 0x000000e00e1e7824 */ /* 0x000fe400078e02ff */
[----:B------:R-:W-:Y:S01]  /*a9a0*/  IMAD.U32 R0, RZ, RZ, UR4 ;  /* 0x00000004ff007e24 */ /* 0x000fe2000f8e00ff */
[----:B------:R-:W-:-:S03]  /*a9b0*/  ULOP3.LUT UR4, URZ, UR10, URZ, 0x33, !UPT ;  /* 0x0000000aff047292 */ /* 0x000fc6000f8e33ff */
[----:B------:R-:W-:Y:S02]  /*a9c0*/  IMAD R33, R0, 0xe0, R19 ;  /* 0x000000e000217824 */ /* 0x000fe400078e0213 */
[----:B------:R-:W-:Y:S01]  /*a9d0*/  IMAD.MOV.U32 R0, RZ, RZ, RZ ;  /* 0x000000ffff007224 */ /* 0x000fe200078e00ff */
[----:B------:R-:W-:Y:S01]  /*a9e0*/  IADD3 R34, PT, PT, -R4, UR4, R3 ;  /* 0x0000000404227c10 */ /* 0x000fe2000fffe103 */
[----:B----4-:R-:W-:-:S03]  /*a9f0*/  IMAD.WIDE R32, R33, 0x2, R6 ;  /* 0x0000000221207825 */ /* 0x010fc600078e0206 */
[----:B------:R-:W-:Y:S01]  /*aa00*/  LOP3.LUT P0, RZ, R34, 0x4, RZ, 0xc0, !PT ;  /* 0x0000000422ff7812 */ /* 0x000fe2000780c0ff */
[----:B------:R-:W-:Y:S02]  /*aa10*/  IMAD.MOV.U32 R6, RZ, RZ, RZ ;  /* 0x000000ffff067224 */ /* 0x000fe400078e00ff */
[----:B------:R-:W-:-:S10]  /*aa20*/  IMAD.MOV.U32 R3, RZ, RZ, RZ ;  /* 0x000000ffff037224 */ /* 0x000fd400078e00ff */
[----:B------:R-:W-:Y:S05]  /*aa30*/  @P0 BRA `(.L_x_351) ;  /* 0x0000000000cc0947 */ /* 0x000fea0003800000 */
[----:B------:R-:W0:Y:S01]  /*aa40*/  LDCU.64 UR4, c[0x0][0x3c8] ;  /* 0x00007900ff0477ac */ /* 0x000e220008000a00 */
[----:B------:R-:W-:-:S04]  /*aa50*/  IADD3 R0, P0, PT, R37, UR47, RZ ;  /* 0x0000002f25007c10 */ /* 0x000fc8000ff1e0ff */
[----:B------:R-:W-:Y:S02]  /*aa60*/  IADD3.X R3, PT, PT, RZ, R17, RZ, P0, !PT ;  /* 0x00000011ff037210 */ /* 0x000fe400007fe4ff */
[----:B0-----:R-:W-:-:S04]  /*aa70*/  LEA R8, P0, R0, UR4, 0x2 ;  /* 0x0000000400087c11 */ /* 0x001fc8000f8010ff */
[----:B------:R-:W-:Y:S02]  /*aa80*/  LEA.HI.X R9, R0, UR5, R3, 0x2, P0 ;  /* 0x0000000500097c11 */ /* 0x000fe400080f1403 */
[----:B------:R-:W0:Y:S04]  /*aa90*/  LDS.U16 R0, [R28] ;  /* 0x000000001c007984 */ /* 0x000e280000000400 */
[----:B------:R-:W4:Y:S01]  /*aaa0*/  LDG.E R8, desc[UR36][R8.64] ;  /* 0x0000002408087981 */ /* 0x000f22000c1e1900 */
[----:B------:R-:W-:Y:S01]  /*aab0*/  ISETP.NE.AND P0, PT, R52, RZ, PT ;  /* 0x000000ff3400720c */ /* 0x000fe20003f05270 */
[----:B----4-:R-:W-:-:S04]  /*aac0*/  IMAD R7, R14, R8, R37 ;  /* 0x000000080e077224 */ /* 0x010fc800078e0225 */
        /* <DEDUP_REMOVED lines=9> */
[----:B------:R-:W2:Y:S01]  /*ab60*/  @P0 LDG.E.128 R44, desc[UR36][R32.64] ;  /* 0x00000024202c0981 */ /* 0x000ea2000c1e1d00 */
[----:B------:R-:W-:Y:S01]  /*ab70*/  PLOP3.LUT P1, PT, PT, PT, UP0, 0x80, 0x8 ;  /* 0x000000000008781c */ /* 0x000fe20003f2f008 */
[----:B----4-:R-:W-:Y:S01]  /*ab80*/  IMAD R7, R37, 0xe0, RZ ;  /* 0x000000e025077824 */ /* 0x010fe200078e02ff */
        /* <DEDUP_REMOVED lines=8> */
[----:B--2---:R-:W-:Y:S02]  /*ac10*/  @P1 HFMA2 R41, R41, R45, -RZ ;  /* 0x0000002d29291231 */ /* 0x004fe400001000ff */
[----:B------:R-:W-:-:S02]  /*ac20*/  @P0 HMUL2 R40, R40, R44 ;  /* 0x0000002c28280232 */ /* 0x000fc40000000000 */
[----:B------:R-:W-:Y:S02]  /*ac30*/  @P3 HFMA2 R43, R43, R47, -RZ ;  /* 0x0000002f2b2b3231 */ /* 0x000fe400001000ff */
[----:B------:R-:W-:-:S05]  /*ac40*/  @P2 HMUL2 R42, R42, R46 ;  /* 0x0000002e2a2a2232 */ /* 0x000fca0000000000 */
[----:B------:R0:W-:Y:S02]  /*ac50*/  STG.E.128 desc[UR36][R6.64], R40 ;  /* 0x0000002806007986 */ /* 0x0001e4000c101d24 */
.L_x_352:
[--C-:B-----5:R-:W-:Y:S02]  /*ac60*/  HADD2.F32 R39, -RZ, R40.reuse.H0_H0 ;  /* 0x20000028ff277230 */ /* 0x120fe40000004100 */
[----:B------:R-:W-:Y:S02]  /*ac70*/  HADD2.F32 R3, -RZ, R40.H1_H1 ;  /* 0x30000028ff037230 */ /* 0x000fe40000004100 */
[--C-:B------:R-:W-:Y:S02]  /*ac80*/  HADD2.F32 R5, -RZ, R41.reuse.H0_H0 ;  /* 0x20000029ff057230 */ /* 0x100fe40000004100 */
[C---:B0---4-:R-:W-:Y:S01]  /*ac90*/  FFMA.FTZ R6, R0.reuse, R39, RZ ;  /* 0x0000002700067223 */ /* 0x051fe200000100ff */
        /* <DEDUP_REMOVED lines=13> */
.L_x_351:
[----:B-1-3--:R-:W-:Y:S05]  /*ad70*/  BSYNC.RECONVERGENT B2 ;  /* 0x0000000000027941 */ /* 0x00afea0003800200 */
.L_x_350:
        /* <DEDUP_REMOVED lines=8> */
.L_x_356:
[----:B------:R-:W-:Y:S02]  /*ae00*/  IADD3 R7, P1, PT, R11, UR47, RZ ;  /* 0x0000002f0b077c10 */ /* 0x000fe4000ff3e0ff */
        /* <DEDUP_REMOVED lines=28> */
.L_x_354:
[----:B------:R-:W-:Y:S05]  /*afd0*/  BSYNC.RECONVERGENT B2 ;  /* 0x0000000000027941 */ /* 0x000fea0003800200 */
.L_x_353:
        /* <DEDUP_REMOVED lines=45> */
.L_x_355:
[----:B------:R1:W3:Y:S01]  /*b2b0*/  LDS.U16 R0, [R36] ;  /* 0x0000000024007984 */ /* 0x0002e20000000400 */
[----:B------:R-:W-:Y:S01]  /*b2c0*/  VIADD R11, R11, 0x8 ;  /* 0x000000080b0b7836 */ /* 0x000fe20000000000 */
[----:B------:R-:W-:Y:S01]  /*b2d0*/  IADD3 R39, PT, PT, R39, 0x700, RZ ;  /* 0x0000070027277810 */ /* 0x000fe20007ffe0ff */
[--C-:B-----5:R-:W-:Y:S02]  /*b2e0*/  HADD2.F32 R3, -RZ, R48.reuse.H0_H0 ;  /* 0x20000030ff037230 */ /* 0x120fe40000004100 */
[----:B------:R-:W-:Y:S01]  /*b2f0*/  HADD2.F32 R5, -RZ, R48.H1_H1 ;  /* 0x30000030ff057230 */ /* 0x000fe20000004100 */
[----:B------:R-:W-:Y:S01]  /*b300*/  ISETP.GE.AND P1, PT, R11, R16, PT ;  /* 0x000000100b00720c */ /* 0x000fe20003f26270 */
[--C-:B0-----:R-:W-:Y:S02]  /*b310*/  HADD2.F32 R7, -RZ, R49.reuse.H0_H0 ;  /* 0x20000031ff077230 */ /* 0x101fe40000004100 */
[----:B------:R-:W-:Y:S02]  /*b320*/  HADD2.F32 R13, -RZ, R50.H1_H1 ;  /* 0x30000032ff0d7230 */ /* 0x000fe40000004100 */
[----:B------:R-:W-:-:S02]  /*b330*/  HADD2.F32 R49, -RZ, R49.H1_H1 ;  /* 0x30000031ff317230 */ /* 0x000fc40000004100 */
        /* <DEDUP_REMOVED lines=14> */
.L_x_349:
[----:B-1-3--:R-:W-:Y:S05]  /*b420*/  BSYNC.RECONVERGENT B1 ;  /* 0x0000000000017941 */ /* 0x00afea0003800200 */
.L_x_348:
        /* <DEDUP_REMOVED lines=22> */
[----:B----4-:R-:W-:Y:S01]  /*b590*/  IABS R34, R30 ;  /* 0x0000001e00227213 */ /* 0x010fe20000000000 */
        /* <DEDUP_REMOVED lines=22> */
[----:B------:R-:W-:-:S05]  /*b700*/  IADD3 R16, P0, PT, R11, UR47, RZ ;  /* 0x0000002f0b107c10 */ /* 0x000fca000ff1e0ff */
        /* <DEDUP_REMOVED lines=32> */
.L_x_362:
[----:B------:R-:W-:Y:S05]  /*b910*/  BSYNC.RECONVERGENT B3 ;  /* 0x0000000000037941 */ /* 0x000fea0003800200 */
.L_x_361:
        /* <DEDUP_REMOVED lines=17> */
.L_x_360:
[----:B------:R-:W-:Y:S05]  /*ba30*/  BSYNC.RECONVERGENT B2 ;  /* 0x0000000000027941 */ /* 0x000fea0003800200 */
.L_x_359:
[----:B------:R-:W-:-:S13]  /*ba40*/  ISETP.GE.U32.AND P0, PT, R7, 0x4, PT ;  /* 0x000000040700780c */ /* 0x000fda0003f06070 */
[----:B------:R-:W-:Y:S05]  /*ba50*/  @!P0 BRA `(.L_x_358) ;  /* 0x0000000800948947 */ /* 0x000fea0003800000 */
[----:B------:R-:W-:Y:S01]  /*ba60*/  LEA R7, R11, UR7, 0x1 ;  /* 0x000000070b077c11 */ /* 0x000fe2000f8e08ff */
[----:B------:R-:W-:-:S04]  /*ba70*/  IMAD.U32 R16, RZ, RZ, UR10 ;  /* 0x0000000aff107e24 */ /* 0x000fc8000f8e00ff */
[----:B------:R-:W-:Y:S01]  /*ba80*/  IMAD R7, R16, -0x2, R7 ;  /* 0xfffffffe10077824 */ /* 0x000fe200078e0207 */
[C---:B------:R-:W-:Y:S01]  /*ba90*/  IADD3 R16, PT, PT, R11.reuse, 0x4, RZ ;  /* 0x000000040b107810 */ /* 0x040fe20007ffe0ff */
[----:B------:R-:W-:-:S03]  /*baa0*/  IMAD R11, R11, 0xe0, RZ ;  /* 0x000000e00b0b7824 */ /* 0x000fc600078e02ff */
[----:B------:R-:W-:-:S07]  /*bab0*/  IADD3 R7, PT, PT, R7, 0x8, R54 ;  /* 0x0000000807077810 */ /* 0x000fce0007ffe036 */
.L_x_369:
[----:B------:R-:W0:Y:S01]  /*bac0*/  LDC R47, c[0x0][0x3f4] ;  /* 0x0000fd00ff2f7b82 */ /* 0x000e220000000800 */
[----:B----4-:R-:W-:Y:S01]  /*bad0*/  VIADD R34, R16, 0xfffffffc ;  /* 0xfffffffc10227836 */ /* 0x010fe20000000000 */
[----:B------:R-:W-:Y:S04]  /*bae0*/  BSSY.RECONVERGENT B2, `(.L_x_363) ;  /* 0x000004a000027945 */ /* 0x000fe80003800200 */
[----:B0-----:R-:W-:-:S13]  /*baf0*/  ISETP.GE.AND P0, PT, R34, R47, PT ;  /* 0x0000002f2200720c */ /* 0x001fda0003f06270 */
[----:B------:R-:W-:Y:S05]  /*bb00*/  @!P0 BRA `(.L_x_364) ;  /* 0x00000004001c8947 */ /* 0x000fea0003800000 */
[----:B------:R-:W-:Y:S01]  /*bb10*/  IABS R35, R47 ;  /* 0x0000002f00237213 */ /* 0x000fe20000000000 */
[----:B------:R-:W0:Y:S01]  /*bb20*/  LDCU.64 UR4, c[0x0][0x3c8] ;  /* 0x00007900ff0477ac */ /* 0x000e220008000a00 */
[----:B------:R-:W-:Y:S02]  /*bb30*/  IABS R30, R34 ;  /* 0x00000022001e7213 */ /* 0x000fe40000000000 */
[----:B------:R-:W1:Y:S01]  /*bb40*/  I2F.RP R36, R35 ;  /* 0x0000002300247306 */ /* 0x000e620000209400 */
[----:B------:R-:W-:Y:S02]  /*bb50*/  ISETP.GE.AND P1, PT, R34, RZ, PT ;  /* 0x000000ff2200720c */ /* 0x000fe40003f26270 */
[----:B------:R-:W-:-:S05]  /*bb60*/  ISETP.NE.AND P2, PT, R47, RZ, PT ;  /* 0x000000ff2f00720c */ /* 0x000fca0003f45270 */
[----:B-1----:R-:W1:Y:S02]  /*bb70*/  MUFU.RCP R36, R36 ;  /* 0x0000002400247308 */ /* 0x002e640000001000 */
[----:B-1----:R-:W-:-:S06]  /*bb80*/  IADD3 R32, PT, PT, R36, 0xffffffe, RZ ;  /* 0x0ffffffe24207810 */ /* 0x002fcc0007ffe0ff */
[----:B------:R1:W3:Y:S02]  /*bb90*/  F2I.FTZ.U32.TRUNC.NTZ R33, R32 ;  /* 0x0000002000217305 */ /* 0x0002e4000021f000 */
[----:B-1----:R-:W-:Y:S02]  /*bba0*/  HFMA2 R32, -RZ, RZ, 0, 0 ;  /* 0x00000000ff207431 */ /* 0x002fe400000001ff */
[----:B---3--:R-:W-:-:S04]  /*bbb0*/  IMAD.MOV R28, RZ, RZ, -R33 ;  /* 0x000000ffff1c7224 */ /* 0x008fc800078e0a21 */
        /* <DEDUP_REMOVED lines=13> */
[C---:B0-----:R-:W-:Y:S01]  /*bc90*/  LEA R34, P0, R30.reuse, UR4, 0x2 ;  /* 0x000000041e227c11 */ /* 0x041fe2000f8010ff */
[----:B------:R-:W0:Y:S03]  /*bca0*/  LDCU UR4, c[0x0][0x40c] ;  /* 0x00008180ff0477ac */ /* 0x000e260008000800 */
[----:B------:R-:W-:-:S06]  /*bcb0*/  LEA.HI.X R35, R30, UR5, R33, 0x2, P0 ;  /* 0x000000051e237c11 */ /* 0x000fcc00080f1421 */
[----:B------:R-:W3:Y:S02]  /*bcc0*/  LDG.E R35, desc[UR36][R34.64] ;  /* 0x0000002422237981 */ /* 0x000ee4000c1e1900 */
[----:B---3--:R-:W-:-:S04]  /*bcd0*/  IMAD R28, R44, R35, R28 ;  /* 0x000000232c1c7224 */ /* 0x008fc800078e021c */
[----:B------:R-:W-:Y:S02]  /*bce0*/  IMAD R33, R28, 0xe0, RZ ;  /* 0x000000e01c217824 */ /* 0x000fe400078e02ff */
[----:B------:R-:W1:Y:S02]  /*bcf0*/  LDS.U16 R28, [R7+-0x8] ;  /* 0xfffff800071c7984 */ /* 0x000e640000000400 */
[----:B------:R-:W-:-:S05]  /*bd00*/  IMAD.WIDE R32, R33, 0x2, R26 ;  /* 0x0000000221207825 */ /* 0x000fca00078e021a */
[----:B------:R3:W5:Y:S01]  /*bd10*/  LDG.E.128 R36, desc[UR36][R32.64] ;  /* 0x0000002420247981 */ /* 0x000762000c1e1d00 */
[----:B0-----:R-:W-:Y:S01]  /*bd20*/  UISETP.NE.AND UP0, UPT, UR4, URZ, UPT ;  /* 0x000000ff0400728c */ /* 0x001fe2000bf05270 */
[----:B-1----:R-:W-:-:S08]  /*bd30*/  HADD2.F32 R45, -RZ, R28.H0_H0 ;  /* 0x2000001cff2d7230 */ /* 0x002fd00000004100 */
[----:B---3--:R-:W-:Y:S05]  /*bd40*/  BRA.U UP0, `(.L_x_365) ;  /* 0x00000001004c7547 */ /* 0x008fea000b800000 */
        /* <DEDUP_REMOVED lines=19> */
.L_x_365:
        /* <DEDUP_REMOVED lines=16> */
.L_x_364:
[----:B------:R-:W-:Y:S05]  /*bf80*/  BSYNC.RECONVERGENT B2 ;  /* 0x0000000000027941 */ /* 0x000fea0003800200 */
.L_x_363:
[----:B------:R-:W-:Y:S01]  /*bf90*/  ISETP.GE.AND P0, PT, R16, R47, PT ;  /* 0x0000002f1000720c */ /* 0x000fe20003f06270 */
[----:B------:R-:W-:-:S12]  /*bfa0*/  BSSY.RECONVERGENT B2, `(.L_x_366) ;  /* 0x000004a000027945 */ /* 0x000fd80003800200 */
        /* <DEDUP_REMOVED lines=10> */
[----:B-1----:R-:W-:Y:S01]  /*c050*/  MOV R32, RZ ;  /* 0x000000ff00207202 */ /* 0x002fe20000000f00 */
        /* <DEDUP_REMOVED lines=20> */
[----:B------:R-:W1:Y:S02]  /*c1a0*/  LDS.U16 R28, [R7] ;  /* 0x00000000071c7984 */ /* 0x000e640000000400 */
        /* <DEDUP_REMOVED lines=25> */
.L_x_368:
        /* <DEDUP_REMOVED lines=16> */
.L_x_367:
[----:B------:R-:W-:Y:S05]  /*c440*/  BSYNC.RECONVERGENT B2 ;  /* 0x0000000000027941 */ /* 0x000fea0003800200 */
.L_x_366:
[C---:B------:R-:W-:Y:S01]  /*c450*/  VIADD R28, R16.reuse, 0x4 ;  /* 0x00000004101c7836 */ /* 0x040fe20000000000 */
[----:B------:R-:W-:Y:S01]  /*c460*/  IADD3 R16, PT, PT, R16, 0x8, RZ ;  /* 0x0000000810107810 */ /* 0x000fe20007ffe0ff */
[----:B------:R-:W-:Y:S01]  /*c470*/  VIADD R11, R11, 0x700 ;  /* 0x000007000b0b7836 */ /* 0x000fe20000000000 */
[----:B------:R-:W-:Y:S02]  /*c480*/  IADD3 R7, PT, PT, R7, 0x10, RZ ;  /* 0x0000001007077810 */ /* 0x000fe40007ffe0ff */
[----:B------:R-:W-:-:S13]  /*c490*/  ISETP.GE.AND P0, PT, R28, UR45, PT ;  /* 0x0000002d1c007c0c */ /* 0x000fda000bf06270 */
[----:B------:R-:W-:Y:S05]  /*c4a0*/  @!P0 BRA `(.L_x_369) ;  /* 0xfffffff400848947 */ /* 0x000fea000383ffff */
.L_x_358:
[----:B------:R-:W-:Y:S05]  /*c4b0*/  BSYNC.RECONVERGENT B1 ;  /* 0x0000000000017941 */ /* 0x000fea0003800200 */
.L_x_357:
[----:B------:R-:W-:-:S13]  /*c4c0*/  ISETP.NE.AND P0, PT, R4, R29, PT ;  /* 0x0000001d0400720c */ /* 0x000fda0003f05270 */
[----:B------:R-:W-:Y:S05]  /*c4d0*/  @P0 BRA `(.L_x_347) ;  /* 0x0000000000d80947 */ /* 0x000fea0003800000 */
[----:B------:R-:W-:Y:S02]  /*c4e0*/  UMOV UR4, 0xe0 ;  /* 0x000000e000047882 */ /* 0x000fe40000000000 */
[----:B------:R-:W-:-:S06]  /*c4f0*/  UIMAD UR4, UR44, UR4, -0xe0 ;  /* 0xffffff202c0474a4 */ /* 0x000fcc000f8e0204 */
[----:B------:R-:W-:-:S04]  /*c500*/  IMAD.U32 R15, RZ, RZ, UR4 ;  /* 0x00000004ff0f7e24 */ /* 0x000fc8000f8e00ff */
[----:B------:R-:W-:-:S05]  /*c510*/  IMAD.WIDE R14, R15, 0x2, R24 ;  /* 0x000000020f0e7825 */ /* 0x000fca00078e0218 */
[----:B----4-:R0:W5:Y:S01]  /*c520*/  LDG.E.128 R32, desc[UR36][R14.64] ;  /* 0x000000240e207981 */ /* 0x010162000c1e1d00 */
        /* <DEDUP_REMOVED lines=33> */
.L_x_370:
        /* <DEDUP_REMOVED lines=16> */
.L_x_347:
[----:B-1-3--:R-:W-:Y:S05]  /*c840*/  BSYNC.RECONVERGENT B0 ;  /* 0x0000000000007941 */ /* 0x00afea0003800200 */
.L_x_346:
[----:B------:R-:W-:Y:S01]  /*c850*/  BAR.SYNC.DEFER_BLOCKING 0x0 ;  /* 0x0000000000007b1d */ /* 0x000fe20000010000 */
[----:B------:R-:W-:-:S13]  /*c860*/  ISETP.GT.U32.AND P0, PT, R19, 0xdf, PT ;  /* 0x000000df1300780c */ /* 0x000fda0003f04070 */
[----:B------:R-:W-:Y:S05]  /*c870*/  @P0 EXIT ;  /* 0x000000000000094d */ /* 0x000fea0003800000 */
[----:B------:R-:W1:Y:S01]  /*c880*/  S2UR UR5, SR_CgaCtaId ;  /* 0x00000000000579c3 */ /* 0x000e620000008800 */
[----:B------:R-:W-:Y:S01]  /*c890*/  LOP3.LUT R7, R2, 0x3c0, RZ, 0xc0, !PT ;  /* 0x000003c002077812 */ /* 0x000fe200078ec0ff */
[----:B------:R-:W-:Y:S01]  /*c8a0*/  UMOV UR4, 0x400 ;  /* 0x0000040000047882 */ /* 0x000fe20000000000 */
[----:B------:R-:W-:Y:S01]  /*c8b0*/  IMAD R4, R4, 0xe0, R19 ;  /* 0x000000e004047824 */ /* 0x000fe200078e0213 */
[----:B------:R-:W-:Y:S01]  /*c8c0*/  UIADD3 UR4, UPT, UPT, UR4, 0x420, URZ ;  /* 0x0000042004047890 */ /* 0x000fe2000fffe0ff */
[----:B------:R-:W-:Y:S01]  /*c8d0*/  ISETP.NE.AND P0, PT, R7, 0x40, PT ;  /* 0x000000400700780c */ /* 0x000fe20003f05270 */
[----:B------:R-:W-:Y:S01]  /*c8e0*/  BSSY.RECONVERGENT B0, `(.L_x_371) ;  /* 0x000000d000007945 */ /* 0x000fe20003800200 */
[C---:B------:R-:W-:Y:S02]  /*c8f0*/  LOP3.LUT R11, R2.reuse, 0x3e0, RZ, 0xc0, !PT ;  /* 0x000003e0020b7812 */ /* 0x040fe400078ec0ff */
[C---:B------:R-:W-:Y:S02]  /*c900*/  ISETP.GT.U32.AND P1, PT, R2.reuse, 0x3f, PT ;  /* 0x0000003f0200780c */ /* 0x040fe40003f24070 */
[----:B------:R-:W-:-:S02]  /*c910*/  ISETP.GT.U32.AND P3, PT, R2, 0x1f, PT ;  /* 0x0000001f0200780c */ /* 0x000fc40003f64070 */
[----:B------:R-:W-:Y:S01]  /*c920*/  ISETP.NE.AND P2, PT, R11, 0x20, PT ;  /* 0x000000200b00780c */ /* 0x000fe20003f45270 */
[----:B-1----:R-:W-:-:S06]  /*c930*/  ULEA UR4, UR5, UR4, 0x18 ;  /* 0x0000000405047291 */ /* 0x002fcc000f8ec0ff */
[----:B------:R-:W-:Y:S01]  /*c940*/  LEA R4, R4, UR4, 0x1 ;  /* 0x0000000404047c11 */ /* 0x000fe2000f8e08ff */
[----:B------:R-:W-:Y:S06]  /*c950*/  @P0 BRA `(.L_x_372) ;  /* 0x0000000000140947 */ /* 0x000fec0003800000 */
[----:B0-----:R-:W-:Y:S02]  /*c960*/  F2FP.F16.F32.PACK_AB R20, R3, R6 ;  /* 0x000000060314723e */ /* 0x001fe400000000ff */
[----:B------:R-:W-:Y:S02]  /*c970*/  F2FP.F16.F32.PACK_AB R21, R8, R5 ;  /* 0x000000050815723e */ /* 0x000fe400000000ff */
[----:B------:R-:W-:Y:S02]  /*c980*/  F2FP.F16.F32.PACK_AB R22, R10, R9 ;  /* 0x000000090a16723e */ /* 0x000fe400000000ff */
[----:B------:R-:W-:-:S05]  /*c990*/  F2FP.F16.F32.PACK_AB R23, R0, R13 ;  /* 0x0000000d0017723e */ /* 0x000fca00000000ff */
[----:B------:R1:W-:Y:S02]  /*c9a0*/  STS.128 [R4+-0x380], R20 ;  /* 0xfffc801404007388 */ /* 0x0003e40000000c00 */
.L_x_372:
[----:B------:R-:W-:Y:S05]  /*c9b0*/  BSYNC.RECONVERGENT B0 ;  /* 0x0000000000007941 */ /* 0x000fea0003800200 */
.L_x_371:
[----:B------:R-:W-:Y:S06]  /*c9c0*/  BAR.SYNC.DEFER_BLOCKING 0x0 ;  /* 0x0000000000007b1d */ /* 0x000fec0000010000 */
[----:B------:R-:W-:Y:S04]  /*c9d0*/  BSSY.RECONVERGENT B0, `(.L_x_373) ;  /* 0x0000013000007945 */ /* 0x000fe80003800200 */
[----:B------:R-:W-:Y:S05]  /*c9e0*/  @P1 BRA `(.L_x_374) ;  /* 0x0000000000441947 */ /* 0x000fea0003800000 */
[----:B01----:R-:W0:Y:S02]  /*c9f0*/  LDS.128 R20, [R4] ;  /* 0x0000000004147984 */ /* 0x003e240000000c00 */
        /* <DEDUP_REMOVED lines=16> */
.L_x_374:
[----:B------:R-:W-:Y:S05]  /*cb00*/  BSYNC.RECONVERGENT B0 ;  /* 0x0000000000007941 */ /* 0x000fea0003800200 */
.L_x_373:
[----:B------:R-:W-:Y:S06]  /*cb10*/  BAR.SYNC.DEFER_BLOCKING 0x0 ;  /* 0x0000000000007b1d */ /* 0x000fec0000010000 */
[----:B------:R-:W-:Y:S04]  /*cb20*/  BSSY.RECONVERGENT B0, `(.L_x_375) ;  /* 0x0000007000007945 */ /* 0x000fe80003800200 */
[----:B------:R-:W-:Y:S05]  /*cb30*/  @P2 BRA `(.L_x_376) ;  /* 0x0000000000142947 */ /* 0x000fea0003800000 */
[----:B01----:R-:W-:Y:S02]  /*cb40*/  F2FP.F16.F32.PACK_AB R20, R3, R6 ;  /* 0x000000060314723e */ /* 0x003fe400000000ff */
[----:B------:R-:W-:Y:S02]  /*cb50*/  F2FP.F16.F32.PACK_AB R21, R8, R5 ;  /* 0x000000050815723e */ /* 0x000fe400000000ff */
[----:B------:R-:W-:Y:S02]  /*cb60*/  F2FP.F16.F32.PACK_AB R22, R10, R9 ;  /* 0x000000090a16723e */ /* 0x000fe400000000ff */
[----:B------:R-:W-:-:S05]  /*cb70*/  F2FP.F16.F32.PACK_AB R23, R0, R13 ;  /* 0x0000000d0017723e */ /* 0x000fca00000000ff */
[----:B------:R3:W-:Y:S02]  /*cb80*/  STS.128 [R4+-0x1c0], R20 ;  /* 0xfffe401404007388 */ /* 0x0007e40000000c00 */
.L_x_376:
[----:B------:R-:W-:Y:S05]  /*cb90*/  BSYNC.RECONVERGENT B0 ;  /* 0x0000000000007941 */ /* 0x000fea0003800200 */
.L_x_375:
[----:B------:R-:W-:Y:S06]  /*cba0*/  BAR.SYNC.DEFER_BLOCKING 0x0 ;  /* 0x0000000000007b1d */ /* 0x000fec0000010000 */
[----:B------:R-:W-:Y:S04]  /*cbb0*/  BSSY.RECONVERGENT B0, `(.L_x_377) ;  /* 0x0000013000007945 */ /* 0x000fe80003800200 */
[----:B------:R-:W-:Y:S05]  /*cbc0*/  @P3 BRA `(.L_x_378) ;  /* 0x0000000000443947 */ /* 0x000fea0003800000 */
[----:B01-3--:R-:W0:Y:S02]  /*cbd0*/  LDS.128 R20, [R4] ;  /* 0x0000000004147984 */ /* 0x00be240000000c00 */
        /* <DEDUP_REMOVED lines=16> */
.L_x_378:
[----:B------:R-:W-:Y:S05]  /*cce0*/  BSYNC.RECONVERGENT B0 ;  /* 0x0000000000007941 */ /* 0x000fea0003800200 */
.L_x_377:
[----:B------:R-:W-:Y:S06]  /*ccf0*/  BAR.SYNC.DEFER_BLOCKING 0x0 ;  /* 0x0000000000007b1d */ /* 0x000fec0000010000 */
[----:B------:R-:W-:Y:S05]  /*cd00*/  @P3 EXIT ;  /* 0x000000000000394d */ /* 0x000fea0003800000 */
[----:B------:R-:W5:Y:S02]  /*cd10*/  LDCU UR4, c[0x0][0x478] ;  /* 0x00008f00ff0477ac */ /* 0x000f640008000800 */
[----:B-----5:R-:W-:-:S09]  /*cd20*/  UISETP.NE.AND UP0, UPT, UR4, 0x2, UPT ;  /* 0x000000020400788c */ /* 0x020fd2000bf05270 */
[----:B------:R-:W-:Y:S05]  /*cd30*/  BRA.U UP0, `(.L_x_379) ;  /* 0x0000000100e07547 */ /* 0x000fea000b800000 */
[----:B------:R-:W5:Y:S01]  /*cd40*/  LDC.64 R14, c[0x0][0x470] ;  /* 0x00011c00ff0e7b82 */ /* 0x000f620000000a00 */
[----:B------:R-:W0:Y:S01]  /*cd50*/  LDCU.64 UR4, c[0x0][0x380] ;  /* 0x00007000ff0477ac */ /* 0x000e220008000a00 */
[----:B-----5:R-:W5:Y:S01]  /*cd60*/  LDG.E R14, desc[UR36][R14.64] ;  /* 0x000000240e0e7981 */ /* 0x020f62000c1e1900 */
[----:B------:R-:W-:Y:S01]  /*cd70*/  IADD3 R19, PT, PT, R19, UR48, RZ ;  /* 0x0000003013137c10 */ /* 0x000fe2000fffe0ff */
[C---:B-----5:R-:W-:Y:S01]  /*cd80*/  FMUL.FTZ R13, R14.reuse, R13 ;  /* 0x0000000d0e0d7220 */ /* 0x060fe20000410000 */
[C---:B------:R-:W-:Y:S01]  /*cd90*/  FMUL.FTZ R10, R14.reuse, R10 ;  /* 0x0000000a0e0a7220 */ /* 0x040fe20000410000 */
[C---:B------:R-:W-:Y:S01]  /*cda0*/  FMUL.FTZ R0, R14.reuse, R0 ;  /* 0x000000000e007220 */ /* 0x040fe20000410000 */
[C---:B------:R-:W-:Y:S01]  /*cdb0*/  FMUL.FTZ R3, R14.reuse, R3 ;  /* 0x000000030e037220 */ /* 0x040fe20000410000 */
[C---:B------:R-:W-:Y:S01]  /*cdc0*/  FMUL.FTZ R5, R14.reuse, R5 ;  /* 0x000000050e057220 */ /* 0x040fe20000410000 */
[C---:B------:R-:W-:Y:S01]  /*cdd0*/  FMUL.FTZ R8, R14.reuse, R8 ;  /* 0x000000080e087220 */ /* 0x040fe20000410000 */
[----:B------:R-:W5:Y:S01]  /*cde0*/  F2I.S8.NTZ R13, R13 ;  /* 0x0000000d000d7305 */ /* 0x000f620000202100 */
[C---:B------:R-:W-:Y:S01]  /*cdf0*/  FMUL.FTZ R9, R14.reuse, R9 ;  /* 0x000000090e097220 */ /* 0x040fe20000410000 */
[----:B------:R-:W-:-:S06]  /*ce00*/  FMUL.FTZ R6, R14, R6 ;  /* 0x000000060e067220 */ /* 0x000fcc0000410000 */
[----:B------:R-:W1:Y:S01]  /*ce10*/  F2I.S8.NTZ R10, R10 ;  /* 0x0000000a000a7305 */ /* 0x000e620000202100 */
[----:B-----5:R-:W-:-:S07]  /*ce20*/  PRMT R2, R13, 0x8880, RZ ;  /* 0x000088800d027816 */ /* 0x020fce00000000ff */
[----:B------:R-:W5:Y:S01]  /*ce30*/  F2I.S8.NTZ R0, R0 ;  /* 0x0000000000007305 */ /* 0x000f620000202100 */
[----:B------:R-:W-:Y:S02]  /*ce40*/  PRMT R2, R2, 0x7710, RZ ;  /* 0x0000771002027816 */ /* 0x000fe400000000ff */
[----:B-1----:R-:W-:-:S05]  /*ce50*/  PRMT R10, R10, 0x8880, RZ ;  /* 0x000088800a0a7816 */ /* 0x002fca00000000ff */
[----:B------:R-:W1:Y:S01]  /*ce60*/  F2I.S8.NTZ R3, R3 ;  /* 0x0000000300037305 */ /* 0x000e620000202100 */
[----:B---3--:R-:W-:-:S04]  /*ce70*/  SHF.L.U32 R4, R2, 0x10, RZ ;  /* 0x0000001002047819 */ /* 0x008fc800000006ff */
[----:B------:R-:W-:Y:S02]  /*ce80*/  LOP3.LUT R11, R4, 0xff0000, RZ, 0xc0, !PT ;  /* 0x00ff0000040b7812 */ /* 0x000fe400078ec0ff */
[----:B-----5:R-:W-:Y:S01]  /*ce90*/  PRMT R7, R0, 0x8880, RZ ;  /* 0x0000888000077816 */ /* 0x020fe200000000ff */
[----:B------:R-:W3:Y:S01]  /*cea0*/  F2I.S8.NTZ R5, R5 ;  /* 0x0000000500057305 */ /* 0x000ee20000202100 */
[----:B------:R-:W-:Y:S02]  /*ceb0*/  PRMT R0, R10, 0x7710, RZ ;  /* 0x000077100a007816 */ /* 0x000fe400000000ff */
[----:B------:R-:W-:-:S03]  /*cec0*/  PRMT R2, R7, 0x7710, RZ ;  /* 0x0000771007027816 */ /* 0x000fc600000000ff */
[----:B------:R-:W-:Y:S01]  /*ced0*/  IMAD.SHL.U32 R0, R0, 0x100, RZ ;  /* 0x0000010000007824 */ /* 0x000fe200078e00ff */
[----:B------:R-:W-:Y:S01]  /*cee0*/  PRMT R11, R11, 0x4210, R2 ;  /* 0x000042100b0b7816 */ /* 0x000fe20000000002 */
[----:B------:R-:W5:Y:S03]  /*cef0*/  F2I.S8.NTZ R8, R8 ;  /* 0x0000000800087305 */ /* 0x000f660000202100 */
[----:B------:R-:W-:Y:S02]  /*cf00*/  LOP3.LUT R11, R11, 0xff00, R0, 0xf8, !PT ;  /* 0x0000ff000b0b7812 */ /* 0x000fe400078ef800 */
[----:B-1----:R-:W-:Y:S02]  /*cf10*/  PRMT R0, R3, 0x8880, RZ ;  /* 0x0000888003007816 */ /* 0x002fe400000000ff */
[----:B---3--:R-:W-:Y:S01]  /*cf20*/  PRMT R2, R5, 0x8880, RZ ;  /* 0x0000888005027816 */ /* 0x008fe200000000ff */
[----:B------:R-:W1:Y:S01]  /*cf30*/  F2I.S8.NTZ R9, R9 ;  /* 0x0000000900097305 */ /* 0x000e620000202100 */
[----:B------:R-:W-:-:S02]  /*cf40*/  PRMT R0, R0, 0x7710, RZ ;  /* 0x0000771000007816 */ /* 0x000fc400000000ff */
[----:B------:R-:W-:Y:S02]  /*cf50*/  PRMT R2, R2, 0x7710, RZ ;  /* 0x0000771002027816 */ /* 0x000fe400000000ff */
[----:B------:R-:W-:Y:S02]  /*cf60*/  LOP3.LUT R7, R0, 0xff, RZ, 0xc0, !PT ;  /* 0x000000ff00077812 */ /* 0x000fe400078ec0ff */
[----:B-----5:R-:W-:Y:S01]  /*cf70*/  PRMT R8, R8, 0x8880, RZ ;  /* 0x0000888008087816 */ /* 0x020fe200000000ff */
[----:B------:R-:W3:Y:S01]  /*cf80*/  F2I.S8.NTZ R6, R6 ;  /* 0x0000000600067305 */ /* 0x000ee20000202100 */
[----:B------:R-:W-:Y:S02]  /*cf90*/  LOP3.LUT R4, R2, 0xff, RZ, 0xc0, !PT ;  /* 0x000000ff02047812 */ /* 0x000fe400078ec0ff */
[----:B------:R-:W-:Y:S02]  /*cfa0*/  PRMT R3, R8, 0x7710, RZ ;  /* 0x0000771008037816 */ /* 0x000fe400000000ff */
[----:B0-----:R-:W-:Y:S01]  /*cfb0*/  IADD3 R8, P0, PT, R19, UR4, RZ ;  /* 0x0000000413087c10 */ /* 0x001fe2000ff1e0ff */
[----:B------:R-:W-:Y:S01]  /*cfc0*/  IMAD.WIDE.U32 R4, R4, 0x10000, RZ ;  /* 0x0001000004047825 */ /* 0x000fe200078e00ff */
[----:B-1----:R-:W-:-:S02]  /*cfd0*/  PRMT R9, R9, 0x8880, RZ ;  /* 0x0000888009097816 */ /* 0x002fc400000000ff */
[----:B------:R-:W-:Y:S02]  /*cfe0*/  LOP3.LUT R3, R3, 0xff, RZ, 0xc0, !PT ;  /* 0x000000ff03037812 */ /* 0x000fe400078ec0ff */
[----:B------:R-:W-:-:S03]  /*cff0*/  PRMT R0, R9, 0x7710, RZ ;  /* 0x0000771009007816 */ /* 0x000fc600000000ff */
[----:B------:R-:W-:Y:S01]  /*d000*/  IMAD.WIDE.U32 R2, R3, 0x1000000, RZ ;  /* 0x0100000003027825 */ /* 0x000fe200078e00ff */
[----:B---3--:R-:W-:Y:S02]  /*d010*/  PRMT R10, R6, 0x8880, RZ ;  /* 0x00008880060a7816 */ /* 0x008fe400000000ff */
        /* <DEDUP_REMOVED lines=10> */
.L_x_379:
[----:B------:R-:W5:Y:S01]  /*d0c0*/  LDC.64 R14, c[0x0][0x380] ;  /* 0x0000e000ff0e7b82 */ /* 0x000f620000000a00 */
[----:B------:R-:W-:Y:S01]  /*d0d0*/  VIADD R19, R19, UR48 ;  /* 0x0000003013137c36 */ /* 0x000fe20008000000 */
[----:B------:R-:W-:Y:S02]  /*d0e0*/  F2FP.F16.F32.PACK_AB R7, R3, R6 ;  /* 0x000000060307723e */ /* 0x000fe400000000ff */
[----:B------:R-:W-:Y:S02]  /*d0f0*/  F2FP.F16.F32.PACK_AB R5, R8, R5 ;  /* 0x000000050805723e */ /* 0x000fe400000000ff */
[----:B------:R-:W-:Y:S02]  /*d100*/  F2FP.F16.F32.PACK_AB R9, R10, R9 ;  /* 0x000000090a09723e */ /* 0x000fe400000000ff */
[----:B------:R-:W-:Y:S01]  /*d110*/  F2FP.F16.F32.PACK_AB R13, R0, R13 ;  /* 0x0000000d000d723e */ /* 0x000fe200000000ff */
[----:B-----5:R-:W-:-:S05]  /*d120*/  IMAD.WIDE R2, R19, 0x2, R14 ;  /* 0x0000000213027825 */ /* 0x020fca00078e020e */
[----:B------:R-:W-:Y:S04]  /*d130*/  STG.E desc[UR36][R2.64], R7 ;  /* 0x0000000702007986 */ /* 0x000fe8000c101924 */
[----:B------:R-:W-:Y:S04]  /*d140*/  STG.E desc[UR36][R2.64+0x4], R5 ;  /* 0x0000040502007986 */ /* 0x000fe8000c101924 */
[----:B------:R-:W-:Y:S04]  /*d150*/  STG.E desc[UR36][R2.64+0x8], R9 ;  /* 0x0000080902007986 */ /* 0x000fe8000c101924 */
[----:B------:R-:W-:Y:S01]  /*d160*/  STG.E desc[UR36][R2.64+0xc], R13 ;  /* 0x00000c0d02007986 */ /* 0x000fe2000c101924 */
[----:B------:R-:W-:Y:S05]  /*d170*/  EXIT ;  /* 0x000000000000794d */ /* 0x000fea0003800000 */
.L_x_248:
[----:B------:R-:W-:Y:S01]  /*d180*/  MOV R12, 0x10 ;  /* 0x00000010000c7802 */ /* 0x000fe20000000f00 */
[----:B------:R-:W-:Y:S01]  /*d190*/  IMAD.MOV.U32 R11, RZ, RZ, 0x1f ;  /* 0x0000001fff0b7424 */ /* 0x000fe200078e00ff */
[----:B------:R-:W-:-:S07]  /*d1a0*/  MOV R15, 0xffffffff ;  /* 0xffffffff000f7802 */ /* 0x000fce0000000f00 */
[----:B-1----:R-:W-:Y:S05]  /*d1b0*/  WARPSYNC.COLLECTIVE R15, `(.L_x_380) ;  /* 0x000000000f087348 */ /* 0x002fea0003c00000 */
[----:B------:R0:W2:Y:S02]  /*d1c0*/  SHFL.BFLY P6, R14, R13, R12, R11 ;  /* 0x0c00000c0d0e7389 */ /* 0x0000a400000c000b */
[----:B012---:R-:W-:Y:S05]  /*d1d0*/  ENDCOLLECTIVE ;  /* 0x000000000000791b */ /* 0x007fea0003800000 */
.L_x_380:
[----:B------:R-:W-:Y:S01]  /*d1e0*/  MOV R12, 0x8 ;  /* 0x00000008000c7802 */ /* 0x000fe20000000f00 */
[----:B------:R-:W-:-:S04]  /*d1f0*/  FADD.FTZ R3, R13, R14 ;  /* 0x0000000e0d037221 */ /* 0x000fc80000010000 */
[----:B------:R-:W-:-:S07]  /*d200*/  IMAD.MOV.U32 R13, RZ, RZ, R3 ;  /* 0x000000ffff0d7224 */ /* 0x000fce00078e0003 */
[----:B------:R-:W-:Y:S05]  /*d210*/  WARPSYNC.COLLECTIVE R15, `(.L_x_381) ;  /* 0x000000000f087348 */ /* 0x000fea0003c00000 */
[----:B------:R0:W1:Y:S02]  /*d220*/  SHFL.BFLY P6, R14, R13, R12, R11 ;  /* 0x0c00000c0d0e7389 */ /* 0x00006400000c000b */
[----:B01----:R-:W-:Y:S05]  /*d230*/  ENDCOLLECTIVE ;  /* 0x000000000000791b */ /* 0x003fea0003800000 */
.L_x_381:
[----:B------:R-:W-:Y:S01]  /*d240*/  MOV R12, 0x4 ;  /* 0x00000004000c7802 */ /* 0x000fe20000000f00 */
[----:B------:R-:W-:-:S04]  /*d250*/  FADD.FTZ R4, R3, R14 ;  /* 0x0000000e03047221 */ /* 0x000fc80000010000 */
[----:B------:R-:W-:-:S07]  /*d260*/  IMAD.MOV.U32 R13, RZ, RZ, R4 ;  /* 0x000000ffff0d7224 */ /* 0x000fce00078e0004 */
[----:B------:R-:W-:Y:S05]  /*d270*/  WARPSYNC.COLLECTIVE R15, `(.L_x_382) ;  /* 0x000000000f087348 */ /* 0x000fea0003c00000 */
[----:B------:R0:W1:Y:S02]  /*d280*/  SHFL.BFLY P6, R14, R13, R12, R11 ;  /* 0x0c00000c0d0e7389 */ /* 0x00006400000c000b */
[----:B01----:R-:W-:Y:S05]  /*d290*/  ENDCOLLECTIVE ;  /* 0x000000000000791b */ /* 0x003fea0003800000 */
.L_x_382:
[----:B------:R-:W-:Y:S01]  /*d2a0*/  MOV R12, 0x2 ;  /* 0x00000002000c7802 */ /* 0x000fe20000000f00 */
[----:B------:R-:W-:-:S04]  /*d2b0*/  FADD.FTZ R5, R4, R14 ;  /* 0x0000000e04057221 */ /* 0x000fc80000010000 */
[----:B------:R-:W-:-:S07]  /*d2c0*/  IMAD.MOV.U32 R13, RZ, RZ, R5 ;  /* 0x000000ffff0d7224 */ /* 0x000fce00078e0005 */
[----:B------:R-:W-:Y:S05]  /*d2d0*/  WARPSYNC.COLLECTIVE R15, `(.L_x_383) ;  /* 0x000000000f087348 */ /* 0x000fea0003c00000 */
[----:B------:R0:W1:Y:S02]  /*d2e0*/  SHFL.BFLY P6, R14, R13, R12, R11 ;  /* 0x0c00000c0d0e7389 */ /* 0x00006400000c000b */
[----:B01----:R-:W-:Y:S05]  /*d2f0*/  ENDCOLLECTIVE ;  /* 0x000000000000791b */ /* 0x003fea0003800000 */
.L_x_383:
[----:B------:R-:W-:Y:S01]  /*d300*/  MOV R12, 0x1 ;  /* 0x00000001000c7802 */ /* 0x000fe20000000f00 */
[----:B------:R-:W-:-:S04]  /*d310*/  FADD.FTZ R6, R5, R14 ;  /* 0x0000000e05067221 */ /* 0x000fc80000010000 */
[----:B------:R-:W-:-:S07]  /*d320*/  IMAD.MOV.U32 R13, RZ, RZ, R6 ;  /* 0x000000ffff0d7224 */ /* 0x000fce00078e0006 */
[----:B------:R-:W-:Y:S05]  /*d330*/  WARPSYNC.COLLECTIVE R15, `(.L_x_384) ;  /* 0x000000000f087348 */ /* 0x000fea0003c00000 */
[----:B------:R0:W1:Y:S02]  /*d340*/  SHFL.BFLY P6, R14, R13, R12, R11 ;  /* 0x0c00000c0d0e7389 */ /* 0x00006400000c000b */
[----:B01----:R-:W-:Y:S05]  /*d350*/  ENDCOLLECTIVE ;  /* 0x000000000000791b */ /* 0x003fea0003800000 */
.L_x_384:
[----:B------:R-:W-:Y:S05]  /*d360*/  BRA `(.L_x_385) ;  /* 0xffffff5c00787947 */ /* 0x000fea000383ffff */
.L_x_316:
[----:B------:R-:W-:Y:S01]  /*d370*/  BSSY B1, `(.L_x_386) ;  /* 0x0000007000017945 */ /* 0x000fe20003800000 */
[----:B------:R-:W-:Y:S01]  /*d380*/  IMAD.MOV.U32 R12, RZ, RZ, 0x1 ;  /* 0x00000001ff0c7424 */ /* 0x000fe200078e00ff */
[----:B------:R-:W-:Y:S01]  /*d390*/  MOV R11, 0x1f ;  /* 0x0000001f000b7802 */ /* 0x000fe20000000f00 */
[----:B------:R-:W-:-:S07]  /*d3a0*/  IMAD.MOV.U32 R15, RZ, RZ, -0x1 ;  /* 0xffffffffff0f7424 */ /* 0x000fce00078e00ff */
[----:B01234-:R-:W-:Y:S05]  /*d3b0*/  WARPSYNC.COLLECTIVE R15, `(.L_x_387) ;  /* 0x000000000f087348 */ /* 0x01ffea0003c00000 */
[----:B------:R0:W0:Y:S02]  /*d3c0*/  SHFL.BFLY P6, R14, R13, R12, R11 ;  /* 0x0c00000c0d0e7389 */ /* 0x00002400000c000b */
[----:B01234-:R-:W-:Y:S05]  /*d3d0*/  ENDCOLLECTIVE ;  /* 0x000000000000791b */ /* 0x01ffea0003800000 */
.L_x_387:
[----:B------:R-:W-:Y:S05]  /*d3e0*/  BSYNC B1 ;  /* 0x0000000000017941 */ /* 0x000fea0003800000 */
.L_x_386:
[----:B------:R-:W-:Y:S05]  /*d3f0*/  BRA `(.L_x_388) ;  /* 0xffffffac00d47947 */ /* 0x000fea000383ffff */
.L_x_320:
[----:B------:R-:W-:Y:S01]  /*d400*/  HFMA2 R11, -RZ, RZ, 0, 1.847743988037109375e-06 ;  /* 0x0000001fff0b7431 */ /* 0x000fe200000001ff */
[----:B------:R-:W-:Y:S01]  /*d410*/  BSSY B0, `(.L_x_389) ;  /* 0x0000007000007945 */ /* 0x000fe20003800000 */
[----:B------:R-:W-:Y:S01]  /*d420*/  MOV R13, R0 ;  /* 0x00000000000d7202 */ /* 0x000fe20000000f00 */
[----:B------:R-:W-:Y:S02]  /*d430*/  IMAD.MOV.U32 R12, RZ, RZ, 0x10 ;  /* 0x00000010ff0c7424 */ /* 0x000fe400078e00ff */
[----:B------:R-:W-:-:S07]  /*d440*/  IMAD.MOV.U32 R15, RZ, RZ, -0x1 ;  /* 0xffffffffff0f7424 */ /* 0x000fce00078e00ff */
[----:B-1234-:R-:W-:Y:S05]  /*d450*/  WARPSYNC.COLLECTIVE R15, `(.L_x_390) ;  /* 0x000000000f087348 */ /* 0x01efea0003c00000 */
[----:B------:R0:W0:Y:S02]  /*d460*/  SHFL.BFLY P6, R14, R13, R12, R11 ;  /* 0x0c00000c0d0e7389 */ /* 0x00002400000c000b */
[----:B01234-:R-:W-:Y:S05]  /*d470*/  ENDCOLLECTIVE ;  /* 0x000000000000791b */ /* 0x01ffea0003800000 */
.L_x_390:
[----:B------:R-:W-:Y:S05]  /*d480*/  BSYNC B0 ;  /* 0x0000000000007941 */ /* 0x000fea0003800000 */
.L_x_389:
[----:B------:R-:W-:Y:S01]  /*d490*/  FMNMX.FTZ R13, R14, R0, !PT ;  /* 0x000000000e0d7209 */ /* 0x000fe20007810000 */
[----:B------:R-:W-:Y:S01]  /*d4a0*/  IMAD.MOV.U32 R11, RZ, RZ, 0x1f ;  /* 0x0000001fff0b7424 */ /* 0x000fe200078e00ff */
[----:B------:R-:W-:Y:S02]  /*d4b0*/  MOV R12, 0x8 ;  /* 0x00000008000c7802 */ /* 0x000fe40000000f00 */
[----:B------:R-:W-:-:S07]  /*d4c0*/  MOV R15, 0xffffffff ;  /* 0xffffffff000f7802 */ /* 0x000fce0000000f00 */
[----:B------:R-:W-:Y:S05]  /*d4d0*/  WARPSYNC.COLLECTIVE R15, `(.L_x_391) ;  /* 0x000000000f087348 */ /* 0x000fea0003c00000 */
[----:B------:R0:W1:Y:S02]  /*d4e0*/  SHFL.BFLY P6, R14, R13, R12, R11 ;  /* 0x0c00000c0d0e7389 */ /* 0x00006400000c000b */
[----:B01----:R-:W-:Y:S05]  /*d4f0*/  ENDCOLLECTIVE ;  /* 0x000000000000791b */ /* 0x003fea0003800000 */
.L_x_391:
[----:B------:R-:W-:Y:S01]  /*d500*/  HFMA2 R12, -RZ, RZ, 0, 2.384185791015625e-07 ;  /* 0x00000004ff0c7431 */ /* 0x000fe200000001ff */
[----:B------:R-:W-:-:S05]  /*d510*/  FMNMX.FTZ R4, R13, R14, !PT ;  /* 0x0000000e0d047209 */ /* 0x000fca0007810000 */
[----:B------:R-:W-:-:S07]  /*d520*/  IMAD.MOV.U32 R13, RZ, RZ, R4 ;  /* 0x000000ffff0d7224 */ /* 0x000fce00078e0004 */
[----:B------:R-:W-:Y:S05]  /*d530*/  WARPSYNC.COLLECTIVE R15, `(.L_x_392) ;  /* 0x000000000f087348 */ /* 0x000fea0003c00000 */
[----:B------:R0:W1:Y:S02]  /*d540*/  SHFL.BFLY P6, R14, R13, R12, R11 ;  /* 0x0c00000c0d0e7389 */ /* 0x00006400000c000b */
[----:B01----:R-:W-:Y:S05]  /*d550*/  ENDCOLLECTIVE ;  /* 0x000000000000791b */ /* 0x003fea0003800000 */
.L_x_392:
[----:B------:R-:W-:Y:S02]  /*d560*/  MOV R12, 0x2 ;  /* 0x00000002000c7802 */ /* 0x000fe40000000f00 */
[----:B------:R-:W-:-:S05]  /*d570*/  FMNMX.FTZ R5, R4, R14, !PT ;  /* 0x0000000e04057209 */ /* 0x000fca0007810000 */
[----:B------:R-:W-:-:S07]  /*d580*/  IMAD.MOV.U32 R13, RZ, RZ, R5 ;  /* 0x000000ffff0d7224 */ /* 0x000fce00078e0005 */
[----:B------:R-:W-:Y:S05]  /*d590*/  WARPSYNC.COLLECTIVE R15, `(.L_x_393) ;  /* 0x000000000f087348 */ /* 0x000fea0003c00000 */
[----:B------:R0:W1:Y:S02]  /*d5a0*/  SHFL.BFLY P6, R14, R13, R12, R11 ;  /* 0x0c00000c0d0e7389 */ /* 0x00006400000c000b */
[----:B01----:R-:W-:Y:S05]  /*d5b0*/  ENDCOLLECTIVE ;  /* 0x000000000000791b */ /* 0x003fea0003800000 */
.L_x_393:
[----:B------:R-:W-:Y:S05]  /*d5c0*/  BRA `(.L_x_394) ;  /* 0xffffffb000087947 */ /* 0x000fea000383ffff */
.L_x_395:
        /* <DEDUP_REMOVED lines=11> */
.L_x_5590:


//--------------------- .text._ZN4mmha33masked_multihead_attention_kernelItLi224ELi256ELi4ELi32ELi64ELb1ELb1EEEv26Multihead_attention_paramsIT_XT5_EE --------------------------
	.section	.text._ZN4mmha33masked_multihead_attention_kernelItLi224ELi256ELi4ELi32ELi64ELb1ELb1EEEv26Multihead_attention_paramsIT_XT5_EE,"ax",@progbits
	.align	128
        .global         _ZN4mmha33masked_multihead_attention_kernelItLi224ELi256ELi4ELi32ELi64ELb1ELb1EEEv26Multihead_attention_paramsIT_XT5_EE
        .type           _ZN4mmha33masked_multihead_attention_kernelItLi224ELi256ELi4ELi32ELi64ELb1ELb1EEEv26Multihead_attention_paramsIT_XT5_EE,@function
        .size           _ZN4mmha33masked_multihead_attention_kernelItLi224ELi256ELi4ELi32ELi64ELb1ELb1EEEv26Multihead_attention_paramsIT_XT5_EE,(.L_x_5591 - _ZN4mmha33masked_multihead_attention_kernelItLi224ELi256ELi4ELi32ELi64ELb1ELb1EEEv26Multihead_attention_paramsIT_XT5_EE)
        .other          _ZN4mmha33masked_multihead_attention_kernelItLi224ELi256ELi4ELi32ELi64ELb1ELb1EEEv26Multihead_attention_paramsIT_XT5_EE,@"STO_CUDA_ENTRY STV_DEFAULT"
_ZN4mmha33masked_multihead_attention_kernelItLi224ELi256ELi4ELi32ELi64ELb1ELb1EEEv26Multihead_attention_paramsIT_XT5_EE:
.text._ZN4mmha33masked_multihead_attention_kernelItLi224ELi256ELi4ELi32ELi64ELb1ELb1EEEv26Multihead_attention_paramsIT_XT5_EE:
[----:B------:R-:W0:Y:S01]  /*0000*/  LDC R1, c[0x0][0x37c] ;  /* 0x0000df00ff017b82 */ /* 0x000e220000000800 */
[----:B------:R-:W1:Y:S01]  /*0010*/  LDCU.64 UR4, c[0x0][0x490] ;  /* 0x00009200ff0477ac */ /* 0x000e620008000a00 */
[----:B------:R-:W2:Y:S01]  /*0020*/  S2R R27, SR_CTAID.Y ;  /* 0x00000000001b7919 */ /* 0x000ea20000002600 */
[----:B------:R-:W3:Y:S01]  /*0030*/  LDCU.64 UR36, c[0x0][0x358] ;  /* 0x00006b00ff2477ac */ /* 0x000ee20008000a00 */
[----:B-1----:R-:W-:-:S04]  /*0040*/  UISETP.NE.U32.AND UP0, UPT, UR4, URZ, UPT ;  /* 0x000000ff0400728c */ /* 0x002fc8000bf05070 */
[----:B------:R-:W-:-:S09]  /*0050*/  UISETP.NE.AND.EX UP0, UPT, UR5, URZ, UPT, UP0 ;  /* 0x000000ff0500728c */ /* 0x000fd2000bf05300 */
[----:B---3--:R-:W-:Y:S05]  /*0060*/  BRA.U !UP0, `(.L_x_396) ;  /* 0x0000000108147547 */ /* 0x008fea000b800000 */
[----:B--2---:R-:W-:-:S04]  /*0070*/  IADD3 R2, P0, PT, R27, UR4, RZ ;  /* 0x000000041b027c10 */ /* 0x004fc8000ff1e0ff */
[----:B------:R-:W-:-:S05]  /*0080*/  IADD3.X R3, PT, PT, RZ, UR5, RZ, P0, !PT ;  /* 0x00000005ff037c10 */ /* 0x000fca00087fe4ff */
[----:B------:R-:W2:Y:S02]  /*0090*/  LDG.E.U8 R2, desc[UR36][R2.64] ;  /* 0x0000002402027981 */ /* 0x000ea4000c1e1100 */
[----:B--2---:R-:W-:-:S13]  /*00a0*/  ISETP.NE.AND P0, PT, R2, 0x1, PT ;  /* 0x000000010200780c */ /* 0x004fda0003f05270 */
[----:B------:R-:W-:Y:S05]  /*00b0*/  @!P0 EXIT ;  /* 0x000000000000894d */ /* 0x000fea0003800000 */
.L_x_396:
[----:B------:R-:W2:Y:S08]  /*00c0*/  LDC.64 R22, c[0x0][0x498] ;  /* 0x00012600ff167b82 */ /* 0x000eb00000000a00 */
[----:B------:R-:W1:Y:S08]  /*00d0*/  LDC R6, c[0x0][0x3f0] ;  /* 0x0000fc00ff067b82 */ /* 0x000e700000000800 */
[----:B------:R-:W3:Y:S01]  /*00e0*/  LDC.64 R8, c[0x0][0x460] ;  /* 0x00011800ff087b82 */ /* 0x000ee20000000a00 */
[----:B--2---:R-:W-:-:S07]  /*00f0*/  IMAD.WIDE.U32 R22, R27, 0x4, R22 ;  /* 0x000000041b167825 */ /* 0x004fce00078e0016 */
[----:B------:R-:W2:Y:S01]  /*0100*/  LDC R20, c[0x0][0x3f4] ;  /* 0x0000fd00ff147b82 */ /* 0x000ea20000000800 */
[----:B------:R-:W4:Y:S01]  /*0110*/  LDG.E R22, desc[UR36][R22.64] ;  /* 0x0000002416167981 */ /* 0x000f22000c1e1900 */
[----:B-1----:R-:W-:Y:S01]  /*0120*/  IABS R5, R6 ;  /* 0x0000000600057213 */ /* 0x002fe20000000000 */
[----:B------:R-:W-:Y:S01]  /*0130*/  HFMA2 R19, -RZ, RZ, 0, 0 ;  /* 0x00000000ff137431 */ /* 0x000fe200000001ff */
[----:B------:R-:W1:Y:S04]  /*0140*/  S2R R36, SR_CTAID.X ;  /* 0x0000000000247919 */ /* 0x000e680000002500 */
[----:B------:R-:W1:Y:S01]  /*0150*/  LDC R16, c[0x0][0x3f8] ;  /* 0x0000fe00ff107b82 */ /* 0x000e620000000800 */
[----:B------:R-:W0:Y:S08]  /*0160*/  I2F.RP R0, R5 ;  /* 0x0000000500007306 */ /* 0x000e300000209400 */
[----:B0-----:R-:W0:Y:S02]  /*0170*/  MUFU.RCP R0, R0 ;  /* 0x0000000000007308 */ /* 0x001e240000001000 */
[----:B0-----:R-:W-:-:S06]  /*0180*/  VIADD R2, R0, 0xffffffe ;  /* 0x0ffffffe00027836 */ /* 0x001fcc0000000000 */
[----:B------:R0:W3:Y:S02]  /*0190*/  F2I.FTZ.U32.TRUNC.NTZ R3, R2 ;  /* 0x0000000200037305 */ /* 0x0000e4000021f000 */
[----:B0-----:R-:W-:Y:S01]  /*01a0*/  IMAD.MOV.U32 R2, RZ, RZ, RZ ;  /* 0x000000ffff027224 */ /* 0x001fe200078e00ff */
[----:B---3--:R-:W-:-:S05]  /*01b0*/  IADD3 R4, PT, PT, RZ, -R3, RZ ;  /* 0x80000003ff047210 */ /* 0x008fca0007ffe0ff */
[----:B------:R-:W-:Y:S01]  /*01c0*/  IMAD R7, R4, R5, RZ ;  /* 0x0000000504077224 */ /* 0x000fe200078e02ff */
[----:B------:R-:W-:-:S03]  /*01d0*/  IABS R4, R27 ;  /* 0x0000001b00047213 */ /* 0x000fc60000000000 */
[----:B------:R-:W-:-:S06]  /*01e0*/  IMAD.HI.U32 R3, R3, R7, R2 ;  /* 0x0000000703037227 */ /* 0x000fcc00078e0002 */
[----:B------:R-:W-:Y:S02]  /*01f0*/  IMAD.HI.U32 R0, R3, R4, RZ ;  /* 0x0000000403007227 */ /* 0x000fe400078e00ff */
[----:B------:R-:W0:Y:S03]  /*0200*/  LDC R3, c[0x0][0x40c] ;  /* 0x00010300ff037b82 */ /* 0x000e260000000800 */
[----:B------:R-:W-:-:S05]  /*0210*/  IADD3 R2, PT, PT, -R0, RZ, RZ ;  /* 0x000000ff00027210 */ /* 0x000fca0007ffe1ff */
[----:B------:R-:W-:-:S05]  /*0220*/  IMAD R2, R5, R2, R4 ;  /* 0x0000000205027224 */ /* 0x000fca00078e0204 */
[----:B------:R-:W-:Y:S02]  /*0230*/  ISETP.GT.U32.AND P1, PT, R5, R2, PT ;  /* 0x000000020500720c */ /* 0x000fe40003f24070 */
[----:B------:R-:W-:-:S04]  /*0240*/  ISETP.NE.U32.AND P0, PT, R8, RZ, PT ;  /* 0x000000ff0800720c */ /* 0x000fc80003f05070 */
[----:B------:R-:W-:-:S07]  /*0250*/  ISETP.NE.AND.EX P0, PT, R9, RZ, PT, P0 ;  /* 0x000000ff0900720c */ /* 0x000fce0003f05300 */
[----:B------:R-:W-:Y:S01]  /*0260*/  @!P1 IMAD.IADD R2, R2, 0x1, -R5 ;  /* 0x0000000102029824 */ /* 0x000fe200078e0a05 */
[----:B0-----:R-:W-:-:S04]  /*0270*/  ISETP.EQ.AND P5, PT, R3, RZ, P0 ;  /* 0x000000ff0300720c */ /* 0x001fc800007a2270 */
[----:B------:R-:W-:Y:S02]  /*0280*/  ISETP.GE.U32.AND P0, PT, R2, R5, PT ;  /* 0x000000050200720c */ /* 0x000fe40003f06070 */
[----:B------:R-:W-:Y:S02]  /*0290*/  @!P1 IADD3 R0, PT, PT, R0, 0x1, RZ ;  /* 0x0000000100009810 */ /* 0x000fe40007ffe0ff */
[----:B--2---:R-:W-:Y:S02]  /*02a0*/  IABS R8, R20 ;  /* 0x0000001400087213 */ /* 0x004fe40000000000 */
[----:B------:R-:W-:-:S03]  /*02b0*/  LOP3.LUT R7, R27, R6, RZ, 0x3c, !PT ;  /* 0x000000061b077212 */ /* 0x000fc600078e3cff */
[----:B------:R-:W0:Y:S04]  /*02c0*/  @P5 LDC.64 R4, c[0x0][0x460] ;  /* 0x00011800ff045b82 */ /* 0x000e280000000a00 */
[----:B------:R-:W-:-:S05]  /*02d0*/  @P0 VIADD R0, R0, 0x1 ;  /* 0x0000000100000836 */ /* 0x000fca0000000000 */
[----:B------:R-:W-:Y:S02]  /*02e0*/  MOV R37, R0 ;  /* 0x0000000000257202 */ /* 0x000fe40000000f00 */
[----:B------:R-:W2:Y:S01]  /*02f0*/  I2F.RP R0, R8 ;  /* 0x0000000800007306 */ /* 0x000ea20000209400 */
[----:B------:R-:W-:Y:S02]  /*0300*/  ISETP.GE.AND P2, PT, R7, RZ, PT ;  /* 0x000000ff0700720c */ /* 0x000fe40003f46270 */
[----:B------:R-:W-:-:S05]  /*0310*/  ISETP.NE.AND P1, PT, R6, RZ, PT ;  /* 0x000000ff0600720c */ /* 0x000fca0003f25270 */
[----:B--2---:R-:W2:Y:S06]  /*0320*/  MUFU.RCP R0, R0 ;  /* 0x0000000000007308 */ /* 0x004eac0000001000 */
[----:B------:R-:W-:Y:S02]  /*0330*/  @!P2 IMAD.MOV R37, RZ, RZ, -R37 ;  /* 0x000000ffff25a224 */ /* 0x000fe400078e0a25 */
[----:B------:R-:W-:Y:S01]  /*0340*/  @!P1 LOP3.LUT R37, RZ, R6, RZ, 0x33, !PT ;  /* 0x00000006ff259212 */ /* 0x000fe200078e33ff */
[----:B--2---:R-:W-:-:S04]  /*0350*/  VIADD R6, R0, 0xffffffe ;  /* 0x0ffffffe00067836 */ /* 0x004fc80000000000 */
[----:B0-----:R-:W-:Y:S01]  /*0360*/  @P5 IMAD.WIDE R4, R37, 0x4, R4 ;  /* 0x0000000425045825 */ /* 0x001fe200078e0204 */
[----:B------:R-:W0:Y:S01]  /*0370*/  S2R R18, SR_TID.X ;  /* 0x0000000000127919 */ /* 0x000e220000002100 */
[----:B------:R2:W3:Y:S01]  /*0380*/  F2I.FTZ.U32.TRUNC.NTZ R7, R6 ;  /* 0x0000000600077305 */ /* 0x0004e2000021f000 */
[----:B------:R-:W1:Y:S02]  /*0390*/  LDC R0, c[0x0][0x3e8] ;  /* 0x0000fa00ff007b82 */ /* 0x000e640000000800 */
[----:B------:R3:W5:Y:S01]  /*03a0*/  @P5 LDG.E R19, desc[UR36][R4.64] ;  /* 0x0000002404135981 */ /* 0x000762000c1e1900 */
[----:B--2---:R-:W-:Y:S02]  /*03b0*/  MOV R6, RZ ;  /* 0x000000ff00067202 */ /* 0x004fe40000000f00 */
[----:B---3--:R-:W-:-:S05]  /*03c0*/  IADD3 R9, PT, PT, RZ, -R7, RZ ;  /* 0x80000007ff097210 */ /* 0x008fca0007ffe0ff */
[----:B------:R-:W-:-:S04]  /*03d0*/  IMAD R5, R9, R8, RZ ;  /* 0x0000000809057224 */ /* 0x000fc800078e02ff */
[----:B------:R-:W-:Y:S01]  /*03e0*/  IMAD.HI.U32 R7, R7, R5, R6 ;  /* 0x0000000507077227 */ /* 0x000fe200078e0006 */
[----:B-1----:R-:W-:Y:S02]  /*03f0*/  ISETP.NE.AND P1, PT, R0, RZ, PT ;  /* 0x000000ff0000720c */ /* 0x002fe40003f25270 */
[----:B0-----:R-:W-:Y:S01]  /*0400*/  ISETP.GT.U32.AND P4, PT, R18, 0x1b, PT ;  /* 0x0000001b1200780c */ /* 0x001fe20003f84070 */
[-C--:B------:R-:W-:Y:S01]  /*0410*/  IMAD R38, R27, R16.reuse, R36 ;  /* 0x000000101b267224 */ /* 0x080fe200078e0224 */
[----:B------:R-:W-:Y:S01]  /*0420*/  BSSY.RECONVERGENT B0, `(.L_x_397) ;  /* 0x0000055000007945 */ /* 0x000fe20003800200 */
[----:B------:R-:W-:Y:S02]  /*0430*/  P2R R2, PR, RZ, 0x20 ;  /* 0x00000020ff027803 */ /* 0x000fe40000000000 */
[----:B------:R-:W-:Y:S02]  /*0440*/  CS2R R34, SRZ ;  /* 0x0000000000227805 */ /* 0x000fe4000001ff00 */
[----:B------:R-:W-:Y:S01]  /*0450*/  CS2R R32, SRZ ;  /* 0x0000000000207805 */ /* 0x000fe2000001ff00 */
[----:B------:R-:W-:-:S03]  /*0460*/  IMAD R37, R37, R16, RZ ;  /* 0x0000001025257224 */ /* 0x000fc600078e02ff */
[----:B------:R-:W-:Y:S02]  /*0470*/  @!P1 IMAD R5, R38, 0xe0, RZ ;  /* 0x000000e026059824 */ /* 0x000fe400078e02ff */
[----:B----4-:R-:W-:-:S05]  /*0480*/  VIADD R67, R22, 0xffffffff ;  /* 0xffffffff16437836 */ /* 0x010fca0000000000 */
[----:B------:R-:W-:-:S05]  /*0490*/  IABS R17, R67 ;  /* 0x0000004300117213 */ /* 0x000fca0000000000 */
[----:B------:R-:W-:-:S04]  /*04a0*/  IMAD.HI.U32 R7, R7, R17, RZ ;  /* 0x0000001107077227 */ /* 0x000fc800078e00ff */
[----:B------:R-:W-:-:S04]  /*04b0*/  IMAD.MOV R7, RZ, RZ, -R7 ;  /* 0x000000ffff077224 */ /* 0x000fc800078e0a07 */
[----:B------:R-:W-:-:S05]  /*04c0*/  IMAD R17, R8, R7, R17 ;  /* 0x0000000708117224 */ /* 0x000fca00078e0211 */
[----:B------:R-:W-:Y:S02]  /*04d0*/  ISETP.GT.U32.AND P0, PT, R8, R17, PT ;  /* 0x000000110800720c */ /* 0x000fe40003f04070 */
[----:B------:R-:W-:-:S11]  /*04e0*/  ISETP.GE.AND P3, PT, R67, RZ, PT ;  /* 0x000000ff4300720c */ /* 0x000fd60003f66270 */
[----:B------:R-:W-:-:S04]  /*04f0*/  @!P0 IADD3 R17, PT, PT, R17, -R8, RZ ;  /* 0x8000000811118210 */ /* 0x000fc80007ffe0ff */
[----:B------:R-:W-:Y:S02]  /*0500*/  ISETP.GT.U32.AND P2, PT, R8, R17, PT ;  /* 0x000000110800720c */ /* 0x000fe40003f44070 */
[----:B------:R-:W-:Y:S01]  /*0510*/  ISETP.NE.AND P0, PT, R20, RZ, PT ;  /* 0x000000ff1400720c */ /* 0x000fe20003f05270 */
[----:B------:R-:W-:Y:S01]  /*0520*/  @P1 IMAD R7, R27, R0, RZ ;  /* 0x000000001b071224 */ /* 0x000fe200078e02ff */
[----:B------:R-:W-:-:S03]  /*0530*/  SHF.L.U32 R0, R18, 0x3, RZ ;  /* 0x0000000312007819 */ /* 0x000fc600000006ff */
[----:B------:R-:W-:-:S06]  /*0540*/  @P1 IMAD R5, R36, 0xe0, R7 ;  /* 0x000000e024051824 */ /* 0x000fcc00078e0207 */
[----:B------:R-:W-:Y:S02]  /*0550*/  @!P2 IMAD.IADD R17, R17, 0x1, -R8 ;  /* 0x000000011111a824 */ /* 0x000fe400078e0a08 */
[----:B------:R-:W-:Y:S02]  /*0560*/  IMAD R15, R36, 0xe0, R0 ;  /* 0x000000e0240f7824 */ /* 0x000fe400078e0200 */
[----:B------:R-:W-:Y:S01]  /*0570*/  @!P3 IMAD.MOV R17, RZ, RZ, -R17 ;  /* 0x000000ffff11b224 */ /* 0x000fe200078e0a11 */
[----:B------:R-:W-:Y:S01]  /*0580*/  @!P0 LOP3.LUT R17, RZ, R20, RZ, 0x33, !PT ;  /* 0x00000014ff118212 */ /* 0x000fe200078e33ff */
[----:B------:R-:W-:Y:S06]  /*0590*/  @P4 BRA `(.L_x_398) ;  /* 0x0000000000f44947 */ /* 0x000fec0003800000 */
[----:B------:R-:W0:Y:S01]  /*05a0*/  LDCU UR4, c[0x0][0x478] ;  /* 0x00008f00ff0477ac */ /* 0x000e220008000800 */
[----:B------:R-:W-:Y:S01]  /*05b0*/  IADD3 R5, PT, PT, R0, R5, RZ ;  /* 0x0000000500057210 */ /* 0x000fe20007ffe0ff */
[----:B0-----:R-:W-:-:S09]  /*05c0*/  UISETP.NE.AND UP0, UPT, UR4, 0x2, UPT ;  /* 0x000000020400788c */ /* 0x001fd2000bf05270 */
[----:B------:R-:W-:Y:S05]  /*05d0*/  BRA.U UP0, `(.L_x_399) ;  /* 0x0000000100d87547 */ /* 0x000fea000b800000 */
[----:B------:R-:W0:Y:S02]  /*05e0*/  LDCU.64 UR4, c[0x0][0x388] ;  /* 0x00007100ff0477ac */ /* 0x000e240008000a00 */
[----:B0-----:R-:W-:-:S04]  /*05f0*/  IADD3 R6, P0, PT, R5, UR4, RZ ;  /* 0x0000000405067c10 */ /* 0x001fc8000ff1e0ff */
[----:B------:R-:W-:-:S05]  /*0600*/  LEA.HI.X.SX32 R7, R5, UR5, 0x1, P0 ;  /* 0x0000000505077c11 */ /* 0x000fca00080f0eff */
[----:B------:R-:W2:Y:S01]  /*0610*/  LDG.E.64 R28, desc[UR36][R6.64] ;  /* 0x00000024061c7981 */ /* 0x000ea2000c1e1b00 */
[----:B------:R-:W0:Y:S03]  /*0620*/  LDC.64 R4, c[0x0][0x468] ;  /* 0x00011a00ff047b82 */ /* 0x000e260000000a00 */
[----:B0-----:R0:W3:Y:S01]  /*0630*/  LDG.E R4, desc[UR36][R4.64] ;  /* 0x0000002404047981 */ /* 0x0010e2000c1e1900 */
[----:B--2---:R-:W-:Y:S01]  /*0640*/  LOP3.LUT R12, R29, 0xff, RZ, 0xc0, !PT ;  /* 0x000000ff1d0c7812 */ /* 0x004fe200078ec0ff */
[----:B------:R-:W3:Y:S01]  /*0650*/  I2F.S8 R9, R28 ;  /* 0x0000001c00097306 */ /* 0x000ee20000001400 */
[----:B------:R-:W-:Y:S02]  /*0660*/  SHF.R.S64 R14, R28, 0x10, R29 ;  /* 0x000000101c0e7819 */ /* 0x000fe4000000101d */
[----:B------:R-:W-:Y:S02]  /*0670*/  SHF.R.U64 R10, R12, 0x7, RZ ;  /* 0x000000070c0a7819 */ /* 0x000fe400000012ff */
[----:B------:R-:W-:-:S02]  /*0680*/  PRMT R8, R28, 0x9910, RZ ;  /* 0x000099101c087816 */ /* 0x000fc400000000ff */
[----:B------:R-:W-:Y:S02]  /*0690*/  PRMT R6, R29, 0x9910, RZ ;  /* 0x000099101d067816 */ /* 0x000fe400000000ff */
[----:B------:R-:W-:Y:S02]  /*06a0*/  LOP3.LUT R14, R14, 0xff, RZ, 0xc0, !PT ;  /* 0x000000ff0e0e7812 */ /* 0x000fe400078ec0ff */
[----:B------:R-:W-:Y:S02]  /*06b0*/  ISETP.NE.U32.AND P1, PT, R10, RZ, PT ;  /* 0x000000ff0a00720c */ /* 0x000fe40003f25070 */
[--C-:B------:R-:W-:Y:S02]  /*06c0*/  SHF.R.U64 R7, R28, 0x10, R29.reuse ;  /* 0x000000101c077819 */ /* 0x100fe4000000121d */
[----:B0-----:R-:W-:Y:S01]  /*06d0*/  SHF.R.S32.HI R5, RZ, 0x8, R8 ;  /* 0x00000008ff057819 */ /* 0x001fe20000011408 */
[----:B------:R-:W-:Y:S01]  /*06e0*/  IMAD.MOV.U32 R8, RZ, RZ, R6 ;  /* 0x000000ffff087224 */ /* 0x000fe200078e0006 */
[----:B------:R-:W-:-:S02]  /*06f0*/  SHF.R.S32.HI R10, RZ, 0x10, R29 ;  /* 0x00000010ff0a7819 */ /* 0x000fc4000001141d */
[----:B------:R-:W-:Y:S02]  /*0700*/  SHF.R.U64 R6, R14, 0x7, RZ ;  /* 0x000000070e067819 */ /* 0x000fe400000012ff */
[----:B------:R-:W-:Y:S01]  /*0710*/  PRMT R7, R7, 0x9910, RZ ;  /* 0x0000991007077816 */ /* 0x000fe200000000ff */
[----:B------:R-:W0:Y:S01]  /*0720*/  I2F.S16 R5, R5 ;  /* 0x0000000500057306 */ /* 0x000e220000101400 */
[----:B------:R-:W-:Y:S01]  /*0730*/  LOP3.LUT R10, R10, 0xff, RZ, 0xc0, !PT ;  /* 0x000000ff0a0a7812 */ /* 0x000fe200078ec0ff */
[----:B---3--:R-:W-:Y:S01]  /*0740*/  FMUL.FTZ R9, R4, R9 ;  /* 0x0000000904097220 */ /* 0x008fe20000410000 */
[----:B------:R-:W-:Y:S02]  /*0750*/  ISETP.NE.U32.AND P0, PT, R6, RZ, PT ;  /* 0x000000ff0600720c */ /* 0x000fe40003f05070 */
[----:B------:R-:W-:Y:S02]  /*0760*/  MOV R6, R7 ;  /* 0x0000000700067202 */ /* 0x000fe40000000f00 */
[----:B------:R-:W-:-:S02]  /*0770*/  SHF.R.U64 R7, R10, 0x7, RZ ;  /* 0x000000070a077819 */ /* 0x000fc400000012ff */
[----:B------:R-:W-:Y:S02]  /*0780*/  ISETP.NE.U32.AND.EX P1, PT, RZ, RZ, PT, P1 ;  /* 0x000000ffff00720c */ /* 0x000fe40003f25110 */
[----:B------:R-:W-:Y:S02]  /*0790*/  ISETP.NE.U32.AND P2, PT, R7, RZ, PT ;  /* 0x000000ff0700720c */ /* 0x000fe40003f45070 */
[----:B------:R-:W-:Y:S02]  /*07a0*/  ISETP.NE.U32.AND.EX P0, PT, RZ, RZ, PT, P0 ;  /* 0x000000ffff00720c */ /* 0x000fe40003f05100 */
[----:B------:R-:W-:Y:S01]  /*07b0*/  ISETP.NE.U32.AND.EX P2, PT, RZ, RZ, PT, P2 ;  /* 0x000000ffff00720c */ /* 0x000fe20003f45120 */
[----:B0-----:R-:W-:Y:S01]  /*07c0*/  FMUL.FTZ R32, R4, R5 ;  /* 0x0000000504207220 */ /* 0x001fe20000410000 */
[----:B------:R-:W-:Y:S02]  /*07d0*/  SHF.R.S32.HI R25, RZ, 0x18, R29 ;  /* 0x00000018ff197819 */ /* 0x000fe4000001141d */
[----:B------:R-:W-:-:S02]  /*07e0*/  SHF.R.S32.HI R8, RZ, 0x8, R8 ;  /* 0x00000008ff087819 */ /* 0x000fc40000011408 */
[----:B------:R-:W-:Y:S02]  /*07f0*/  SHF.R.S32.HI R6, RZ, 0x8, R6 ;  /* 0x00000008ff067819 */ /* 0x000fe40000011406 */
[----:B------:R-:W-:Y:S01]  /*0800*/  @P1 LOP3.LUT R12, R12, 0xffffff00, RZ, 0xfc, !PT ;  /* 0xffffff000c0c1812 */ /* 0x000fe200078efcff */
[----:B------:R-:W0:Y:S01]  /*0810*/  I2F.S16 R25, R25 ;  /* 0x0000001900197306 */ /* 0x000e220000101400 */
[----:B------:R-:W-:Y:S02]  /*0820*/  F2FP.F16.F32.PACK_AB R32, R32, R9 ;  /* 0x000000092020723e */ /* 0x000fe400000000ff */
[----:B------:R-:W-:Y:S02]  /*0830*/  @P0 LOP3.LUT R14, R14, 0xffffff00, RZ, 0xfc, !PT ;  /* 0xffffff000e0e0812 */ /* 0x000fe400078efcff */
[----:B------:R-:W-:-:S03]  /*0840*/  @P2 LOP3.LUT R10, R10, 0xffffff00, RZ, 0xfc, !PT ;  /* 0xffffff000a0a2812 */ /* 0x000fc600078efcff */
[----:B------:R0:W1:Y:S08]  /*0850*/  I2F.S16 R21, R8 ;  /* 0x0000000800157306 */ /* 0x0000700000101400 */
[----:B------:R-:W2:Y:S01]  /*0860*/  I2F.S16 R11, R6 ;  /* 0x00000006000b7306 */ /* 0x000ea20000101400 */
[C---:B0-----:R-:W-:Y:S01]  /*0870*/  FMUL.FTZ R8, R4.reuse, R25 ;  /* 0x0000001904087220 */ /* 0x041fe20000410000 */
[----:B-1----:R-:W-:-:S06]  /*0880*/  FMUL.FTZ R34, R4, R21 ;  /* 0x0000001504227220 */ /* 0x002fcc0000410000 */
[----:B------:R-:W0:Y:S01]  /*0890*/  I2F.S8 R13, R12 ;  /* 0x0000000c000d7306 */ /* 0x000e220000001400 */
[----:B--2---:R-:W-:-:S07]  /*08a0*/  FMUL.FTZ R6, R4, R11 ;  /* 0x0000000b04067220 */ /* 0x004fce0000410000 */
[----:B------:R-:W1:Y:S01]  /*08b0*/  I2F.S8 R7, R14 ;  /* 0x0000000e00077306 */ /* 0x000e620000001400 */
[----:B0-----:R-:W-:-:S07]  /*08c0*/  FMUL.FTZ R13, R4, R13 ;  /* 0x0000000d040d7220 */ /* 0x001fce0000410000 */
[----:B------:R-:W0:Y:S01]  /*08d0*/  I2F.S8 R23, R10 ;  /* 0x0000000a00177306 */ /* 0x000e220000001400 */
[----:B------:R-:W-:Y:S01]  /*08e0*/  F2FP.F16.F32.PACK_AB R34, R34, R13 ;  /* 0x0000000d2222723e */ /* 0x000fe200000000ff */
[----:B-1----:R-:W-:-:S05]  /*08f0*/  FMUL.FTZ R7, R4, R7 ;  /* 0x0000000704077220 */ /* 0x002fca0000410000 */
[----:B------:R-:W-:Y:S01]  /*0900*/  F2FP.F16.F32.PACK_AB R33, R6, R7 ;  /* 0x000000070621723e */ /* 0x000fe200000000ff */
[----:B0-----:R-:W-:-:S05]  /*0910*/  FMUL.FTZ R23, R4, R23 ;  /* 0x0000001704177220 */ /* 0x001fca0000410000 */
[----:B------:R-:W-:Y:S01]  /*0920*/  F2FP.F16.F32.PACK_AB R35, R8, R23 ;  /* 0x000000170823723e */ /* 0x000fe200000000ff */
[----:B------:R-:W-:Y:S06]  /*0930*/  BRA `(.L_x_398) ;  /* 0x00000000000c7947 */ /* 0x000fec0003800000 */
.L_x_399:
[----:B------:R-:W0:Y:S02]  /*0940*/  LDC.64 R32, c[0x0][0x388] ;  /* 0x0000e200ff207b82 */ /* 0x000e240000000a00 */
[----:B0-----:R-:W-:-:S06]  /*0950*/  IMAD.WIDE R32, R5, 0x2, R32 ;  /* 0x0000000205207825 */ /* 0x001fcc00078e0220 */
[----:B------:R-:W5:Y:S02]  /*0960*/  LDG.E.128 R32, desc[UR36][R32.64] ;  /* 0x0000002420207981 */ /* 0x000f64000c1e1d00 */
.L_x_398:
[----:B------:R-:W-:Y:S05]  /*0970*/  BSYNC.RECONVERGENT B0 ;  /* 0x0000000000007941 */ /* 0x000fea0003800200 */
.L_x_397:
[----:B------:R-:W0:Y:S01]  /*0980*/  LDCU.64 UR4, c[0x0][0x390] ;  /* 0x00007200ff0477ac */ /* 0x000e220008000a00 */
[----:B------:R-:W1:Y:S01]  /*0990*/  LDC.64 R4, c[0x0][0x418] ;  /* 0x00010600ff047b82 */ /* 0x000e620000000a00 */
[C---:B------:R-:W-:Y:S01]  /*09a0*/  ISETP.GT.U32.OR P3, PT, R18.reuse, 0x1f, !P5 ;  /* 0x0000001f1200780c */ /* 0x040fe20006f64470 */
[----:B------:R-:W-:Y:S01]  /*09b0*/  @!P4 IMAD R14, R18, R20, R67 ;  /* 0x00000014120ec224 */ /* 0x000fe200078e0243 */
[----:B------:R-:W2:Y:S01]  /*09c0*/  LDCU.64 UR6, c[0x0][0x3a0] ;  /* 0x00007400ff0677ac */ /* 0x000ea20008000a00 */
[----:B------:R-:W-:Y:S01]  /*09d0*/  IMAD R38, R38, 0xe0, RZ ;  /* 0x000000e026267824 */ /* 0x000fe200078e02ff */
[----:B------:R-:W-:Y:S01]  /*09e0*/  CS2R R42, SRZ ;  /* 0x00000000002a7805 */ /* 0x000fe2000001ff00 */
[----:B------:R-:W-:Y:S01]  /*09f0*/  @!P4 IMAD.SHL.U32 R21, R14, 0x8, RZ ;  /* 0x000000080e15c824 */ /* 0x000fe200078e00ff */
[----:B------:R-:W-:-:S03]  /*0a00*/  CS2R R40, SRZ ;  /* 0x0000000000287805 */ /* 0x000fc6000001ff00 */
[----:B------:R-:W-:-:S04]  /*0a10*/  @!P4 IMAD R21, R38, R20, R21 ;  /* 0x000000142615c224 */ /* 0x000fc800078e0215 */
[----:B------:R-:W3:Y:S01]  /*0a20*/  @!P3 LDC.64 R10, c[0x0][0x450] ;  /* 0x00011400ff0abb82 */ /* 0x000ee20000000a00 */
[----:B-----5:R-:W-:Y:S01]  /*0a30*/  @!P3 IMAD R14, R19, R16, RZ ;  /* 0x00000010130eb224 */ /* 0x020fe200078e02ff */
[----:B0-----:R-:W-:Y:S02]  /*0a40*/  ISETP.NE.U32.AND P1, PT, RZ, UR4, PT ;  /* 0x00000004ff007c0c */ /* 0x001fe4000bf25070 */
[----:B------:R-:W-:Y:S02]  /*0a50*/  CS2R R24, SRZ ;  /* 0x0000000000187805 */ /* 0x000fe4000001ff00 */
[----:B--2---:R-:W-:Y:S02]  /*0a60*/  ISETP.NE.U32.AND P2, PT, RZ, UR6, PT ;  /* 0x00000006ff007c0c */ /* 0x004fe4000bf45070 */
[----:B-1----:R-:W-:Y:S01]  /*0a70*/  ISETP.NE.U32.AND P0, PT, R4, RZ, PT ;  /* 0x000000ff0400720c */ /* 0x002fe20003f05070 */
[----:B------:R-:W-:Y:S01]  /*0a80*/  @!P3 IMAD R23, R14, 0xe0, R15 ;  /* 0x000000e00e17b824 */ /* 0x000fe200078e020f */
[----:B------:R-:W-:-:S02]  /*0a90*/  ISETP.NE.AND.EX P1, PT, RZ, UR5, PT, P1 ;  /* 0x00000005ff007c0c */ /* 0x000fc4000bf25310 */
[----:B------:R-:W-:Y:S02]  /*0aa0*/  CS2R R30, SRZ ;  /* 0x00000000001e7805 */ /* 0x000fe4000001ff00 */
[----:B------:R-:W-:Y:S02]  /*0ab0*/  ISETP.NE.AND.EX P2, PT, RZ, UR7, PT, P2 ;  /* 0x00000007ff007c0c */ /* 0x000fe4000bf45320 */
[----:B------:R-:W-:Y:S02]  /*0ac0*/  CS2R R28, SRZ ;  /* 0x00000000001c7805 */ /* 0x000fe4000001ff00 */
[C---:B------:R-:W-:Y:S01]  /*0ad0*/  ISETP.GT.U32.OR P1, PT, R18.reuse, 0x1b, !P1 ;  /* 0x0000001b1200780c */ /* 0x040fe20004f24470 */
[----:B------:R-:W0:Y:S01]  /*0ae0*/  LDCU.U8 UR4, c[0x0][0x404] ;  /* 0x00008080ff0477ac */ /* 0x000e220008000000 */
[----:B------:R-:W-:Y:S02]  /*0af0*/  ISETP.GT.U32.OR P2, PT, R18, 0x1b, !P2 ;  /* 0x0000001b1200780c */ /* 0x000fe40005744470 */
[----:B------:R-:W-:-:S02]  /*0b00*/  ISETP.NE.AND.EX P0, PT, R5, RZ, PT, P0 ;  /* 0x000000ff0500720c */ /* 0x000fc40003f05300 */
[----:B------:R-:W-:Y:S01]  /*0b10*/  ISETP.NE.OR P2, PT, R3, RZ, P2 ;  /* 0x000000ff0300720c */ /* 0x000fe20001745670 */
[----:B------:R-:W1:Y:S08]  /*0b20*/  @!P4 LDC.64 R4, c[0x0][0x3b8] ;  /* 0x0000ee00ff04cb82 */ /* 0x000e700000000a00 */
[----:B------:R-:W2:Y:S08]  /*0b30*/  @!P1 LDC.64 R6, c[0x0][0x390] ;  /* 0x0000e400ff069b82 */ /* 0x000eb00000000a00 */
[----:B------:R-:W4:Y:S08]  /*0b40*/  @P0 LDC.64 R12, c[0x0][0x418] ;  /* 0x00010600ff0c0b82 */ /* 0x000f300000000a00 */
[----:B------:R-:W0:Y:S01]  /*0b50*/  @!P2 LDC.64 R8, c[0x0][0x3a0] ;  /* 0x0000e800ff08ab82 */ /* 0x000e220000000a00 */
[----:B-1----:R-:W-:-:S04]  /*0b60*/  @!P4 IMAD.WIDE R4, R21, 0x2, R4 ;  /* 0x000000021504c825 */ /* 0x002fc800078e0204 */
[----:B--2---:R-:W-:-:S04]  /*0b70*/  @!P1 IMAD.WIDE.U32 R6, R15, 0x2, R6 ;  /* 0x000000020f069825 */ /* 0x004fc800078e0006 */
[----:B---3--:R-:W-:Y:S01]  /*0b80*/  @!P3 IMAD.WIDE R10, R23, 0x2, R10 ;  /* 0x00000002170ab825 */ /* 0x008fe200078e020a */
[----:B------:R1:W2:Y:S03]  /*0b90*/  @!P1 LDG.E.128 R40, desc[UR36][R6.64] ;  /* 0x0000002406289981 */ /* 0x0002a6000c1e1d00 */
[----:B----4-:R-:W-:Y:S01]  /*0ba0*/  @P0 IMAD.WIDE.U32 R12, R27, 0x4, R12 ;  /* 0x000000041b0c0825 */ /* 0x010fe200078e000c */
[----:B------:R-:W-:Y:S01]  /*0bb0*/  CS2R R26, SRZ ;  /* 0x00000000001a7805 */ /* 0x000fe2000001ff00 */
[----:B------:R3:W5:Y:S05]  /*0bc0*/  @!P3 LDG.E.128 R44, desc[UR36][R10.64] ;  /* 0x000000240a2cb981 */ /* 0x00076a000c1e1d00 */
[----:B------:R3:W5:Y:S01]  /*0bd0*/  @!P4 LDG.E.128 R24, desc[UR36][R4.64] ;  /* 0x000000240418c981 */ /* 0x000762000c1e1d00 */
[----:B0-----:R-:W-:Y:S01]  /*0be0*/  @!P2 IMAD.WIDE.U32 R8, R15, 0x2, R8 ;  /* 0x000000020f08a825 */ /* 0x001fe200078e0008 */
[----:B-1----:R-:W0:Y:S04]  /*0bf0*/  LDC R7, c[0x0][0x400] ;  /* 0x00010000ff077b82 */ /* 0x002e280000000800 */
[----:B------:R3:W5:Y:S01]  /*0c00*/  @!P2 LDG.E.128 R28, desc[UR36][R8.64] ;  /* 0x00000024081ca981 */ /* 0x000762000c1e1d00 */
[----:B------:R-:W-:Y:S01]  /*0c10*/  HFMA2 R16, -RZ, RZ, 0, 0 ;  /* 0x00000000ff107431 */ /* 0x000fe200000001ff */
[----:B------:R-:W-:-:S05]  /*0c20*/  ISETP.NE.AND P1, PT, R3, RZ, PT ;  /* 0x000000ff0300720c */ /* 0x000fca0003f25270 */
[----:B------:R3:W5:Y:S01]  /*0c30*/  @P0 LDG.E R16, desc[UR36][R12.64] ;  /* 0x000000240c100981 */ /* 0x000762000c1e1900 */
[----:B------:R-:W-:-:S04]  /*0c40*/  ISETP.NE.AND P0, PT, RZ, UR4, PT ;  /* 0x00000004ff007c0c */ /* 0x000fc8000bf05270 */
[----:B0-----:R-:W-:Y:S01]  /*0c50*/  ISETP.LT.OR P0, PT, R7, 0x1, P0 ;  /* 0x000000010700780c */ /* 0x001fe20000701670 */
[----:B--2---:R-:W-:Y:S02]  /*0c60*/  HFMA2 R33, R33, 1, 1, R41 ;  /* 0x3c003c0021217831 */ /* 0x004fe40000000029 */
[----:B------:R-:W-:Y:S02]  /*0c70*/  HFMA2 R35, R35, 1, 1, R43 ;  /* 0x3c003c0023237831 */ /* 0x000fe4000000002b */
[----:B------:R-:W-:Y:S02]  /*0c80*/  HADD2 R32, R32, R40 ;  /* 0x0000002820207230 */ /* 0x000fe40000000000 */
[----:B------:R-:W-:Y:S01]  /*0c90*/  HADD2 R34, R34, R42 ;  /* 0x0000002a22227230 */ /* 0x000fe20000000000 */
[----:B---3--:R-:W-:Y:S06]  /*0ca0*/  @P1 BRA `(.L_x_400) ;  /* 0x0000000000101947 */ /* 0x008fec0003800000 */
[----:B-----5:R-:W-:Y:S02]  /*0cb0*/  HFMA2 R25, R25, 1, 1, R29 ;  /* 0x3c003c0019197831 */ /* 0x020fe4000000001d */
[----:B------:R-:W-:Y:S02]  /*0cc0*/  HADD2 R24, R24, R28 ;  /* 0x0000001c18187230 */ /* 0x000fe40000000000 */
[----:B------:R-:W-:Y:S02]  /*0cd0*/  HFMA2 R27, R27, 1, 1, R31 ;  /* 0x3c003c001b1b7831 */ /* 0x000fe4000000001f */
[----:B------:R-:W-:-:S07]  /*0ce0*/  HADD2 R26, R26, R30 ;  /* 0x0000001e1a1a7230 */ /* 0x000fce0000000000 */
.L_x_400:
[----:B------:R-:W-:Y:S01]  /*0cf0*/  BSSY.RECONVERGENT B6, `(.L_x_401) ;  /* 0x00001f6000067945 */ /* 0x000fe20003800200 */
[----:B-----5:R-:W-:Y:S02]  /*0d00*/  @!P3 HFMA2 R25, R25, R45, -RZ ;  /* 0x0000002d1919b231 */ /* 0x020fe400001000ff */
[----:B------:R-:W-:Y:S02]  /*0d10*/  @!P3 HMUL2 R24, R24, R44 ;  /* 0x0000002c1818b232 */ /* 0x000fe40000000000 */
[----:B------:R-:W-:Y:S02]  /*0d20*/  @!P3 HFMA2 R27, R27, R47, -RZ ;  /* 0x0000002f1b1bb231 */ /* 0x000fe400001000ff */
[----:B------:R-:W-:Y:S01]  /*0d30*/  @!P3 HMUL2 R26, R26, R46 ;  /* 0x0000002e1a1ab232 */ /* 0x000fe20000000000 */
[----:B------:R-:W-:Y:S06]  /*0d40*/  @P0 BRA `(.L_x_402) ;  /* 0x0000000800a40947 */ /* 0x000fec0003800000 */
[----:B------:R-:W-:Y:S05]  /*0d50*/  @P1 BRA `(.L_x_403) ;  /* 0x0000000400881947 */ /* 0x000fea0003800000 */
[----:B------:R-:W-:-:S13]  /*0d60*/  ISETP.GE.AND P0, PT, R0, R7, PT ;  /* 0x000000070000720c */ /* 0x000fda0003f06270 */
[----:B------:R-:W-:Y:S05]  /*0d70*/  @P0 BRA `(.L_x_404) ;  /* 0x0000001c00b40947 */ /* 0x000fea0003800000 */
[----:B------:R-:W-:Y:S01]  /*0d80*/  I2FP.F32.U32 R5, R7 ;  /* 0x0000000700057245 */ /* 0x000fe20000201000 */
[C---:B------:R-:W-:Y:S01]  /*0d90*/  VIADD R6, R0.reuse, 0x2 ;  /* 0x0000000200067836 */ /* 0x040fe20000000000 */
[----:B------:R-:W-:Y:S01]  /*0da0*/  I2FP.F32.U32 R4, R0 ;  /* 0x0000000000047245 */ /* 0x000fe20000201000 */
[--C-:B------:R-:W-:Y:S01]  /*0db0*/  HADD2.F32 R23, -RZ, R34.reuse.H1_H1 ;  /* 0x30000022ff177230 */ /* 0x100fe20000004100 */
[C---:B------:R-:W-:Y:S01]  /*0dc0*/  IADD3 R7, PT, PT, R0.reuse, 0x4, RZ ;  /* 0x0000000400077810 */ /* 0x040fe20007ffe0ff */
[----:B------:R-:W-:Y:S01]  /*0dd0*/  VIADD R0, R0, 0x6 ;  /* 0x0000000600007836 */ /* 0x000fe20000000000 */
[----:B------:R-:W0:Y:S01]  /*0de0*/  MUFU.RCP R5, R5 ;  /* 0x0000000500057308 */ /* 0x000e220000001000 */
[----:B------:R-:W-:Y:S01]  /*0df0*/  I2FP.F32.U32 R6, R6 ;  /* 0x0000000600067245 */ /* 0x000fe20000201000 */
[----:B------:R-:W-:Y:S01]  /*0e00*/  HADD2.F32 R21, -RZ, R34.H0_H0 ;  /* 0x20000022ff157230 */ /* 0x000fe20000004100 */
[----:B------:R-:W-:Y:S01]  /*0e10*/  I2FP.F32.U32 R7, R7 ;  /* 0x0000000700077245 */ /* 0x000fe20000201000 */
[----:B------:R-:W-:Y:S01]  /*0e20*/  HADD2.F32 R13, -RZ, R33.H1_H1 ;  /* 0x30000021ff0d7230 */ /* 0x000fe20000004100 */
[----:B------:R-:W-:Y:S01]  /*0e30*/  I2FP.F32.U32 R0, R0 ;  /* 0x0000000000007245 */ /* 0x000fe20000201000 */
[----:B------:R-:W-:Y:S01]  /*0e40*/  HADD2.F32 R15, -RZ, R25.H1_H1 ;  /* 0x30000019ff0f7230 */ /* 0x000fe20000004100 */
[----:B------:R-:W-:Y:S01]  /*0e50*/  IADD3 R3, PT, PT, -R16, R3, RZ ;  /* 0x0000000310037210 */ /* 0x000fe20007ffe1ff */
[----:B------:R-:W-:-:S02]  /*0e60*/  HADD2.F32 R33, -RZ, R33.H0_H0 ;  /* 0x20000021ff217230 */ /* 0x000fc40000004100 */
[----:B------:R-:W-:Y:S01]  /*0e70*/  HADD2.F32 R25, -RZ, R25.H0_H0 ;  /* 0x20000019ff197230 */ /* 0x000fe20000004100 */
[----:B------:R-:W-:Y:S01]  /*0e80*/  I2FP.F32.S32 R3, R3 ;  /* 0x0000000300037245 */ /* 0x000fe20000201400 */
[--C-:B------:R-:W-:Y:S02]  /*0e90*/  HADD2.F32 R39, -RZ, R26.reuse.H1_H1 ;  /* 0x3000001aff277230 */ /* 0x100fe40000004100 */
[--C-:B------:R-:W-:Y:S02]  /*0ea0*/  HADD2.F32 R41, -RZ, R35.reuse.H1_H1 ;  /* 0x30000023ff297230 */ /* 0x100fe40000004100 */
[----:B------:R-:W-:Y:S02]  /*0eb0*/  HADD2.F32 R40, -RZ, R35.H0_H0 ;  /* 0x20000023ff287230 */ /* 0x000fe40000004100 */
[-C--:B0-----:R-:W-:Y:S01]  /*0ec0*/  FMUL.FTZ R4, R4, R5.reuse ;  /* 0x0000000504047220 */ /* 0x081fe20000410000 */
        /* <DEDUP_REMOVED lines=8> */
[----:B------:R-:W0:Y:S08]  /*0f50*/  MUFU.EX2 R4, -R4 ;  /* 0x8000000400047308 */ /* 0x000e300000000800 */
[----:B------:R-:W1:Y:S08]  /*0f60*/  MUFU.EX2 R6, -R6 ;  /* 0x8000000600067308 */ /* 0x000e700000000800 */
[----:B------:R2:W3:Y:S01]  /*0f70*/  MUFU.EX2 R10, -R7 ;  /* 0x80000007000a7308 */ /* 0x0004e20000000800 */
[----:B0-----:R-:W-:-:S04]  /*0f80*/  FMUL.FTZ R0, R3, R4 ;  /* 0x0000000403007220 */ /* 0x001fc80000410000 */
[----:B------:R-:W-:-:S03]  /*0f90*/  FMUL.RZ R11, R0, 0.15915493667125701904 ;  /* 0x3e22f983000b7820 */ /* 0x000fc6000040c000 */
[----:B------:R0:W4:Y:S01]  /*0fa0*/  MUFU.EX2 R14, -R9 ;  /* 0x80000009000e7308 */ /* 0x0001220000000800 */
[----:B-1----:R-:W-:Y:S01]  /*0fb0*/  FMUL.FTZ R5, R3, R6 ;  /* 0x0000000603057220 */ /* 0x002fe20000410000 */
[----:B--2---:R-:W-:-:S03]  /*0fc0*/  HADD2.F32 R7, -RZ, R32.H1_H1 ;  /* 0x30000020ff077230 */ /* 0x004fc60000004100 */
[----:B------:R-:W-:-:S03]  /*0fd0*/  FMUL.RZ R6, R5, 0.15915493667125701904 ;  /* 0x3e22f98305067820 */ /* 0x000fc6000040c000 */
[----:B------:R-:W1:Y:S01]  /*0fe0*/  MUFU.SIN R4, R11 ;  /* 0x0000000b00047308 */ /* 0x000e620000000400 */
[----:B---3--:R-:W-:Y:S01]  /*0ff0*/  FMUL.FTZ R5, R3, R10 ;  /* 0x0000000a03057220 */ /* 0x008fe20000410000 */
[----:B0-----:R-:W-:-:S03]  /*1000*/  HADD2.F32 R9, -RZ, R24.H0_H0 ;  /* 0x20000018ff097230 */ /* 0x001fc60000004100 */
[----:B------:R-:W-:Y:S01]  /*1010*/  FMUL.RZ R42, R5, 0.15915493667125701904 ;  /* 0x3e22f983052a7820 */ /* 0x000fe2000040c000 */
[----:B------:R-:W-:Y:S02]  /*1020*/  HADD2.F32 R5, -RZ, R32.H0_H0 ;  /* 0x20000020ff057230 */ /* 0x000fe40000004100 */
[----:B------:R0:W2:Y:S01]  /*1030*/  MUFU.COS R0, R11 ;  /* 0x0000000b00007308 */ /* 0x0000a20000000000 */
[----:B----4-:R-:W-:-:S04]  /*1040*/  FMUL.FTZ R3, R3, R14 ;  /* 0x0000000e03037220 */ /* 0x010fc80000410000 */
[----:B------:R-:W-:-:S03]  /*1050*/  FMUL.RZ R34, R3, 0.15915493667125701904 ;  /* 0x3e22f98303227820 */ /* 0x000fc6000040c000 */
[----:B------:R-:W3:Y:S01]  /*1060*/  MUFU.SIN R10, R6 ;  /* 0x00000006000a7308 */ /* 0x000ee20000000400 */
[----:B0-----:R-:W-:Y:S02]  /*1070*/  HADD2.F32 R11, -RZ, R24.H1_H1 ;  /* 0x30000018ff0b7230 */ /* 0x001fe40000004100 */
[-C--:B-1----:R-:W-:Y:S01]  /*1080*/  FMUL.FTZ R3, R4, R7.reuse ;  /* 0x0000000704037220 */ /* 0x082fe20000410000 */
[--C-:B------:R-:W-:Y:S02]  /*1090*/  HADD2.F32 R24, -RZ, R27.reuse.H1_H1 ;  /* 0x3000001bff187230 */ /* 0x100fe40000004100 */
[----:B------:R-:W-:Y:S02]  /*10a0*/  HADD2.F32 R27, -RZ, R27.H0_H0 ;  /* 0x2000001bff1b7230 */ /* 0x000fe40000004100 */
[----:B------:R0:W1:Y:S01]  /*10b0*/  MUFU.COS R8, R6 ;  /* 0x0000000600087308 */ /* 0x0000620000000000 */
[C---:B--2---:R-:W-:Y:S01]  /*10c0*/  FMUL.FTZ R7, R0.reuse, R7 ;  /* 0x0000000700077220 */ /* 0x044fe20000410000 */
[----:B------:R-:W-:-:S03]  /*10d0*/  FFMA.FTZ R3, R0, R5, -R3 ;  /* 0x0000000500037223 */ /* 0x000fc60000010803 */
[----:B------:R-:W-:-:S03]  /*10e0*/  FFMA.FTZ R32, R4, R5, R7 ;  /* 0x0000000504207223 */ /* 0x000fc60000010007 */
[----:B------:R-:W2:Y:S01]  /*10f0*/  MUFU.SIN R14, R42 ;  /* 0x0000002a000e7308 */ /* 0x000ea20000000400 */
[-C--:B0-----:R-:W-:Y:S01]  /*1100*/  FMUL.FTZ R6, R4, R11.reuse ;  /* 0x0000000b04067220 */ /* 0x081fe20000410000 */
[----:B------:R-:W-:Y:S01]  /*1110*/  FMUL.FTZ R11, R0, R11 ;  /* 0x0000000b000b7220 */ /* 0x000fe20000410000 */
[----:B---3--:R-:W-:Y:S01]  /*1120*/  FMUL.FTZ R5, R10, R13 ;  /* 0x0000000d0a057220 */ /* 0x008fe20000410000 */
[----:B------:R-:W-:Y:S01]  /*1130*/  F2FP.F16.F32.PACK_AB R32, R32, R3 ;  /* 0x000000032020723e */ /* 0x000fe200000000ff */
[-C--:B------:R-:W-:Y:S01]  /*1140*/  FFMA.FTZ R6, R0, R9.reuse, -R6 ;  /* 0x0000000900067223 */ /* 0x080fe20000010806 */
[----:B------:R-:W-:Y:S01]  /*1150*/  FFMA.FTZ R11, R4, R9, R11 ;  /* 0x00000009040b7223 */ /* 0x000fe2000001000b */
[----:B------:R-:W-:Y:S01]  /*1160*/  FMUL.FTZ R4, R10, R15 ;  /* 0x0000000f0a047220 */ /* 0x000fe20000410000 */
[----:B------:R-:W0:Y:S01]  /*1170*/  MUFU.COS R12, R42 ;  /* 0x0000002a000c7308 */ /* 0x000e220000000000 */
[C---:B-1----:R-:W-:Y:S01]  /*1180*/  FMUL.FTZ R13, R8.reuse, R13 ;  /* 0x0000000d080d7220 */ /* 0x042fe20000410000 */
[C---:B------:R-:W-:Y:S01]  /*1190*/  FMUL.FTZ R15, R8.reuse, R15 ;  /* 0x0000000f080f7220 */ /* 0x040fe20000410000 */
[C---:B------:R-:W-:Y:S01]  /*11a0*/  FFMA.FTZ R5, R8.reuse, R33, -R5 ;  /* 0x0000002108057223 */ /* 0x040fe20000010805 */
[----:B------:R-:W-:Y:S01]  /*11b0*/  FFMA.FTZ R4, R8, R25, -R4 ;  /* 0x0000001908047223 */ /* 0x000fe20000010804 */
[C---:B------:R-:W-:Y:S01]  /*11c0*/  FFMA.FTZ R0, R10.reuse, R33, R13 ;  /* 0x000000210a007223 */ /* 0x040fe2000001000d */
[----:B------:R-:W-:-:S02]  /*11d0*/  FFMA.FTZ R25, R10, R25, R15 ;  /* 0x000000190a197223 */ /* 0x000fc4000001000f */
[----:B------:R-:W1:Y:S01]  /*11e0*/  MUFU.SIN R9, R34 ;  /* 0x0000002200097308 */ /* 0x000e620000000400 */
[C---:B--2---:R-:W-:Y:S01]  /*11f0*/  FMUL.FTZ R7, R14.reuse, R23 ;  /* 0x000000170e077220 */ /* 0x044fe20000410000 */
[----:B------:R-:W-:Y:S01]  /*1200*/  FMUL.FTZ R8, R14, R39 ;  /* 0x000000270e087220 */ /* 0x000fe20000410000 */
[----:B------:R-:W-:Y:S02]  /*1210*/  F2FP.F16.F32.PACK_AB R33, R0, R5 ;  /* 0x000000050021723e */ /* 0x000fe400000000ff */
[----:B------:R-:W-:-:S03]  /*1220*/  F2FP.F16.F32.PACK_AB R25, R25, R4 ;  /* 0x000000041919723e */ /* 0x000fc600000000ff */
[----:B------:R2:W3:Y:S01]  /*1230*/  MUFU.COS R20, R34 ;  /* 0x0000002200147308 */ /* 0x0004e20000000000 */
[C---:B0-----:R-:W-:Y:S01]  /*1240*/  FMUL.FTZ R23, R12.reuse, R23 ;  /* 0x000000170c177220 */ /* 0x041fe20000410000 */
[C---:B------:R-:W-:Y:S01]  /*1250*/  FMUL.FTZ R39, R12.reuse, R39 ;  /* 0x000000270c277220 */ /* 0x040fe20000410000 */
[C---:B------:R-:W-:Y:S01]  /*1260*/  FFMA.FTZ R7, R12.reuse, R21, -R7 ;  /* 0x000000150c077223 */ /* 0x040fe20000010807 */
[-C--:B------:R-:W-:Y:S02]  /*1270*/  FFMA.FTZ R8, R12, R35.reuse, -R8 ;  /* 0x000000230c087223 */ /* 0x080fe40000010808 */
[C---:B------:R-:W-:Y:S01]  /*1280*/  FFMA.FTZ R39, R14.reuse, R35, R39 ;  /* 0x000000230e277223 */ /* 0x040fe20000010027 */
[C---:B-1----:R-:W-:Y:S01]  /*1290*/  FMUL.FTZ R12, R9.reuse, R24 ;  /* 0x00000018090c7220 */ /* 0x042fe20000410000 */
[----:B------:R-:W-:Y:S01]  /*12a0*/  FMUL.FTZ R13, R9, R41 ;  /* 0x00000029090d7220 */ /* 0x000fe20000410000 */
[----:B--2---:R-:W-:Y:S02]  /*12b0*/  FFMA.FTZ R34, R14, R21, R23 ;  /* 0x000000150e227223 */ /* 0x004fe40000010017 */
[----:B------:R-:W-:-:S03]  /*12c0*/  F2FP.F16.F32.PACK_AB R26, R39, R8 ;  /* 0x00000008271a723e */ /* 0x000fc600000000ff */
[----:B------:R-:W-:Y:S01]  /*12d0*/  F2FP.F16.F32.PACK_AB R34, R34, R7 ;  /* 0x000000072222723e */ /* 0x000fe200000000ff */
[C---:B---3--:R-:W-:Y:S01]  /*12e0*/  FMUL.FTZ R10, R20.reuse, R41 ;  /* 0x00000029140a7220 */ /* 0x048fe20000410000 */
[C---:B------:R-:W-:Y:S01]  /*12f0*/  FMUL.FTZ R24, R20.reuse, R24 ;  /* 0x0000001814187220 */ /* 0x040fe20000410000 */
[CC--:B------:R-:W-:Y:S01]  /*1300*/  FFMA.FTZ R12, R20.reuse, R27.reuse, -R12 ;  /* 0x0000001b140c7223 */ /* 0x0c0fe2000001080c */
[-C--:B------:R-:W-:Y:S01]  /*1310*/  FFMA.FTZ R13, R20, R40.reuse, -R13 ;  /* 0x00000028140d7223 */ /* 0x080fe2000001080d */
[C---:B------:R-:W-:Y:S01]  /*1320*/  FFMA.FTZ R10, R9.reuse, R40, R10 ;  /* 0x00000028090a7223 */ /* 0x040fe2000001000a */
[----:B------:R-:W-:Y:S01]  /*1330*/  FFMA.FTZ R27, R9, R27, R24 ;  /* 0x0000001b091b7223 */ /* 0x000fe20000010018 */
[----:B------:R-:W-:-:S03]  /*1340*/  F2FP.F16.F32.PACK_AB R24, R11, R6 ;  /* 0x000000060b18723e */ /* 0x000fc600000000ff */
[----:B------:R-:W-:Y:S02]  /*1350*/  F2FP.F16.F32.PACK_AB R35, R10, R13 ;  /* 0x0000000d0a23723e */ /* 0x000fe400000000ff */
[----:B------:R-:W-:Y:S01]  /*1360*/  F2FP.F16.F32.PACK_AB R27, R27, R12 ;  /* 0x0000000c1b1b723e */ /* 0x000fe200000000ff */
[----:B------:R-:W-:Y:S06]  /*1370*/  BRA `(.L_x_404) ;  /* 0x0000001800347947 */ /* 0x000fec0003800000 */
.L_x_403:
[----:B------:R-:W-:-:S13]  /*1380*/  ISETP.GE.AND P0, PT, R0, R7, PT ;  /* 0x000000070000720c */ /* 0x000fda0003f06270 */
[----:B------:R-:W-:Y:S05]  /*1390*/  @P0 BRA `(.L_x_404) ;  /* 0x00000018002c0947 */ /* 0x000fea0003800000 */
[----:B------:R-:W-:Y:S01]  /*13a0*/  I2FP.F32.U32 R7, R7 ;  /* 0x0000000700077245 */ /* 0x000fe20000201000 */
[----:B------:R-:W-:Y:S01]  /*13b0*/  VIADD R5, R0, 0x2 ;  /* 0x0000000200057836 */ /* 0x000fe20000000000 */
[----:B------:R-:W-:Y:S01]  /*13c0*/  I2FP.F32.U32 R4, R0 ;  /* 0x0000000000047245 */ /* 0x000fe20000201000 */
[--C-:B------:R-:W-:Y:S01]  /*13d0*/  HADD2.F32 R20, -RZ, R35.reuse.H1_H1 ;  /* 0x30000023ff147230 */ /* 0x100fe20000004100 */
[----:B------:R-:W-:Y:S01]  /*13e0*/  IADD3 R3, PT, PT, -R16, R3, RZ ;  /* 0x0000000310037210 */ /* 0x000fe20007ffe1ff */
[----:B------:R-:W-:Y:S01]  /*13f0*/  HADD2.F32 R35, -RZ, R35.H0_H0 ;  /* 0x20000023ff237230 */ /* 0x000fe20000004100 */
[----:B------:R-:W0:Y:S01]  /*1400*/  MUFU.RCP R7, R7 ;  /* 0x0000000700077308 */ /* 0x000e220000001000 */
[----:B------:R-:W-:Y:S02]  /*1410*/  I2FP.F32.U32 R6, R5 ;  /* 0x0000000500067245 */ /* 0x000fe40000201000 */
[C---:B------:R-:W-:Y:S01]  /*1420*/  IADD3 R5, PT, PT, R0.reuse, 0x4, RZ ;  /* 0x0000000400057810 */ /* 0x040fe20007ffe0ff */
[----:B------:R-:W-:Y:S01]  /*1430*/  VIADD R0, R0, 0x6 ;  /* 0x0000000600007836 */ /* 0x000fe20000000000 */
[----:B------:R-:W-:-:S02]  /*1440*/  I2FP.F32.S32 R3, R3 ;  /* 0x0000000300037245 */ /* 0x000fc40000201400 */
[----:B------:R-:W-:Y:S02]  /*1450*/  I2FP.F32.U32 R8, R5 ;  /* 0x0000000500087245 */ /* 0x000fe40000201000 */
[----:B------:R-:W-:Y:S01]  /*1460*/  I2FP.F32.U32 R0, R0 ;  /* 0x0000000000007245 */ /* 0x000fe20000201000 */
[-C--:B0-----:R-:W-:Y:S01]  /*1470*/  FMUL.FTZ R4, R4, R7.reuse ;  /* 0x0000000704047220 */ /* 0x081fe20000410000 */
[-C--:B------:R-:W-:Y:S01]  /*1480*/  FMUL.FTZ R6, R6, R7.reuse ;  /* 0x0000000706067220 */ /* 0x080fe20000410000 */
[-C--:B------:R-:W-:Y:S02]  /*1490*/  FMUL.FTZ R8, R8, R7.reuse ;  /* 0x0000000708087220 */ /* 0x080fe40000410000 */
[----:B------:R-:W-:Y:S01]  /*14a0*/  FMUL.FTZ R0, R0, R7 ;  /* 0x0000000700007220 */ /* 0x000fe20000410000 */
[----:B------:R-:W-:Y:S01]  /*14b0*/  FMUL.FTZ R4, R4, 13.28771209716796875 ;  /* 0x41549a7804047820 */ /* 0x000fe20000410000 */
[----:B------:R-:W-:Y:S01]  /*14c0*/  FMUL.FTZ R6, R6, 13.28771209716796875 ;  /* 0x41549a7806067820 */ /* 0x000fe20000410000 */
[----:B------:R-:W-:Y:S01]  /*14d0*/  FMUL.FTZ R9, R8, 13.28771209716796875 ;  /* 0x41549a7808097820 */ /* 0x000fe20000410000 */
[----:B------:R-:W-:-:S03]  /*14e0*/  FMUL.FTZ R11, R0, 13.28771209716796875 ;  /* 0x41549a78000b7820 */ /* 0x000fc60000410000 */
[----:B------:R-:W0:Y:S08]  /*14f0*/  MUFU.EX2 R4, -R4 ;  /* 0x8000000400047308 */ /* 0x000e300000000800 */
[----:B------:R-:W1:Y:S08]  /*1500*/  MUFU.EX2 R6, -R6 ;  /* 0x8000000600067308 */ /* 0x000e700000000800 */
[----:B------:R-:W2:Y:S01]  /*1510*/  MUFU.EX2 R10, -R9 ;  /* 0x80000009000a7308 */ /* 0x000ea20000000800 */
[----:B0-----:R-:W-:-:S04]  /*1520*/  FMUL.FTZ R4, R3, R4 ;  /* 0x0000000403047220 */ /* 0x001fc80000410000 */
[----:B------:R-:W-:-:S03]  /*1530*/  FMUL.RZ R4, R4, 0.15915493667125701904 ;  /* 0x3e22f98304047820 */ /* 0x000fc6000040c000 */
[----:B------:R-:W0:Y:S01]  /*1540*/  MUFU.EX2 R12, -R11 ;  /* 0x8000000b000c7308 */ /* 0x000e220000000800 */
[----:B-1----:R-:W-:-:S04]  /*1550*/  FMUL.FTZ R6, R3, R6 ;  /* 0x0000000603067220 */ /* 0x002fc80000410000 */
[----:B------:R-:W-:-:S03]  /*1560*/  FMUL.RZ R6, R6, 0.15915493667125701904 ;  /* 0x3e22f98306067820 */ /* 0x000fc6000040c000 */
[----:B------:R-:W1:Y:S01]  /*1570*/  MUFU.COS R0, R4 ;  /* 0x0000000400007308 */ /* 0x000e620000000000 */
[----:B--2---:R-:W-:-:S04]  /*1580*/  FMUL.FTZ R10, R3, R10 ;  /* 0x0000000a030a7220 */ /* 0x004fc80000410000 */
[----:B------:R-:W-:Y:S01]  /*1590*/  FMUL.RZ R7, R10, 0.15915493667125701904 ;  /* 0x3e22f9830a077820 */ /* 0x000fe2000040c000 */
[--C-:B------:R-:W-:Y:S02]  /*15a0*/  HADD2.F32 R10, -RZ, R33.reuse.H1_H1 ;  /* 0x30000021ff0a7230 */ /* 0x100fe40000004100 */
[----:B------:R1:W2:Y:S01]  /*15b0*/  MUFU.SIN R5, R4 ;  /* 0x0000000400057308 */ /* 0x0002a20000000400 */
[----:B0-----:R-:W-:Y:S01]  /*15c0*/  FMUL.FTZ R3, R3, R12 ;  /* 0x0000000c03037220 */ /* 0x001fe20000410000 */
[----:B------:R-:W-:-:S03]  /*15d0*/  HADD2.F32 R33, -RZ, R33.H0_H0 ;  /* 0x20000021ff217230 */ /* 0x000fc60000004100 */
[----:B------:R-:W-:Y:S01]  /*15e0*/  FMUL.RZ R13, R3, 0.15915493667125701904 ;  /* 0x3e22f983030d7820 */ /* 0x000fe2000040c000 */
[--C-:B------:R-:W-:Y:S02]  /*15f0*/  HADD2.F32 R3, -RZ, R32.reuse.H1_H1 ;  /* 0x30000020ff037230 */ /* 0x100fe40000004100 */
[----:B------:R-:W0:Y:S01]  /*1600*/  MUFU.SIN R9, R6 ;  /* 0x0000000600097308 */ /* 0x000e220000000400 */
[----:B------:R-:W-:Y:S02]  /*1610*/  HADD2.F32 R32, -RZ, R32.H0_H0 ;  /* 0x20000020ff207230 */ /* 0x000fe40000004100 */
[----:B-1----:R-:W-:-:S05]  /*1620*/  FMUL.FTZ R4, R0, R3 ;  /* 0x0000000300047220 */ /* 0x002fca0000410000 */
[----:B------:R1:W3:Y:S08]  /*1630*/  MUFU.COS R8, R6 ;  /* 0x0000000600087308 */ /* 0x0002f00000000000 */
[----:B------:R-:W4:Y:S01]  /*1640*/  MUFU.SIN R15, R13 ;  /* 0x0000000d000f7308 */ /* 0x000f220000000400 */
[--C-:B-1----:R-:W-:Y:S02]  /*1650*/  HADD2.F32 R6, -RZ, R34.reuse.H1_H1 ;  /* 0x30000022ff067230 */ /* 0x102fe40000004100 */
[----:B------:R-:W-:-:S05]  /*1660*/  HADD2.F32 R34, -RZ, R34.H0_H0 ;  /* 0x20000022ff227230 */ /* 0x000fca0000004100 */
[----:B------:R-:W-:Y:S08]  /*1670*/  MUFU.COS R11, R7 ;  /* 0x00000007000b7308 */ /* 0x000ff00000000000 */
[----:B------:R2:W1:Y:S08]  /*1680*/  MUFU.SIN R12, R7 ;  /* 0x00000007000c7308 */ /* 0x0004700000000400 */
[----:B------:R-:W5:Y:S01]  /*1690*/  MUFU.COS R14, R13 ;  /* 0x0000000d000e7308 */ /* 0x000f620000000000 */
[----:B--2---:R-:W-:Y:S01]  /*16a0*/  FMUL.FTZ R7, R5, R3 ;  /* 0x0000000305077220 */ /* 0x004fe20000410000 */
[-C--:B0-----:R-:W-:Y:S01]  /*16b0*/  FMUL.FTZ R3, R9, R10.reuse ;  /* 0x0000000a09037220 */ /* 0x081fe20000410000 */
[----:B---3--:R-:W-:-:S02]  /*16c0*/  FMUL.FTZ R10, R8, R10 ;  /* 0x0000000a080a7220 */ /* 0x008fc40000410000 */
[-C--:B------:R-:W-:Y:S01]  /*16d0*/  FFMA.FTZ R7, R0, R32.reuse, -R7 ;  /* 0x0000002000077223 */ /* 0x080fe20000010807 */
[----:B------:R-:W-:Y:S01]  /*16e0*/  FFMA.FTZ R32, R5, R32, R4 ;  /* 0x0000002005207223 */ /* 0x000fe20000010004 */
[-C--:B------:R-:W-:Y:S01]  /*16f0*/  FFMA.FTZ R10, R9, R33.reuse, R10 ;  /* 0x00000021090a7223 */ /* 0x080fe2000001000a */
[----:B----4-:R-:W-:Y:S01]  /*1700*/  FMUL.FTZ R9, R15, R20 ;  /* 0x000000140f097220 */ /* 0x010fe20000410000 */
[-C--:B-1----:R-:W-:Y:S01]  /*1710*/  FMUL.FTZ R0, R12, R6.reuse ;  /* 0x000000060c007220 */ /* 0x082fe20000410000 */
[C---:B------:R-:W-:Y:S01]  /*1720*/  FMUL.FTZ R5, R11.reuse, R6 ;  /* 0x000000060b057220 */ /* 0x040fe20000410000 */
[----:B------:R-:W-:Y:S01]  /*1730*/  FFMA.FTZ R3, R8, R33, -R3 ;  /* 0x0000002108037223 */ /* 0x000fe20000010803 */
[----:B------:R-:W-:Y:S01]  /*1740*/  F2FP.F16.F32.PACK_AB R32, R32, R7 ;  /* 0x000000072020723e */ /* 0x000fe200000000ff */
[-C--:B------:R-:W-:Y:S01]  /*1750*/  FFMA.FTZ R0, R11, R34.reuse, -R0 ;  /* 0x000000220b007223 */ /* 0x080fe20000010800 */
[----:B------:R-:W-:Y:S02]  /*1760*/  FFMA.FTZ R5, R12, R34, R5 ;  /* 0x000000220c057223 */ /* 0x000fe40000010005 */
[----:B------:R-:W-:Y:S01]  /*1770*/  F2FP.F16.F32.PACK_AB R33, R10, R3 ;  /* 0x000000030a21723e */ /* 0x000fe200000000ff */
[C---:B-----5:R-:W-:Y:S01]  /*1780*/  FMUL.FTZ R20, R14.reuse, R20 ;  /* 0x000000140e147220 */ /* 0x060fe20000410000 */
[----:B------:R-:W-:Y:S01]  /*1790*/  FFMA.FTZ R9, R14, R35, -R9 ;  /* 0x000000230e097223 */ /* 0x000fe20000010809 */
[----:B------:R-:W-:-:S02]  /*17a0*/  F2FP.F16.F32.PACK_AB R34, R5, R0 ;  /* 0x000000000522723e */ /* 0x000fc400000000ff */
[----:B------:R-:W-:-:S05]  /*17b0*/  FFMA.FTZ R20, R15, R35, R20 ;  /* 0x000000230f147223 */ /* 0x000fca0000010014 */
[----:B------:R-:W-:Y:S01]  /*17c0*/  F2FP.F16.F32.PACK_AB R35, R20, R9 ;  /* 0x000000091423723e */ /* 0x000fe200000000ff */
[----:B------:R-:W-:Y:S06]  /*17d0*/  BRA `(.L_x_404) ;  /* 0x00000014001c7947 */ /* 0x000fec0003800000 */
.L_x_402:
        /* <DEDUP_REMOVED lines=10> */
[----:B0-----:R-:W-:Y:S01]  /*1880*/  VIADD R4, R3, 0xffffffe ;  /* 0x0ffffffe03047836 */ /* 0x001fe20000000000 */
[----:B------:R-:W-:-:S05]  /*1890*/  IADD3 R3, PT, PT, RZ, -R10, RZ ;  /* 0x8000000aff037210 */ /* 0x000fca0007ffe0ff */
[----:B------:R0:W1:Y:S02]  /*18a0*/  F2I.FTZ.U32.TRUNC.NTZ R5, R4 ;  /* 0x0000000400057305 */ /* 0x000064000021f000 */
[----:B0-----:R-:W-:Y:S01]  /*18b0*/  IMAD.MOV.U32 R4, RZ, RZ, RZ ;  /* 0x000000ffff047224 */ /* 0x001fe200078e00ff */
[----:B-1----:R-:W-:-:S05]  /*18c0*/  IADD3 R9, PT, PT, RZ, -R5, RZ ;  /* 0x80000005ff097210 */ /* 0x002fca0007ffe0ff */
[----:B------:R-:W-:-:S04]  /*18d0*/  IMAD R9, R9, R6, RZ ;  /* 0x0000000609097224 */ /* 0x000fc800078e02ff */
[----:B------:R-:W-:-:S06]  /*18e0*/  IMAD.HI.U32 R5, R5, R9, R4 ;  /* 0x0000000905057227 */ /* 0x000fcc00078e0004 */
[----:B------:R-:W-:-:S04]  /*18f0*/  IMAD.HI.U32 R40, R5, R8, RZ ;  /* 0x0000000805287227 */ /* 0x000fc800078e00ff */
[----:B------:R-:W-:-:S05]  /*1900*/  IMAD R3, R40, R3, R8 ;  /* 0x0000000328037224 */ /* 0x000fca00078e0208 */
[----:B------:R-:W-:-:S13]  /*1910*/  ISETP.GT.U32.AND P1, PT, R6, R3, PT ;  /* 0x000000030600720c */ /* 0x000fda0003f24070 */
[----:B------:R-:W-:Y:S01]  /*1920*/  @!P1 IMAD.IADD R3, R3, 0x1, -R6 ;  /* 0x0000000103039824 */ /* 0x000fe200078e0a06 */
[----:B------:R-:W-:Y:S02]  /*1930*/  @!P1 IADD3 R40, PT, PT, R40, 0x1, RZ ;  /* 0x0000000128289810 */ /* 0x000fe40007ffe0ff */
        /* <DEDUP_REMOVED lines=16> */
[----:B------:R-:W-:Y:S02]  /*1a40*/  HFMA2 R8, -RZ, RZ, 0, 8.0049037933349609375e-05 ;  /* 0x0000053fff087431 */ /* 0x000fe400000001ff */
[----:B------:R-:W-:Y:S01]  /*1a50*/  IMAD.MOV.U32 R12, RZ, RZ, 0x1 ;  /* 0x00000001ff0c7424 */ /* 0x000fe200078e00ff */
[----:B------:R1:W2:Y:S01]  /*1a60*/  LDC.64 R14, c[0x4][R0] ;  /* 0x01000000000e7b82 */ /* 0x0002a20000000a00 */
[----:B------:R-:W3:Y:S01]  /*1a70*/  LDCU.64 UR6, c[0x4][0xd0] ;  /* 0x01001a00ff0677ac */ /* 0x000ee20008000a00 */
[----:B------:R-:W-:Y:S01]  /*1a80*/  MOV R13, RZ ;  /* 0x000000ff000d7202 */ /* 0x000fe20000000f00 */
[----:B------:R-:W4:Y:S01]  /*1a90*/  LDCU.64 UR8, c[0x4][0xb0] ;  /* 0x01001600ff0877ac */ /* 0x000f220008000a00 */
[----:B0-----:R-:W-:Y:S01]  /*1aa0*/  MOV R4, UR4 ;  /* 0x0000000400047c02 */ /* 0x001fe20008000f00 */
[----:B------:R-:W-:Y:S01]  /*1ab0*/  IMAD.U32 R5, RZ, RZ, UR5 ;  /* 0x00000005ff057e24 */ /* 0x000fe2000f8e00ff */
[----:B---3--:R-:W-:Y:S01]  /*1ac0*/  MOV R6, UR6 ;  /* 0x0000000600067c02 */ /* 0x008fe20008000f00 */
[----:B------:R-:W-:Y:S01]  /*1ad0*/  IMAD.U32 R7, RZ, RZ, UR7 ;  /* 0x00000007ff077e24 */ /* 0x000fe2000f8e00ff */
[----:B----4-:R-:W-:Y:S01]  /*1ae0*/  MOV R10, UR8 ;  /* 0x00000008000a7c02 */ /* 0x010fe20008000f00 */
[----:B-1----:R-:W-:-:S07]  /*1af0*/  IMAD.U32 R11, RZ, RZ, UR9 ;  /* 0x00000009ff0b7e24 */ /* 0x002fce000f8e00ff */
[----:B------:R-:W-:-:S07]  /*1b00*/  LEPC R20, `(.L_x_405) ;  /* 0x000000001014794e */ /* 0x000fce0000000000 */
[----:B--2---:R-:W-:Y:S05]  /*1b10*/  CALL.ABS.NOINC R14 ;  /* 0x000000000e007343 */ /* 0x004fea0003c00000 */
.L_x_405:
        /* <DEDUP_REMOVED lines=13> */
[----:B------:R-:W-:-:S05]  /*1bf0*/  @!P0 LEA R5, R5, R0, 0x1 ;  /* 0x0000000005058211 */ /* 0x000fca00078e08ff */
[----:B------:R1:W-:Y:S02]  /*1c00*/  @!P0 STS.128 [R5], R24 ;  /* 0x0000001805008388 */ /* 0x0003e40000000c00 */
.L_x_406:
        /* <DEDUP_REMOVED lines=10> */
[----:B------:R-:W-:Y:S01]  /*1cb0*/  IMAD R4, R7, 0x2, R3 ;  /* 0x0000000207047824 */ /* 0x000fe200078e0203 */
[----:B------:R-:W0:Y:S01]  /*1cc0*/  LDC R15, c[0x0][0x40c] ;  /* 0x00010300ff0f7b82 */ /* 0x000e220000000800 */
[----:B------:R-:W-:Y:S03]  /*1cd0*/  BSSY.RECONVERGENT B1, `(.L_x_409) ;  /* 0x00000da000017945 */ /* 0x000fe60003800200 */
[----:B------:R-:W-:Y:S01]  /*1ce0*/  LEA R5, R23, R4, 0x1 ;  /* 0x0000000417057211 */ /* 0x000fe200078e08ff */
        /* <DEDUP_REMOVED lines=32> */
[----:B------:R-:W-:Y:S01]  /*1ef0*/  VIADD R9, R11, 0x4 ;  /* 0x000000040b097836 */ /* 0x000fe20000000000 */
[----:B------:R-:W-:Y:S01]  /*1f00*/  I2FP.F32.S32 R6, R11 ;  /* 0x0000000b00067245 */ /* 0x000fe20000201400 */
[----:B------:R-:W-:Y:S01]  /*1f10*/  IMAD.IADD R15, R15, 0x1, -R16 ;  /* 0x000000010f0f7824 */ /* 0x000fe200078e0a10 */
[----:B------:R0:W1:Y:S01]  /*1f20*/  MUFU.RCP R10, R7 ;  /* 0x00000007000a7308 */ /* 0x0000620000001000 */
[C---:B------:R-:W-:Y:S01]  /*1f30*/  IADD3 R8, PT, PT, R11.reuse, 0x2, RZ ;  /* 0x000000020b087810 */ /* 0x040fe20007ffe0ff */
[--C-:B------:R-:W-:Y:S01]  /*1f40*/  HADD2.F32 R42, -RZ, R32.reuse.H1_H1 ;  /* 0x30000020ff2a7230 */ /* 0x100fe20000004100 */
[----:B------:R-:W-:Y:S01]  /*1f50*/  I2FP.F32.S32 R9, R9 ;  /* 0x0000000900097245 */ /* 0x000fe20000201400 */
[----:B------:R-:W-:Y:S01]  /*1f60*/  HADD2.F32 R32, -RZ, R32.H0_H0 ;  /* 0x20000020ff207230 */ /* 0x000fe20000004100 */
[----:B------:R-:W-:Y:S01]  /*1f70*/  I2FP.F32.S32 R8, R8 ;  /* 0x0000000800087245 */ /* 0x000fe20000201400 */
[--C-:B------:R-:W-:Y:S01]  /*1f80*/  HADD2.F32 R52, -RZ, R27.reuse.H1_H1 ;  /* 0x3000001bff347230 */ /* 0x100fe20000004100 */
[----:B------:R-:W-:Y:S01]  /*1f90*/  I2FP.F32.S32 R21, R15 ;  /* 0x0000000f00157245 */ /* 0x000fe20000201400 */
[----:B------:R-:W-:Y:S01]  /*1fa0*/  HADD2.F32 R51, -RZ, R27.H0_H0 ;  /* 0x2000001bff337230 */ /* 0x000fe20000004100 */
[----:B0-----:R-:W-:Y:S01]  /*1fb0*/  IADD3 R7, PT, PT, R11, 0x6, RZ ;  /* 0x000000060b077810 */ /* 0x001fe20007ffe0ff */
[----:B------:R-:W-:-:S02]  /*1fc0*/  HADD2.F32 R45, -RZ, R33.H1_H1 ;  /* 0x30000021ff2d7230 */ /* 0x000fc40000004100 */
[----:B------:R-:W-:Y:S01]  /*1fd0*/  HADD2.F32 R44, -RZ, R33.H0_H0 ;  /* 0x20000021ff2c7230 */ /* 0x000fe20000004100 */
[----:B------:R-:W-:Y:S01]  /*1fe0*/  I2FP.F32.S32 R7, R7 ;  /* 0x0000000700077245 */ /* 0x000fe20000201400 */
[----:B------:R-:W-:Y:S02]  /*1ff0*/  HADD2.F32 R33, -RZ, R25.H1_H1 ;  /* 0x30000019ff217230 */ /* 0x000fe40000004100 */
[--C-:B------:R-:W-:Y:S02]  /*2000*/  HADD2.F32 R47, -RZ, R34.reuse.H1_H1 ;  /* 0x30000022ff2f7230 */ /* 0x100fe40000004100 */
        /* <DEDUP_REMOVED lines=12> */
[----:B------:R-:W-:Y:S02]  /*20d0*/  HADD2.F32 R34, -RZ, R25.H0_H0 ;  /* 0x20000019ff227230 */ /* 0x000fe40000004100 */
[--C-:B------:R-:W-:Y:S01]  /*20e0*/  HADD2.F32 R35, -RZ, R26.reuse.H1_H1 ;  /* 0x3000001aff237230 */ /* 0x100fe20000004100 */
[----:B------:R-:W1:Y:S01]  /*20f0*/  MUFU.EX2 R8, -R8 ;  /* 0x8000000800087308 */ /* 0x000e620000000800 */
[----:B------:R-:W-:-:S07]  /*2100*/  HADD2.F32 R48, -RZ, R26.H0_H0 ;  /* 0x2000001aff307230 */ /* 0x000fce0000004100 */
[----:B------:R-:W2:Y:S01]  /*2110*/  MUFU.EX2 R9, -R9 ;  /* 0x8000000900097308 */ /* 0x000ea20000000800 */
[----:B0-----:R-:W-:-:S04]  /*2120*/  FMUL.FTZ R6, R21, R6 ;  /* 0x0000000615067220 */ /* 0x001fc80000410000 */
[----:B------:R-:W-:-:S03]  /*2130*/  FMUL.RZ R11, R6, 0.15915493667125701904 ;  /* 0x3e22f983060b7820 */ /* 0x000fc6000040c000 */
[----:B------:R-:W0:Y:S01]  /*2140*/  MUFU.EX2 R10, -R10 ;  /* 0x8000000a000a7308 */ /* 0x000e220000000800 */
[----:B-1----:R-:W-:-:S04]  /*2150*/  FMUL.FTZ R8, R21, R8 ;  /* 0x0000000815087220 */ /* 0x002fc80000410000 */
[----:B------:R-:W-:-:S03]  /*2160*/  FMUL.RZ R14, R8, 0.15915493667125701904 ;  /* 0x3e22f983080e7820 */ /* 0x000fc6000040c000 */
[----:B------:R-:W-:Y:S01]  /*2170*/  MUFU.COS R6, R11 ;  /* 0x0000000b00067308 */ /* 0x000fe20000000000 */
[----:B--2---:R-:W-:-:S04]  /*2180*/  FMUL.FTZ R8, R21, R9 ;  /* 0x0000000915087220 */ /* 0x004fc80000410000 */
[----:B------:R-:W-:-:S03]  /*2190*/  FMUL.RZ R15, R8, 0.15915493667125701904 ;  /* 0x3e22f983080f7820 */ /* 0x000fc6000040c000 */
[----:B------:R-:W1:Y:S01]  /*21a0*/  MUFU.SIN R7, R11 ;  /* 0x0000000b00077308 */ /* 0x000e620000000400 */
[----:B0-----:R-:W-:Y:S01]  /*21b0*/  FMUL.FTZ R8, R21, R10 ;  /* 0x0000000a15087220 */ /* 0x001fe20000410000 */
[----:B------:R-:W-:-:S06]  /*21c0*/  HADD2.F32 R10, -RZ, R24.H1_H1 ;  /* 0x30000018ff0a7230 */ /* 0x000fcc0000004100 */
[----:B------:R-:W-:Y:S08]  /*21d0*/  MUFU.COS R12, R14 ;  /* 0x0000000e000c7308 */ /* 0x000ff00000000000 */
[----:B------:R0:W2:Y:S01]  /*21e0*/  MUFU.SIN R13, R14 ;  /* 0x0000000e000d7308 */ /* 0x0000a20000000400 */
[-C--:B-1----:R-:W-:Y:S01]  /*21f0*/  FMUL.FTZ R9, R42, R7.reuse ;  /* 0x000000072a097220 */ /* 0x082fe20000410000 */
[C---:B------:R-:W-:Y:S01]  /*2200*/  FMUL.FTZ R11, R10.reuse, R7 ;  /* 0x000000070a0b7220 */ /* 0x040fe20000410000 */
[----:B------:R-:W-:-:S02]  /*2210*/  FMUL.FTZ R10, R10, R6 ;  /* 0x000000060a0a7220 */ /* 0x000fc40000410000 */
[----:B------:R-:W-:-:S03]  /*2220*/  FFMA.FTZ R9, R32, R6, -R9 ;  /* 0x0000000620097223 */ /* 0x000fc60000010809 */
[----:B------:R-:W1:Y:S01]  /*2230*/  MUFU.COS R20, R15 ;  /* 0x0000000f00147308 */ /* 0x000e620000000000 */
[----:B0-----:R-:W-:Y:S02]  /*2240*/  HADD2.F32 R14, -RZ, R24.H0_H0 ;  /* 0x20000018ff0e7230 */ /* 0x001fe40000004100 */
[----:B------:R-:W-:Y:S01]  /*2250*/  FMUL.RZ R24, R8, 0.15915493667125701904 ;  /* 0x3e22f98308187820 */ /* 0x000fe2000040c000 */
[-C--:B------:R-:W-:Y:S02]  /*2260*/  FMUL.FTZ R8, R42, R6.reuse ;  /* 0x000000062a087220 */ /* 0x080fe40000410000 */
[----:B------:R-:W-:Y:S02]  /*2270*/  FFMA.FTZ R11, R14, R6, -R11 ;  /* 0x000000060e0b7223 */ /* 0x000fe4000001080b */
[-C--:B------:R-:W-:Y:S01]  /*2280*/  FFMA.FTZ R8, R32, R7.reuse, R8 ;  /* 0x0000000720087223 */ /* 0x080fe20000010008 */
[----:B------:R0:W3:Y:S01]  /*2290*/  MUFU.SIN R21, R15 ;  /* 0x0000000f00157308 */ /* 0x0000e20000000400 */
[----:B------:R-:W-:Y:S01]  /*22a0*/  FFMA.FTZ R10, R14, R7, R10 ;  /* 0x000000070e0a7223 */ /* 0x000fe2000001000a */
[C---:B--2---:R-:W-:Y:S01]  /*22b0*/  FMUL.FTZ R7, R45.reuse, R13 ;  /* 0x0000000d2d077220 */ /* 0x044fe20000410000 */
[-C--:B------:R-:W-:Y:S01]  /*22c0*/  FMUL.FTZ R6, R45, R12.reuse ;  /* 0x0000000c2d067220 */ /* 0x080fe20000410000 */
[----:B------:R-:W-:-:S02]  /*22d0*/  FMUL.FTZ R14, R33, R12 ;  /* 0x0000000c210e7220 */ /* 0x000fc40000410000 */
[C---:B------:R-:W-:Y:S01]  /*22e0*/  FFMA.FTZ R7, R44.reuse, R12, -R7 ;  /* 0x0000000c2c077223 */ /* 0x040fe20000010807 */
[-C--:B------:R-:W-:Y:S01]  /*22f0*/  FFMA.FTZ R6, R44, R13.reuse, R6 ;  /* 0x0000000d2c067223 */ /* 0x080fe20000010006 */
[----:B------:R-:W2:Y:S01]  /*2300*/  MUFU.SIN R32, R24 ;  /* 0x0000001800207308 */ /* 0x000ea20000000400 */
[-C--:B0-----:R-:W-:Y:S01]  /*2310*/  FMUL.FTZ R15, R33, R13.reuse ;  /* 0x0000000d210f7220 */ /* 0x081fe20000410000 */
[----:B------:R-:W-:-:S03]  /*2320*/  FFMA.FTZ R14, R34, R13, R14 ;  /* 0x0000000d220e7223 */ /* 0x000fc6000001000e */
[----:B------:R-:W-:Y:S01]  /*2330*/  FFMA.FTZ R15, R34, R12, -R15 ;  /* 0x0000000c220f7223 */ /* 0x000fe2000001080f */
[CC--:B-1----:R-:W-:Y:S02]  /*2340*/  FMUL.FTZ R12, R47.reuse, R20.reuse ;  /* 0x000000142f0c7220 */ /* 0x0c2fe40000410000 */
[----:B------:R0:W1:Y:S01]  /*2350*/  MUFU.COS R27, R24 ;  /* 0x00000018001b7308 */ /* 0x0000620000000000 */
[-C--:B---3--:R-:W-:Y:S01]  /*2360*/  FMUL.FTZ R13, R47, R21.reuse ;  /* 0x000000152f0d7220 */ /* 0x088fe20000410000 */
[CC--:B------:R-:W-:Y:S01]  /*2370*/  FMUL.FTZ R25, R35.reuse, R21.reuse ;  /* 0x0000001523197220 */ /* 0x0c0fe20000410000 */
[C---:B------:R-:W-:Y:S02]  /*2380*/  FFMA.FTZ R12, R46.reuse, R21, R12 ;  /* 0x000000152e0c7223 */ /* 0x040fe4000001000c */
[-C--:B------:R-:W-:Y:S01]  /*2390*/  FFMA.FTZ R13, R46, R20.reuse, -R13 ;  /* 0x000000142e0d7223 */ /* 0x080fe2000001080d */
[-C--:B------:R-:W-:Y:S01]  /*23a0*/  FFMA.FTZ R26, R48, R20.reuse, -R25 ;  /* 0x00000014301a7223 */ /* 0x080fe20000010819 */
[----:B0-----:R-:W-:Y:S01]  /*23b0*/  FMUL.FTZ R24, R35, R20 ;  /* 0x0000001423187220 */ /* 0x001fe20000410000 */
[----:B--2---:R-:W-:-:S02]  /*23c0*/  FMUL.FTZ R20, R50, R32 ;  /* 0x0000002032147220 */ /* 0x004fc40000410000 */
[----:B------:R-:W-:Y:S01]  /*23d0*/  F2FP.F16.F32.PACK_AB R34, R12, R13 ;  /* 0x0000000d0c22723e */ /* 0x000fe200000000ff */
[----:B------:R-:W-:Y:S01]  /*23e0*/  FFMA.FTZ R21, R48, R21, R24 ;  /* 0x0000001530157223 */ /* 0x000fe20000010018 */
[-C--:B------:R-:W-:Y:S01]  /*23f0*/  FMUL.FTZ R24, R52, R32.reuse ;  /* 0x0000002034187220 */ /* 0x080fe20000410000 */
[-C--:B-1----:R-:W-:Y:S01]  /*2400*/  FMUL.FTZ R25, R50, R27.reuse ;  /* 0x0000001b32197220 */ /* 0x082fe20000410000 */
[-C--:B------:R-:W-:Y:S01]  /*2410*/  FMUL.FTZ R33, R52, R27.reuse ;  /* 0x0000001b34217220 */ /* 0x080fe20000410000 */
[-C--:B------:R-:W-:Y:S01]  /*2420*/  FFMA.FTZ R20, R49, R27.reuse, -R20 ;  /* 0x0000001b31147223 */ /* 0x080fe20000010814 */
[----:B------:R-:W-:Y:S01]  /*2430*/  FFMA.FTZ R27, R51, R27, -R24 ;  /* 0x0000001b331b7223 */ /* 0x000fe20000010818 */
[-C--:B------:R-:W-:Y:S01]  /*2440*/  FFMA.FTZ R35, R49, R32.reuse, R25 ;  /* 0x0000002031237223 */ /* 0x080fe20000010019 */
[----:B------:R-:W-:Y:S01]  /*2450*/  FFMA.FTZ R42, R51, R32, R33 ;  /* 0x00000020332a7223 */ /* 0x000fe20000010021 */
[----:B------:R-:W-:Y:S02]  /*2460*/  F2FP.F16.F32.PACK_AB R32, R8, R9 ;  /* 0x000000090820723e */ /* 0x000fe400000000ff */
[----:B------:R-:W-:-:S02]  /*2470*/  F2FP.F16.F32.PACK_AB R24, R10, R11 ;  /* 0x0000000b0a18723e */ /* 0x000fc400000000ff */
[----:B------:R-:W-:Y:S02]  /*2480*/  F2FP.F16.F32.PACK_AB R33, R6, R7 ;  /* 0x000000070621723e */ /* 0x000fe400000000ff */
[----:B------:R-:W-:Y:S02]  /*2490*/  F2FP.F16.F32.PACK_AB R25, R14, R15 ;  /* 0x0000000f0e19723e */ /* 0x000fe400000000ff */
[----:B------:R-:W-:Y:S02]  /*24a0*/  F2FP.F16.F32.PACK_AB R26, R21, R26 ;  /* 0x0000001a151a723e */ /* 0x000fe400000000ff */
[----:B------:R-:W-:Y:S02]  /*24b0*/  F2FP.F16.F32.PACK_AB R35, R35, R20 ;  /* 0x000000142323723e */ /* 0x000fe400000000ff */
[----:B------:R-:W-:-:S07]  /*24c0*/  F2FP.F16.F32.PACK_AB R27, R42, R27 ;  /* 0x0000001b2a1b723e */ /* 0x000fce00000000ff */
.L_x_412:
[----:B------:R-:W-:Y:S05]  /*24d0*/  BSYNC.RECONVERGENT B2 ;  /* 0x0000000000027941 */ /* 0x000fea0003800200 */
.L_x_411:
        /* <DEDUP_REMOVED lines=17> */
.L_x_410:
[----:B------:R-:W-:-:S04]  /*25f0*/  SHF.R.S32.HI R6, RZ, 0x1f, R7 ;  /* 0x0000001fff067819 */ /* 0x000fc80000011407 */
[----:B------:R-:W-:-:S05]  /*2600*/  LEA.HI R6, R6, R7, RZ, 0x2 ;  /* 0x0000000706067211 */ /* 0x000fca00078f10ff */
[----:B------:R-:W-:-:S05]  /*2610*/  IMAD.SHL.U32 R6, R6, 0x2, RZ ;  /* 0x0000000206067824 */ /* 0x000fca00078e00ff */
[----:B------:R-:W-:-:S04]  /*2620*/  LOP3.LUT R9, R6, 0xfffffff8, RZ, 0xc0, !PT ;  /* 0xfffffff806097812 */ /* 0x000fc800078ec0ff */
[----:B------:R-:W-:-:S13]  /*2630*/  ISETP.GE.AND P0, PT, R9, R10, PT ;  /* 0x0000000a0900720c */ /* 0x000fda0003f06270 */
[----:B------:R-:W-:Y:S05]  /*2640*/  @P0 BRA `(.L_x_413) ;  /* 0x0000000400080947 */ /* 0x000fea0003800000 */
[----:B------:R-:W-:Y:S01]  /*2650*/  I2FP.F32.S32 R10, R10 ;  /* 0x0000000a000a7245 */ /* 0x000fe20000201400 */
[----:B------:R-:W-:Y:S01]  /*2660*/  HADD2.F32 R42, -RZ, R33.H1_H1 ;  /* 0x30000021ff2a7230 */ /* 0x000fe20000004100 */
[----:B------:R-:W-:Y:S01]  /*2670*/  I2FP.F32.S32 R6, R9 ;  /* 0x0000000900067245 */ /* 0x000fe20000201400 */
[----:B------:R-:W-:Y:S01]  /*2680*/  HADD2.F32 R43, -RZ, R32.H0_H0 ;  /* 0x20000020ff2b7230 */ /* 0x000fe20000004100 */
[----:B------:R-:W0:Y:S01]  /*2690*/  MUFU.RCP R21, R10 ;  /* 0x0000000a00157308 */ /* 0x000e220000001000 */
[----:B------:R-:W-:Y:S01]  /*26a0*/  IADD3 R7, PT, PT, R9, 0x2, RZ ;  /* 0x0000000209077810 */ /* 0x000fe20007ffe0ff */
[--C-:B------:R-:W-:Y:S02]  /*26b0*/  HADD2.F32 R45, -RZ, R35.reuse.H1_H1 ;  /* 0x30000023ff2d7230 */ /* 0x100fe40000004100 */
[----:B------:R-:W-:Y:S01]  /*26c0*/  HADD2.F32 R44, -RZ, R35.H0_H0 ;  /* 0x20000023ff2c7230 */ /* 0x000fe20000004100 */
[----:B------:R-:W-:Y:S01]  /*26d0*/  I2FP.F32.S32 R8, R7 ;  /* 0x0000000700087245 */ /* 0x000fe20000201400 */
[----:B0-----:R-:W-:-:S04]  /*26e0*/  FMUL.FTZ R6, R6, R21 ;  /* 0x0000001506067220 */ /* 0x001fc80000410000 */
[----:B------:R-:W-:Y:S01]  /*26f0*/  FMUL.FTZ R8, R8, R21 ;  /* 0x0000001508087220 */ /* 0x000fe20000410000 */
[----:B------:R-:W-:Y:S01]  /*2700*/  FMUL.FTZ R7, R6, 13.28771209716796875 ;  /* 0x41549a7806077820 */ /* 0x000fe20000410000 */
[C---:B------:R-:W-:Y:S01]  /*2710*/  VIADD R6, R9.reuse, 0x4 ;  /* 0x0000000409067836 */ /* 0x040fe20000000000 */
[----:B------:R-:W-:Y:S01]  /*2720*/  IADD3 R9, PT, PT, R9, 0x6, RZ ;  /* 0x0000000609097810 */ /* 0x000fe20007ffe0ff */
[----:B------:R-:W-:-:S03]  /*2730*/  FMUL.FTZ R8, R8, 13.28771209716796875 ;  /* 0x41549a7808087820 */ /* 0x000fc60000410000 */
[----:B------:R-:W-:Y:S01]  /*2740*/  I2FP.F32.S32 R6, R6 ;  /* 0x0000000600067245 */ /* 0x000fe20000201400 */
[----:B------:R-:W0:Y:S01]  /*2750*/  MUFU.EX2 R7, -R7 ;  /* 0x8000000700077308 */ /* 0x000e220000000800 */
[----:B------:R-:W-:-:S03]  /*2760*/  I2FP.F32.S32 R9, R9 ;  /* 0x0000000900097245 */ /* 0x000fc60000201400 */
[-C--:B------:R-:W-:Y:S02]  /*2770*/  FMUL.FTZ R6, R6, R21.reuse ;  /* 0x0000001506067220 */ /* 0x080fe40000410000 */
[----:B------:R-:W-:Y:S02]  /*2780*/  FMUL.FTZ R9, R9, R21 ;  /* 0x0000001509097220 */ /* 0x000fe40000410000 */
[----:B------:R-:W-:Y:S01]  /*2790*/  FMUL.FTZ R11, R6, 13.28771209716796875 ;  /* 0x41549a78060b7820 */ /* 0x000fe20000410000 */
[----:B------:R-:W1:Y:S01]  /*27a0*/  MUFU.EX2 R13, -R8 ;  /* 0x80000008000d7308 */ /* 0x000e620000000800 */
[----:B------:R-:W-:Y:S01]  /*27b0*/  FMUL.FTZ R12, R9, 13.28771209716796875 ;  /* 0x41549a78090c7820 */ /* 0x000fe20000410000 */
[----:B------:R-:W-:-:S06]  /*27c0*/  I2FP.F32.S32 R6, R15 ;  /* 0x0000000f00067245 */ /* 0x000fcc0000201400 */
        /* <DEDUP_REMOVED lines=42> */
.L_x_413:
[----:B------:R-:W-:Y:S05]  /*2a70*/  BSYNC.RECONVERGENT B1 ;  /* 0x0000000000017941 */ /* 0x000fea0003800200 */
.L_x_409:
        /* <DEDUP_REMOVED lines=16> */
.L_x_408:
[----:B------:R-:W-:Y:S05]  /*2b80*/  BSYNC.RECONVERGENT B0 ;  /* 0x0000000000007941 */ /* 0x000fea0003800200 */
.L_x_407:
        /* <DEDUP_REMOVED lines=10> */
.L_x_415:
[----:B------:R-:W-:Y:S05]  /*2c30*/  BSYNC.RECONVERGENT B0 ;  /* 0x0000000000007941 */ /* 0x000fea0003800200 */
.L_x_414:
[----:B------:R-:W-:Y:S06]  /*2c40*/  BAR.SYNC.DEFER_BLOCKING 0x0 ;  /* 0x0000000000007b1d */ /* 0x000fec0000010000 */
.L_x_404:
[----:B------:R-:W-:Y:S05]  /*2c50*/  BSYNC.RECONVERGENT B6 ;  /* 0x0000000000067941 */ /* 0x000fea0003800200 */
.L_x_401:
[----:B------:R-:W0:Y:S01]  /*2c60*/  LDCU UR4, c[0x0][0x3f4] ;  /* 0x00007e80ff0477ac */ /* 0x000e220008000800 */
[----:B------:R-:W-:Y:S01]  /*2c70*/  ISETP.GT.U32.AND P0, PT, R18, 0x1f, PT ;  /* 0x0000001f1200780c */ /* 0x000fe20003f04070 */
[----:B------:R-:W-:Y:S01]  /*2c80*/  IMAD.MOV.U32 R122, RZ, RZ, -0x800001 ;  /* 0xff7fffffff7a7424 */ /* 0x000fe200078e00ff */
[----:B01----:R-:W-:-:S04]  /*2c90*/  MOV R5, UR4 ;  /* 0x0000000400057c02 */ /* 0x003fc80008000f00 */
[----:B---3--:R-:W-:-:S07]  /*2ca0*/  VIADDMNMX R3, R22, -R5, RZ, !PT ;  /* 0x8000000516037246 */ /* 0x008fce00078001ff */
[----:B------:R-:W-:Y:S05]  /*2cb0*/  @P0 BRA `(.L_x_416) ;  /* 0x0000000000ec0947 */ /* 0x000fea0003800000 */
[----:B------:R-:W0:Y:S01]  /*2cc0*/  LDCU UR4, c[0x0][0x40c] ;  /* 0x00008180ff0477ac */ /* 0x000e220008000800 */
[----:B------:R-:W1:Y:S01]  /*2cd0*/  S2R R21, SR_CgaCtaId ;  /* 0x0000000000157919 */ /* 0x000e620000008800 */
[----:B------:R-:W-:Y:S01]  /*2ce0*/  MOV R10, 0x400 ;  /* 0x00000400000a7802 */ /* 0x000fe20000000f00 */
[----:B--2-4-:R-:W-:-:S03]  /*2cf0*/  HMUL2 R12, R33, R25 ;  /* 0x00000019210c7232 */ /* 0x014fc60000000000 */
[----:B------:R-:W-:Y:S02]  /*2d00*/  IADD3 R0, PT, PT, R10, 0x10, RZ ;  /* 0x000000100a007810 */ /* 0x000fe40007ffe0ff */
[----:B0-----:R-:W-:Y:S01]  /*2d10*/  ISETP.NE.AND P1, PT, RZ, UR4, PT ;  /* 0x00000004ff007c0c */ /* 0x001fe2000bf25270 */
[----:B------:R-:W-:-:S03]  /*2d20*/  UMOV UR4, 0xffffffff ;  /* 0xffffffff00047882 */ /* 0x000fc60000000000 */
[----:B------:R-:W-:-:S09]  /*2d30*/  ISETP.GT.U32.OR P0, PT, R18, 0x1b, P1 ;  /* 0x0000001b1200780c */ /* 0x000fd20000f04470 */
[----:B------:R-:W-:Y:S01]  /*2d40*/  @!P1 VIADD R4, R10, 0x210 ;  /* 0x000002100a049836 */ /* 0x000fe20000000000 */
[----:B-1----:R-:W-:-:S03]  /*2d50*/  LEA R9, R21, R0, 0x18 ;  /* 0x0000000015097211 */ /* 0x002fc600078ec0ff */
[----:B------:R-:W0:Y:S01]  /*2d60*/  @!P0 LDC.64 R6, c[0x0][0x3b8] ;  /* 0x0000ee00ff068b82 */ /* 0x000e220000000a00 */
[C---:B------:R-:W-:Y:S01]  /*2d70*/  @!P0 IMAD R8, R18.reuse, R5, R17 ;  /* 0x0000000512088224 */ /* 0x040fe200078e0211 */
[----:B------:R-:W-:Y:S01]  /*2d80*/  @!P1 LEA R11, R21, R4, 0x18 ;  /* 0x00000004150b9211 */ /* 0x000fe200078ec0ff */
[----:B------:R-:W-:-:S03]  /*2d90*/  IMAD R9, R18, 0x10, R9 ;  /* 0x0000001012097824 */ /* 0x000fc600078e0209 */
[----:B------:R-:W-:Y:S02]  /*2da0*/  @!P0 SHF.L.U32 R8, R8, 0x3, RZ ;  /* 0x0000000308088819 */ /* 0x000fe400000006ff */
[----:B------:R-:W-:Y:S01]  /*2db0*/  @!P1 LEA R11, R18, R11, 0x4 ;  /* 0x0000000b120b9211 */ /* 0x000fe200078e20ff */
[----:B------:R1:W-:Y:S02]  /*2dc0*/  STS.128 [R9], R32 ;  /* 0x0000002009007388 */ /* 0x0003e40000000c00 */
[----:B------:R-:W-:Y:S02]  /*2dd0*/  @!P0 IMAD R13, R38, R5, R8 ;  /* 0x00000005260d8224 */ /* 0x000fe400078e0208 */
[----:B------:R1:W-:Y:S02]  /*2de0*/  @!P1 STS.128 [R11], R28 ;  /* 0x0000001c0b009388 */ /* 0x0003e40000000c00 */
[----:B0-----:R-:W-:-:S04]  /*2df0*/  @!P0 IMAD.WIDE R6, R13, 0x2, R6 ;  /* 0x000000020d068825 */ /* 0x001fc800078e0206 */
[----:B------:R-:W-:Y:S01]  /*2e00*/  HFMA2 R13, R32, R24, R12 ;  /* 0x00000018200d7231 */ /* 0x000fe2000000000c */
[----:B------:R1:W-:Y:S03]  /*2e10*/  @!P0 STG.E.128 desc[UR36][R6.64], R24 ;  /* 0x0000001806008986 */ /* 0x0003e6000c101d24 */
[----:B------:R-:W-:-:S04]  /*2e20*/  HFMA2 R13, R34, R26, R13 ;  /* 0x0000001a220d7231 */ /* 0x000fc8000000000d */
[----:B------:R-:W-:-:S05]  /*2e30*/  HFMA2 R13, R35, R27, R13 ;  /* 0x0000001b230d7231 */ /* 0x000fca000000000d */
[--C-:B------:R-:W-:Y:S02]  /*2e40*/  HADD2.F32 R0, -RZ, R13.reuse.H0_H0 ;  /* 0x2000000dff007230 */ /* 0x100fe40000004100 */
[----:B------:R-:W-:-:S05]  /*2e50*/  HADD2.F32 R13, -RZ, R13.H1_H1 ;  /* 0x3000000dff0d7230 */ /* 0x000fca0000004100 */
[----:B------:R-:W-:Y:S01]  /*2e60*/  FADD.FTZ R13, R0, R13 ;  /* 0x0000000d000d7221 */ /* 0x000fe20000010000 */
[----:B-1----:R-:W-:Y:S06]  /*2e70*/  BRA.DIV UR4, `(.L_x_417) ;  /* 0x000000aa045c7947 */ /* 0x002fec000b800000 */
[----:B------:R-:W0:Y:S02]  /*2e80*/  SHFL.BFLY PT, R14, R13, 0x10, 0x1f ;  /* 0x0e001f000d0e7f89 */ /* 0x000e2400000e0000 */
[----:B0-----:R-:W-:-:S05]  /*2e90*/  FADD.FTZ R0, R13, R14 ;  /* 0x0000000e0d007221 */ /* 0x001fca0000010000 */
[----:B------:R-:W0:Y:S02]  /*2ea0*/  SHFL.BFLY PT, R14, R0, 0x8, 0x1f ;  /* 0x0d001f00000e7f89 */ /* 0x000e2400000e0000 */
[----:B0-----:R-:W-:-:S05]  /*2eb0*/  FADD.FTZ R4, R0, R14 ;  /* 0x0000000e00047221 */ /* 0x001fca0000010000 */
[----:B------:R-:W0:Y:S02]  /*2ec0*/  SHFL.BFLY PT, R14, R4, 0x4, 0x1f ;  /* 0x0c801f00040e7f89 */ /* 0x000e2400000e0000 */
[----:B0-----:R-:W-:-:S05]  /*2ed0*/  FADD.FTZ R6, R4, R14 ;  /* 0x0000000e04067221 */ /* 0x001fca0000010000 */
[----:B------:R-:W0:Y:S02]  /*2ee0*/  SHFL.BFLY PT, R14, R6, 0x2, 0x1f ;  /* 0x0c401f00060e7f89 */ /* 0x000e2400000e0000 */
[----:B0-----:R-:W-:-:S05]  /*2ef0*/  FADD.FTZ R7, R6, R14 ;  /* 0x0000000e06077221 */ /* 0x001fca0000010000 */
[----:B------:R0:W1:Y:S02]  /*2f00*/  SHFL.BFLY PT, R14, R7, 0x1, 0x1f ;  /* 0x0c201f00070e7f89 */ /* 0x00006400000e0000 */
.L_x_612:
[----:B------:R-:W-:Y:S01]  /*2f10*/  ISETP.NE.AND P0, PT, R18, RZ, PT ;  /* 0x000000ff1200720c */ /* 0x000fe20003f05270 */
[----:B-1----:R-:W-:-:S12]  /*2f20*/  FADD.FTZ R14, R7, R14 ;  /* 0x0000000e070e7221 */ /* 0x002fd80000010000 */
[----:B------:R-:W-:Y:S05]  /*2f30*/  @P0 BRA `(.L_x_416) ;  /* 0x00000000004c0947 */ /* 0x000fea0003800000 */
[----:B------:R-:W1:Y:S02]  /*2f40*/  LDCU.64 UR4, c[0x0][0x438] ;  /* 0x00008700ff0477ac */ /* 0x000e640008000a00 */
[----:B-1----:R-:W-:Y:S01]  /*2f50*/  ISETP.NE.U32.AND P0, PT, RZ, UR4, PT ;  /* 0x00000004ff007c0c */ /* 0x002fe2000bf05070 */
[----:B------:R-:W1:Y:S03]  /*2f60*/  LDCU UR4, c[0x0][0x410] ;  /* 0x00008200ff0477ac */ /* 0x000e660008000800 */
[----:B------:R-:W-:-:S13]  /*2f70*/  ISETP.NE.AND.EX P0, PT, RZ, UR5, PT, P0 ;  /* 0x00000005ff007c0c */ /* 0x000fda000bf05300 */
[----:B------:R-:W2:Y:S01]  /*2f80*/  @P0 LDC R4, c[0x0][0x440] ;  /* 0x00011000ff040b82 */ /* 0x000ea20000000800 */
[----:B------:R-:W-:-:S07]  /*2f90*/  @P0 IMAD.IADD R9, R67, 0x1, -R16 ;  /* 0x0000000143090824 */ /* 0x000fce00078e0a10 */
[----:B0-----:R-:W0:Y:S01]  /*2fa0*/  @P0 LDC.64 R6, c[0x0][0x438] ;  /* 0x00010e00ff060b82 */ /* 0x001e220000000a00 */
[----:B--2---:R-:W-:-:S04]  /*2fb0*/  @P0 IMAD R0, R36, R4, R9 ;  /* 0x0000000424000224 */ /* 0x004fc800078e0209 */
[----:B------:R-:W-:-:S04]  /*2fc0*/  @P0 IMAD R9, R0, R4, R9 ;  /* 0x0000000400090224 */ /* 0x000fc800078e0209 */
[----:B0-----:R-:W-:-:S06]  /*2fd0*/  @P0 IMAD.WIDE R6, R9, 0x2, R6 ;  /* 0x0000000209060825 */ /* 0x001fcc00078e0206 */
[----:B------:R-:W2:Y:S01]  /*2fe0*/  @P0 LDG.E.U16 R6, desc[UR36][R6.64] ;  /* 0x0000002406060981 */ /* 0x000ea2000c1e1500 */
[----:B------:R-:W-:Y:S01]  /*2ff0*/  IADD3 R10, PT, PT, R10, 0x410, RZ ;  /* 0x000004100a0a7810 */ /* 0x000fe20007ffe0ff */
[----:B------:R-:W-:Y:S02]  /*3000*/  IMAD.IADD R0, R22, 0x1, -R3 ;  /* 0x0000000116007824 */ /* 0x000fe400078e0a03 */
[----:B-1----:R-:W-:Y:S01]  /*3010*/  FMUL.FTZ R122, R14, UR4 ;  /* 0x000000040e7a7c20 */ /* 0x002fe20008410000 */
[----:B------:R-:W-:-:S04]  /*3020*/  LEA R11, R21, R10, 0x18 ;  /* 0x0000000a150b7211 */ /* 0x000fc800078ec0ff */
[----:B------:R-:W-:Y:S01]  /*3030*/  LEA R11, R0, R11, 0x2 ;  /* 0x0000000b000b7211 */ /* 0x000fe200078e10ff */
[----:B--2---:R-:W-:-:S05]  /*3040*/  @P0 HADD2.F32 R9, -RZ, R6.H0_H0 ;  /* 0x20000006ff090230 */ /* 0x004fca0000004100 */
[----:B------:R-:W-:-:S05]  /*3050*/  @P0 FADD.FTZ R122, R122, R9 ;  /* 0x000000097a7a0221 */ /* 0x000fca0000010000 */
[----:B------:R1:W-:Y:S02]  /*3060*/  STS [R11+-0x4], R122 ;  /* 0xfffffc7a0b007388 */ /* 0x0003e40000000800 */
.L_x_416:
[----:B------:R-:W-:Y:S05]  /*3070*/  WARPSYNC.ALL ;  /* 0x0000000000007948 */ /* 0x000fea0003800000 */
[----:B------:R-:W3:Y:S08]  /*3080*/  S2UR UR13, SR_CgaCtaId ;  /* 0x00000000000d79c3 */ /* 0x000ef00000008800 */
[----:B------:R-:W-:Y:S01]  /*3090*/  BAR.SYNC.DEFER_BLOCKING 0x0 ;  /* 0x0000000000007b1d */ /* 0x000fe20000010000 */
[----:B------:R-:W-:Y:S01]  /*30a0*/  IMAD.SHL.U32 R0, R18, 0x4, RZ ;  /* 0x0000000412007824 */ /* 0x000fe200078e00ff */
[----:B------:R-:W-:-:S02]  /*30b0*/  IADD3 R12, PT, PT, R67, 0x7, -R3 ;  /* 0x00000007430c7810 */ /* 0x000fc40007ffe803 */
[----:B------:R-:W-:Y:S02]  /*30c0*/  SHF.R.U32.HI R14, RZ, 0x2, R18 ;  /* 0x00000002ff0e7819 */ /* 0x000fe40000011612 */
[----:B------:R-:W-:Y:S01]  /*30d0*/  UMOV UR12, 0x400 ;  /* 0x00000400000c7882 */ /* 0x000fe20000000000 */
[----:B-1----:R-:W-:Y:S01]  /*30e0*/  LOP3.LUT R11, R0, 0xc, RZ, 0xc0, !PT ;  /* 0x0000000c000b7812 */ /* 0x002fe200078ec0ff */
[----:B------:R-:W-:Y:S01]  /*30f0*/  UIADD3 UR4, UPT, UPT, UR12, 0x10, URZ ;  /* 0x000000100c047890 */ /* 0x000fe2000fffe0ff */
[----:B------:R-:W-:Y:S01]  /*3100*/  SHF.R.S32.HI R13, RZ, 0x1f, R12 ;  /* 0x0000001fff0d7819 */ /* 0x000fe2000001140c */
[----:B------:R-:W1:Y:S03]  /*3110*/  LDCU UR5, c[0x0][0x3f0] ;  /* 0x00007e00ff0577ac */ /* 0x000e660008000800 */
[----:B------:R-:W-:Y:S01]  /*3120*/  LEA.HI R13, R13, R12, RZ, 0x3 ;  /* 0x0000000c0d0d7211 */ /* 0x000fe200078f18ff */
[----:B------:R-:W0:Y:S03]  /*3130*/  LDCU UR17, c[0x0][0x40c] ;  /* 0x00008180ff1177ac */ /* 0x000e260008000800 */
[----:B------:R-:W-:Y:S01]  /*3140*/  LOP3.LUT R71, R13, 0xfffffff8, RZ, 0xc0, !PT ;  /* 0xfffffff80d477812 */ /* 0x000fe200078ec0ff */
[----:B------:R-:W0:Y:S03]  /*3150*/  LDCU UR19, c[0x0][0x3f4] ;  /* 0x00007e80ff1377ac */ /* 0x000e260008000800 */
[----:B------:R-:W-:Y:S01]  /*3160*/  ISETP.GE.AND P0, PT, R14, R71, PT ;  /* 0x000000470e00720c */ /* 0x000fe20003f06270 */
[----:B------:R-:W0:Y:S01]  /*3170*/  LDCU UR18, c[0x0][0x410] ;  /* 0x00008200ff1277ac */ /* 0x000e220008000800 */
[----:B---3--:R-:W-:Y:S01]  /*3180*/  ULEA UR4, UR13, UR4, 0x18 ;  /* 0x000000040d047291 */ /* 0x008fe2000f8ec0ff */
[----:B-1----:R-:W-:Y:S01]  /*3190*/  IMAD R66, R37, UR5, R36 ;  /* 0x0000000525427c24 */ /* 0x002fe2000f8e0224 */
[----:B------:R-:W1:Y:S01]  /*31a0*/  LDCU.64 UR8, c[0x0][0x3b8] ;  /* 0x00007700ff0877ac */ /* 0x000e620008000a00 */
[----:B------:R-:W3:Y:S06]  /*31b0*/  LDCU.64 UR6, c[0x0][0x3c8] ;  /* 0x00007900ff0677ac */ /* 0x000eec0008000a00 */
[----:B------:R-:W0:Y:S01]  /*31c0*/  LDS R123, [R11+UR4] ;  /* 0x000000040b7b7984 */ /* 0x000e220008000800 */
[----:B------:R-:W0:Y:S03]  /*31d0*/  LDCU.64 UR20, c[0x0][0x438] ;  /* 0x00008700ff1477ac */ /* 0x000e260008000a00 */
[----:B------:R-:W0:Y:S01]  /*31e0*/  LDS R120, [R11+UR4+0x10] ;  /* 0x000010040b787984 */ /* 0x000e220008000800 */
[----:B------:R-:W0:Y:S03]  /*31f0*/  LDCU.64 UR10, c[0x0][0x448] ;  /* 0x00008900ff0a77ac */ /* 0x000e260008000a00 */
[----:B------:R-:W0:Y:S04]  /*3200*/  LDS R121, [R11+UR4+0x20] ;  /* 0x000020040b797984 */ /* 0x000e280008000800 */
[----:B------:R-:W0:Y:S04]  /*3210*/  LDS R118, [R11+UR4+0x30] ;  /* 0x000030040b767984 */ /* 0x000e280008000800 */
[----:B------:R-:W0:Y:S04]  /*3220*/  LDS R119, [R11+UR4+0x40] ;  /* 0x000040040b777984 */ /* 0x000e280008000800 */
[----:B------:R-:W0:Y:S04]  /*3230*/  LDS R116, [R11+UR4+0x50] ;  /* 0x000050040b747984 */ /* 0x000e280008000800 */
[----:B------:R-:W0:Y:S04]  /*3240*/  LDS R117, [R11+UR4+0x60] ;  /* 0x000060040b757984 */ /* 0x000e280008000800 */
[----:B------:R-:W1:Y:S04]  /*3250*/  LDS R114, [R11+UR4+0x70] ;  /* 0x000070040b727984 */ /* 0x000e680008000800 */
        /* <DEDUP_REMOVED lines=8> */
[----:B0-----:R-:W0:Y:S04]  /*32e0*/  LDS R7, [R11+UR4+0x100] ;  /* 0x000100040b077984 */ /* 0x001e280008000800 */
[----:B------:R-:W0:Y:S04]  /*32f0*/  LDS R8, [R11+UR4+0x110] ;  /* 0x000110040b087984 */ /* 0x000e280008000800 */
[----:B------:R-:W0:Y:S04]  /*3300*/  LDS R9, [R11+UR4+0x120] ;  /* 0x000120040b097984 */ /* 0x000e280008000800 */
[----:B------:R-:W0:Y:S04]  /*3310*/  LDS R10, [R11+UR4+0x130] ;  /* 0x000130040b0a7984 */ /* 0x000e280008000800 */
[----:B------:R-:W0:Y:S04]  /*3320*/  LDS R20, [R11+UR4+0x140] ;  /* 0x000140040b147984 */ /* 0x000e280008000800 */
[----:B------:R-:W0:Y:S04]  /*3330*/  LDS R21, [R11+UR4+0x150] ;  /* 0x000150040b157984 */ /* 0x000e280008000800 */
[----:B------:R-:W0:Y:S04]  /*3340*/  LDS R23, [R11+UR4+0x160] ;  /* 0x000160040b177984 */ /* 0x000e280008000800 */
[----:B--2---:R-:W2:Y:S04]  /*3350*/  LDS R24, [R11+UR4+0x170] ;  /* 0x000170040b187984 */ /* 0x004ea80008000800 */
[----:B------:R-:W0:Y:S04]  /*3360*/  LDS R25, [R11+UR4+0x180] ;  /* 0x000180040b197984 */ /* 0x000e280008000800 */
[----:B------:R-:W0:Y:S04]  /*3370*/  LDS R26, [R11+UR4+0x190] ;  /* 0x000190040b1a7984 */ /* 0x000e280008000800 */
[----:B------:R-:W0:Y:S04]  /*3380*/  LDS R27, [R11+UR4+0x1a0] ;  /* 0x0001a0040b1b7984 */ /* 0x000e280008000800 */
[----:B------:R-:W0:Y:S04]  /*3390*/  LDS R28, [R11+UR4+0x1b0] ;  /* 0x0001b0040b1c7984 */ /* 0x000e280008000800 */
[----:B------:R-:W0:Y:S04]  /*33a0*/  LDS R29, [R11+UR4+0x1c0] ;  /* 0x0001c0040b1d7984 */ /* 0x000e280008000800 */
[----:B------:R-:W0:Y:S04]  /*33b0*/  LDS R30, [R11+UR4+0x1d0] ;  /* 0x0001d0040b1e7984 */ /* 0x000e280008000800 */
[----:B------:R-:W0:Y:S04]  /*33c0*/  LDS R31, [R11+UR4+0x1e0] ;  /* 0x0001e0040b1f7984 */ /* 0x000e280008000800 */
[----:B----4-:R4:W0:Y:S01]  /*33d0*/  LDS R32, [R11+UR4+0x1f0] ;  /* 0x0001f0040b207984 */ /* 0x0108220008000800 */
[----:B------:R-:W5:Y:S01]  /*33e0*/  LDCU UR4, c[0x0][0x40c] ;  /* 0x00008180ff0477ac */ /* 0x000f620008000800 */
[----:B----4-:R-:W-:-:S04]  /*33f0*/  SHF.L.U32 R11, R18, 0x1, RZ ;  /* 0x00000001120b7819 */ /* 0x010fc800000006ff */
[----:B------:R-:W-:Y:S01]  /*3400*/  LOP3.LUT R11, R11, 0x6, RZ, 0xc0, !PT ;  /* 0x000000060b0b7812 */ /* 0x000fe200078ec0ff */
[----:B-----5:R-:W-:-:S09]  /*3410*/  UISETP.NE.AND UP0, UPT, UR4, URZ, UPT ;  /* 0x000000ff0400728c */ /* 0x020fd2000bf05270 */
[----:B-123--:R-:W-:Y:S05]  /*3420*/  BRA.U UP0, `(.L_x_418) ;  /* 0x00000001008c7547 */ /* 0x00efea000b800000 */
[----:B------:R-:W-:-:S04]  /*3430*/  UIADD3 UR4, UPT, UPT, UR12, 0x210, URZ ;  /* 0x000002100c047890 */ /* 0x000fc8000fffe0ff */
[----:B------:R-:W-:-:S06]  /*3440*/  ULEA UR4, UR13, UR4, 0x18 ;  /* 0x000000040d047291 */ /* 0x000fcc000f8ec0ff */
[----:B------:R-:W-:-:S05]  /*3450*/  LEA R12, R11, UR4, 0x1 ;  /* 0x000000040b0c7c11 */ /* 0x000fca000f8e08ff */
[----:B------:R1:W2:Y:S04]  /*3460*/  LDS R33, [R12] ;  /* 0x000000000c217984 */ /* 0x0002a80000000800 */
[----:B------:R1:W3:Y:S04]  /*3470*/  LDS R34, [R12+0x10] ;  /* 0x000010000c227984 */ /* 0x0002e80000000800 */
[----:B------:R1:W4:Y:S04]  /*3480*/  LDS R35, [R12+0x20] ;  /* 0x000020000c237984 */ /* 0x0003280000000800 */
[----:B------:R1:W0:Y:S04]  /*3490*/  LDS R36, [R12+0x30] ;  /* 0x000030000c247984 */ /* 0x0002280000000800 */
        /* <DEDUP_REMOVED lines=27> */
[----:B--234-:R1:W0:Y:S02]  /*3650*/  LDS R64, [R12+0x1f0] ;  /* 0x0001f0000c407984 */ /* 0x01c2240000000800 */
.L_x_418:
[----:B------:R-:W-:Y:S01]  /*3660*/  BSSY B0, `(.L_x_419) ;  /* 0x00005a7000007945 */ /* 0x000fe20003800000 */
[----:B------:R-:W-:-:S03]  /*3670*/  IMAD R66, R66, 0xe0, RZ ;  /* 0x000000e042427824 */ /* 0x000fc600078e02ff */
[----:B------:R-:W-:Y:S05]  /*3680*/  @P0 BRA `(.L_x_420) ;  /* 0x0000005800900947 */ /* 0x000fea0003800000 */
[----:B------:R-:W-:Y:S01]  /*3690*/  IABS R65, R5 ;  /* 0x0000000500417213 */ /* 0x000fe20000000000 */
[----:B------:R-:W1:Y:S01]  /*36a0*/  S2R R72, SR_CTAID.X ;  /* 0x0000000000487919 */ /* 0x000e620000002500 */
[----:B------:R-:W2:Y:S01]  /*36b0*/  S2UR UR16, SR_CTAID.Y ;  /* 0x00000000001079c3 */ /* 0x000ea20000002600 */
[----:B------:R-:W3:Y:S01]  /*36c0*/  LDCU UR14, c[0x0][0x3f8] ;  /* 0x00007f00ff0e77ac */ /* 0x000ee20008000800 */
[----:B------:R-:W4:Y:S01]  /*36d0*/  I2F.RP R15, R65 ;  /* 0x00000041000f7306 */ /* 0x000f220000209400 */
[----:B------:R-:W-:Y:S01]  /*36e0*/  IMAD.IADD R73, R14, 0x1, R3 ;  /* 0x000000010e497824 */ /* 0x000fe200078e0203 */
[----:B------:R-:W5:Y:S01]  /*36f0*/  LDCU UR15, c[0x0][0x440] ;  /* 0x00008800ff0f77ac */ /* 0x000f620008000800 */
[----:B------:R-:W-:-:S03]  /*3700*/  IMAD R70, R5, 0xe0, RZ ;  /* 0x000000e005467824 */ /* 0x000fc600078e02ff */
[----:B------:R-:W2:Y:S01]  /*3710*/  LDC.64 R124, c[0x0][0x450] ;  /* 0x00011400ff7c7b82 */ /* 0x000ea20000000a00 */
[----:B------:R-:W5:Y:S01]  /*3720*/  LDCU.64 UR4, c[0x0][0x420] ;  /* 0x00008400ff0477ac */ /* 0x000f620008000a00 */
[----:B------:R-:W-:Y:S01]  /*3730*/  IMAD.IADD R71, R71, 0x1, R3 ;  /* 0x0000000147477824 */ /* 0x000fe200078e0203 */
[----:B----4-:R-:W4:Y:S01]  /*3740*/  MUFU.RCP R15, R15 ;  /* 0x0000000f000f7308 */ /* 0x010f220000001000 */
[----:B---3--:R-:W-:Y:S01]  /*3750*/  IMAD R74, R70, UR14, RZ ;  /* 0x0000000e464a7c24 */ /* 0x008fe2000f8e02ff */
[----:B-----5:R-:W-:Y:S01]  /*3760*/  ISETP.NE.U32.AND P0, PT, RZ, UR4, PT ;  /* 0x00000004ff007c0c */ /* 0x020fe2000bf05070 */
[----:B-1----:R-:W-:-:S03]  /*3770*/  IMAD R12, R19, UR14, R72 ;  /* 0x0000000e130c7c24 */ /* 0x002fc6000f8e0248 */
[----:B------:R-:W-:Y:S01]  /*3780*/  ISETP.NE.AND.EX P0, PT, RZ, UR5, PT, P0 ;  /* 0x00000005ff007c0c */ /* 0x000fe2000bf05300 */
[----:B------:R-:W-:Y:S02]  /*3790*/  IMAD R72, R72, UR15, R67 ;  /* 0x0000000f48487c24 */ /* 0x000fe4000f8e0243 */
[----:B----4-:R-:W-:Y:S02]  /*37a0*/  VIADD R13, R15, 0xffffffe ;  /* 0x0ffffffe0f0d7836 */ /* 0x010fe40000000000 */
[----:B------:R-:W-:Y:S02]  /*37b0*/  IMAD R11, R12, 0xe0, R11 ;  /* 0x000000e00c0b7824 */ /* 0x000fe400078e020b */
[----:B------:R-:W-:Y:S02]  /*37c0*/  HFMA2 R12, -RZ, RZ, 0, 0 ;  /* 0x00000000ff0c7431 */ /* 0x000fe400000001ff */
[----:B------:R-:W-:Y:S01]  /*37d0*/  IMAD R72, R72, UR15, R73 ;  /* 0x0000000f48487c24 */ /* 0x000fe2000f8e0249 */
[----:B------:R-:W1:Y:S01]  /*37e0*/  F2I.FTZ.U32.TRUNC.NTZ R13, R13 ;  /* 0x0000000d000d7305 */ /* 0x000e62000021f000 */
[----:B--2---:R-:W-:Y:S01]  /*37f0*/  IMAD.WIDE R124, R11, 0x2, R124 ;  /* 0x000000020b7c7825 */ /* 0x004fe200078e027c */
[----:B-1----:R-:W-:-:S05]  /*3800*/  IADD3 R68, PT, PT, RZ, -R13, RZ ;  /* 0x8000000dff447210 */ /* 0x002fca0007ffe0ff */
[----:B------:R-:W-:Y:S02]  /*3810*/  IMAD R67, R68, R65, RZ ;  /* 0x0000004144437224 */ /* 0x000fe400078e02ff */
[----:B------:R-:W-:Y:S02]  /*3820*/  IMAD R68, R5, UR16, RZ ;  /* 0x0000001005447c24 */ /* 0x000fe4000f8e02ff */
[----:B------:R-:W-:-:S03]  /*3830*/  IMAD.HI.U32 R67, R13, R67, R12 ;  /* 0x000000430d437227 */ /* 0x000fc600078e000c */
[----:B------:R-:W-:Y:S02]  /*3840*/  SHF.R.S32.HI R69, RZ, 0x1f, R68 ;  /* 0x0000001fff457819 */ /* 0x000fe40000011444 */
[----:B------:R-:W-:Y:S01]  /*3850*/  IADD3 R68, P1, P2, R68, UR4, R73 ;  /* 0x0000000444447c10 */ /* 0x000fe2000fa3e049 */
[----:B------:R-:W-:Y:S01]  /*3860*/  UIADD3 UR4, UPT, UPT, UR12, 0x410, URZ ;  /* 0x000004100c047890 */ /* 0x000fe2000fffe0ff */
[----:B------:R-:W-:Y:S02]  /*3870*/  IADD3 R73, PT, PT, R73, 0x1, RZ ;  /* 0x0000000149497810 */ /* 0x000fe40007ffe0ff */
[----:B------:R-:W-:Y:S01]  /*3880*/  IADD3.X R69, PT, PT, R69, UR5, RZ, P1, P2 ;  /* 0x0000000545457c10 */ /* 0x000fe20008fe44ff */
[----:B------:R-:W-:-:S06]  /*3890*/  ULEA UR4, UR13, UR4, 0x18 ;  /* 0x000000040d047291 */ /* 0x000fcc000f8ec0ff */
[----:B------:R-:W-:-:S07]  /*38a0*/  LEA R75, R14, UR4, 0x2 ;  /* 0x000000040e4b7c11 */ /* 0x000fce000f8e10ff */
.L_x_550:
[----:B------:R-:W2:Y:S01]  /*38b0*/  @P0 LDG.E.U8 R15, desc[UR36][R68.64] ;  /* 0x00000024440f0981 */ /* 0x000ea2000c1e1100 */
[----:B------:R-:W-:Y:S01]  /*38c0*/  VIADD R76, R73, 0xffffffff ;  /* 0xffffffff494c7836 */ /* 0x000fe20000000000 */
[----:B------:R-:W-:Y:S01]  /*38d0*/  MOV R5, UR19 ;  /* 0x0000001300057c02 */ /* 0x000fe20008000f00 */
[----:B------:R-:W-:Y:S01]  /*38e0*/  BSSY.RECONVERGENT B1, `(.L_x_421) ;  /* 0x000003d000017945 */ /* 0x000fe20003800200 */
[----:B------:R-:W1:Y:S01]  /*38f0*/  S2R R12, SR_CTAID.Y ;  /* 0x00000000000c7919 */ /* 0x000e620000002600 */
[----:B------:R-:W-:Y:S02]  /*3900*/  IADD3 R77, PT, PT, R22, -0x1, RZ ;  /* 0xffffffff164d7810 */ /* 0x000fe40007ffe0ff */
[----:B------:R-:W-:Y:S02]  /*3910*/  IABS R14, R76 ;  /* 0x0000004c000e7213 */ /* 0x000fe40000000000 */
[----:B0-----:R-:W-:Y:S02]  /*3920*/  IABS R13, R5 ;  /* 0x00000005000d7213 */ /* 0x001fe40000000000 */
[----:B------:R-:W-:Y:S01]  /*3930*/  ISETP.GE.AND P2, PT, R76, RZ, PT ;  /* 0x000000ff4c00720c */ /* 0x000fe20003f46270 */
[----:B------:R-:W-:Y:S01]  /*3940*/  IMAD.HI.U32 R11, R67, R14, RZ ;  /* 0x0000000e430b7227 */ /* 0x000fe200078e00ff */
[----:B------:R-:W-:-:S03]  /*3950*/  ISETP.NE.AND P3, PT, R5, RZ, PT ;  /* 0x000000ff0500720c */ /* 0x000fc60003f65270 */
[----:B------:R-:W-:-:S04]  /*3960*/  IMAD.MOV R11, RZ, RZ, -R11 ;  /* 0x000000ffff0b7224 */ /* 0x000fc800078e0a0b */
[----:B------:R-:W-:-:S05]  /*3970*/  IMAD R14, R13, R11, R14 ;  /* 0x0000000b0d0e7224 */ /* 0x000fca00078e020e */
[----:B------:R-:W-:-:S13]  /*3980*/  ISETP.GT.U32.AND P1, PT, R65, R14, PT ;  /* 0x0000000e4100720c */ /* 0x000fda0003f24070 */
[----:B------:R-:W-:-:S04]  /*3990*/  @!P1 IADD3 R14, PT, PT, R14, -R13, RZ ;  /* 0x8000000d0e0e9210 */ /* 0x000fc80007ffe0ff */
[----:B------:R-:W-:-:S13]  /*39a0*/  ISETP.GT.U32.AND P1, PT, R65, R14, PT ;  /* 0x0000000e4100720c */ /* 0x000fda0003f24070 */
[----:B------:R-:W-:Y:S02]  /*39b0*/  @!P1 IMAD.IADD R14, R14, 0x1, -R13 ;  /* 0x000000010e0e9824 */ /* 0x000fe400078e0a0d */
[----:B-1----:R-:W-:-:S03]  /*39c0*/  IMAD R13, R12, R5, RZ ;  /* 0x000000050c0d7224 */ /* 0x002fc600078e02ff */
[----:B------:R-:W-:-:S05]  /*39d0*/  MOV R132, R14 ;  /* 0x0000000e00847202 */ /* 0x000fca0000000f00 */
[----:B------:R-:W-:Y:S01]  /*39e0*/  @!P2 IMAD.MOV R132, RZ, RZ, -R132 ;  /* 0x000000ffff84a224 */ /* 0x000fe200078e0a84 */
[----:B------:R-:W-:-:S04]  /*39f0*/  @!P3 LOP3.LUT R132, RZ, R5, RZ, 0x33, !PT ;  /* 0x00000005ff84b212 */ /* 0x000fc800078e33ff */
[----:B------:R-:W-:Y:S01]  /*3a00*/  IADD3 R11, P1, PT, R13, R132, RZ ;  /* 0x000000840d0b7210 */ /* 0x000fe20007f3e0ff */
[----:B------:R-:W-:-:S03]  /*3a10*/  IMAD.SHL.U32 R128, R132, 0x8, RZ ;  /* 0x0000000884807824 */ /* 0x000fc600078e00ff */
[----:B------:R-:W-:Y:S02]  /*3a20*/  LEA.HI.X.SX32 R14, R13, RZ, 0x1, P1 ;  /* 0x000000ff0d0e7211 */ /* 0x000fe400008f0eff */
[----:B------:R-:W-:Y:S02]  /*3a30*/  ISETP.GE.AND P1, PT, R76, R77, PT ;  /* 0x0000004d4c00720c */ /* 0x000fe40003f26270 */
[----:B------:R-:W-:-:S04]  /*3a40*/  LEA R126, P3, R11, UR6, 0x2 ;  /* 0x000000060b7e7c11 */ /* 0x000fc8000f8610ff */
[----:B------:R-:W-:Y:S02]  /*3a50*/  LEA.HI.X R127, R11, UR7, R14, 0x2, P3 ;  /* 0x000000070b7f7c11 */ /* 0x000fe400098f140e */
[----:B--2---:R-:W-:-:S05]  /*3a60*/  ISETP.NE.AND P2, PT, R15, RZ, P0 ;  /* 0x000000ff0f00720c */ /* 0x004fca0000745270 */
[----:B------:R-:W-:Y:S08]  /*3a70*/  @P1 BRA `(.L_x_422) ;  /* 0x00000000008c1947 */ /* 0x000ff00003800000 */
[----:B------:R-:W-:Y:S01]  /*3a80*/  ISETP.GE.AND P3, PT, R128, R70, PT ;  /* 0x000000468000720c */ /* 0x000fe20003f66270 */
[----:B------:R-:W-:Y:S01]  /*3a90*/  BSSY.RECONVERGENT B2, `(.L_x_423) ;  /* 0x000000e000027945 */ /* 0x000fe20003800200 */
[----:B------:R-:W-:-:S11]  /*3aa0*/  MOV R78, RZ ;  /* 0x000000ff004e7202 */ /* 0x000fd60000000f00 */
[----:B------:R-:W-:Y:S05]  /*3ab0*/  @P3 BRA `(.L_x_424) ;  /* 0x00000000002c3947 */ /* 0x000fea0003800000 */
[----:B------:R-:W2:Y:S01]  /*3ac0*/  LDG.E R11, desc[UR36][R126.64] ;  /* 0x000000247e0b7981 */ /* 0x000ea2000c1e1900 */
[----:B------:R-:W-:-:S05]  /*3ad0*/  IMAD.SHL.U32 R13, R18, 0x2, RZ ;  /* 0x00000002120d7824 */ /* 0x000fca00078e00ff */
[----:B------:R-:W-:-:S05]  /*3ae0*/  LOP3.LUT R13, R13, 0x6, RZ, 0xc0, !PT ;  /* 0x000000060d0d7812 */ /* 0x000fca00078ec0ff */
[----:B------:R-:W-:-:S05]  /*3af0*/  IMAD R14, R66, R5, R13 ;  /* 0x00000005420e7224 */ /* 0x000fca00078e020d */
[----:B------:R-:W-:Y:S01]  /*3b00*/  SHF.R.S32.HI R78, RZ, 0x1f, R14 ;  /* 0x0000001fff4e7819 */ /* 0x000fe2000001140e */
[----:B--2---:R-:W-:-:S05]  /*3b10*/  IMAD R11, R74, R11, R128 ;  /* 0x0000000b4a0b7224 */ /* 0x004fca00078e0280 */
[----:B------:R-:W-:-:S04]  /*3b20*/  IADD3 R13, P4, PT, R11, R14, RZ ;  /* 0x0000000e0b0d7210 */ /* 0x000fc80007f9e0ff */
[----:B------:R-:W-:Y:S02]  /*3b30*/  LEA.HI.X.SX32 R78, R11, R78, 0x1, P4 ;  /* 0x0000004e0b4e7211 */ /* 0x000fe400020f0eff */
[----:B------:R-:W-:-:S04]  /*3b40*/  LEA R14, P4, R13, UR8, 0x1 ;  /* 0x000000080d0e7c11 */ /* 0x000fc8000f8808ff */
[----:B------:R-:W-:-:S05]  /*3b50*/  LEA.HI.X R15, R13, UR9, R78, 0x1, P4 ;  /* 0x000000090d0f7c11 */ /* 0x000fca000a0f0c4e */
[----:B------:R1:W5:Y:S04]  /*3b60*/  LDG.E R78, desc[UR36][R14.64] ;  /* 0x000000240e4e7981 */ /* 0x000368000c1e1900 */
.L_x_424:
[----:B------:R-:W-:Y:S05]  /*3b70*/  BSYNC.RECONVERGENT B2 ;  /* 0x0000000000027941 */ /* 0x000fea0003800200 */
.L_x_423:
[----:B------:R-:W-:-:S09]  /*3b80*/  UISETP.NE.AND UP0, UPT, UR17, URZ, UPT ;  /* 0x000000ff1100728c */ /* 0x000fd2000bf05270 */
[----:B------:R-:W-:Y:S05]  /*3b90*/  BRA.U UP0, `(.L_x_422) ;  /* 0x0000000100447547 */ /* 0x000fea000b800000 */
[----:B------:R-:W-:Y:S01]  /*3ba0*/  ISETP.NE.AND P5, PT, R2, RZ, PT ;  /* 0x000000ff0200720c */ /* 0x000fe20003fa5270 */
[----:B------:R-:W2:Y:S01]  /*3bb0*/  @!P3 S2R R13, SR_CTAID.X ;  /* 0x00000000000db919 */ /* 0x000ea20000002500 */
[----:B------:R-:W2:Y:S08]  /*3bc0*/  @!P3 LDC R129, c[0x0][0x3f8] ;  /* 0x0000fe00ff81bb82 */ /* 0x000eb00000000800 */
[----:B-1----:R-:W1:Y:S03]  /*3bd0*/  @!P3 LDC.64 R14, c[0x0][0x3b8] ;  /* 0x0000ee00ff0ebb82 */ /* 0x002e660000000a00 */
[----:B------:R-:W3:Y:S01]  /*3be0*/  @P5 LDG.E R11, desc[UR36][R124.64] ;  /* 0x000000247c0b5981 */ /* 0x000ee2000c1e1900 */
[----:B------:R-:W-:Y:S01]  /*3bf0*/  @!P3 SHF.L.U32 R131, R18, 0x1, RZ ;  /* 0x000000011283b819 */ /* 0x000fe200000006ff */
[----:B-----5:R-:W-:-:S03]  /*3c00*/  HFMA2 R78, R78, 1, 1, R33 ;  /* 0x3c003c004e4e7831 */ /* 0x020fc60000000021 */
[----:B------:R-:W-:Y:S01]  /*3c10*/  @!P3 LOP3.LUT R134, R131, 0x6, RZ, 0xc0, !PT ;  /* 0x000000068386b812 */ /* 0x000fe200078ec0ff */
[----:B--2---:R-:W-:-:S04]  /*3c20*/  @!P3 IMAD R130, R12, R129, R13 ;  /* 0x000000810c82b224 */ /* 0x004fc800078e020d */
[----:B------:R-:W-:-:S04]  /*3c30*/  @!P3 IMAD R13, R130, R5, RZ ;  /* 0x00000005820db224 */ /* 0x000fc800078e02ff */
[----:B------:R-:W-:-:S05]  /*3c40*/  @!P3 IMAD R13, R13, 0xe0, R134 ;  /* 0x000000e00d0db824 */ /* 0x000fca00078e0286 */
[----:B------:R-:W-:-:S04]  /*3c50*/  @!P3 IADD3 R129, P4, PT, R128, R13, RZ ;  /* 0x0000000d8081b210 */ /* 0x000fc80007f9e0ff */
[----:B------:R-:W-:Y:S02]  /*3c60*/  @!P3 LEA.HI.X.SX32 R130, R13, RZ, 0x1, P4 ;  /* 0x000000ff0d82b211 */ /* 0x000fe400020f0eff */
[----:B-1----:R-:W-:-:S04]  /*3c70*/  @!P3 LEA R14, P4, R129, R14, 0x1 ;  /* 0x0000000e810eb211 */ /* 0x002fc800078808ff */
[----:B------:R-:W-:Y:S01]  /*3c80*/  @!P3 LEA.HI.X R15, R129, R15, R130, 0x1, P4 ;  /* 0x0000000f810fb211 */ /* 0x000fe200020f0c82 */
[----:B---3--:R-:W-:-:S05]  /*3c90*/  @P5 HMUL2 R78, R78, R11 ;  /* 0x0000000b4e4e5232 */ /* 0x008fca0000000000 */
[----:B------:R2:W-:Y:S03]  /*3ca0*/  @!P3 STG.E desc[UR36][R14.64], R78 ;  /* 0x0000004e0e00b986 */ /* 0x0005e6000c101924 */
.L_x_422:
[----:B------:R-:W-:Y:S05]  /*3cb0*/  BSYNC.RECONVERGENT B1 ;  /* 0x0000000000017941 */ /* 0x000fea0003800200 */
.L_x_421:
[----:B------:R-:W-:Y:S01]  /*3cc0*/  BSSY.RECONVERGENT B1, `(.L_x_425) ;  /* 0x000004e000017945 */ /* 0x000fe20003800200 */
[----:B------:R-:W-:-:S03]  /*3cd0*/  IMAD.IADD R130, R132, 0x1, R5 ;  /* 0x0000000184827824 */ /* 0x000fc600078e0205 */
[----:B------:R-:W-:Y:S05]  /*3ce0*/  @P1 BRA `(.L_x_426) ;  /* 0x00000004002c1947 */ /* 0x000fea0003800000 */
[----:B------:R-:W-:Y:S01]  /*3cf0*/  SHF.L.U32 R13, R130, 0x3, RZ ;  /* 0x00000003820d7819 */ /* 0x000fe200000006ff */
[----:B------:R-:W-:Y:S01]  /*3d00*/  IMAD R11, R5, 0x10, R128 ;  /* 0x00000010050b7824 */ /* 0x000fe200078e0280 */
[----:B------:R-:W-:Y:S01]  /*3d10*/  BSSY.RECONVERGENT B2, `(.L_x_427) ;  /* 0x0000010000027945 */ /* 0x000fe20003800200 */
[----:B------:R-:W-:Y:S02]  /*3d20*/  MOV R79, RZ ;  /* 0x000000ff004f7202 */ /* 0x000fe40000000f00 */
[-C--:B------:R-:W-:Y:S02]  /*3d30*/  ISETP.GE.AND P3, PT, R13, R70.reuse, PT ;  /* 0x000000460d00720c */ /* 0x080fe40003f66270 */
[----:B------:R-:W-:-:S11]  /*3d40*/  ISETP.GE.AND P4, PT, R11, R70, PT ;  /* 0x000000460b00720c */ /* 0x000fd60003f86270 */
[----:B------:R-:W-:Y:S05]  /*3d50*/  @P3 BRA `(.L_x_428) ;  /* 0x00000000002c3947 */ /* 0x000fea0003800000 */
[----:B-12---:R-:W2:Y:S01]  /*3d60*/  LDG.E R14, desc[UR36][R126.64] ;  /* 0x000000247e0e7981 */ /* 0x006ea2000c1e1900 */
[----:B------:R-:W-:-:S05]  /*3d70*/  IMAD.SHL.U32 R15, R18, 0x2, RZ ;  /* 0x00000002120f7824 */ /* 0x000fca00078e00ff */
[----:B------:R-:W-:-:S05]  /*3d80*/  LOP3.LUT R15, R15, 0x6, RZ, 0xc0, !PT ;  /* 0x000000060f0f7812 */ /* 0x000fca00078ec0ff */
[----:B------:R-:W-:Y:S02]  /*3d90*/  IMAD R80, R66, R5, R15 ;  /* 0x0000000542507224 */ /* 0x000fe400078e020f */
[----:B--2---:R-:W-:-:S05]  /*3da0*/  IMAD R14, R74, R14, R13 ;  /* 0x0000000e4a0e7224 */ /* 0x004fca00078e020d */
[----:B------:R-:W-:Y:S02]  /*3db0*/  SHF.R.S32.HI R15, RZ, 0x1f, R14 ;  /* 0x0000001fff0f7819 */ /* 0x000fe4000001140e */
[----:B------:R-:W-:-:S04]  /*3dc0*/  IADD3 R79, P5, PT, R80, R14, RZ ;  /* 0x0000000e504f7210 */ /* 0x000fc80007fbe0ff */
[----:B------:R-:W-:Y:S02]  /*3dd0*/  LEA.HI.X.SX32 R80, R80, R15, 0x1, P5 ;  /* 0x0000000f50507211 */ /* 0x000fe400028f0eff */
[----:B------:R-:W-:-:S04]  /*3de0*/  LEA R14, P5, R79, UR8, 0x1 ;  /* 0x000000084f0e7c11 */ /* 0x000fc8000f8a08ff */
[----:B------:R-:W-:-:S05]  /*3df0*/  LEA.HI.X R15, R79, UR9, R80, 0x1, P5 ;  /* 0x000000094f0f7c11 */ /* 0x000fca000a8f0c50 */
[----:B------:R3:W5:Y:S04]  /*3e00*/  LDG.E R79, desc[UR36][R14.64] ;  /* 0x000000240e4f7981 */ /* 0x000768000c1e1900 */
.L_x_428:
[----:B------:R-:W-:Y:S05]  /*3e10*/  BSYNC.RECONVERGENT B2 ;  /* 0x0000000000027941 */ /* 0x000fea0003800200 */
.L_x_427:
[----:B------:R-:W-:Y:S01]  /*3e20*/  UISETP.NE.AND UP0, UPT, UR17, URZ, UPT ;  /* 0x000000ff1100728c */ /* 0x000fe2000bf05270 */
[----:B------:R-:W-:-:S08]  /*3e30*/  HFMA2 R80, -RZ, RZ, 0, 0 ;  /* 0x00000000ff507431 */ /* 0x000fd000000001ff */
[----:B------:R-:W-:Y:S05]  /*3e40*/  BRA.U UP0, `(.L_x_429) ;  /* 0x0000000100487547 */ /* 0x000fea000b800000 */
[----:B------:R-:W-:Y:S01]  /*3e50*/  ISETP.NE.AND P6, PT, R2, RZ, PT ;  /* 0x000000ff0200720c */ /* 0x000fe20003fc5270 */
[----:B------:R-:W4:Y:S01]  /*3e60*/  @!P3 S2R R129, SR_CTAID.X ;  /* 0x000000000081b919 */ /* 0x000f220000002500 */
[----:B------:R-:W4:Y:S08]  /*3e70*/  @!P3 LDC R131, c[0x0][0x3f8] ;  /* 0x0000fe00ff83bb82 */ /* 0x000f300000000800 */
[----:B-123--:R-:W1:Y:S03]  /*3e80*/  @!P3 LDC.64 R14, c[0x0][0x3b8] ;  /* 0x0000ee00ff0ebb82 */ /* 0x00ee660000000a00 */
[----:B------:R-:W2:Y:S01]  /*3e90*/  @P6 LDG.E R132, desc[UR36][R124.64+0x10] ;  /* 0x000010247c846981 */ /* 0x000ea2000c1e1900 */
[----:B------:R-:W-:-:S02]  /*3ea0*/  @!P3 IMAD.SHL.U32 R133, R18, 0x2, RZ ;  /* 0x000000021285b824 */ /* 0x000fc400078e00ff */
[----:B-----5:R-:W-:-:S03]  /*3eb0*/  HADD2 R79, R79, R34 ;  /* 0x000000224f4f7230 */ /* 0x020fc60000000000 */
[----:B------:R-:W-:Y:S01]  /*3ec0*/  @!P3 LOP3.LUT R133, R133, 0x6, RZ, 0xc0, !PT ;  /* 0x000000068585b812 */ /* 0x000fe200078ec0ff */
[----:B----4-:R-:W-:Y:S01]  /*3ed0*/  @!P3 IMAD R134, R12, R131, R129 ;  /* 0x000000830c86b224 */ /* 0x010fe200078e0281 */
[----:B------:R-:W-:-:S03]  /*3ee0*/  @!P3 SHF.R.S32.HI R129, RZ, 0x1f, R13 ;  /* 0x0000001fff81b819 */ /* 0x000fc6000001140d */
[----:B------:R-:W-:-:S04]  /*3ef0*/  @!P3 IMAD R134, R134, R5, RZ ;  /* 0x000000058686b224 */ /* 0x000fc800078e02ff */
[----:B------:R-:W-:-:S05]  /*3f00*/  @!P3 IMAD R134, R134, 0xe0, R133 ;  /* 0x000000e08686b824 */ /* 0x000fca00078e0285 */
[----:B------:R-:W-:-:S04]  /*3f10*/  @!P3 IADD3 R13, P5, PT, R134, R13, RZ ;  /* 0x0000000d860db210 */ /* 0x000fc80007fbe0ff */
[----:B------:R-:W-:Y:S02]  /*3f20*/  @!P3 LEA.HI.X.SX32 R134, R134, R129, 0x1, P5 ;  /* 0x000000818686b211 */ /* 0x000fe400028f0eff */
[----:B-1----:R-:W-:-:S04]  /*3f30*/  @!P3 LEA R14, P5, R13, R14, 0x1 ;  /* 0x0000000e0d0eb211 */ /* 0x002fc800078a08ff */
[----:B------:R-:W-:Y:S01]  /*3f40*/  @!P3 LEA.HI.X R15, R13, R15, R134, 0x1, P5 ;  /* 0x0000000f0d0fb211 */ /* 0x000fe200028f0c86 */
[----:B--2---:R-:W-:-:S05]  /*3f50*/  @P6 HMUL2 R79, R79, R132 ;  /* 0x000000844f4f6232 */ /* 0x004fca0000000000 */
[----:B------:R4:W-:Y:S03]  /*3f60*/  @!P3 STG.E desc[UR36][R14.64], R79 ;  /* 0x0000004f0e00b986 */ /* 0x0009e6000c101924 */
.L_x_429:
[----:B------:R-:W-:Y:S04]  /*3f70*/  BSSY.RECONVERGENT B2, `(.L_x_430) ;  /* 0x000000d000027945 */ /* 0x000fe80003800200 */
[----:B------:R-:W-:Y:S05]  /*3f80*/  @P4 BRA `(.L_x_431) ;  /* 0x00000000002c4947 */ /* 0x000fea0003800000 */
[----:B------:R-:W2:Y:S02]  /*3f90*/  LDG.E R13, desc[UR36][R126.64] ;  /* 0x000000247e0d7981 */ /* 0x000ea4000c1e1900 */
[----:B-1234-:R-:W-:-:S04]  /*3fa0*/  SHF.L.U32 R14, R18, 0x1, RZ ;  /* 0x00000001120e7819 */ /* 0x01efc800000006ff */
[----:B------:R-:W-:-:S05]  /*3fb0*/  LOP3.LUT R14, R14, 0x6, RZ, 0xc0, !PT ;  /* 0x000000060e0e7812 */ /* 0x000fca00078ec0ff */
[----:B------:R-:W-:Y:S02]  /*3fc0*/  IMAD R80, R66, R5, R14 ;  /* 0x0000000542507224 */ /* 0x000fe400078e020e */
[----:B------:R-:W-:-:S05]  /*3fd0*/  IMAD R13, R74, R13, R11 ;  /* 0x0000000d4a0d7224 */ /* 0x000fca00078e020b */
[----:B------:R-:W-:Y:S02]  /*3fe0*/  SHF.R.S32.HI R14, RZ, 0x1f, R13 ;  /* 0x0000001fff0e7819 */ /* 0x000fe4000001140d */
[----:B------:R-:W-:-:S04]  /*3ff0*/  IADD3 R13, P3, PT, R80, R13, RZ ;  /* 0x0000000d500d7210 */ /* 0x000fc80007f7e0ff */
[----:B------:R-:W-:Y:S02]  /*4000*/  LEA.HI.X.SX32 R80, R80, R14, 0x1, P3 ;  /* 0x0000000e50507211 */ /* 0x000fe400018f0eff */
[----:B------:R-:W-:-:S04]  /*4010*/  LEA R14, P3, R13, UR8, 0x1 ;  /* 0x000000080d0e7c11 */ /* 0x000fc8000f8608ff */
[----:B------:R-:W-:-:S05]  /*4020*/  LEA.HI.X R15, R13, UR9, R80, 0x1, P3 ;  /* 0x000000090d0f7c11 */ /* 0x000fca00098f0c50 */
[----:B------:R1:W5:Y:S04]  /*4030*/  LDG.E R80, desc[UR36][R14.64] ;  /* 0x000000240e507981 */ /* 0x000368000c1e1900 */
.L_x_431:
[----:B------:R-:W-:Y:S05]  /*4040*/  BSYNC.RECONVERGENT B2 ;  /* 0x0000000000027941 */ /* 0x000fea0003800200 */
.L_x_430:
[----:B------:R-:W-:-:S09]  /*4050*/  UISETP.NE.AND UP0, UPT, UR17, URZ, UPT ;  /* 0x000000ff1100728c */ /* 0x000fd2000bf05270 */
[----:B------:R-:W-:Y:S05]  /*4060*/  BRA.U UP0, `(.L_x_426) ;  /* 0x00000001004c7547 */ /* 0x000fea000b800000 */
[----:B------:R-:W-:-:S13]  /*4070*/  ISETP.NE.AND P4, PT, R2, RZ, PT ;  /* 0x000000ff0200720c */ /* 0x000fda0003f85270 */
[----:B------:R-:W2:Y:S01]  /*4080*/  @P4 LDG.E R13, desc[UR36][R124.64+0x20] ;  /* 0x000020247c0d4981 */ /* 0x000ea2000c1e1900 */
[----:B------:R-:W-:Y:S01]  /*4090*/  ISETP.GE.AND P3, PT, R11, R70, PT ;  /* 0x000000460b00720c */ /* 0x000fe20003f66270 */
[----:B-----5:R-:W-:-:S04]  /*40a0*/  HFMA2 R80, R80, 1, 1, R35 ;  /* 0x3c003c0050507831 */ /* 0x020fc80000000023 */
[----:B--2---:R-:W-:-:S08]  /*40b0*/  @P4 HMUL2 R80, R80, R13 ;  /* 0x0000000d50504232 */ /* 0x004fd00000000000 */
[----:B------:R-:W-:Y:S05]  /*40c0*/  @P3 BRA `(.L_x_426) ;  /* 0x0000000000343947 */ /* 0x000fea0003800000 */
[----:B------:R-:W2:Y:S01]  /*40d0*/  S2UR UR4, SR_CTAID.X ;  /* 0x00000000000479c3 */ /* 0x000ea20000002500 */
[----:B-1-34-:R-:W-:-:S05]  /*40e0*/  IMAD.SHL.U32 R15, R18, 0x2, RZ ;  /* 0x00000002120f7824 */ /* 0x01afca00078e00ff */
[----:B------:R-:W-:Y:S02]  /*40f0*/  LOP3.LUT R15, R15, 0x6, RZ, 0xc0, !PT ;  /* 0x000000060f0f7812 */ /* 0x000fe400078ec0ff */
[----:B------:R-:W2:Y:S02]  /*4100*/  LDC R13, c[0x0][0x3f8] ;  /* 0x0000fe00ff0d7b82 */ /* 0x000ea40000000800 */
[----:B--2---:R-:W-:Y:S01]  /*4110*/  IMAD R14, R12, R13, UR4 ;  /* 0x000000040c0e7e24 */ /* 0x004fe2000f8e020d */
[----:B------:R-:W-:-:S03]  /*4120*/  SHF.R.S32.HI R13, RZ, 0x1f, R11 ;  /* 0x0000001fff0d7819 */ /* 0x000fc6000001140b */
[----:B------:R-:W-:-:S04]  /*4130*/  IMAD R14, R14, R5, RZ ;  /* 0x000000050e0e7224 */ /* 0x000fc800078e02ff */
[----:B------:R-:W-:-:S05]  /*4140*/  IMAD R14, R14, 0xe0, R15 ;  /* 0x000000e00e0e7824 */ /* 0x000fca00078e020f */
[----:B------:R-:W-:-:S04]  /*4150*/  IADD3 R11, P3, PT, R14, R11, RZ ;  /* 0x0000000b0e0b7210 */ /* 0x000fc80007f7e0ff */
[----:B------:R-:W-:Y:S02]  /*4160*/  LEA.HI.X.SX32 R132, R14, R13, 0x1, P3 ;  /* 0x0000000d0e847211 */ /* 0x000fe400018f0eff */
[----:B------:R-:W-:-:S04]  /*4170*/  LEA R14, P3, R11, UR8, 0x1 ;  /* 0x000000080b0e7c11 */ /* 0x000fc8000f8608ff */
[----:B------:R-:W-:-:S05]  /*4180*/  LEA.HI.X R15, R11, UR9, R132, 0x1, P3 ;  /* 0x000000090b0f7c11 */ /* 0x000fca00098f0c84 */
[----:B------:R1:W-:Y:S04]  /*4190*/  STG.E desc[UR36][R14.64], R80 ;  /* 0x000000500e007986 */ /* 0x0003e8000c101924 */
.L_x_426:
[----:B------:R-:W-:Y:S05]  /*41a0*/  BSYNC.RECONVERGENT B1 ;  /* 0x0000000000017941 */ /* 0x000fea0003800200 */
.L_x_425:
[----:B------:R-:W-:Y:S04]  /*41b0*/  BSSY.RECONVERGENT B1, `(.L_x_432) ;  /* 0x0000052000017945 */ /* 0x000fe80003800200 */
[----:B------:R-:W-:Y:S05]  /*41c0*/  @P1 BRA `(.L_x_433) ;  /* 0x0000000400401947 */ /* 0x000fea0003800000 */
[----:B------:R-:W-:Y:S01]  /*41d0*/  LEA R11, R5, R130, 0x1 ;  /* 0x00000082050b7211 */ /* 0x000fe200078e08ff */
[----:B------:R-:W-:Y:S01]  /*41e0*/  BSSY.RECONVERGENT B2, `(.L_x_434) ;  /* 0x0000010000027945 */ /* 0x000fe20003800200 */
[----:B------:R-:W-:-:S03]  /*41f0*/  MOV R81, RZ ;  /* 0x000000ff00517202 */ /* 0x000fc60000000f00 */
[----:B------:R-:W-:-:S05]  /*4200*/  IMAD.SHL.U32 R129, R11, 0x8, RZ ;  /* 0x000000080b817824 */ /* 0x000fca00078e00ff */
[----:B------:R-:W-:-:S13]  /*4210*/  ISETP.GE.AND P3, PT, R129, R70, PT ;  /* 0x000000468100720c */ /* 0x000fda0003f66270 */
[----:B------:R-:W-:Y:S05]  /*4220*/  @P3 BRA `(.L_x_435) ;  /* 0x00000000002c3947 */ /* 0x000fea0003800000 */
[----:B------:R-:W2:Y:S01]  /*4230*/  LDG.E R11, desc[UR36][R126.64] ;  /* 0x000000247e0b7981 */ /* 0x000ea2000c1e1900 */
[----:B------:R-:W-:-:S05]  /*4240*/  IMAD.SHL.U32 R13, R18, 0x2, RZ ;  /* 0x00000002120d7824 */ /* 0x000fca00078e00ff */
[----:B------:R-:W-:-:S05]  /*4250*/  LOP3.LUT R13, R13, 0x6, RZ, 0xc0, !PT ;  /* 0x000000060d0d7812 */ /* 0x000fca00078ec0ff */
[----:B------:R-:W-:Y:S02]  /*4260*/  IMAD R132, R66, R5, R13 ;  /* 0x0000000542847224 */ /* 0x000fe400078e020d */
[----:B--2---:R-:W-:-:S05]  /*4270*/  IMAD R11, R74, R11, R129 ;  /* 0x0000000b4a0b7224 */ /* 0x004fca00078e0281 */
[----:B------:R-:W-:Y:S02]  /*4280*/  SHF.R.S32.HI R13, RZ, 0x1f, R11 ;  /* 0x0000001fff0d7819 */ /* 0x000fe4000001140b */
[----:B------:R-:W-:-:S04]  /*4290*/  IADD3 R11, P3, PT, R132, R11, RZ ;  /* 0x0000000b840b7210 */ /* 0x000fc80007f7e0ff */
[----:B------:R-:W-:Y:S02]  /*42a0*/  LEA.HI.X.SX32 R132, R132, R13, 0x1, P3 ;  /* 0x0000000d84847211 */ /* 0x000fe400018f0eff */
[----:B-1-34-:R-:W-:-:S04]  /*42b0*/  LEA R14, P3, R11, UR8, 0x1 ;  /* 0x000000080b0e7c11 */ /* 0x01afc8000f8608ff */
[----:B------:R-:W-:-:S05]  /*42c0*/  LEA.HI.X R15, R11, UR9, R132, 0x1, P3 ;  /* 0x000000090b0f7c11 */ /* 0x000fca00098f0c84 */
[----:B------:R1:W5:Y:S04]  /*42d0*/  LDG.E R81, desc[UR36][R14.64] ;  /* 0x000000240e517981 */ /* 0x000368000c1e1900 */
.L_x_435:
[----:B------:R-:W-:Y:S05]  /*42e0*/  BSYNC.RECONVERGENT B2 ;  /* 0x0000000000027941 */ /* 0x000fea0003800200 */
.L_x_434:
[----:B------:R-:W-:-:S09]  /*42f0*/  UISETP.NE.AND UP0, UPT, UR17, URZ, UPT ;  /* 0x000000ff1100728c */ /* 0x000fd2000bf05270 */
[----:B------:R-:W-:Y:S05]  /*4300*/  BRA.U UP0, `(.L_x_436) ;  /* 0x0000000100547547 */ /* 0x000fea000b800000 */
[----:B------:R-:W-:-:S13]  /*4310*/  ISETP.NE.AND P4, PT, R2, RZ, PT ;  /* 0x000000ff0200720c */ /* 0x000fda0003f85270 */
[----:B-1234-:R-:W2:Y:S01]  /*4320*/  @P4 LDG.E R14, desc[UR36][R124.64+0x30] ;  /* 0x000030247c0e4981 */ /* 0x01eea2000c1e1900 */
[----:B------:R-:W-:Y:S01]  /*4330*/  ISETP.GE.AND P3, PT, R129, R70, PT ;  /* 0x000000468100720c */ /* 0x000fe20003f66270 */
[----:B0----5:R-:W-:Y:S01]  /*4340*/  HADD2 R81, R81, R36 ;  /* 0x0000002451517230 */ /* 0x021fe20000000000 */
[----:B------:R-:W-:Y:S03]  /*4350*/  BSSY.RECONVERGENT B2, `(.L_x_436) ;  /* 0x0000010000027945 */ /* 0x000fe60003800200 */
[----:B--2---:R-:W-:-:S08]  /*4360*/  @P4 HFMA2 R81, R81, R14, -RZ ;  /* 0x0000000e51514231 */ /* 0x004fd000001000ff */
[----:B------:R-:W-:Y:S05]  /*4370*/  @P3 BRA `(.L_x_437) ;  /* 0x0000000000343947 */ /* 0x000fea0003800000 */
[----:B------:R-:W0:Y:S01]  /*4380*/  S2UR UR4, SR_CTAID.X ;  /* 0x00000000000479c3 */ /* 0x000e220000002500 */
[----:B------:R-:W-:-:S04]  /*4390*/  SHF.L.U32 R13, R18, 0x1, RZ ;  /* 0x00000001120d7819 */ /* 0x000fc800000006ff */
[----:B------:R-:W-:-:S03]  /*43a0*/  LOP3.LUT R13, R13, 0x6, RZ, 0xc0, !PT ;  /* 0x000000060d0d7812 */ /* 0x000fc600078ec0ff */
[----:B------:R-:W0:Y:S02]  /*43b0*/  LDC R11, c[0x0][0x3f8] ;  /* 0x0000fe00ff0b7b82 */ /* 0x000e240000000800 */
[----:B0-----:R-:W-:Y:S01]  /*43c0*/  IMAD R14, R12, R11, UR4 ;  /* 0x000000040c0e7e24 */ /* 0x001fe2000f8e020b */
        /* <DEDUP_REMOVED lines=8> */
.L_x_437:
[----:B------:R-:W-:Y:S05]  /*4450*/  BSYNC.RECONVERGENT B2 ;  /* 0x0000000000027941 */ /* 0x000fea0003800200 */
.L_x_436:
[----:B------:R-:W-:Y:S05]  /*4460*/  @P1 BRA `(.L_x_433) ;  /* 0x0000000000981947 */ /* 0x000fea0003800000 */
[----:B------:R-:W-:Y:S01]  /*4470*/  IMAD R129, R5, 0x20, R128 ;  /* 0x0000002005817824 */ /* 0x000fe200078e0280 */
[----:B------:R-:W-:Y:S01]  /*4480*/  BSSY.RECONVERGENT B2, `(.L_x_438) ;  /* 0x000000f000027945 */ /* 0x000fe20003800200 */
[----:B------:R-:W-:-:S03]  /*4490*/  MOV R82, RZ ;  /* 0x000000ff00527202 */ /* 0x000fc60000000f00 */
        /* <DEDUP_REMOVED lines=10> */
[----:B01-34-:R-:W-:-:S04]  /*4540*/  LEA R14, P3, R11, UR8, 0x1 ;  /* 0x000000080b0e7c11 */ /* 0x01bfc8000f8608ff */
[----:B------:R-:W-:-:S05]  /*4550*/  LEA.HI.X R15, R11, UR9, R82, 0x1, P3 ;  /* 0x000000090b0f7c11 */ /* 0x000fca00098f0c52 */
[----:B------:R0:W5:Y:S04]  /*4560*/  LDG.E R82, desc[UR36][R14.64] ;  /* 0x000000240e527981 */ /* 0x000168000c1e1900 */
.L_x_439:
[----:B------:R-:W-:Y:S05]  /*4570*/  BSYNC.RECONVERGENT B2 ;  /* 0x0000000000027941 */ /* 0x000fea0003800200 */
.L_x_438:
[----:B------:R-:W-:-:S09]  /*4580*/  UISETP.NE.AND UP0, UPT, UR17, URZ, UPT ;  /* 0x000000ff1100728c */ /* 0x000fd2000bf05270 */
[----:B------:R-:W-:Y:S05]  /*4590*/  BRA.U UP0, `(.L_x_433) ;  /* 0x00000001004c7547 */ /* 0x000fea000b800000 */
[----:B------:R-:W-:-:S13]  /*45a0*/  ISETP.NE.AND P4, PT, R2, RZ, PT ;  /* 0x000000ff0200720c */ /* 0x000fda0003f85270 */
[----:B------:R-:W2:Y:S01]  /*45b0*/  @P4 LDG.E R11, desc[UR36][R124.64+0x40] ;  /* 0x000040247c0b4981 */ /* 0x000ea2000c1e1900 */
[----:B------:R-:W-:Y:S01]  /*45c0*/  ISETP.GE.AND P3, PT, R129, R70, PT ;  /* 0x000000468100720c */ /* 0x000fe20003f66270 */
[----:B0----5:R-:W-:-:S04]  /*45d0*/  HADD2 R82, R82, R37 ;  /* 0x0000002552527230 */ /* 0x021fc80000000000 */
[----:B--2---:R-:W-:-:S08]  /*45e0*/  @P4 HMUL2 R82, R82, R11 ;  /* 0x0000000b52524232 */ /* 0x004fd00000000000 */
[----:B------:R-:W-:Y:S05]  /*45f0*/  @P3 BRA `(.L_x_433) ;  /* 0x0000000000343947 */ /* 0x000fea0003800000 */
[----:B------:R-:W1:Y:S01]  /*4600*/  S2UR UR4, SR_CTAID.X ;  /* 0x00000000000479c3 */ /* 0x000e620000002500 */
[----:B------:R-:W-:-:S04]  /*4610*/  SHF.L.U32 R13, R18, 0x1, RZ ;  /* 0x00000001120d7819 */ /* 0x000fc800000006ff */
[----:B------:R-:W-:-:S03]  /*4620*/  LOP3.LUT R13, R13, 0x6, RZ, 0xc0, !PT ;  /* 0x000000060d0d7812 */ /* 0x000fc600078ec0ff */
[----:B------:R-:W1:Y:S02]  /*4630*/  LDC R11, c[0x0][0x3f8] ;  /* 0x0000fe00ff0b7b82 */ /* 0x000e640000000800 */
[----:B-1-34-:R-:W-:Y:S01]  /*4640*/  IMAD R14, R12, R11, UR4 ;  /* 0x000000040c0e7e24 */ /* 0x01afe2000f8e020b */
        /* <DEDUP_REMOVED lines=8> */
.L_x_433:
[----:B------:R-:W-:Y:S05]  /*46d0*/  BSYNC.RECONVERGENT B1 ;  /* 0x0000000000017941 */ /* 0x000fea0003800200 */
.L_x_432:
[----:B------:R-:W-:Y:S01]  /*46e0*/  BSSY.RECONVERGENT B1, `(.L_x_440) ;  /* 0x0000028000017945 */ /* 0x000fe20003800200 */
[----:B------:R-:W-:-:S03]  /*46f0*/  IMAD R134, R5, 0x4, R130 ;  /* 0x0000000405867824 */ /* 0x000fc600078e0282 */
[----:B------:R-:W-:Y:S05]  /*4700*/  @P1 BRA `(.L_x_441) ;  /* 0x0000000000941947 */ /* 0x000fea0003800000 */
[----:B------:R-:W-:Y:S01]  /*4710*/  SHF.L.U32 R11, R134, 0x3, RZ ;  /* 0x00000003860b7819 */ /* 0x000fe200000006ff */
[----:B------:R-:W-:Y:S01]  /*4720*/  BSSY.RECONVERGENT B2, `(.L_x_442) ;  /* 0x000000f000027945 */ /* 0x000fe20003800200 */
[----:B------:R-:W-:Y:S02]  /*4730*/  IMAD.MOV.U32 R83, RZ, RZ, RZ ;  /* 0x000000ffff537224 */ /* 0x000fe400078e00ff */
[----:B------:R-:W-:-:S13]  /*4740*/  ISETP.GE.AND P3, PT, R11, R70, PT ;  /* 0x000000460b00720c */ /* 0x000fda0003f66270 */
[----:B------:R-:W-:Y:S05]  /*4750*/  @P3 BRA `(.L_x_443) ;  /* 0x00000000002c3947 */ /* 0x000fea0003800000 */
[----:B------:R-:W2:Y:S02]  /*4760*/  LDG.E R13, desc[UR36][R126.64] ;  /* 0x000000247e0d7981 */ /* 0x000ea4000c1e1900 */
[----:B01234-:R-:W-:-:S04]  /*4770*/  SHF.L.U32 R14, R18, 0x1, RZ ;  /* 0x00000001120e7819 */ /* 0x01ffc800000006ff */
        /* <DEDUP_REMOVED lines=9> */
.L_x_443:
[----:B------:R-:W-:Y:S05]  /*4810*/  BSYNC.RECONVERGENT B2 ;  /* 0x0000000000027941 */ /* 0x000fea0003800200 */
.L_x_442:
[----:B------:R-:W-:-:S09]  /*4820*/  UISETP.NE.AND UP0, UPT, UR17, URZ, UPT ;  /* 0x000000ff1100728c */ /* 0x000fd2000bf05270 */
[----:B------:R-:W-:Y:S05]  /*4830*/  BRA.U UP0, `(.L_x_441) ;  /* 0x0000000100487547 */ /* 0x000fea000b800000 */
[----:B------:R-:W-:Y:S01]  /*4840*/  ISETP.NE.AND P5, PT, R2, RZ, PT ;  /* 0x000000ff0200720c */ /* 0x000fe20003fa5270 */
[----:B------:R-:W0:Y:S01]  /*4850*/  @!P3 S2R R13, SR_CTAID.X ;  /* 0x00000000000db919 */ /* 0x000e220000002500 */
[----:B------:R-:W0:Y:S08]  /*4860*/  @!P3 LDC R129, c[0x0][0x3f8] ;  /* 0x0000fe00ff81bb82 */ /* 0x000e300000000800 */
[----:B01234-:R-:W0:Y:S03]  /*4870*/  @!P3 LDC.64 R14, c[0x0][0x3b8] ;  /* 0x0000ee00ff0ebb82 */ /* 0x01fe260000000a00 */
[----:B------:R-:W2:Y:S01]  /*4880*/  @P5 LDG.E R130, desc[UR36][R124.64+0x50] ;  /* 0x000050247c825981 */ /* 0x000ea2000c1e1900 */
[----:B------:R-:W-:-:S02]  /*4890*/  @!P3 IMAD.SHL.U32 R131, R18, 0x2, RZ ;  /* 0x000000021283b824 */ /* 0x000fc400078e00ff */
[----:B-----5:R-:W-:-:S03]  /*48a0*/  HFMA2 R83, R83, 1, 1, R38 ;  /* 0x3c003c0053537831 */ /* 0x020fc60000000026 */
[----:B------:R-:W-:Y:S01]  /*48b0*/  @!P3 LOP3.LUT R131, R131, 0x6, RZ, 0xc0, !PT ;  /* 0x000000068383b812 */ /* 0x000fe200078ec0ff */
[----:B------:R-:W-:Y:S01]  /*48c0*/  @!P3 IMAD R132, R12, R129, R13 ;  /* 0x000000810c84b224 */ /* 0x000fe200078e020d */
[----:B------:R-:W-:-:S03]  /*48d0*/  @!P3 SHF.R.S32.HI R13, RZ, 0x1f, R11 ;  /* 0x0000001fff0db819 */ /* 0x000fc6000001140b */
[----:B------:R-:W-:-:S04]  /*48e0*/  @!P3 IMAD R132, R132, R5, RZ ;  /* 0x000000058484b224 */ /* 0x000fc800078e02ff */
[----:B------:R-:W-:-:S05]  /*48f0*/  @!P3 IMAD R132, R132, 0xe0, R131 ;  /* 0x000000e08484b824 */ /* 0x000fca00078e0283 */
[----:B------:R-:W-:-:S04]  /*4900*/  @!P3 IADD3 R11, P4, PT, R132, R11, RZ ;  /* 0x0000000b840bb210 */ /* 0x000fc80007f9e0ff */
[----:B------:R-:W-:Y:S02]  /*4910*/  @!P3 LEA.HI.X.SX32 R132, R132, R13, 0x1, P4 ;  /* 0x0000000d8484b211 */ /* 0x000fe400020f0eff */
[----:B0-----:R-:W-:-:S04]  /*4920*/  @!P3 LEA R14, P4, R11, R14, 0x1 ;  /* 0x0000000e0b0eb211 */ /* 0x001fc800078808ff */
[----:B------:R-:W-:Y:S01]  /*4930*/  @!P3 LEA.HI.X R15, R11, R15, R132, 0x1, P4 ;  /* 0x0000000f0b0fb211 */ /* 0x000fe200020f0c84 */
[----:B--2---:R-:W-:-:S05]  /*4940*/  @P5 HMUL2 R83, R83, R130 ;  /* 0x0000008253535232 */ /* 0x004fca0000000000 */
[----:B------:R0:W-:Y:S03]  /*4950*/  @!P3 STG.E desc[UR36][R14.64], R83 ;  /* 0x000000530e00b986 */ /* 0x0001e6000c101924 */
.L_x_441:
[----:B------:R-:W-:Y:S05]  /*4960*/  BSYNC.RECONVERGENT B1 ;  /* 0x0000000000017941 */ /* 0x000fea0003800200 */
.L_x_440:
[----:B------:R-:W-:Y:S01]  /*4970*/  BSSY.RECONVERGENT B1, `(.L_x_444) ;  /* 0x0000028000017945 */ /* 0x000fe20003800200 */
[----:B------:R-:W-:-:S03]  /*4980*/  IADD3 R134, PT, PT, R134, R5, RZ ;  /* 0x0000000586867210 */ /* 0x000fc60007ffe0ff */
[----:B------:R-:W-:Y:S05]  /*4990*/  @P1 BRA `(.L_x_445) ;  /* 0x0000000000941947 */ /* 0x000fea0003800000 */
[----:B------:R-:W-:Y:S01]  /*49a0*/  IMAD.SHL.U32 R11, R134, 0x8, RZ ;  /* 0x00000008860b7824 */ /* 0x000fe200078e00ff */
[----:B------:R-:W-:Y:S01]  /*49b0*/  BSSY.RECONVERGENT B2, `(.L_x_446) ;  /* 0x000000f000027945 */ /* 0x000fe20003800200 */
[----:B------:R-:W-:-:S03]  /*49c0*/  MOV R84, RZ ;  /* 0x000000ff00547202 */ /* 0x000fc60000000f00 */
[----:B------:R-:W-:-:S13]  /*49d0*/  ISETP.GE.AND P3, PT, R11, R70, PT ;  /* 0x000000460b00720c */ /* 0x000fda0003f66270 */
[----:B------:R-:W-:Y:S05]  /*49e0*/  @P3 BRA `(.L_x_447) ;  /* 0x00000000002c3947 */ /* 0x000fea0003800000 */
[----:B------:R-:W2:Y:S02]  /*49f0*/  LDG.E R13, desc[UR36][R126.64] ;  /* 0x000000247e0d7981 */ /* 0x000ea4000c1e1900 */
[----:B01234-:R-:W-:-:S05]  /*4a00*/  IMAD.SHL.U32 R14, R18, 0x2, RZ ;  /* 0x00000002120e7824 */ /* 0x01ffca00078e00ff */
        /* <DEDUP_REMOVED lines=9> */
.L_x_447:
[----:B------:R-:W-:Y:S05]  /*4aa0*/  BSYNC.RECONVERGENT B2 ;  /* 0x0000000000027941 */ /* 0x000fea0003800200 */
.L_x_446:
[----:B------:R-:W-:-:S09]  /*4ab0*/  UISETP.NE.AND UP0, UPT, UR17, URZ, UPT ;  /* 0x000000ff1100728c */ /* 0x000fd2000bf05270 */
[----:B------:R-:W-:Y:S05]  /*4ac0*/  BRA.U UP0, `(.L_x_445) ;  /* 0x0000000100487547 */ /* 0x000fea000b800000 */
[----:B------:R-:W-:Y:S01]  /*4ad0*/  ISETP.NE.AND P5, PT, R2, RZ, PT ;  /* 0x000000ff0200720c */ /* 0x000fe20003fa5270 */
[----:B------:R-:W0:Y:S01]  /*4ae0*/  @!P3 S2R R129, SR_CTAID.X ;  /* 0x000000000081b919 */ /* 0x000e220000002500 */
[----:B------:R-:W0:Y:S08]  /*4af0*/  @!P3 LDC R130, c[0x0][0x3f8] ;  /* 0x0000fe00ff82bb82 */ /* 0x000e300000000800 */
[----:B01234-:R-:W0:Y:S03]  /*4b00*/  @!P3 LDC.64 R14, c[0x0][0x3b8] ;  /* 0x0000ee00ff0ebb82 */ /* 0x01fe260000000a00 */
[----:B------:R-:W2:Y:S01]  /*4b10*/  @P5 LDG.E R13, desc[UR36][R124.64+0x60] ;  /* 0x000060247c0d5981 */ /* 0x000ea2000c1e1900 */
[----:B------:R-:W-:Y:S01]  /*4b20*/  @!P3 SHF.L.U32 R131, R18, 0x1, RZ ;  /* 0x000000011283b819 */ /* 0x000fe200000006ff */
[----:B-----5:R-:W-:-:S03]  /*4b30*/  HADD2 R84, R84, R39 ;  /* 0x0000002754547230 */ /* 0x020fc60000000000 */
        /* <DEDUP_REMOVED lines=9> */
[----:B--2---:R-:W-:-:S05]  /*4bd0*/  @P5 HFMA2 R84, R84, R13, -RZ ;  /* 0x0000000d54545231 */ /* 0x004fca00001000ff */
[----:B------:R0:W-:Y:S03]  /*4be0*/  @!P3 STG.E desc[UR36][R14.64], R84 ;  /* 0x000000540e00b986 */ /* 0x0001e6000c101924 */
.L_x_445:
[----:B------:R-:W-:Y:S05]  /*4bf0*/  BSYNC.RECONVERGENT B1 ;  /* 0x0000000000017941 */ /* 0x000fea0003800200 */
.L_x_444:
        /* <DEDUP_REMOVED lines=10> */
[----:B01234-:R-:W2:Y:S01]  /*4ca0*/  LDG.E R14, desc[UR36][R126.64] ;  /* 0x000000247e0e7981 */ /* 0x01fea2000c1e1900 */
        /* <DEDUP_REMOVED lines=10> */
.L_x_451:
[----:B------:R-:W-:Y:S05]  /*4d50*/  BSYNC.RECONVERGENT B2 ;  /* 0x0000000000027941 */ /* 0x000fea0003800200 */
.L_x_450:
[----:B------:R-:W-:Y:S01]  /*4d60*/  UISETP.NE.AND UP0, UPT, UR17, URZ, UPT ;  /* 0x000000ff1100728c */ /* 0x000fe2000bf05270 */
[----:B------:R-:W-:-:S08]  /*4d70*/  HFMA2 R86, -RZ, RZ, 0, 0 ;  /* 0x00000000ff567431 */ /* 0x000fd000000001ff */
[----:B------:R-:W-:Y:S05]  /*4d80*/  BRA.U UP0, `(.L_x_452) ;  /* 0x0000000100487547 */ /* 0x000fea000b800000 */
[----:B------:R-:W-:Y:S01]  /*4d90*/  ISETP.NE.AND P6, PT, R2, RZ, PT ;  /* 0x000000ff0200720c */ /* 0x000fe20003fc5270 */
[----:B------:R-:W0:Y:S01]  /*4da0*/  @!P3 S2R R129, SR_CTAID.X ;  /* 0x000000000081b919 */ /* 0x000e220000002500 */
[----:B------:R-:W0:Y:S08]  /*4db0*/  @!P3 LDC R131, c[0x0][0x3f8] ;  /* 0x0000fe00ff83bb82 */ /* 0x000e300000000800 */
[----:B01234-:R-:W0:Y:S03]  /*4dc0*/  @!P3 LDC.64 R14, c[0x0][0x3b8] ;  /* 0x0000ee00ff0ebb82 */ /* 0x01fe260000000a00 */
[----:B------:R-:W2:Y:S01]  /*4dd0*/  @P6 LDG.E R132, desc[UR36][R124.64+0x70] ;  /* 0x000070247c846981 */ /* 0x000ea2000c1e1900 */
[----:B------:R-:W-:-:S02]  /*4de0*/  @!P3 IMAD.SHL.U32 R133, R18, 0x2, RZ ;  /* 0x000000021285b824 */ /* 0x000fc400078e00ff */
        /* <DEDUP_REMOVED lines=12> */
.L_x_452:
[----:B------:R-:W-:Y:S04]  /*4eb0*/  BSSY.RECONVERGENT B2, `(.L_x_453) ;  /* 0x000000d000027945 */ /* 0x000fe80003800200 */
        /* <DEDUP_REMOVED lines=12> */
.L_x_454:
[----:B------:R-:W-:Y:S05]  /*4f80*/  BSYNC.RECONVERGENT B2 ;  /* 0x0000000000027941 */ /* 0x000fea0003800200 */
.L_x_453:
[----:B------:R-:W-:-:S09]  /*4f90*/  UISETP.NE.AND UP0, UPT, UR17, URZ, UPT ;  /* 0x000000ff1100728c */ /* 0x000fd2000bf05270 */
[----:B------:R-:W-:Y:S05]  /*4fa0*/  BRA.U UP0, `(.L_x_449) ;  /* 0x00000001004c7547 */ /* 0x000fea000b800000 */
[----:B------:R-:W-:-:S13]  /*4fb0*/  ISETP.NE.AND P4, PT, R2, RZ, PT ;  /* 0x000000ff0200720c */ /* 0x000fda0003f85270 */
[----:B------:R-:W2:Y:S01]  /*4fc0*/  @P4 LDG.E R13, desc[UR36][R124.64+0x80] ;  /* 0x000080247c0d4981 */ /* 0x000ea2000c1e1900 */
[----:B------:R-:W-:Y:S01]  /*4fd0*/  ISETP.GE.AND P3, PT, R11, R70, PT ;  /* 0x000000460b00720c */ /* 0x000fe20003f66270 */
[----:B0----5:R-:W-:-:S04]  /*4fe0*/  HFMA2 R86, R86, 1, 1, R41 ;  /* 0x3c003c0056567831 */ /* 0x021fc80000000029 */
[----:B--2---:R-:W-:-:S08]  /*4ff0*/  @P4 HMUL2 R86, R86, R13 ;  /* 0x0000000d56564232 */ /* 0x004fd00000000000 */
[----:B------:R-:W-:Y:S05]  /*5000*/  @P3 BRA `(.L_x_449) ;  /* 0x0000000000343947 */ /* 0x000fea0003800000 */
[----:B------:R-:W0:Y:S01]  /*5010*/  S2UR UR4, SR_CTAID.X ;  /* 0x00000000000479c3 */ /* 0x000e220000002500 */
[----:B-1-34-:R-:W-:-:S05]  /*5020*/  IMAD.SHL.U32 R15, R18, 0x2, RZ ;  /* 0x00000002120f7824 */ /* 0x01afca00078e00ff */
[----:B------:R-:W-:Y:S02]  /*5030*/  LOP3.LUT R15, R15, 0x6, RZ, 0xc0, !PT ;  /* 0x000000060f0f7812 */ /* 0x000fe400078ec0ff */
        /* <DEDUP_REMOVED lines=10> */
.L_x_449:
[----:B------:R-:W-:Y:S05]  /*50e0*/  BSYNC.RECONVERGENT B1 ;  /* 0x0000000000017941 */ /* 0x000fea0003800200 */
.L_x_448:
[----:B------:R-:W-:Y:S01]  /*50f0*/  BSSY.RECONVERGENT B1, `(.L_x_455) ;  /* 0x0000028000017945 */ /* 0x000fe20003800200 */
[----:B------:R-:W-:-:S03]  /*5100*/  LEA R134, R5, R130, 0x1 ;  /* 0x0000008205867211 */ /* 0x000fc600078e08ff */
        /* <DEDUP_REMOVED lines=17> */
.L_x_458:
[----:B------:R-:W-:Y:S05]  /*5220*/  BSYNC.RECONVERGENT B2 ;  /* 0x0000000000027941 */ /* 0x000fea0003800200 */
.L_x_457:
        /* <DEDUP_REMOVED lines=20> */
.L_x_456:
[----:B------:R-:W-:Y:S05]  /*5370*/  BSYNC.RECONVERGENT B1 ;  /* 0x0000000000017941 */ /* 0x000fea0003800200 */
.L_x_455:
[----:B------:R-:W-:Y:S01]  /*5380*/  BSSY.RECONVERGENT B1, `(.L_x_459) ;  /* 0x0000028000017945 */ /* 0x000fe20003800200 */
[----:B------:R-:W-:-:S03]  /*5390*/  IMAD.IADD R134, R134, 0x1, R5 ;  /* 0x0000000186867824 */ /* 0x000fc600078e0205 */
        /* <DEDUP_REMOVED lines=17> */
.L_x_462:
[----:B------:R-:W-:Y:S05]  /*54b0*/  BSYNC.RECONVERGENT B2 ;  /* 0x0000000000027941 */ /* 0x000fea0003800200 */
.L_x_461:
        /* <DEDUP_REMOVED lines=20> */
.L_x_460:
[----:B------:R-:W-:Y:S05]  /*5600*/  BSYNC.RECONVERGENT B1 ;  /* 0x0000000000017941 */ /* 0x000fea0003800200 */
.L_x_459:
        /* <DEDUP_REMOVED lines=19> */
.L_x_466:
[----:B------:R-:W-:Y:S05]  /*5740*/  BSYNC.RECONVERGENT B2 ;  /* 0x0000000000027941 */ /* 0x000fea0003800200 */
.L_x_465:
        /* <DEDUP_REMOVED lines=20> */
.L_x_464:
[----:B------:R-:W-:Y:S05]  /*5890*/  BSYNC.RECONVERGENT B1 ;  /* 0x0000000000017941 */ /* 0x000fea0003800200 */
.L_x_463:
        /* <DEDUP_REMOVED lines=19> */
.L_x_470:
[----:B------:R-:W-:Y:S05]  /*59d0*/  BSYNC.RECONVERGENT B2 ;  /* 0x0000000000027941 */ /* 0x000fea0003800200 */
.L_x_469:
        /* <DEDUP_REMOVED lines=20> */
.L_x_468:
[----:B------:R-:W-:Y:S05]  /*5b20*/  BSYNC.RECONVERGENT B1 ;  /* 0x0000000000017941 */ /* 0x000fea0003800200 */
.L_x_467:
        /* <DEDUP_REMOVED lines=19> */
.L_x_474:
[----:B------:R-:W-:Y:S05]  /*5c60*/  BSYNC.RECONVERGENT B2 ;  /* 0x0000000000027941 */ /* 0x000fea0003800200 */
.L_x_473:
        /* <DEDUP_REMOVED lines=20> */
.L_x_472:
[----:B------:R-:W-:Y:S05]  /*5db0*/  BSYNC.RECONVERGENT B1 ;  /* 0x0000000000017941 */ /* 0x000fea0003800200 */
.L_x_471:
        /* <DEDUP_REMOVED lines=19> */
.L_x_478:
[----:B------:R-:W-:Y:S05]  /*5ef0*/  BSYNC.RECONVERGENT B2 ;  /* 0x0000000000027941 */ /* 0x000fea0003800200 */
.L_x_477:
        /* <DEDUP_REMOVED lines=20> */
.L_x_476:
[----:B------:R-:W-:Y:S05]  /*6040*/  BSYNC.RECONVERGENT B1 ;  /* 0x0000000000017941 */ /* 0x000fea0003800200 */
.L_x_475:
        /* <DEDUP_REMOVED lines=19> */
.L_x_482:
[----:B------:R-:W-:Y:S05]  /*6180*/  BSYNC.RECONVERGENT B2 ;  /* 0x0000000000027941 */ /* 0x000fea0003800200 */
.L_x_481:
        /* <DEDUP_REMOVED lines=20> */
.L_x_480:
[----:B------:R-:W-:Y:S05]  /*62d0*/  BSYNC.RECONVERGENT B1 ;  /* 0x0000000000017941 */ /* 0x000fea0003800200 */
.L_x_479:
[----:B------:R-:W-:Y:S01]  /*62e0*/  BSSY.RECONVERGENT B1, `(.L_x_483) ;  /* 0x0000027000017945 */ /* 0x000fe20003800200 */
[----:B------:R-:W-:-:S03]  /*62f0*/  IMAD R129, R5, 0x80, R128 ;  /* 0x0000008005817824 */ /* 0x000fc600078e0280 */
[----:B------:R-:W-:Y:S05]  /*6300*/  @P1 BRA `(.L_x_484) ;  /* 0x0000000000901947 */ /* 0x000fea0003800000 */
[----:B------:R-:W-:Y:S01]  /*6310*/  ISETP.GE.AND P3, PT, R129, R70, PT ;  /* 0x000000468100720c */ /* 0x000fe20003f66270 */
[----:B------:R-:W-:Y:S01]  /*6320*/  BSSY.RECONVERGENT B2, `(.L_x_485) ;  /* 0x000000e000027945 */ /* 0x000fe20003800200 */
[----:B------:R-:W-:-:S11]  /*6330*/  MOV R94, RZ ;  /* 0x000000ff005e7202 */ /* 0x000fd60000000f00 */
        /* <DEDUP_REMOVED lines=12> */
.L_x_486:
[----:B------:R-:W-:Y:S05]  /*6400*/  BSYNC.RECONVERGENT B2 ;  /* 0x0000000000027941 */ /* 0x000fea0003800200 */
.L_x_485:
        /* <DEDUP_REMOVED lines=20> */
.L_x_484:
[----:B------:R-:W-:Y:S05]  /*6550*/  BSYNC.RECONVERGENT B1 ;  /* 0x0000000000017941 */ /* 0x000fea0003800200 */
.L_x_483:
        /* <DEDUP_REMOVED lines=19> */
.L_x_490:
[----:B------:R-:W-:Y:S05]  /*6690*/  BSYNC.RECONVERGENT B2 ;  /* 0x0000000000027941 */ /* 0x000fea0003800200 */
.L_x_489:
        /* <DEDUP_REMOVED lines=20> */
.L_x_488:
[----:B------:R-:W-:Y:S05]  /*67e0*/  BSYNC.RECONVERGENT B1 ;  /* 0x0000000000017941 */ /* 0x000fea0003800200 */
.L_x_487:
        /* <DEDUP_REMOVED lines=19> */
.L_x_494:
[----:B------:R-:W-:Y:S05]  /*6920*/  BSYNC.RECONVERGENT B2 ;  /* 0x0000000000027941 */ /* 0x000fea0003800200 */
.L_x_493:
        /* <DEDUP_REMOVED lines=8> */
[----:B-----5:R-:W-:-:S02]  /*69b0*/  HADD2 R96, R96, R51 ;  /* 0x0000003360607230 */ /* 0x020fc40000000000 */
[----:B------:R-:W-:Y:S01]  /*69c0*/  @!P3 IMAD R128, R12, R128, R129 ;  /* 0x000000800c80b224 */ /* 0x000fe200078e0281 */
[----:B------:R-:W-:-:S03]  /*69d0*/  @!P3 LOP3.LUT R129, R130, 0x6, RZ, 0xc0, !PT ;  /* 0x000000068281b812 */ /* 0x000fc600078ec0ff */
[----:B------:R-:W-:-:S04]  /*69e0*/  @!P3 IMAD R128, R128, R5, RZ ;  /* 0x000000058080b224 */ /* 0x000fc800078e02ff */
[----:B------:R-:W-:Y:S01]  /*69f0*/  @!P3 IMAD R129, R128, 0xe0, R129 ;  /* 0x000000e08081b824 */ /* 0x000fe200078e0281 */
[----:B------:R-:W-:-:S04]  /*6a00*/  @!P3 SHF.R.S32.HI R128, RZ, 0x1f, R11 ;  /* 0x0000001fff80b819 */ /* 0x000fc8000001140b */
[----:B------:R-:W-:-:S04]  /*6a10*/  @!P3 IADD3 R11, P4, PT, R129, R11, RZ ;  /* 0x0000000b810bb210 */ /* 0x000fc80007f9e0ff */
[----:B------:R-:W-:Y:S02]  /*6a20*/  @!P3 LEA.HI.X.SX32 R128, R129, R128, 0x1, P4 ;  /* 0x000000808180b211 */ /* 0x000fe400020f0eff */
[----:B0-----:R-:W-:-:S04]  /*6a30*/  @!P3 LEA R14, P4, R11, R14, 0x1 ;  /* 0x0000000e0b0eb211 */ /* 0x001fc800078808ff */
[----:B------:R-:W-:Y:S01]  /*6a40*/  @!P3 LEA.HI.X R15, R11, R15, R128, 0x1, P4 ;  /* 0x0000000f0b0fb211 */ /* 0x000fe200020f0c80 */
[----:B--2---:R-:W-:-:S05]  /*6a50*/  @P5 HFMA2 R96, R96, R13, -RZ ;  /* 0x0000000d60605231 */ /* 0x004fca00001000ff */
[----:B------:R0:W-:Y:S03]  /*6a60*/  @!P3 STG.E desc[UR36][R14.64], R96 ;  /* 0x000000600e00b986 */ /* 0x0001e6000c101924 */
.L_x_492:
[----:B------:R-:W-:Y:S05]  /*6a70*/  BSYNC.RECONVERGENT B1 ;  /* 0x0000000000017941 */ /* 0x000fea0003800200 */
.L_x_491:
        /* <DEDUP_REMOVED lines=19> */
.L_x_498:
[----:B------:R-:W-:Y:S05]  /*6bb0*/  BSYNC.RECONVERGENT B2 ;  /* 0x0000000000027941 */ /* 0x000fea0003800200 */
.L_x_497:
        /* <DEDUP_REMOVED lines=20> */
.L_x_496:
[----:B------:R-:W-:Y:S05]  /*6d00*/  BSYNC.RECONVERGENT B1 ;  /* 0x0000000000017941 */ /* 0x000fea0003800200 */
.L_x_495:
        /* <DEDUP_REMOVED lines=19> */
.L_x_502:
[----:B------:R-:W-:Y:S05]  /*6e40*/  BSYNC.RECONVERGENT B2 ;  /* 0x0000000000027941 */ /* 0x000fea0003800200 */
.L_x_501:
        /* <DEDUP_REMOVED lines=8> */
[----:B-----5:R-:W-:-:S02]  /*6ed0*/  HFMA2 R98, R98, 1, 1, R53 ;  /* 0x3c003c0062627831 */ /* 0x020fc40000000035 */
        /* <DEDUP_REMOVED lines=9> */
[----:B--2---:R-:W-:-:S05]  /*6f70*/  @P5 HMUL2 R98, R98, R13 ;  /* 0x0000000d62625232 */ /* 0x004fca0000000000 */
[----:B------:R0:W-:Y:S03]  /*6f80*/  @!P3 STG.E desc[UR36][R14.64], R98 ;  /* 0x000000620e00b986 */ /* 0x0001e6000c101924 */
.L_x_500:
[----:B------:R-:W-:Y:S05]  /*6f90*/  BSYNC.RECONVERGENT B1 ;  /* 0x0000000000017941 */ /* 0x000fea0003800200 */
.L_x_499:
        /* <DEDUP_REMOVED lines=19> */
.L_x_506:
[----:B------:R-:W-:Y:S05]  /*70d0*/  BSYNC.RECONVERGENT B2 ;  /* 0x0000000000027941 */ /* 0x000fea0003800200 */
.L_x_505:
        /* <DEDUP_REMOVED lines=20> */
.L_x_504:
[----:B------:R-:W-:Y:S05]  /*7220*/  BSYNC.RECONVERGENT B1 ;  /* 0x0000000000017941 */ /* 0x000fea0003800200 */
.L_x_503:
        /* <DEDUP_REMOVED lines=19> */
.L_x_510:
[----:B------:R-:W-:Y:S05]  /*7360*/  BSYNC.RECONVERGENT B2 ;  /* 0x0000000000027941 */ /* 0x000fea0003800200 */
.L_x_509:
        /* <DEDUP_REMOVED lines=20> */
.L_x_508:
[----:B------:R-:W-:Y:S05]  /*74b0*/  BSYNC.RECONVERGENT B1 ;  /* 0x0000000000017941 */ /* 0x000fea0003800200 */
.L_x_507:
        /* <DEDUP_REMOVED lines=19> */
.L_x_514:
[----:B------:R-:W-:Y:S05]  /*75f0*/  BSYNC.RECONVERGENT B2 ;  /* 0x0000000000027941 */ /* 0x000fea0003800200 */
.L_x_513:
        /* <DEDUP_REMOVED lines=20> */
.L_x_512:
[----:B------:R-:W-:Y:S05]  /*7740*/  BSYNC.RECONVERGENT B1 ;  /* 0x0000000000017941 */ /* 0x000fea0003800200 */
.L_x_511:
        /* <DEDUP_REMOVED lines=19> */
.L_x_518:
[----:B------:R-:W-:Y:S05]  /*7880*/  BSYNC.RECONVERGENT B2 ;  /* 0x0000000000027941 */ /* 0x000fea0003800200 */
.L_x_517:
        /* <DEDUP_REMOVED lines=20> */
.L_x_516:
[----:B------:R-:W-:Y:S05]  /*79d0*/  BSYNC.RECONVERGENT B1 ;  /* 0x0000000000017941 */ /* 0x000fea0003800200 */
.L_x_515:
        /* <DEDUP_REMOVED lines=19> */
.L_x_522:
[----:B------:R-:W-:Y:S05]  /*7b10*/  BSYNC.RECONVERGENT B2 ;  /* 0x0000000000027941 */ /* 0x000fea0003800200 */
.L_x_521:
        /* <DEDUP_REMOVED lines=20> */
.L_x_520:
[----:B------:R-:W-:Y:S05]  /*7c60*/  BSYNC.RECONVERGENT B1 ;  /* 0x0000000000017941 */ /* 0x000fea0003800200 */
.L_x_519:
        /* <DEDUP_REMOVED lines=19> */
.L_x_526:
[----:B------:R-:W-:Y:S05]  /*7da0*/  BSYNC.RECONVERGENT B2 ;  /* 0x0000000000027941 */ /* 0x000fea0003800200 */
.L_x_525:
        /* <DEDUP_REMOVED lines=20> */
.L_x_524:
[----:B------:R-:W-:Y:S05]  /*7ef0*/  BSYNC.RECONVERGENT B1 ;  /* 0x0000000000017941 */ /* 0x000fea0003800200 */
.L_x_523:
        /* <DEDUP_REMOVED lines=19> */
.L_x_530:
[----:B------:R-:W-:Y:S05]  /*8030*/  BSYNC.RECONVERGENT B2 ;  /* 0x0000000000027941 */ /* 0x000fea0003800200 */
.L_x_529:
        /* <DEDUP_REMOVED lines=20> */
.L_x_528:
[----:B------:R-:W-:Y:S05]  /*8180*/  BSYNC.RECONVERGENT B1 ;  /* 0x0000000000017941 */ /* 0x000fea0003800200 */
.L_x_527:
        /* <DEDUP_REMOVED lines=19> */
.L_x_534:
[----:B------:R-:W-:Y:S05]  /*82c0*/  BSYNC.RECONVERGENT B2 ;  /* 0x0000000000027941 */ /* 0x000fea0003800200 */
.L_x_533:
        /* <DEDUP_REMOVED lines=20> */
.L_x_532:
[----:B------:R-:W-:Y:S05]  /*8410*/  BSYNC.RECONVERGENT B1 ;  /* 0x0000000000017941 */ /* 0x000fea0003800200 */
.L_x_531:
        /* <DEDUP_REMOVED lines=19> */
.L_x_538:
[----:B------:R-:W-:Y:S05]  /*8550*/  BSYNC.RECONVERGENT B2 ;  /* 0x0000000000027941 */ /* 0x000fea0003800200 */
.L_x_537:
        /* <DEDUP_REMOVED lines=20> */
.L_x_536:
[----:B------:R-:W-:Y:S05]  /*86a0*/  BSYNC.RECONVERGENT B1 ;  /* 0x0000000000017941 */ /* 0x000fea0003800200 */
.L_x_535:
        /* <DEDUP_REMOVED lines=19> */
.L_x_542:
[----:B------:R-:W-:Y:S05]  /*87e0*/  BSYNC.RECONVERGENT B2 ;  /* 0x0000000000027941 */ /* 0x000fea0003800200 */
.L_x_541:
        /* <DEDUP_REMOVED lines=20> */
.L_x_540:
[----:B------:R-:W-:Y:S05]  /*8930*/  BSYNC.RECONVERGENT B1 ;  /* 0x0000000000017941 */ /* 0x000fea0003800200 */
.L_x_539:
[----:B------:R-:W-:Y:S01]  /*8940*/  ISETP.GE.AND P1, PT, R76, R77, PT ;  /* 0x0000004d4c00720c */ /* 0x000fe20003f26270 */
[----:B------:R-:W-:-:S12]  /*8950*/  BSSY.RECONVERGENT B1, `(.L_x_543) ;  /* 0x0000028000017945 */ /* 0x000fd80003800200 */
[----:B------:R-:W-:Y:S05]  /*8960*/  @P1 BRA `(.L_x_544) ;  /* 0x0000000000981947 */ /* 0x000fea0003800000 */
[----:B------:R-:W-:Y:S01]  /*8970*/  IMAD.IADD R11, R132, 0x1, R5 ;  /* 0x00000001840b7824 */ /* 0x000fe200078e0205 */
[----:B------:R-:W-:Y:S01]  /*8980*/  BSSY.RECONVERGENT B2, `(.L_x_545) ;  /* 0x0000010000027945 */ /* 0x000fe20003800200 */
[----:B------:R-:W-:-:S03]  /*8990*/  IMAD.MOV.U32 R109, RZ, RZ, RZ ;  /* 0x000000ffff6d7224 */ /* 0x000fc600078e00ff */
[----:B------:R-:W-:-:S04]  /*89a0*/  SHF.L.U32 R129, R11, 0x3, RZ ;  /* 0x000000030b817819 */ /* 0x000fc800000006ff */
[----:B------:R-:W-:-:S13]  /*89b0*/  ISETP.GE.AND P1, PT, R129, R70, PT ;  /* 0x000000468100720c */ /* 0x000fda0003f26270 */
[----:B------:R-:W-:Y:S05]  /*89c0*/  @P1 BRA `(.L_x_546) ;  /* 0x00000000002c1947 */ /* 0x000fea0003800000 */
[----:B------:R-:W2:Y:S01]  /*89d0*/  LDG.E R127, desc[UR36][R126.64] ;  /* 0x000000247e7f7981 */ /* 0x000ea2000c1e1900 */
[----:B------:R-:W-:-:S04]  /*89e0*/  SHF.L.U32 R11, R18, 0x1, RZ ;  /* 0x00000001120b7819 */ /* 0x000fc800000006ff */
        /* <DEDUP_REMOVED lines=9> */
.L_x_546:
[----:B------:R-:W-:Y:S05]  /*8a80*/  BSYNC.RECONVERGENT B2 ;  /* 0x0000000000027941 */ /* 0x000fea0003800200 */
.L_x_545:
        /* <DEDUP_REMOVED lines=20> */
.L_x_544:
[----:B------:R-:W-:Y:S05]  /*8bd0*/  BSYNC.RECONVERGENT B1 ;  /* 0x0000000000017941 */ /* 0x000fea0003800200 */
.L_x_543:
[----:B-----5:R-:W-:Y:S01]  /*8be0*/  HFMA2 R11, R123, R78, -RZ ;  /* 0x0000004e7b0b7231 */ /* 0x020fe200001000ff */
[----:B------:R-:W-:Y:S01]  /*8bf0*/  UMOV UR4, 0xffffffff ;  /* 0xffffffff00047882 */ /* 0x000fe20000000000 */
[----:B------:R-:W-:Y:S02]  /*8c00*/  LOP3.LUT P1, RZ, R18, 0x3, RZ, 0xc0, !PT ;  /* 0x0000000312ff7812 */ /* 0x000fe4000782c0ff */
        /* <DEDUP_REMOVED lines=15> */
[----:B0-----:R-:W-:-:S04]  /*8d00*/  HFMA2 R11, R7, R94, R11 ;  /* 0x0000005e070b7231 */ /* 0x001fc8000000000b */
        /* <DEDUP_REMOVED lines=9> */
[----:B-1234-:R-:W-:-:S04]  /*8da0*/  HFMA2 R14, R27, R104, R13 ;  /* 0x000000681b0e7231 */ /* 0x01efc8000000000d */
[----:B------:R-:W-:-:S04]  /*8db0*/  HFMA2 R14, R28, R105, R14 ;  /* 0x000000691c0e7231 */ /* 0x000fc8000000000e */
[----:B------:R-:W-:-:S04]  /*8dc0*/  HFMA2 R15, R29, R106, R14 ;  /* 0x0000006a1d0f7231 */ /* 0x000fc8000000000e */
[----:B------:R-:W-:-:S04]  /*8dd0*/  HFMA2 R15, R30, R107, R15 ;  /* 0x0000006b1e0f7231 */ /* 0x000fc8000000000f */
[----:B------:R-:W-:-:S04]  /*8de0*/  HFMA2 R15, R31, R108, R15 ;  /* 0x0000006c1f0f7231 */ /* 0x000fc8000000000f */
[----:B------:R-:W-:-:S05]  /*8df0*/  HFMA2 R15, R32, R109, R15 ;  /* 0x0000006d200f7231 */ /* 0x000fca000000000f */
[--C-:B------:R-:W-:Y:S02]  /*8e00*/  HADD2.F32 R13, -RZ, R15.reuse.H0_H0 ;  /* 0x2000000fff0d7230 */ /* 0x100fe40000004100 */
[----:B------:R-:W-:-:S05]  /*8e10*/  HADD2.F32 R12, -RZ, R15.H1_H1 ;  /* 0x3000000fff0c7230 */ /* 0x000fca0000004100 */
[----:B------:R-:W-:Y:S01]  /*8e20*/  FADD.FTZ R13, R13, R12 ;  /* 0x0000000c0d0d7221 */ /* 0x000fe20000010000 */
[----:B------:R-:W-:Y:S06]  /*8e30*/  BRA.DIV UR4, `(.L_x_547) ;  /* 0x0000004a04e87947 */ /* 0x000fec000b800000 */
[----:B------:R-:W0:Y:S02]  /*8e40*/  SHFL.BFLY PT, R14, R13, 0x2, 0x1f ;  /* 0x0c401f000d0e7f89 */ /* 0x000e2400000e0000 */
[----:B0-----:R-:W-:-:S05]  /*8e50*/  FADD.FTZ R13, R13, R14 ;  /* 0x0000000e0d0d7221 */ /* 0x001fca0000010000 */
[----:B------:R0:W1:Y:S02]  /*8e60*/  SHFL.BFLY PT, R14, R13, 0x1, 0x1f ;  /* 0x0c201f000d0e7f89 */ /* 0x00006400000e0000 */
.L_x_616:
[----:B------:R-:W-:Y:S01]  /*8e70*/  ISETP.GE.OR P1, PT, R76, R77, P1 ;  /* 0x0000004d4c00720c */ /* 0x000fe20000f26670 */
[----:B-1----:R-:W-:Y:S01]  /*8e80*/  FADD.FTZ R14, R13, R14 ;  /* 0x0000000e0d0e7221 */ /* 0x002fe20000010000 */
[----:B------:R-:W-:Y:S03]  /*8e90*/  BSSY.RECONVERGENT B1, `(.L_x_548) ;  /* 0x000001b000017945 */ /* 0x000fe60003800200 */
[----:B------:R-:W-:-:S08]  /*8ea0*/  FMUL.FTZ R11, R14, UR18 ;  /* 0x000000120e0b7c20 */ /* 0x000fd00008410000 */
[----:B------:R-:W-:Y:S05]  /*8eb0*/  @P1 BRA `(.L_x_549) ;  /* 0x0000000000601947 */ /* 0x000fea0003800000 */
[----:B------:R-:W-:Y:S02]  /*8ec0*/  ISETP.NE.U32.AND P1, PT, RZ, UR10, PT ;  /* 0x0000000aff007c0c */ /* 0x000fe4000bf25070 */
[----:B------:R-:W-:Y:S02]  /*8ed0*/  ISETP.NE.U32.AND P3, PT, RZ, UR20, PT ;  /* 0x00000014ff007c0c */ /* 0x000fe4000bf65070 */
[----:B------:R-:W-:Y:S02]  /*8ee0*/  ISETP.NE.AND.EX P1, PT, RZ, UR11, PT, P1 ;  /* 0x0000000bff007c0c */ /* 0x000fe4000bf25310 */
[----:B------:R-:W-:-:S11]  /*8ef0*/  ISETP.NE.AND.EX P3, PT, RZ, UR21, PT, P3 ;  /* 0x00000015ff007c0c */ /* 0x000fd6000bf65330 */
[----:B------:R-:W1:Y:S01]  /*8f00*/  @P1 S2R R77, SR_CTAID.X ;  /* 0x00000000004d1919 */ /* 0x000e620000002500 */
[----:B------:R-:W1:Y:S08]  /*8f10*/  @P1 LDC.64 R14, c[0x0][0x448] ;  /* 0x00011200ff0e1b82 */ /* 0x000e700000000a00 */
[----:B0-----:R-:W0:Y:S08]  /*8f20*/  @P3 LDC.64 R12, c[0x0][0x438] ;  /* 0x00010e00ff0c3b82 */ /* 0x001e300000000a00 */
[----:B------:R-:W2:Y:S01]  /*8f30*/  @P1 LDC R126, c[0x0][0x430] ;  /* 0x00010c00ff7e1b82 */ /* 0x000ea20000000800 */
[----:B-1----:R-:W-:-:S07]  /*8f40*/  @P1 IMAD.WIDE.U32 R14, R77, 0x2, R14 ;  /* 0x000000024d0e1825 */ /* 0x002fce00078e000e */
[----:B------:R-:W2:Y:S01]  /*8f50*/  @P1 LDC R77, c[0x0][0x408] ;  /* 0x00010200ff4d1b82 */ /* 0x000ea20000000800 */
[----:B0-----:R-:W-:Y:S01]  /*8f60*/  @P3 IMAD.WIDE R12, R72, 0x2, R12 ;  /* 0x00000002480c3825 */ /* 0x001fe200078e020c */
[----:B------:R-:W3:Y:S05]  /*8f70*/  @P1 LDG.E.U16 R14, desc[UR36][R14.64] ;  /* 0x000000240e0e1981 */ /* 0x000eea000c1e1500 */
[----:B------:R-:W4:Y:S01]  /*8f80*/  @P3 LDG.E.U16 R12, desc[UR36][R12.64] ;  /* 0x000000240c0c3981 */ /* 0x000f22000c1e1500 */
[----:B--2---:R-:W-:-:S04]  /*8f90*/  @P1 IADD3 R77, PT, PT, R77, R126, RZ ;  /* 0x0000007e4d4d1210 */ /* 0x004fc80007ffe0ff */
[----:B------:R-:W-:-:S04]  /*8fa0*/  @P1 ISETP.GE.AND P4, PT, R76, R77, PT ;  /* 0x0000004d4c00120c */ /* 0x000fc80003f86270 */
[----:B------:R-:W-:-:S04]  /*8fb0*/  @P1 SEL R77, R16, RZ, !P4 ;  /* 0x000000ff104d1207 */ /* 0x000fc80006000000 */
[----:B------:R-:W-:Y:S01]  /*8fc0*/  @P1 IADD3 R77, PT, PT, R73, R77, -R22 ;  /* 0x0000004d494d1210 */ /* 0x000fe20007ffe816 */
[----:B---3--:R-:W-:Y:S02]  /*8fd0*/  @P1 HADD2.F32 R126, -RZ, R14.H0_H0 ;  /* 0x2000000eff7e1230 */ /* 0x008fe40000004100 */
[----:B----4-:R-:W-:Y:S01]  /*8fe0*/  @P3 HADD2.F32 R76, -RZ, R12.H0_H0 ;  /* 0x2000000cff4c3230 */ /* 0x010fe20000004100 */
[----:B------:R-:W-:-:S04]  /*8ff0*/  @P1 I2FP.F32.S32 R12, R77 ;  /* 0x0000004d000c1245 */ /* 0x000fc80000201400 */
[----:B------:R-:W-:-:S04]  /*9000*/  @P3 FADD.FTZ R11, R11, R76 ;  /* 0x0000004c0b0b3221 */ /* 0x000fc80000010000 */
[----:B------:R-:W-:-:S05]  /*9010*/  @P1 FFMA.FTZ R11, R12, R126, R11 ;  /* 0x0000007e0c0b1223 */ /* 0x000fca000001000b */
[----:B------:R1:W-:Y:S01]  /*9020*/  STS [R75], R11 ;  /* 0x0000000b4b007388 */ /* 0x0003e20000000800 */
[----:B------:R-:W-:-:S07]  /*9030*/  @!P2 FMNMX.FTZ R122, R122, R11, !PT ;  /* 0x0000000b7a7aa209 */ /* 0x000fce0007810000 */
.L_x_549:
[----:B------:R-:W-:Y:S05]  /*9040*/  BSYNC.RECONVERGENT B1 ;  /* 0x0000000000017941 */ /* 0x000fea0003800200 */
.L_x_548:
[----:B------:R-:W-:Y:S01]  /*9050*/  VIADD R12, R73, 0xf ;  /* 0x0000000f490c7836 */ /* 0x000fe20000000000 */
[----:B------:R-:W-:Y:S01]  /*9060*/  IADD3 R68, P2, PT, R68, 0x10, RZ ;  /* 0x0000001044447810 */ /* 0x000fe20007f5e0ff */
[----:B-1----:R-:W-:Y:S01]  /*9070*/  VIADD R75, R75, 0x40 ;  /* 0x000000404b4b7836 */ /* 0x002fe20000000000 */
[----:B------:R-:W-:Y:S02]  /*9080*/  IADD3 R73, PT, PT, R73, 0x10, RZ ;  /* 0x0000001049497810 */ /* 0x000fe40007ffe0ff */
[----:B------:R-:W-:Y:S01]  /*9090*/  ISETP.GE.AND P1, PT, R12, R71, PT ;  /* 0x000000470c00720c */ /* 0x000fe20003f26270 */
[----:B------:R-:W-:Y:S01]  /*90a0*/  IMAD.X R69, RZ, RZ, R69, P2 ;  /* 0x000000ffff457224 */ /* 0x000fe200010e0645 */
[----:B------:R-:W-:-:S11]  /*90b0*/  IADD3 R72, PT, PT, R72, 0x10, RZ ;  /* 0x0000001048487810 */ /* 0x000fd60007ffe0ff */
[----:B------:R-:W-:Y:S05]  /*90c0*/  @!P1 BRA `(.L_x_550) ;  /* 0xffffffa400f89947 */ /* 0x000fea000383ffff */
.L_x_420:
[----:B------:R-:W-:Y:S05]  /*90d0*/  BSYNC B0 ;  /* 0x0000000000007941 */ /* 0x000fea0003800000 */
.L_x_419:
[----:B------:R-:W-:-:S03]  /*90e0*/  UMOV UR4, 0xffffffff ;  /* 0xffffffff00047882 */ /* 0x000fc60000000000 */
[----:B------:R-:W-:Y:S05]  /*90f0*/  BRA.DIV UR4, `(.L_x_551) ;  /* 0x0000004a04787947 */ /* 0x000fea000b800000 */
[----:B------:R-:W0:Y:S02]  /*9100*/  SHFL.BFLY PT, R14, R122, 0x10, 0x1f ;  /* 0x0e001f007a0e7f89 */ /* 0x000e2400000e0000 */
[----:B0-----:R-:W-:-:S05]  /*9110*/  FMNMX.FTZ R13, R14, R122, !PT ;  /* 0x0000007a0e0d7209 */ /* 0x001fca0007810000 */
[----:B------:R-:W0:Y:S02]  /*9120*/  SHFL.BFLY PT, R14, R13, 0x8, 0x1f ;  /* 0x0d001f000d0e7f89 */ /* 0x000e2400000e0000 */
[----:B0-----:R-:W-:-:S05]  /*9130*/  FMNMX.FTZ R0, R13, R14, !PT ;  /* 0x0000000e0d007209 */ /* 0x001fca0007810000 */
[----:B------:R0:W2:Y:S02]  /*9140*/  SHFL.BFLY PT, R14, R0, 0x4, 0x1f ;  /* 0x0c801f00000e7f89 */ /* 0x0000a400000e0000 */
.L_x_621:
[----:B------:R-:W3:Y:S01]  /*9150*/  S2R R16, SR_CgaCtaId ;  /* 0x0000000000107919 */ /* 0x000ee20000008800 */
[----:B------:R-:W-:Y:S01]  /*9160*/  LOP3.LUT P0, R6, R18, 0x1f, RZ, 0xc0, !PT ;  /* 0x0000001f12067812 */ /* 0x000fe2000780c0ff */
[----:B------:R-:W-:Y:S05]  /*9170*/  WARPSYNC.ALL ;  /* 0x0000000000007948 */ /* 0x000fea0003800000 */
[----:B------:R-:W-:Y:S02]  /*9180*/  MOV R15, 0x400 ;  /* 0x00000400000f7802 */ /* 0x000fe40000000f00 */
[----:B--2---:R-:W-:Y:S02]  /*9190*/  FMNMX.FTZ R7, R0, R14, !PT ;  /* 0x0000000e00077209 */ /* 0x004fe40007810000 */
[----:B---3--:R-:W-:-:S04]  /*91a0*/  LEA R9, R16, R15, 0x18 ;  /* 0x0000000f10097211 */ /* 0x008fc800078ec0ff */
[----:B0-----:R-:W-:-:S05]  /*91b0*/  @!P0 LEA.HI R0, R18, R9, RZ, 0x1d ;  /* 0x0000000912008211 */ /* 0x001fca00078fe8ff */
[----:B------:R0:W-:Y:S01]  /*91c0*/  @!P0 STS [R0], R7 ;  /* 0x0000000700008388 */ /* 0x0001e20000000800 */
[----:B------:R-:W-:Y:S01]  /*91d0*/  BAR.SYNC.DEFER_BLOCKING 0x0 ;  /* 0x0000000000007b1d */ /* 0x000fe20000010000 */
[C---:B------:R-:W-:Y:S01]  /*91e0*/  ISETP.GT.U32.AND P0, PT, R6.reuse, 0x1, PT ;  /* 0x000000010600780c */ /* 0x040fe20003f04070 */
[----:B------:R-:W-:Y:S01]  /*91f0*/  IMAD.MOV.U32 R10, RZ, RZ, -0x800001 ;  /* 0xff7fffffff0a7424 */ /* 0x000fe200078e00ff */
[----:B0-----:R-:W-:-:S05]  /*9200*/  LEA R0, R6, R9, 0x2 ;  /* 0x0000000906007211 */ /* 0x001fca00078e10ff */
[----:B------:R-:W0:Y:S01]  /*9210*/  S2UR UR10, SR_CTAID.Y ;  /* 0x00000000000a79c3 */ /* 0x000e220000002600 */
[----:B------:R-:W-:Y:S05]  /*9220*/  BSSY.RECONVERGENT B0, `(.L_x_552) ;  /* 0x0000150000007945 */ /* 0x000fea0003800200 */
[----:B------:R-:W2:Y:S01]  /*9230*/  @!P0 LDS R10, [R0] ;  /* 0x00000000000a8984 */ /* 0x000ea20000000800 */
[----:B0-----:R-:W-:Y:S02]  /*9240*/  IMAD R23, R5, UR10, RZ ;  /* 0x0000000a05177c24 */ /* 0x001fe4000f8e02ff */
[----:B------:R-:W-:-:S03]  /*9250*/  IMAD.MOV.U32 R5, RZ, RZ, RZ ;  /* 0x000000ffff057224 */ /* 0x000fc600078e00ff */
[----:B------:R-:W-:Y:S01]  /*9260*/  SHF.R.S32.HI R4, RZ, 0x1f, R23 ;  /* 0x0000001fff047819 */ /* 0x000fe20000011417 */
[----:B--2---:R-:W0:Y:S02]  /*9270*/  SHFL.BFLY PT, R7, R10, 0x1, 0x1f ;  /* 0x0c201f000a077f89 */ /* 0x004e2400000e0000 */
[----:B0-----:R-:W-:Y:S02]  /*9280*/  FMNMX.FTZ R8, R7, R10, !PT ;  /* 0x0000000a07087209 */ /* 0x001fe40007810000 */
[----:B------:R-:W-:-:S04]  /*9290*/  IADD3 R7, PT, PT, R18, R3, RZ ;  /* 0x0000000312077210 */ /* 0x000fc80007ffe0ff */
[----:B------:R-:W-:Y:S01]  /*92a0*/  ISETP.GE.AND P0, PT, R7, R22, PT ;  /* 0x000000160700720c */ /* 0x000fe20003f06270 */
[----:B------:R-:W0:-:S12]  /*92b0*/  SHFL.IDX PT, R8, R8, RZ, 0x1f ;  /* 0x00001fff08087589 */ /* 0x000e1800000e0000 */
[----:B------:R-:W-:Y:S05]  /*92c0*/  @P0 BRA `(.L_x_553) ;  /* 0x0000001400140947 */ /* 0x000fea0003800000 */
[----:B------:R-:W2:Y:S02]  /*92d0*/  LDC.64 R10, c[0x0][0x420] ;  /* 0x00010800ff0a7b82 */ /* 0x000ea40000000a00 */
[----:B--2---:R-:W-:-:S04]  /*92e0*/  ISETP.NE.U32.AND P0, PT, R10, RZ, PT ;  /* 0x000000ff0a00720c */ /* 0x004fc80003f05070 */
[----:B------:R-:W-:-:S13]  /*92f0*/  ISETP.NE.AND.EX P0, PT, R11, RZ, PT, P0 ;  /* 0x000000ff0b00720c */ /* 0x000fda0003f05300 */
[----:B------:R-:W-:Y:S05]  /*9300*/  @P0 BRA `(.L_x_554) ;  /* 0x0000000c008c0947 */ /* 0x000fea0003800000 */
[----:B------:R-:W-:Y:S01]  /*9310*/  VIADDMNMX R10, R7, 0x40, R22, !PT ;  /* 0x00000040070a7846 */ /* 0x000fe20007800116 */
[----:B------:R-:W-:Y:S01]  /*9320*/  BSSY.RECONVERGENT B1, `(.L_x_555) ;  /* 0x000001c000017945 */ /* 0x000fe20003800200 */
[----:B------:R-:W-:Y:S01]  /*9330*/  LOP3.LUT R5, RZ, R18, RZ, 0x33, !PT ;  /* 0x00000012ff057212 */ /* 0x000fe200078e33ff */
[----:B------:R-:W-:-:S03]  /*9340*/  IMAD.MOV.U32 R11, RZ, RZ, R7 ;  /* 0x000000ffff0b7224 */ /* 0x000fc600078e0007 */
[----:B------:R-:W-:-:S04]  /*9350*/  IADD3 R10, PT, PT, -R3, R10, R5 ;  /* 0x0000000a030a7210 */ /* 0x000fc80007ffe105 */
        /* <DEDUP_REMOVED lines=8> */
[----:B------:R-:W-:Y:S01]  /*93e0*/  LOP3.LUT R10, R5, 0x3, RZ, 0xc0, !PT ;  /* 0x00000003050a7812 */ /* 0x000fe200078ec0ff */
[----:B------:R-:W-:Y:S01]  /*93f0*/  IMAD.MOV.U32 R5, RZ, RZ, RZ ;  /* 0x000000ffff057224 */ /* 0x000fe200078e00ff */
[----:B------:R-:W-:Y:S01]  /*9400*/  MOV R11, R7 ;  /* 0x00000007000b7202 */ /* 0x000fe20000000f00 */
[----:B-1----:R-:W-:Y:S01]  /*9410*/  IMAD R12, R18, 0x4, R13 ;  /* 0x00000004120c7824 */ /* 0x002fe200078e020d */
[----:B------:R-:W-:-:S07]  /*9420*/  IADD3 R10, PT, PT, -R10, RZ, RZ ;  /* 0x000000ff0a0a7210 */ /* 0x000fce0007ffe1ff */
.L_x_557:
[----:B------:R-:W0:Y:S01]  /*9430*/  LDS R13, [R12] ;  /* 0x000000000c0d7984 */ /* 0x000e220000000800 */
[----:B------:R-:W-:Y:S01]  /*9440*/  VIADD R10, R10, 0x1 ;  /* 0x000000010a0a7836 */ /* 0x000fe20000000000 */
[----:B------:R-:W-:-:S04]  /*9450*/  IADD3 R11, PT, PT, R11, 0x40, RZ ;  /* 0x000000400b0b7810 */ /* 0x000fc80007ffe0ff */
[----:B------:R-:W-:Y:S01]  /*9460*/  ISETP.NE.AND P0, PT, R10, RZ, PT ;  /* 0x000000ff0a00720c */ /* 0x000fe20003f05270 */
[----:B0-----:R-:W-:-:S04]  /*9470*/  FADD.FTZ R13, -R8, R13 ;  /* 0x0000000d080d7221 */ /* 0x001fc80000010100 */
[----:B------:R-:W-:-:S06]  /*9480*/  FMUL.FTZ R13, R13, 1.4426950216293334961 ;  /* 0x3fb8aa3b0d0d7820 */ /* 0x000fcc0000410000 */
[----:B------:R-:W0:Y:S02]  /*9490*/  MUFU.EX2 R13, R13 ;  /* 0x0000000d000d7308 */ /* 0x000e240000000800 */
[----:B0-----:R0:W-:Y:S01]  /*94a0*/  STS [R12], R13 ;  /* 0x0000000d0c007388 */ /* 0x0011e20000000800 */
[----:B------:R-:W-:Y:S01]  /*94b0*/  FADD.FTZ R5, R13, R5 ;  /* 0x000000050d057221 */ /* 0x000fe20000010000 */
[----:B0-----:R-:W-:Y:S01]  /*94c0*/  VIADD R12, R12, 0x100 ;  /* 0x000001000c0c7836 */ /* 0x001fe20000000000 */
[----:B------:R-:W-:Y:S06]  /*94d0*/  @P0 BRA `(.L_x_557) ;  /* 0xfffffffc00d40947 */ /* 0x000fec000383ffff */
.L_x_556:
[----:B------:R-:W-:Y:S05]  /*94e0*/  BSYNC.RECONVERGENT B1 ;  /* 0x0000000000017941 */ /* 0x000fea0003800200 */
.L_x_555:
[----:B------:R-:W-:Y:S05]  /*94f0*/  @!P1 BRA `(.L_x_553) ;  /* 0x0000001000889947 */ /* 0x000fea0003800000 */
[----:B-1----:R-:W-:Y:S01]  /*9500*/  IADD3 R12, PT, PT, R22, -R11, RZ ;  /* 0x8000000b160c7210 */ /* 0x002fe20007ffe0ff */
[----:B------:R-:W-:Y:S01]  /*9510*/  VIADD R15, R15, 0x410 ;  /* 0x000004100f0f7836 */ /* 0x000fe20000000000 */
[----:B------:R-:W-:Y:S01]  /*9520*/  SHF.L.U32 R10, R3, 0x2, RZ ;  /* 0x00000002030a7819 */ /* 0x000fe200000006ff */
[----:B------:R-:W-:Y:S01]  /*9530*/  BSSY.RECONVERGENT B1, `(.L_x_558) ;  /* 0x000006d000017945 */ /* 0x000fe20003800200 */
[----:B------:R-:W-:Y:S02]  /*9540*/  ISETP.GT.AND P1, PT, R12, 0x300, PT ;  /* 0x000003000c00780c */ /* 0x000fe40003f24270 */
[----:B------:R-:W-:Y:S01]  /*9550*/  LEA R15, R16, R15, 0x18 ;  /* 0x0000000f100f7211 */ /* 0x000fe200078ec0ff */
[----:B------:R-:W-:Y:S01]  /*9560*/  IMAD R10, R11, 0x4, -R10 ;  /* 0x000000040b0a7824 */ /* 0x000fe200078e0a0a */
[----:B------:R-:W-:-:S04]  /*9570*/  PLOP3.LUT P0, PT, PT, PT, PT, 0x80, 0x8 ;  /* 0x000000000008781c */ /* 0x000fc80003f0f070 */
[----:B------:R-:W-:-:S05]  /*9580*/  IADD3 R10, PT, PT, R10, 0x200, R15 ;  /* 0x000002000a0a7810 */ /* 0x000fca0007ffe00f */
[----:B------:R-:W-:Y:S05]  /*9590*/  @!P1 BRA `(.L_x_559) ;  /* 0x0000000400989947 */ /* 0x000fea0003800000 */
[----:B------:R-:W-:Y:S02]  /*95a0*/  PLOP3.LUT P0, PT, PT, PT, PT, 0x8, 0x80 ;  /* 0x000000000080781c */ /* 0x000fe40003f0e170 */
[----:B------:R-:W-:-:S11]  /*95b0*/  IADD3 R12, PT, PT, R22, -0x300, RZ ;  /* 0xfffffd00160c7810 */ /* 0x000fd60007ffe0ff */
.L_x_560:
[----:B------:R-:W0:Y:S01]  /*95c0*/  LDS R13, [R10+-0x200] ;  /* 0xfffe00000a0d7984 */ /* 0x000e220000000800 */
[----:B------:R-:W-:-:S03]  /*95d0*/  VIADD R11, R11, 0x400 ;  /* 0x000004000b0b7836 */ /* 0x000fc60000000000 */
[----:B------:R-:W1:Y:S02]  /*95e0*/  LDS R15, [R10+-0x100] ;  /* 0xffff00000a0f7984 */ /* 0x000e640000000800 */
        /* <DEDUP_REMOVED lines=9> */
[----:B0-----:R-:W-:-:S03]  /*9680*/  FADD.FTZ R13, -R8, R13 ;  /* 0x0000000d080d7221 */ /* 0x001fc60000010100 */
[----:B------:R-:W0:Y:S01]  /*9690*/  LDS R39, [R10+0x800] ;  /* 0x000800000a277984 */ /* 0x000e220000000800 */
[----:B------:R-:W-:Y:S01]  /*96a0*/  FMUL.FTZ R13, R13, 1.4426950216293334961 ;  /* 0x3fb8aa3b0d0d7820 */ /* 0x000fe20000410000 */
[C---:B-1----:R-:W-:Y:S02]  /*96b0*/  FADD.FTZ R15, -R8.reuse, R15 ;  /* 0x0000000f080f7221 */ /* 0x042fe40000010100 */
[----:B------:R-:W1:Y:S01]  /*96c0*/  LDS R41, [R10+0x900] ;  /* 0x000900000a297984 */ /* 0x000e620000000800 */
[C---:B--2---:R-:W-:Y:S01]  /*96d0*/  FADD.FTZ R21, -R8.reuse, R21 ;  /* 0x0000001508157221 */ /* 0x044fe20000010100 */
        /* <DEDUP_REMOVED lines=9> */
[----:B------:R-:W0:Y:S01]  /*9770*/  MUFU.EX2 R15, R15 ;  /* 0x0000000f000f7308 */ /* 0x000e220000000800 */
[----:B------:R-:W-:Y:S01]  /*9780*/  FMUL.FTZ R27, R27, 1.4426950216293334961 ;  /* 0x3fb8aa3b1b1b7820 */ /* 0x000fe20000410000 */
[C---:B-----5:R-:W-:Y:S01]  /*9790*/  FADD.FTZ R29, -R8.reuse, R29 ;  /* 0x0000001d081d7221 */ /* 0x060fe20000010100 */
[----:B------:R-:W5:Y:S01]  /*97a0*/  LDS R49, [R10+0xd00] ;  /* 0x000d00000a317984 */ /* 0x000f620000000800 */
[C---:B------:R-:W-:Y:S02]  /*97b0*/  FADD.FTZ R31, -R8.reuse, R31 ;  /* 0x0000001f081f7221 */ /* 0x040fe40000010100 */
[----:B------:R-:W-:Y:S02]  /*97c0*/  FMUL.FTZ R29, R29, 1.4426950216293334961 ;  /* 0x3fb8aa3b1d1d7820 */ /* 0x000fe40000410000 */
[----:B------:R-:W1:Y:S01]  /*97d0*/  MUFU.EX2 R21, R21 ;  /* 0x0000001500157308 */ /* 0x000e620000000800 */
[----:B------:R-:W-:Y:S01]  /*97e0*/  FADD.FTZ R5, R13, R5 ;  /* 0x000000050d057221 */ /* 0x000fe20000010000 */
[----:B------:R-:W-:Y:S01]  /*97f0*/  FMUL.FTZ R31, R31, 1.4426950216293334961 ;  /* 0x3fb8aa3b1f1f7820 */ /* 0x000fe20000410000 */
[C---:B------:R-:W-:Y:S01]  /*9800*/  FADD.FTZ R33, -R8.reuse, R33 ;  /* 0x0000002108217221 */ /* 0x040fe20000010100 */
[----:B------:R-:W-:Y:S01]  /*9810*/  STS [R10+-0x200], R13 ;  /* 0xfffe000d0a007388 */ /* 0x000fe20000000800 */
[----:B------:R-:W-:-:S02]  /*9820*/  FADD.FTZ R35, -R8, R35 ;  /* 0x0000002308237221 */ /* 0x000fc40000010100 */
[----:B------:R-:W-:Y:S01]  /*9830*/  FMUL.FTZ R33, R33, 1.4426950216293334961 ;  /* 0x3fb8aa3b21217820 */ /* 0x000fe20000410000 */
[----:B------:R-:W2:Y:S01]  /*9840*/  MUFU.EX2 R25, R25 ;  /* 0x0000001900197308 */ /* 0x000ea20000000800 */
[----:B0-----:R-:W-:Y:S01]  /*9850*/  FADD.FTZ R5, R5, R15 ;  /* 0x0000000f05057221 */ /* 0x001fe20000010000 */
[----:B------:R-:W-:Y:S01]  /*9860*/  FMUL.FTZ R35, R35, 1.4426950216293334961 ;  /* 0x3fb8aa3b23237820 */ /* 0x000fe20000410000 */
[C---:B------:R-:W-:Y:S01]  /*9870*/  FADD.FTZ R37, -R8.reuse, R37 ;  /* 0x0000002508257221 */ /* 0x040fe20000010100 */
[----:B------:R-:W-:Y:S01]  /*9880*/  STS [R10+-0x100], R15 ;  /* 0xffff000f0a007388 */ /* 0x000fe20000000800 */
[C---:B------:R-:W-:Y:S02]  /*9890*/  FADD.FTZ R39, -R8.reuse, R39 ;  /* 0x0000002708277221 */ /* 0x040fe40000010100 */
[----:B------:R-:W-:Y:S01]  /*98a0*/  FMUL.FTZ R37, R37, 1.4426950216293334961 ;  /* 0x3fb8aa3b25257820 */ /* 0x000fe20000410000 */
[----:B------:R-:W0:Y:S01]  /*98b0*/  MUFU.EX2 R27, R27 ;  /* 0x0000001b001b7308 */ /* 0x000e220000000800 */
[----:B-1----:R-:W-:Y:S01]  /*98c0*/  FADD.FTZ R5, R5, R21 ;  /* 0x0000001505057221 */ /* 0x002fe20000010000 */
[----:B------:R-:W-:Y:S01]  /*98d0*/  FMUL.FTZ R39, R39, 1.4426950216293334961 ;  /* 0x3fb8aa3b27277820 */ /* 0x000fe20000410000 */
[C---:B------:R-:W-:Y:S01]  /*98e0*/  FADD.FTZ R41, -R8.reuse, R41 ;  /* 0x0000002908297221 */ /* 0x040fe20000010100 */
[----:B------:R-:W-:Y:S03]  /*98f0*/  STS [R10], R21 ;  /* 0x000000150a007388 */ /* 0x000fe60000000800 */
[----:B------:R-:W-:Y:S01]  /*9900*/  FMUL.FTZ R41, R41, 1.4426950216293334961 ;  /* 0x3fb8aa3b29297820 */ /* 0x000fe20000410000 */
[----:B------:R-:W1:Y:S01]  /*9910*/  MUFU.EX2 R29, R29 ;  /* 0x0000001d001d7308 */ /* 0x000e620000000800 */
[----:B--2---:R-:W-:Y:S01]  /*9920*/  FADD.FTZ R5, R5, R25 ;  /* 0x0000001905057221 */ /* 0x004fe20000010000 */
[C---:B------:R-:W-:Y:S01]  /*9930*/  FADD.FTZ R43, -R8.reuse, R43 ;  /* 0x0000002b082b7221 */ /* 0x040fe20000010100 */
[C---:B---3--:R-:W-:Y:S01]  /*9940*/  FADD.FTZ R45, -R8.reuse, R45 ;  /* 0x0000002d082d7221 */ /* 0x048fe20000010100 */
[----:B------:R-:W-:Y:S02]  /*9950*/  STS [R10+0x100], R25 ;  /* 0x000100190a007388 */ /* 0x000fe40000000800 */
[----:B------:R-:W-:Y:S01]  /*9960*/  FMUL.FTZ R43, R43, 1.4426950216293334961 ;  /* 0x3fb8aa3b2b2b7820 */ /* 0x000fe20000410000 */
[----:B------:R-:W-:Y:S01]  /*9970*/  FMUL.FTZ R45, R45, 1.4426950216293334961 ;  /* 0x3fb8aa3b2d2d7820 */ /* 0x000fe20000410000 */
[----:B------:R-:W2:Y:S01]  /*9980*/  MUFU.EX2 R31, R31 ;  /* 0x0000001f001f7308 */ /* 0x000ea20000000800 */
[----:B0-----:R-:W-:Y:S01]  /*9990*/  FADD.FTZ R5, R5, R27 ;  /* 0x0000001b05057221 */ /* 0x001fe20000010000 */
[C---:B----4-:R-:W-:Y:S01]  /*99a0*/  FADD.FTZ R47, -R8.reuse, R47 ;  /* 0x0000002f082f7221 */ /* 0x050fe20000010100 */
[----:B-----5:R-:W-:Y:S01]  /*99b0*/  FADD.FTZ R49, -R8, R49 ;  /* 0x0000003108317221 */ /* 0x020fe20000010100 */
[----:B------:R-:W-:Y:S02]  /*99c0*/  STS [R10+0x200], R27 ;  /* 0x0002001b0a007388 */ /* 0x000fe40000000800 */
[----:B------:R-:W-:Y:S01]  /*99d0*/  FMUL.FTZ R47, R47, 1.4426950216293334961 ;  /* 0x3fb8aa3b2f2f7820 */ /* 0x000fe20000410000 */
[----:B------:R-:W-:Y:S01]  /*99e0*/  FMUL.FTZ R49, R49, 1.4426950216293334961 ;  /* 0x3fb8aa3b31317820 */ /* 0x000fe20000410000 */
[----:B------:R-:W0:Y:S01]  /*99f0*/  MUFU.EX2 R33, R33 ;  /* 0x0000002100217308 */ /* 0x000e220000000800 */
[----:B-1----:R-:W-:Y:S01]  /*9a00*/  FADD.FTZ R5, R5, R29 ;  /* 0x0000001d05057221 */ /* 0x002fe20000010000 */
[----:B------:R-:W-:Y:S06]  /*9a10*/  STS [R10+0x300], R29 ;  /* 0x0003001d0a007388 */ /* 0x000fec0000000800 */
[----:B------:R-:W1:Y:S01]  /*9a20*/  MUFU.EX2 R35, R35 ;  /* 0x0000002300237308 */ /* 0x000e620000000800 */
[----:B--2---:R-:W-:Y:S01]  /*9a30*/  FADD.FTZ R5, R5, R31 ;  /* 0x0000001f05057221 */ /* 0x004fe20000010000 */
[----:B------:R-:W-:Y:S06]  /*9a40*/  STS [R10+0x400], R31 ;  /* 0x0004001f0a007388 */ /* 0x000fec0000000800 */
        /* <DEDUP_REMOVED lines=20> */
[----:B------:R-:W-:Y:S03]  /*9b90*/  STS [R10+0xb00], R45 ;  /* 0x000b002d0a007388 */ /* 0x000fe60000000800 */
[----:B-1----:R-:W-:Y:S01]  /*9ba0*/  FADD.FTZ R5, R5, R47 ;  /* 0x0000002f05057221 */ /* 0x002fe20000010000 */
[----:B------:R-:W-:Y:S04]  /*9bb0*/  STS [R10+0xc00], R47 ;  /* 0x000c002f0a007388 */ /* 0x000fe80000000800 */
[----:B--2---:R0:W-:Y:S01]  /*9bc0*/  STS [R10+0xd00], R49 ;  /* 0x000d00310a007388 */ /* 0x0041e20000000800 */
[----:B------:R-:W-:Y:S01]  /*9bd0*/  FADD.FTZ R5, R5, R49 ;  /* 0x0000003105057221 */ /* 0x000fe20000010000 */
[----:B0-----:R-:W-:Y:S01]  /*9be0*/  IADD3 R10, PT, PT, R10, 0x1000, RZ ;  /* 0x000010000a0a7810 */ /* 0x001fe20007ffe0ff */
[----:B------:R-:W-:Y:S06]  /*9bf0*/  @!P1 BRA `(.L_x_560) ;  /* 0xfffffff800709947 */ /* 0x000fec000383ffff */
.L_x_559:
[----:B------:R-:W-:Y:S05]  /*9c00*/  BSYNC.RECONVERGENT B1 ;  /* 0x0000000000017941 */ /* 0x000fea0003800200 */
.L_x_558:
[----:B------:R-:W-:Y:S01]  /*9c10*/  IMAD.IADD R12, R22, 0x1, -R11 ;  /* 0x00000001160c7824 */ /* 0x000fe200078e0a0b */
[----:B------:R-:W-:Y:S04]  /*9c20*/  BSSY.RECONVERGENT B1, `(.L_x_561) ;  /* 0x0000036000017945 */ /* 0x000fe80003800200 */
[----:B------:R-:W-:-:S13]  /*9c30*/  ISETP.GT.AND P1, PT, R12, 0x100, PT ;  /* 0x000001000c00780c */ /* 0x000fda0003f24270 */
[----:B------:R-:W-:Y:S05]  /*9c40*/  @!P1 BRA `(.L_x_562) ;  /* 0x0000000000cc9947 */ /* 0x000fea0003800000 */
[----:B------:R-:W0:Y:S01]  /*9c50*/  LDS R13, [R10+-0x200] ;  /* 0xfffe00000a0d7984 */ /* 0x000e220000000800 */
[----:B------:R-:W-:Y:S02]  /*9c60*/  PLOP3.LUT P0, PT, PT, PT, PT, 0x8, 0x80 ;  /* 0x000000000080781c */ /* 0x000fe40003f0e170 */
[----:B------:R-:W-:Y:S01]  /*9c70*/  IADD3 R11, PT, PT, R11, 0x200, RZ ;  /* 0x000002000b0b7810 */ /* 0x000fe20007ffe0ff */
[----:B------:R-:W1:Y:S04]  /*9c80*/  LDS R15, [R10+-0x100] ;  /* 0xffff00000a0f7984 */ /* 0x000e680000000800 */
[----:B------:R-:W2:Y:S04]  /*9c90*/  LDS R21, [R10] ;  /* 0x000000000a157984 */ /* 0x000ea80000000800 */
[----:B------:R-:W3:Y:S04]  /*9ca0*/  LDS R25, [R10+0x100] ;  /* 0x000100000a197984 */ /* 0x000ee80000000800 */
[----:B------:R-:W4:Y:S04]  /*9cb0*/  LDS R27, [R10+0x200] ;  /* 0x000200000a1b7984 */ /* 0x000f280000000800 */
[----:B------:R-:W5:Y:S04]  /*9cc0*/  LDS R29, [R10+0x300] ;  /* 0x000300000a1d7984 */ /* 0x000f680000000800 */
[----:B------:R-:W5:Y:S04]  /*9cd0*/  LDS R31, [R10+0x400] ;  /* 0x000400000a1f7984 */ /* 0x000f680000000800 */
[----:B------:R-:W5:Y:S01]  /*9ce0*/  LDS R33, [R10+0x500] ;  /* 0x000500000a217984 */ /* 0x000f620000000800 */
[----:B0-----:R-:W-:-:S04]  /*9cf0*/  FADD.FTZ R13, -R8, R13 ;  /* 0x0000000d080d7221 */ /* 0x001fc80000010100 */
[----:B------:R-:W-:Y:S01]  /*9d00*/  FMUL.FTZ R13, R13, 1.4426950216293334961 ;  /* 0x3fb8aa3b0d0d7820 */ /* 0x000fe20000410000 */
[C---:B-1----:R-:W-:Y:S01]  /*9d10*/  FADD.FTZ R15, -R8.reuse, R15 ;  /* 0x0000000f080f7221 */ /* 0x042fe20000010100 */
        /* <DEDUP_REMOVED lines=38> */
.L_x_562:
[----:B------:R-:W-:Y:S05]  /*9f80*/  BSYNC.RECONVERGENT B1 ;  /* 0x0000000000017941 */ /* 0x000fea0003800200 */
.L_x_561:
[----:B------:R-:W-:-:S13]  /*9f90*/  ISETP.LT.OR P0, PT, R11, R22, P0 ;  /* 0x000000160b00720c */ /* 0x000fda0000701670 */
[----:B------:R-:W-:Y:S05]  /*9fa0*/  @!P0 BRA `(.L_x_553) ;  /* 0x0000000400dc8947 */ /* 0x000fea0003800000 */
[----:B------:R-:W0:Y:S04]  /*9fb0*/  LDS R11, [R10+-0x200] ;  /* 0xfffe00000a0b7984 */ /* 0x000e280000000800 */
[----:B------:R-:W1:Y:S04]  /*9fc0*/  LDS R13, [R10+-0x100] ;  /* 0xffff00000a0d7984 */ /* 0x000e680000000800 */
[----:B------:R-:W2:Y:S04]  /*9fd0*/  LDS R15, [R10] ;  /* 0x000000000a0f7984 */ /* 0x000ea80000000800 */
[----:B------:R-:W3:Y:S01]  /*9fe0*/  LDS R21, [R10+0x100] ;  /* 0x000100000a157984 */ /* 0x000ee20000000800 */
[C---:B0-----:R-:W-:Y:S01]  /*9ff0*/  FADD.FTZ R11, -R8.reuse, R11 ;  /* 0x0000000b080b7221 */ /* 0x041fe20000010100 */
[----:B-1----:R-:W-:-:S03]  /*a000*/  FADD.FTZ R13, -R8, R13 ;  /* 0x0000000d080d7221 */ /* 0x002fc60000010100 */
        /* <DEDUP_REMOVED lines=19> */
.L_x_554:
[----:B-1----:R-:W-:Y:S01]  /*a140*/  VIADDMNMX R12, R7, 0x40, R22, !PT ;  /* 0x00000040070c7846 */ /* 0x002fe20007800116 */
[----:B------:R-:W-:Y:S01]  /*a150*/  BSSY.RECONVERGENT B1, `(.L_x_563) ;  /* 0x0000024000017945 */ /* 0x000fe20003800200 */
[----:B------:R-:W-:-:S04]  /*a160*/  LOP3.LUT R5, RZ, R18, RZ, 0x33, !PT ;  /* 0x00000012ff057212 */ /* 0x000fc800078e33ff */
[----:B------:R-:W-:Y:S01]  /*a170*/  IADD3 R13, PT, PT, -R3, R12, R5 ;  /* 0x0000000c030d7210 */ /* 0x000fe20007ffe105 */
[----:B------:R-:W-:-:S03]  /*a180*/  IMAD.MOV.U32 R12, RZ, RZ, R7 ;  /* 0x000000ffff0c7224 */ /* 0x000fc600078e0007 */
[C---:B------:R-:W-:Y:S02]  /*a190*/  LOP3.LUT R5, R13.reuse, 0xc0, RZ, 0xc0, !PT ;  /* 0x000000c00d057812 */ /* 0x040fe400078ec0ff */
[----:B------:R-:W-:Y:S02]  /*a1a0*/  ISETP.GE.U32.AND P0, PT, R13, 0xc0, PT ;  /* 0x000000c00d00780c */ /* 0x000fe40003f06070 */
[----:B------:R-:W-:Y:S01]  /*a1b0*/  ISETP.NE.AND P1, PT, R5, 0xc0, PT ;  /* 0x000000c00500780c */ /* 0x000fe20003f25270 */
[----:B------:R-:W-:-:S12]  /*a1c0*/  HFMA2 R5, -RZ, RZ, 0, 0 ;  /* 0x00000000ff057431 */ /* 0x000fd800000001ff */
[----:B------:R-:W-:Y:S05]  /*a1d0*/  @!P1 BRA `(.L_x_564) ;  /* 0x00000000006c9947 */ /* 0x000fea0003800000 */
[----:B------:R-:W-:Y:S02]  /*a1e0*/  IADD3 R15, PT, PT, R15, 0x410, RZ ;  /* 0x000004100f0f7810 */ /* 0x000fe40007ffe0ff */
[----:B------:R-:W-:Y:S02]  /*a1f0*/  LEA.HI R5, R13, 0x1, RZ, 0x1a ;  /* 0x000000010d057811 */ /* 0x000fe400078fd0ff */
[----:B------:R-:W-:Y:S02]  /*a200*/  IADD3 R20, P1, P2, R23, R10, R7 ;  /* 0x0000000a17147210 */ /* 0x000fe40007a3e007 */
[----:B------:R-:W-:Y:S02]  /*a210*/  LEA R15, R16, R15, 0x18 ;  /* 0x0000000f100f7211 */ /* 0x000fe400078ec0ff */
[----:B------:R-:W-:Y:S01]  /*a220*/  LOP3.LUT R10, R5, 0x3, RZ, 0xc0, !PT ;  /* 0x00000003050a7812 */ /* 0x000fe200078ec0ff */
[----:B------:R-:W-:Y:S01]  /*a230*/  IMAD.MOV.U32 R5, RZ, RZ, RZ ;  /* 0x000000ffff057224 */ /* 0x000fe200078e00ff */
[----:B------:R-:W-:Y:S01]  /*a240*/  IADD3.X R11, PT, PT, R4, R11, RZ, P1, P2 ;  /* 0x0000000b040b7210 */ /* 0x000fe20000fe44ff */
[----:B------:R-:W-:Y:S01]  /*a250*/  IMAD R13, R18, 0x4, R15 ;  /* 0x00000004120d7824 */ /* 0x000fe200078e020f */
[----:B------:R-:W-:-:S02]  /*a260*/  MOV R12, R7 ;  /* 0x00000007000c7202 */ /* 0x000fc40000000f00 */
[----:B------:R-:W-:-:S07]  /*a270*/  IADD3 R14, PT, PT, -R10, RZ, RZ ;  /* 0x000000ff0a0e7210 */ /* 0x000fce0007ffe1ff */
.L_x_565:
[----:B------:R-:W-:-:S06]  /*a280*/  IMAD.MOV.U32 R10, RZ, RZ, R20 ;  /* 0x000000ffff0a7224 */ /* 0x000fcc00078e0014 */
[----:B------:R1:W2:Y:S01]  /*a290*/  LDG.E.U8 R10, desc[UR36][R10.64] ;  /* 0x000000240a0a7981 */ /* 0x0002a2000c1e1100 */
[----:B------:R-:W-:Y:S01]  /*a2a0*/  MOV R16, RZ ;  /* 0x000000ff00107202 */ /* 0x000fe20000000f00 */
[----:B------:R-:W-:Y:S01]  /*a2b0*/  VIADD R14, R14, 0x1 ;  /* 0x000000010e0e7836 */ /* 0x000fe20000000000 */
[----:B------:R-:W-:Y:S02]  /*a2c0*/  IADD3 R20, P2, PT, R20, 0x40, RZ ;  /* 0x0000004014147810 */ /* 0x000fe40007f5e0ff */
[----:B------:R-:W-:-:S03]  /*a2d0*/  IADD3 R12, PT, PT, R12, 0x40, RZ ;  /* 0x000000400c0c7810 */ /* 0x000fc60007ffe0ff */
[----:B-1----:R-:W-:Y:S01]  /*a2e0*/  IMAD.X R11, RZ, RZ, R11, P2 ;  /* 0x000000ffff0b7224 */ /* 0x002fe200010e060b */
[----:B--2---:R-:W-:-:S13]  /*a2f0*/  ISETP.NE.AND P1, PT, R10, RZ, PT ;  /* 0x000000ff0a00720c */ /* 0x004fda0003f25270 */
[----:B------:R-:W0:Y:S02]  /*a300*/  @!P1 LDS R15, [R13] ;  /* 0x000000000d0f9984 */ /* 0x000e240000000800 */
[----:B0-----:R-:W-:-:S04]  /*a310*/  @!P1 FADD.FTZ R15, -R8, R15 ;  /* 0x0000000f080f9221 */ /* 0x001fc80000010100 */
[----:B------:R-:W-:-:S04]  /*a320*/  @!P1 FMUL.FTZ R15, R15, 1.4426950216293334961 ;  /* 0x3fb8aa3b0f0f9820 */ /* 0x000fc80000410000 */
[----:B------:R-:W0:Y:S01]  /*a330*/  @!P1 MUFU.EX2 R16, R15 ;  /* 0x0000000f00109308 */ /* 0x000e220000000800 */
[----:B------:R-:W-:Y:S01]  /*a340*/  ISETP.NE.AND P1, PT, R14, RZ, PT ;  /* 0x000000ff0e00720c */ /* 0x000fe20003f25270 */
[----:B0-----:R0:W-:Y:S01]  /*a350*/  STS [R13], R16 ;  /* 0x000000100d007388 */ /* 0x0011e20000000800 */
[----:B------:R-:W-:Y:S01]  /*a360*/  FADD.FTZ R5, R16, R5 ;  /* 0x0000000510057221 */ /* 0x000fe20000010000 */
[----:B0-----:R-:W-:-:S10]  /*a370*/  IADD3 R13, PT, PT, R13, 0x100, RZ ;  /* 0x000001000d0d7810 */ /* 0x001fd40007ffe0ff */
[----:B------:R-:W-:Y:S05]  /*a380*/  @P1 BRA `(.L_x_565) ;  /* 0xfffffffc00bc1947 */ /* 0x000fea000383ffff */
.L_x_564:
[----:B------:R-:W-:Y:S05]  /*a390*/  BSYNC.RECONVERGENT B1 ;  /* 0x0000000000017941 */ /* 0x000fea0003800200 */
.L_x_563:
[----:B------:R-:W-:Y:S05]  /*a3a0*/  @!P0 BRA `(.L_x_553) ;  /* 0x0000000000dc8947 */ /* 0x000fea0003800000 */
[----:B------:R-:W1:Y:S01]  /*a3b0*/  S2R R14, SR_CgaCtaId ;  /* 0x00000000000e7919 */ /* 0x000e620000008800 */
[----:B------:R-:W2:Y:S01]  /*a3c0*/  LDCU.64 UR4, c[0x0][0x420] ;  /* 0x00008400ff0477ac */ /* 0x000ea20008000a00 */
[----:B------:R-:W-:Y:S01]  /*a3d0*/  MOV R10, 0x400 ;  /* 0x00000400000a7802 */ /* 0x000fe20000000f00 */
[----:B------:R-:W-:-:S03]  /*a3e0*/  IMAD.SHL.U32 R11, R3, 0x4, RZ ;  /* 0x00000004030b7824 */ /* 0x000fc600078e00ff */
[----:B------:R-:W-:Y:S01]  /*a3f0*/  IADD3 R13, PT, PT, R10, 0x410, RZ ;  /* 0x000004100a0d7810 */ /* 0x000fe20007ffe0ff */
[----:B------:R-:W-:Y:S01]  /*a400*/  IMAD R10, R12, 0x4, -R11 ;  /* 0x000000040c0a7824 */ /* 0x000fe200078e0a0b */
[----:B--2---:R-:W-:-:S04]  /*a410*/  IADD3 R15, P0, P1, R23, UR4, R12 ;  /* 0x00000004170f7c10 */ /* 0x004fc8000f91e00c */
[----:B------:R-:W-:Y:S02]  /*a420*/  IADD3 R15, P2, PT, R15, 0x80, RZ ;  /* 0x000000800f0f7810 */ /* 0x000fe40007f5e0ff */
[----:B------:R-:W-:-:S04]  /*a430*/  IADD3.X R11, PT, PT, R4, UR5, RZ, P0, P1 ;  /* 0x00000005040b7c10 */ /* 0x000fc800087e24ff */
[----:B------:R-:W-:Y:S02]  /*a440*/  IADD3.X R11, PT, PT, RZ, R11, RZ, P2, !PT ;  /* 0x0000000bff0b7210 */ /* 0x000fe400017fe4ff */
[----:B-1----:R-:W-:-:S04]  /*a450*/  LEA R13, R14, R13, 0x18 ;  /* 0x0000000d0e0d7211 */ /* 0x002fc800078ec0ff */
[----:B------:R-:W-:-:S07]  /*a460*/  IADD3 R13, PT, PT, R10, 0x200, R13 ;  /* 0x000002000a0d7810 */ /* 0x000fce0007ffe00d */
.L_x_566:
[----:B------:R-:W-:-:S05]  /*a470*/  IMAD.MOV.U32 R10, RZ, RZ, R15 ;  /* 0x000000ffff0a7224 */ /* 0x000fca00078e000f */
[----:B------:R-:W2:Y:S04]  /*a480*/  LDG.E.U8 R15, desc[UR36][R10.64+-0x80] ;  /* 0xffff80240a0f7981 */ /* 0x000ea8000c1e1100 */
[----:B------:R-:W3:Y:S04]  /*a490*/  LDG.E.U8 R14, desc[UR36][R10.64+-0x40] ;  /* 0xffffc0240a0e7981 */ /* 0x000ee8000c1e1100 */
[----:B------:R-:W4:Y:S04]  /*a4a0*/  LDG.E.U8 R16, desc[UR36][R10.64] ;  /* 0x000000240a107981 */ /* 0x000f28000c1e1100 */
[----:B------:R-:W5:Y:S01]  /*a4b0*/  LDG.E.U8 R20, desc[UR36][R10.64+0x40] ;  /* 0x000040240a147981 */ /* 0x000f62000c1e1100 */
[----:B------:R-:W-:Y:S01]  /*a4c0*/  IMAD.MOV.U32 R24, RZ, RZ, RZ ;  /* 0x000000ffff187224 */ /* 0x000fe200078e00ff */
[----:B------:R-:W-:-:S02]  /*a4d0*/  IADD3 R12, PT, PT, R12, 0x100, RZ ;  /* 0x000001000c0c7810 */ /* 0x000fc40007ffe0ff */
[----:B--2---:R-:W-:Y:S02]  /*a4e0*/  ISETP.NE.AND P0, PT, R15, RZ, PT ;  /* 0x000000ff0f00720c */ /* 0x004fe40003f05270 */
[----:B---3--:R-:W-:Y:S01]  /*a4f0*/  ISETP.NE.AND P1, PT, R14, RZ, PT ;  /* 0x000000ff0e00720c */ /* 0x008fe20003f25270 */
[----:B------:R-:W-:Y:S01]  /*a500*/  HFMA2 R14, -RZ, RZ, 0, 0 ;  /* 0x00000000ff0e7431 */ /* 0x000fe200000001ff */
[----:B----4-:R-:W-:Y:S01]  /*a510*/  ISETP.NE.AND P2, PT, R16, RZ, PT ;  /* 0x000000ff1000720c */ /* 0x010fe20003f45270 */
[----:B------:R-:W-:Y:S01]  /*a520*/  IMAD.MOV.U32 R16, RZ, RZ, RZ ;  /* 0x000000ffff107224 */ /* 0x000fe200078e00ff */
[----:B-----5:R-:W-:-:S07]  /*a530*/  ISETP.NE.AND P3, PT, R20, RZ, PT ;  /* 0x000000ff1400720c */ /* 0x020fce0003f65270 */
[----:B------:R-:W0:Y:S01]  /*a540*/  @!P0 LDS R15, [R13+-0x200] ;  /* 0xfffe00000d0f8984 */ /* 0x000e220000000800 */
[----:B------:R-:W-:-:S03]  /*a550*/  MOV R20, RZ ;  /* 0x000000ff00147202 */ /* 0x000fc60000000f00 */
[----:B------:R-:W1:Y:S04]  /*a560*/  @!P1 LDS R21, [R13+-0x100] ;  /* 0xffff00000d159984 */ /* 0x000e680000000800 */
[----:B------:R-:W2:Y:S04]  /*a570*/  @!P2 LDS R25, [R13] ;  /* 0x000000000d19a984 */ /* 0x000ea80000000800 */
[----:B------:R-:W3:Y:S01]  /*a580*/  @!P3 LDS R27, [R13+0x100] ;  /* 0x000100000d1bb984 */ /* 0x000ee20000000800 */
[----:B0-----:R-:W-:-:S04]  /*a590*/  @!P0 FADD.FTZ R15, -R8, R15 ;  /* 0x0000000f080f8221 */ /* 0x001fc80000010100 */
[----:B------:R-:W-:Y:S01]  /*a5a0*/  @!P0 FMUL.FTZ R15, R15, 1.4426950216293334961 ;  /* 0x3fb8aa3b0f0f8820 */ /* 0x000fe20000410000 */
[----:B-1----:R-:W-:-:S03]  /*a5b0*/  @!P1 FADD.FTZ R21, -R8, R21 ;  /* 0x0000001508159221 */ /* 0x002fc60000010100 */
[----:B------:R0:W1:Y:S01]  /*a5c0*/  @!P0 MUFU.EX2 R14, R15 ;  /* 0x0000000f000e8308 */ /* 0x0000620000000800 */
[----:B------:R-:W-:Y:S01]  /*a5d0*/  @!P1 FMUL.FTZ R21, R21, 1.4426950216293334961 ;  /* 0x3fb8aa3b15159820 */ /* 0x000fe20000410000 */
[----:B--2---:R-:W-:Y:S01]  /*a5e0*/  @!P2 FADD.FTZ R25, -R8, R25 ;  /* 0x000000190819a221 */ /* 0x004fe20000010100 */
[----:B------:R-:W-:Y:S01]  /*a5f0*/  ISETP.GE.AND P0, PT, R12, R22, PT ;  /* 0x000000160c00720c */ /* 0x000fe20003f06270 */
[----:B---3--:R-:W-:Y:S02]  /*a600*/  @!P3 FADD.FTZ R27, -R8, R27 ;  /* 0x0000001b081bb221 */ /* 0x008fe40000010100 */
[----:B------:R-:W-:Y:S02]  /*a610*/  @!P2 FMUL.FTZ R25, R25, 1.4426950216293334961 ;  /* 0x3fb8aa3b1919a820 */ /* 0x000fe40000410000 */
[----:B------:R-:W2:Y:S01]  /*a620*/  @!P1 MUFU.EX2 R16, R21 ;  /* 0x0000001500109308 */ /* 0x000ea20000000800 */
[----:B------:R-:W-:Y:S01]  /*a630*/  @!P3 FMUL.FTZ R27, R27, 1.4426950216293334961 ;  /* 0x3fb8aa3b1b1bb820 */ /* 0x000fe20000410000 */
[----:B0-----:R-:W-:-:S05]  /*a640*/  IADD3 R15, P1, PT, R10, 0x100, RZ ;  /* 0x000001000a0f7810 */ /* 0x001fca0007f3e0ff */
[----:B------:R-:W-:Y:S01]  /*a650*/  IMAD.X R11, RZ, RZ, R11, P1 ;  /* 0x000000ffff0b7224 */ /* 0x000fe200008e060b */
        /* <DEDUP_REMOVED lines=12> */
.L_x_553:
[----:B------:R-:W-:Y:S05]  /*a720*/  BSYNC.RECONVERGENT B0 ;  /* 0x0000000000007941 */ /* 0x000fea0003800200 */
.L_x_552:
[----:B0-----:R-:W0:Y:S01]  /*a730*/  SHFL.BFLY PT, R8, R5, 0x10, 0x1f ;  /* 0x0e001f0005087f89 */ /* 0x001e2200000e0000 */
[C---:B------:R-:W-:Y:S01]  /*a740*/  ISETP.NE.AND P0, PT, R6.reuse, RZ, PT ;  /* 0x000000ff0600720c */ /* 0x040fe20003f05270 */
[----:B------:R-:W2:Y:S01]  /*a750*/  LDCU UR4, c[0x0][0x3f4] ;  /* 0x00007e80ff0477ac */ /* 0x000ea20008000800 */
[----:B------:R-:W-:Y:S02]  /*a760*/  ISETP.GT.U32.AND P1, PT, R6, 0x1, PT ;  /* 0x000000010600780c */ /* 0x000fe40003f24070 */
[----:B------:R-:W-:Y:S01]  /*a770*/  SHF.R.U32.HI R6, RZ, 0x5, R18 ;  /* 0x00000005ff067819 */ /* 0x000fe20000011612 */
[----:B------:R-:W4:Y:S08]  /*a780*/  LDCU.U8 UR7, c[0x0][0x48c] ;  /* 0x00009180ff0777ac */ /* 0x000f300008000000 */
[----:B------:R-:W-:Y:S01]  /*a790*/  @!P0 IMAD R9, R6, 0x4, R9 ;  /* 0x0000000406098824 */ /* 0x000fe200078e0209 */
[----:B--2---:R-:W-:Y:S01]  /*a7a0*/  UIADD3 UR4, UPT, UPT, UR4, 0x4, URZ ;  /* 0x0000000404047890 */ /* 0x004fe2000fffe0ff */
[----:B0-----:R-:W-:-:S03]  /*a7b0*/  FADD.FTZ R8, R8, R5 ;  /* 0x0000000508087221 */ /* 0x001fc60000010000 */
[----:B------:R-:W-:Y:S02]  /*a7c0*/  USHF.R.S32.HI UR5, URZ, 0x1f, UR4 ;  /* 0x0000001fff057899 */ /* 0x000fe40008011404 */
[----:B---3--:R-:W0:Y:S02]  /*a7d0*/  SHFL.BFLY PT, R11, R8, 0x8, 0x1f ;  /* 0x0d001f00080b7f89 */ /* 0x008e2400000e0000 */
[----:B------:R-:W-:-:S04]  /*a7e0*/  ULEA.HI UR5, UR5, UR4, URZ, 0x2 ;  /* 0x0000000405057291 */ /* 0x000fc8000f8f10ff */
[----:B------:R-:W-:-:S04]  /*a7f0*/  USHF.L.U32 UR5, UR5, 0x2, URZ ;  /* 0x0000000205057899 */ /* 0x000fc800080006ff */
[----:B------:R-:W-:Y:S01]  /*a800*/  ULOP3.LUT UR5, UR5, 0xfffffff0, URZ, 0xc0, !UPT ;  /* 0xfffffff005057892 */ /* 0x000fe2000f8ec0ff */
[----:B0-----:R-:W-:Y:S02]  /*a810*/  FADD.FTZ R11, R8, R11 ;  /* 0x0000000b080b7221 */ /* 0x001fe40000010000 */
[----:B------:R-:W0:Y:S03]  /*a820*/  S2R R8, SR_CTAID.X ;  /* 0x0000000000087919 */ /* 0x000e260000002500 */
[----:B------:R-:W2:Y:S02]  /*a830*/  SHFL.BFLY PT, R10, R11, 0x4, 0x1f ;  /* 0x0c801f000b0a7f89 */ /* 0x000ea400000e0000 */
[----:B--2---:R-:W-:-:S05]  /*a840*/  FADD.FTZ R10, R11, R10 ;  /* 0x0000000a0b0a7221 */ /* 0x004fca0000010000 */
[----:B------:R-:W2:Y:S02]  /*a850*/  SHFL.BFLY PT, R13, R10, 0x2, 0x1f ;  /* 0x0c401f000a0d7f89 */ /* 0x000ea400000e0000 */
[----:B--2---:R-:W-:Y:S01]  /*a860*/  FADD.FTZ R13, R10, R13 ;  /* 0x0000000d0a0d7221 */ /* 0x004fe20000010000 */
[----:B------:R-:W-:-:S04]  /*a870*/  CS2R R10, SRZ ;  /* 0x00000000000a7805 */ /* 0x000fc8000001ff00 */
[----:B-1----:R-:W1:Y:S02]  /*a880*/  SHFL.BFLY PT, R12, R13, 0x1, 0x1f ;  /* 0x0c201f000d0c7f89 */ /* 0x002e6400000e0000 */
[----:B-1----:R-:W-:-:S05]  /*a890*/  FADD.FTZ R12, R13, R12 ;  /* 0x0000000c0d0c7221 */ /* 0x002fca0000010000 */
[----:B------:R-:W-:Y:S01]  /*a8a0*/  @!P0 STS [R9+0x8], R12 ;  /* 0x0000080c09008388 */ /* 0x000fe20000000800 */
[----:B------:R-:W-:Y:S01]  /*a8b0*/  BAR.SYNC.DEFER_BLOCKING 0x0 ;  /* 0x0000000000007b1d */ /* 0x000fe20000010000 */
[----:B----4-:R-:W-:-:S05]  /*a8c0*/  ISETP.NE.AND P0, PT, RZ, UR7, PT ;  /* 0x00000007ff007c0c */ /* 0x010fca000bf05270 */
[----:B------:R-:W1:Y:S01]  /*a8d0*/  @!P1 LDS R12, [R0+0x8] ;  /* 0x00000800000c9984 */ /* 0x000e620000000800 */
[----:B------:R-:W-:-:S03]  /*a8e0*/  ISETP.GE.AND P1, PT, R7, R22, PT ;  /* 0x000000160700720c */ /* 0x000fc60003f26270 */
[----:B-1----:R-:W1:Y:S02]  /*a8f0*/  SHFL.BFLY PT, R5, R12, 0x1, 0x1f ;  /* 0x0c201f000c057f89 */ /* 0x002e6400000e0000 */
[----:B-1----:R-:W-:-:S06]  /*a900*/  FADD.FTZ R5, R5, R12 ;  /* 0x0000000c05057221 */ /* 0x002fcc0000010000 */
[----:B------:R-:W1:Y:S02]  /*a910*/  SHFL.IDX PT, R5, R5, RZ, 0x1f ;  /* 0x00001fff05057589 */ /* 0x000e6400000e0000 */
[----:B-1----:R-:W-:-:S04]  /*a920*/  FADD.FTZ R9, R5, 9.9999999747524270788e-07 ;  /* 0x358637bd05097421 */ /* 0x002fc80000010000 */
[----:B------:R1:W2:Y:S01]  /*a930*/  MUFU.RCP R20, R9 ;  /* 0x0000000900147308 */ /* 0x0002a20000001000 */
[----:B0-----:R-:W-:Y:S05]  /*a940*/  @!P0 BRA `(.L_x_567) ;  /* 0x0000000000208947 */ /* 0x001fea0003800000 */
[----:B------:R-:W0:Y:S08]  /*a950*/  LDC R5, c[0x0][0x3f8] ;  /* 0x0000fe00ff057b82 */ /* 0x000e300000000800 */
[----:B------:R-:W3:Y:S08]  /*a960*/  LDC R0, c[0x0][0x488] ;  /* 0x00012200ff007b82 */ /* 0x000ef00000000800 */
[----:B-1----:R-:W3:Y:S08]  /*a970*/  LDC R9, c[0x0][0x40c] ;  /* 0x00010300ff097b82 */ /* 0x002ef00000000800 */
[----:B------:R-:W1:Y:S01]  /*a980*/  LDC R11, c[0x0][0x3f4] ;  /* 0x0000fd00ff0b7b82 */ /* 0x000e620000000800 */
[----:B0-----:R-:W-:-:S04]  /*a990*/  IMAD R5, R5, UR10, R8 ;  /* 0x0000000a05057c24 */ /* 0x001fc8000f8e0208 */
[----:B---3--:R-:W-:-:S04]  /*a9a0*/  IMAD R0, R5, R0, R9 ;  /* 0x0000000005007224 */ /* 0x008fc800078e0209 */
[----:B-1----:R-:W-:-:S05]  /*a9b0*/  IMAD R10, R0, R11, RZ ;  /* 0x0000000b000a7224 */ /* 0x002fca00078e02ff */
[----:B------:R-:W-:-:S07]  /*a9c0*/  SHF.R.S32.HI R11, RZ, 0x1f, R10 ;  /* 0x0000001fff0b7819 */ /* 0x000fce000001140a */
.L_x_567:
[----:B------:R-:W-:Y:S04]  /*a9d0*/  BSSY.RECONVERGENT B0, `(.L_x_568) ;  /* 0x0000062000007945 */ /* 0x000fe80003800200 */
[----:B------:R-:W-:Y:S05]  /*a9e0*/  @P1 BRA `(.L_x_569) ;  /* 0x0000000400801947 */ /* 0x000fea0003800000 */
[----:B------:R-:W-:Y:S01]  /*a9f0*/  VIADDMNMX R0, R7, 0x40, R22, !PT ;  /* 0x0000004007007846 */ /* 0x000fe20007800116 */
[----:B------:R-:W-:Y:S01]  /*aa00*/  BSSY.RECONVERGENT B1, `(.L_x_570) ;  /* 0x0000028000017945 */ /* 0x000fe20003800200 */
[----:B------:R-:W-:-:S04]  /*aa10*/  LOP3.LUT R5, RZ, R18, RZ, 0x33, !PT ;  /* 0x00000012ff057212 */ /* 0x000fc800078e33ff */
[----:B------:R-:W-:-:S04]  /*aa20*/  IADD3 R0, PT, PT, -R3, R0, R5 ;  /* 0x0000000003007210 */ /* 0x000fc80007ffe105 */
[C---:B------:R-:W-:Y:S02]  /*aa30*/  LOP3.LUT R5, R0.reuse, 0xc0, RZ, 0xc0, !PT ;  /* 0x000000c000057812 */ /* 0x040fe400078ec0ff */
[----:B------:R-:W-:Y:S02]  /*aa40*/  ISETP.GE.U32.AND P1, PT, R0, 0xc0, PT ;  /* 0x000000c00000780c */ /* 0x000fe40003f26070 */
[----:B------:R-:W-:-:S13]  /*aa50*/  ISETP.NE.AND P2, PT, R5, 0xc0, PT ;  /* 0x000000c00500780c */ /* 0x000fda0003f45270 */
[----:B------:R-:W-:Y:S05]  /*aa60*/  @!P2 BRA `(.L_x_571) ;  /* 0x000000000084a947 */ /* 0x000fea0003800000 */
[----:B------:R-:W0:Y:S01]  /*aa70*/  S2UR UR6, SR_CgaCtaId ;  /* 0x00000000000679c3 */ /* 0x000e220000008800 */
[----:B------:R-:W3:Y:S01]  /*aa80*/  LDCU.64 UR8, c[0x0][0x480] ;  /* 0x00009000ff0877ac */ /* 0x000ee20008000a00 */
[----:B------:R-:W-:Y:S02]  /*aa90*/  LEA.HI R0, R0, 0x1, RZ, 0x1a ;  /* 0x0000000100007811 */ /* 0x000fe400078fd0ff */
[----:B------:R-:W-:Y:S01]  /*aaa0*/  IADD3 R15, P2, PT, R7, R10, RZ ;  /* 0x0000000a070f7210 */ /* 0x000fe20007f5e0ff */
[----:B------:R-:W-:Y:S01]  /*aab0*/  UMOV UR4, 0x400 ;  /* 0x0000040000047882 */ /* 0x000fe20000000000 */
[C---:B------:R-:W-:Y:S01]  /*aac0*/  SHF.L.U32 R5, R0.reuse, 0x6, RZ ;  /* 0x0000000600057819 */ /* 0x040fe200000006ff */
[----:B------:R-:W-:Y:S01]  /*aad0*/  UIADD3 UR4, UPT, UPT, UR4, 0x410, URZ ;  /* 0x0000041004047890 */ /* 0x000fe2000fffe0ff */
[----:B------:R-:W-:Y:S01]  /*aae0*/  LOP3.LUT R0, R0, 0x3, RZ, 0xc0, !PT ;  /* 0x0000000300007812 */ /* 0x000fe200078ec0ff */
[----:B------:R-:W-:Y:S01]  /*aaf0*/  IMAD.X R16, RZ, RZ, R11, P2 ;  /* 0x000000ffff107224 */ /* 0x000fe200010e060b */
[----:B------:R-:W-:-:S02]  /*ab00*/  LOP3.LUT R12, R5, 0xc0, RZ, 0xc0, !PT ;  /* 0x000000c0050c7812 */ /* 0x000fc400078ec0ff */
[----:B------:R-:W-:Y:S01]  /*ab10*/  LEA R5, R18, UR5, 0x1 ;  /* 0x0000000512057c11 */ /* 0x000fe2000f8e08ff */
[----:B-1----:R-:W-:Y:S01]  /*ab20*/  IMAD.MOV R9, RZ, RZ, -R0 ;  /* 0x000000ffff097224 */ /* 0x002fe200078e0a00 */
[----:B------:R-:W-:Y:S02]  /*ab30*/  IADD3 R7, PT, PT, R7, R12, RZ ;  /* 0x0000000c07077210 */ /* 0x000fe40007ffe0ff */
[----:B---3--:R-:W-:-:S04]  /*ab40*/  LEA R14, P2, R15, UR8, 0x2 ;  /* 0x000000080f0e7c11 */ /* 0x008fc8000f8410ff */
[----:B------:R-:W-:Y:S01]  /*ab50*/  LEA.HI.X R15, R15, UR9, R16, 0x2, P2 ;  /* 0x000000090f0f7c11 */ /* 0x000fe200090f1410 */
[----:B0-----:R-:W-:-:S06]  /*ab60*/  ULEA UR4, UR6, UR4, 0x18 ;  /* 0x0000000406047291 */ /* 0x001fcc000f8ec0ff */
[----:B------:R-:W-:Y:S02]  /*ab70*/  IADD3 R5, PT, PT, R5, UR4, RZ ;  /* 0x0000000405057c10 */ /* 0x000fe4000fffe0ff */
[----:B------:R-:W-:-:S07]  /*ab80*/  LEA R0, R18, UR4, 0x2 ;  /* 0x0000000412007c11 */ /* 0x000fce000f8e10ff */
.L_x_572:
[----:B---3--:R0:W2:Y:S01]  /*ab90*/  LDS R12, [R0] ;  /* 0x00000000000c7984 */ /* 0x0080a20000000800 */
[----:B------:R-:W-:Y:S01]  /*aba0*/  @P0 MOV R13, R15 ;  /* 0x0000000f000d0202 */ /* 0x000fe20000000f00 */
[----:B------:R-:W-:-:S05]  /*abb0*/  VIADD R9, R9, 0x1 ;  /* 0x0000000109097836 */ /* 0x000fca0000000000 */
[----:B------:R-:W-:Y:S02]  /*abc0*/  ISETP.NE.AND P3, PT, R9, RZ, PT ;  /* 0x000000ff0900720c */ /* 0x000fe40003f65270 */
[----:B0-----:R-:W-:Y:S01]  /*abd0*/  IADD3 R0, PT, PT, R0, 0x100, RZ ;  /* 0x0000010000007810 */ /* 0x001fe20007ffe0ff */
[----:B--2---:R-:W-:-:S05]  /*abe0*/  FMUL.FTZ R21, R12, R20 ;  /* 0x000000140c157220 */ /* 0x004fca0000410000 */
        /* <DEDUP_REMOVED lines=9> */
.L_x_571:
[----:B------:R-:W-:Y:S05]  /*ac80*/  BSYNC.RECONVERGENT B1 ;  /* 0x0000000000017941 */ /* 0x000fea0003800200 */
.L_x_570:
[----:B------:R-:W-:Y:S05]  /*ac90*/  @!P1 BRA `(.L_x_569) ;  /* 0x0000000000d49947 */ /* 0x000fea0003800000 */
[----:B------:R-:W0:Y:S01]  /*aca0*/  S2R R5, SR_CgaCtaId ;  /* 0x0000000000057919 */ /* 0x000e220000008800 */
[----:B------:R-:W3:Y:S01]  /*acb0*/  LDCU.64 UR8, c[0x0][0x480] ;  /* 0x00009000ff0877ac */ /* 0x000ee20008000a00 */
[----:B------:R-:W-:Y:S02]  /*acc0*/  MOV R0, 0x400 ;  /* 0x0000040000007802 */ /* 0x000fe40000000f00 */
[C---:B-1----:R-:W-:Y:S01]  /*acd0*/  IADD3 R9, P0, PT, R7.reuse, R10, RZ ;  /* 0x0000000a07097210 */ /* 0x042fe20007f1e0ff */
[----:B------:R-:W-:Y:S01]  /*ace0*/  UISETP.NE.AND UP0, UPT, UR7, URZ, UPT ;  /* 0x000000ff0700728c */ /* 0x000fe2000bf05270 */
[----:B------:R-:W-:Y:S01]  /*acf0*/  LEA R10, R7, UR5, 0x1 ;  /* 0x00000005070a7c11 */ /* 0x000fe2000f8e08ff */
[----:B------:R-:W-:Y:S01]  /*ad00*/  VIADD R0, R0, 0x410 ;  /* 0x0000041000007836 */ /* 0x000fe20000000000 */
[----:B------:R-:W-:Y:S02]  /*ad10*/  IADD3.X R14, PT, PT, RZ, R11, RZ, P0, !PT ;  /* 0x0000000bff0e7210 */ /* 0x000fe400007fe4ff */
[----:B------:R-:W-:Y:S01]  /*ad20*/  ISETP.NE.AND P1, PT, RZ, UR7, PT ;  /* 0x00000007ff007c0c */ /* 0x000fe2000bf25270 */
[----:B------:R-:W-:Y:S01]  /*ad30*/  IMAD R10, R3, -0x2, R10 ;  /* 0xfffffffe030a7824 */ /* 0x000fe200078e020a */
[----:B------:R-:W-:-:S02]  /*ad40*/  PLOP3.LUT P0, PT, PT, PT, UP0, 0x80, 0x8 ;  /* 0x000000000008781c */ /* 0x000fc40003f0f008 */
[----:B---3--:R-:W-:-:S04]  /*ad50*/  LEA R12, P3, R9, UR8, 0x2 ;  /* 0x00000008090c7c11 */ /* 0x008fc8000f8610ff */
[----:B------:R-:W-:Y:S02]  /*ad60*/  IADD3 R12, P2, PT, R12, 0x200, RZ ;  /* 0x000002000c0c7810 */ /* 0x000fe40007f5e0ff */
[----:B------:R-:W-:-:S05]  /*ad70*/  LEA.HI.X R14, R9, UR9, R14, 0x2, P3 ;  /* 0x00000009090e7c11 */ /* 0x000fca00098f140e */
[----:B------:R-:W-:Y:S01]  /*ad80*/  IMAD.X R13, RZ, RZ, R14, P2 ;  /* 0x000000ffff0d7224 */ /* 0x000fe200010e060e */
[----:B0-----:R-:W-:Y:S01]  /*ad90*/  LEA R5, R5, R0, 0x18 ;  /* 0x0000000005057211 */ /* 0x001fe200078ec0ff */
[----:B------:R-:W-:-:S05]  /*ada0*/  IMAD.SHL.U32 R0, R3, 0x4, RZ ;  /* 0x0000000403007824 */ /* 0x000fca00078e00ff */
[----:B------:R-:W-:-:S04]  /*adb0*/  LEA R0, R7, -R0, 0x2 ;  /* 0x8000000007007211 */ /* 0x000fc800078e10ff */
[--C-:B------:R-:W-:Y:S02]  /*adc0*/  IADD3 R0, PT, PT, R0, 0x200, R5.reuse ;  /* 0x0000020000007810 */ /* 0x100fe40007ffe005 */
[----:B------:R-:W-:-:S07]  /*add0*/  IADD3 R5, PT, PT, R10, 0x100, R5 ;  /* 0x000001000a057810 */ /* 0x000fce0007ffe005 */
.L_x_573:
[----:B------:R-:W2:Y:S01]  /*ade0*/  LDS R9, [R0+-0x200] ;  /* 0xfffe000000097984 */ /* 0x000ea20000000800 */
[----:B------:R-:W-:-:S04]  /*adf0*/  IADD3 R7, PT, PT, R7, 0x100, RZ ;  /* 0x0000010007077810 */ /* 0x000fc80007ffe0ff */
[----:B------:R-:W-:Y:S01]  /*ae00*/  ISETP.GE.AND P2, PT, R7, R22, PT ;  /* 0x000000160700720c */ /* 0x000fe20003f46270 */
[----:B--2---:R-:W-:-:S05]  /*ae10*/  FMUL.FTZ R15, R9, R20 ;  /* 0x00000014090f7220 */ /* 0x004fca0000410000 */
[----:B------:R-:W-:-:S04]  /*ae20*/  F2FP.F16.F32.PACK_AB R9, RZ, R15 ;  /* 0x0000000fff09723e */ /* 0x000fc800000000ff */
[----:B------:R-:W-:-:S05]  /*ae30*/  PRMT R10, R9, 0x7610, R10 ;  /* 0x00007610090a7816 */ /* 0x000fca000000000a */
[----:B------:R0:W-:Y:S04]  /*ae40*/  STS.U16 [R5+-0x100], R10 ;  /* 0xffff000a05007388 */ /* 0x0001e80000000400 */
[----:B------:R-:W1:Y:S01]  /*ae50*/  LDS R9, [R0+-0x100] ;  /* 0xffff000000097984 */ /* 0x000e620000000800 */
[----:B0-----:R-:W-:-:S04]  /*ae60*/  MOV R10, R12 ;  /* 0x0000000c000a7202 */ /* 0x001fc80000000f00 */
[----:B------:R-:W-:Y:S01]  /*ae70*/  IADD3 R12, P3, PT, R10, 0x400, RZ ;  /* 0x000004000a0c7810 */ /* 0x000fe20007f7e0ff */
[----:B-1----:R-:W-:-:S05]  /*ae80*/  FMUL.FTZ R21, R9, R20 ;  /* 0x0000001409157220 */ /* 0x002fca0000410000 */
[----:B------:R-:W-:-:S04]  /*ae90*/  F2FP.F16.F32.PACK_AB R9, RZ, R21 ;  /* 0x00000015ff09723e */ /* 0x000fc800000000ff */
[----:B------:R-:W-:-:S05]  /*aea0*/  PRMT R11, R9, 0x7610, R11 ;  /* 0x00007610090b7816 */ /* 0x000fca000000000b */
[----:B------:R0:W-:Y:S04]  /*aeb0*/  STS.U16 [R5+-0x80], R11 ;  /* 0xffff800b05007388 */ /* 0x0001e80000000400 */
[----:B------:R-:W1:Y:S01]  /*aec0*/  LDS R9, [R0] ;  /* 0x0000000000097984 */ /* 0x000e620000000800 */
[----:B0-----:R-:W-:-:S04]  /*aed0*/  IMAD.MOV.U32 R11, RZ, RZ, R13 ;  /* 0x000000ffff0b7224 */ /* 0x001fc800078e000d */
[----:B------:R-:W-:Y:S01]  /*aee0*/  IMAD.X R13, RZ, RZ, R11, P3 ;  /* 0x000000ffff0d7224 */ /* 0x000fe200018e060b */
[----:B------:R-:W-:Y:S01]  /*aef0*/  @P0 STG.E desc[UR36][R10.64+-0x200], R15 ;  /* 0xfffe000f0a000986 */ /* 0x000fe2000c101924 */
[----:B------:R-:W-:-:S13]  /*af00*/  PLOP3.LUT P0, PT, P1, PT, PT, 0x80, 0x8 ;  /* 0x000000000008781c */ /* 0x000fda0000f0f070 */
[----:B------:R-:W-:Y:S01]  /*af10*/  @P0 STG.E desc[UR36][R10.64+-0x100], R21 ;  /* 0xffff00150a000986 */ /* 0x000fe2000c101924 */
[----:B-1----:R-:W-:-:S05]  /*af20*/  FMUL.FTZ R25, R9, R20 ;  /* 0x0000001409197220 */ /* 0x002fca0000410000 */
[----:B------:R-:W-:Y:S01]  /*af30*/  F2FP.F16.F32.PACK_AB R9, RZ, R25 ;  /* 0x00000019ff09723e */ /* 0x000fe200000000ff */
[----:B------:R-:W-:Y:S03]  /*af40*/  @P0 STG.E desc[UR36][R10.64], R25 ;  /* 0x000000190a000986 */ /* 0x000fe6000c101924 */
[----:B------:R-:W-:-:S05]  /*af50*/  PRMT R14, R9, 0x7610, R14 ;  /* 0x00007610090e7816 */ /* 0x000fca000000000e */
[----:B------:R-:W-:Y:S04]  /*af60*/  STS.U16 [R5], R14 ;  /* 0x0000000e05007388 */ /* 0x000fe80000000400 */
[----:B------:R0:W1:Y:S02]  /*af70*/  LDS R9, [R0+0x100] ;  /* 0x0001000000097984 */ /* 0x0000640000000800 */
[----:B0-----:R-:W-:Y:S01]  /*af80*/  IADD3 R0, PT, PT, R0, 0x400, RZ ;  /* 0x0000040000007810 */ /* 0x001fe20007ffe0ff */
[----:B-1----:R-:W-:-:S05]  /*af90*/  FMUL.FTZ R27, R9, R20 ;  /* 0x00000014091b7220 */ /* 0x002fca0000410000 */
[----:B------:R-:W-:Y:S01]  /*afa0*/  @P0 STG.E desc[UR36][R10.64+0x100], R27 ;  /* 0x0001001b0a000986 */ /* 0x000fe2000c101924 */
[----:B------:R-:W-:-:S05]  /*afb0*/  F2FP.F16.F32.PACK_AB R9, RZ, R27 ;  /* 0x0000001bff09723e */ /* 0x000fca00000000ff */
[----:B------:R0:W-:Y:S02]  /*afc0*/  STS.U16 [R5+0x80], R9 ;  /* 0x0000800905007388 */ /* 0x0001e40000000400 */
[----:B0-----:R-:W-:Y:S01]  /*afd0*/  VIADD R5, R5, 0x200 ;  /* 0x0000020005057836 */ /* 0x001fe20000000000 */
[----:B------:R-:W-:Y:S06]  /*afe0*/  @!P2 BRA `(.L_x_573) ;  /* 0xfffffffc007ca947 */ /* 0x000fec000383ffff */
.L_x_569:
[----:B------:R-:W-:Y:S05]  /*aff0*/  BSYNC.RECONVERGENT B0 ;  /* 0x0000000000007941 */ /* 0x000fea0003800200 */
.L_x_568:
[----:B------:R-:W0:Y:S01]  /*b000*/  LDCU UR4, c[0x0][0x40c] ;  /* 0x00008180ff0477ac */ /* 0x000e220008000800 */
[----:B------:R-:W-:Y:S01]  /*b010*/  IADD3 R16, PT, PT, R22, -0x1, RZ ;  /* 0xffffffff16107810 */ /* 0x000fe20007ffe0ff */
[----:B------:R-:W4:Y:S01]  /*b020*/  S2R R32, SR_CgaCtaId ;  /* 0x0000000000207919 */ /* 0x000f220000008800 */
[----:B------:R-:W-:Y:S01]  /*b030*/  SHF.L.U32 R33, R18, 0x3, RZ ;  /* 0x0000000312217819 */ /* 0x000fe200000006ff */
[----:B------:R-:W-:Y:S01]  /*b040*/  BSSY.RECONVERGENT B0, `(.L_x_574) ;  /* 0x000001c000007945 */ /* 0x000fe20003800200 */
[----:B------:R-:W-:Y:S02]  /*b050*/  LEA.HI R0, R16, R16, RZ, 0x1 ;  /* 0x0000001010007211 */ /* 0x000fe400078f08ff */
[----:B------:R-:W-:Y:S02]  /*b060*/  CS2R R26, SRZ ;  /* 0x00000000001a7805 */ /* 0x000fe4000001ff00 */
[----:B------:R-:W-:Y:S02]  /*b070*/  LOP3.LUT R33, R33, 0xf8, RZ, 0xc0, !PT ;  /* 0x000000f821217812 */ /* 0x000fe400078ec0ff */
[----:B------:R-:W-:-:S02]  /*b080*/  CS2R R24, SRZ ;  /* 0x0000000000187805 */ /* 0x000fc4000001ff00 */
[----:B------:R-:W-:Y:S02]  /*b090*/  LOP3.LUT R35, R0, 0xfffffffe, RZ, 0xc0, !PT ;  /* 0xfffffffe00237812 */ /* 0x000fe400078ec0ff */
[----:B---3--:R-:W-:Y:S02]  /*b0a0*/  MOV R12, 0x400 ;  /* 0x00000400000c7802 */ /* 0x008fe40000000f00 */
[----:B------:R-:W-:Y:S01]  /*b0b0*/  SHF.L.U32 R0, R18, 0x4, RZ ;  /* 0x0000000412007819 */ /* 0x000fe200000006ff */
[----:B------:R-:W-:Y:S02]  /*b0c0*/  IMAD.IADD R35, R16, 0x1, -R35 ;  /* 0x0000000110237824 */ /* 0x000fe400078e0a23 */
[----:B------:R-:W-:Y:S01]  /*b0d0*/  VIADD R5, R12, 0x210 ;  /* 0x000002100c057836 */ /* 0x000fe20000000000 */
[----:B------:R-:W-:Y:S01]  /*b0e0*/  LOP3.LUT R0, R0, 0x1f0, RZ, 0xc0, !PT ;  /* 0x000001f000007812 */ /* 0x000fe200078ec0ff */
[----:B0-----:R-:W-:Y:S01]  /*b0f0*/  IMAD.U32 R47, RZ, RZ, UR4 ;  /* 0x00000004ff2f7e24 */ /* 0x001fe2000f8e00ff */
[----:B------:R-:W-:-:S04]  /*b100*/  ISETP.NE.AND P0, PT, R6, R35, PT ;  /* 0x000000230600720c */ /* 0x000fc80003f05270 */
[----:B------:R-:W-:-:S04]  /*b110*/  ISETP.NE.OR P0, PT, R47, RZ, P0 ;  /* 0x000000ff2f00720c */ /* 0x000fc80000705670 */
[----:B------:R-:W-:Y:S02]  /*b120*/  ISETP.GT.U32.OR P0, PT, R33, 0xdf, P0 ;  /* 0x000000df2100780c */ /* 0x000fe40000704470 */
[----:B----4-:R-:W-:-:S04]  /*b130*/  LEA R5, R32, R5, 0x18 ;  /* 0x0000000520057211 */ /* 0x010fc800078ec0ff */
[----:B--2---:R-:W-:-:S07]  /*b140*/  IADD3 R20, PT, PT, R5, R0, RZ ;  /* 0x0000000005147210 */ /* 0x004fce0007ffe0ff */
[----:B------:R-:W-:Y:S05]  /*b150*/  @P0 BRA `(.L_x_575) ;  /* 0x0000000000280947 */ /* 0x000fea0003800000 */
[----:B------:R-:W0:Y:S01]  /*b160*/  LDCU.64 UR6, c[0x0][0x3b0] ;  /* 0x00007600ff0677ac */ /* 0x000e220008000a00 */
[----:B------:R-:W-:Y:S01]  /*b170*/  IMAD.MOV.U32 R27, RZ, RZ, RZ ;  /* 0x000000ffff1b7224 */ /* 0x000fe200078e00ff */
[----:B0-----:R-:W-:-:S04]  /*b180*/  UISETP.NE.U32.AND UP0, UPT, UR6, URZ, UPT ;  /* 0x000000ff0600728c */ /* 0x001fc8000bf05070 */
[----:B------:R-:W-:-:S09]  /*b190*/  UISETP.NE.AND.EX UP0, UPT, UR7, URZ, UPT, UP0 ;  /* 0x000000ff0700728c */ /* 0x000fd2000bf05300 */
[----:B------:R-:W-:Y:S05]  /*b1a0*/  BRA.U !UP0, `(.L_x_576) ;  /* 0x0000000108107547 */ /* 0x000fea000b800000 */
[----:B------:R-:W0:Y:S01]  /*b1b0*/  LDC.64 R24, c[0x0][0x3b0] ;  /* 0x0000ec00ff187b82 */ /* 0x000e220000000a00 */
[----:B------:R-:W-:-:S04]  /*b1c0*/  IMAD R5, R8, 0xe0, R33 ;  /* 0x000000e008057824 */ /* 0x000fc800078e0221 */
[----:B0-----:R-:W-:-:S06]  /*b1d0*/  IMAD.WIDE.U32 R24, R5, 0x2, R24 ;  /* 0x0000000205187825 */ /* 0x001fcc00078e0018 */
[----:B------:R-:W5:Y:S02]  /*b1e0*/  LDG.E.128 R24, desc[UR36][R24.64] ;  /* 0x0000002418187981 */ /* 0x000f64000c1e1d00 */
.L_x_576:
[----:B-----5:R0:W-:Y:S02]  /*b1f0*/  STS.128 [R20], R24 ;  /* 0x0000001814007388 */ /* 0x0201e40000000c00 */
.L_x_575:
[----:B------:R-:W-:Y:S05]  /*b200*/  BSYNC.RECONVERGENT B0 ;  /* 0x0000000000007941 */ /* 0x000fea0003800200 */
.L_x_574:
[----:B------:R-:W2:Y:S01]  /*b210*/  LDC R15, c[0x0][0x3f8] ;  /* 0x0000fe00ff0f7b82 */ /* 0x000ea20000000800 */
[----:B------:R-:W-:Y:S01]  /*b220*/  ISETP.GT.U32.AND P0, PT, R33, 0xdf, PT ;  /* 0x000000df2100780c */ /* 0x000fe20003f04070 */
[----:B------:R-:W3:Y:S01]  /*b230*/  LDCU UR11, c[0x0][0x40c] ;  /* 0x00008180ff0b77ac */ /* 0x000ee20008000800 */
[----:B------:R-:W-:Y:S01]  /*b240*/  BSSY.RECONVERGENT B0, `(.L_x_577) ;  /* 0x00001e9000007945 */ /* 0x000fe20003800200 */
[----:B------:R-:W-:Y:S02]  /*b250*/  HFMA2 R0, -RZ, RZ, 0, 0 ;  /* 0x00000000ff007431 */ /* 0x000fe400000001ff */
[----:B-1----:R-:W-:Y:S01]  /*b260*/  IMAD.MOV.U32 R9, RZ, RZ, RZ ;  /* 0x000000ffff097224 */ /* 0x002fe200078e00ff */
[----:B------:R-:W1:Y:S01]  /*b270*/  LDCU.64 UR8, c[0x0][0x3c8] ;  /* 0x00007900ff0877ac */ /* 0x000e620008000a00 */
[----:B------:R-:W-:Y:S01]  /*b280*/  HFMA2 R44, -RZ, RZ, 0, 0 ;  /* 0x00000000ff2c7431 */ /* 0x000fe200000001ff */
[----:B------:R-:W-:Y:S01]  /*b290*/  MOV R46, RZ ;  /* 0x000000ff002e7202 */ /* 0x000fe20000000f00 */
[----:B------:R-:W-:Y:S01]  /*b2a0*/  IMAD.MOV.U32 R11, RZ, RZ, RZ ;  /* 0x000000ffff0b7224 */ /* 0x000fe200078e00ff */
[----:B------:R-:W-:Y:S01]  /*b2b0*/  MOV R5, RZ ;  /* 0x000000ff00057202 */ /* 0x000fe20000000f00 */
[----:B------:R-:W-:-:S02]  /*b2c0*/  IMAD.MOV.U32 R7, RZ, RZ, RZ ;  /* 0x000000ffff077224 */ /* 0x000fc400078e00ff */
[----:B------:R-:W-:Y:S02]  /*b2d0*/  IMAD.MOV.U32 R34, RZ, RZ, RZ ;  /* 0x000000ffff227224 */ /* 0x000fe400078e00ff */
[----:B--2---:R-:W-:-:S04]  /*b2e0*/  IMAD R10, R15, UR10, R8 ;  /* 0x0000000a0f0a7c24 */ /* 0x004fc8000f8e0208 */
[----:B------:R-:W-:Y:S01]  /*b2f0*/  IMAD R10, R10, 0xe0, RZ ;  /* 0x000000e00a0a7824 */ /* 0x000fe200078e02ff */
[----:B------:R-:W-:Y:S06]  /*b300*/  BAR.SYNC.DEFER_BLOCKING 0x0 ;  /* 0x0000000000007b1d */ /* 0x000fec0000010000 */
[----:B-1-3--:R-:W-:Y:S05]  /*b310*/  @P0 BRA `(.L_x_578) ;  /* 0x0000001c006c0947 */ /* 0x00afea0003800000 */
[----:B------:R-:W1:Y:S01]  /*b320*/  LDC R21, c[0x0][0x3f4] ;  /* 0x0000fd00ff157b82 */ /* 0x000e620000000800 */
[----:B------:R-:W-:Y:S01]  /*b330*/  IMAD.IADD R42, R6, 0x1, R3 ;  /* 0x00000001062a7824 */ /* 0x000fe200078e0203 */
[----:B------:R-:W-:Y:S01]  /*b340*/  IADD3 R13, PT, PT, R12, 0x410, RZ ;  /* 0x000004100c0d7810 */ /* 0x000fe20007ffe0ff */
[----:B------:R-:W-:Y:S01]  /*b350*/  BSSY.RECONVERGENT B1, `(.L_x_579) ;  /* 0x00000ae000017945 */ /* 0x000fe20003800200 */
[----:B------:R-:W-:Y:S02]  /*b360*/  IMAD.MOV.U32 R0, RZ, RZ, RZ ;  /* 0x000000ffff007224 */ /* 0x000fe400078e00ff */
[----:B------:R-:W-:Y:S02]  /*b370*/  LEA R32, R32, R13, 0x18 ;  /* 0x0000000d20207211 */ /* 0x000fe400078ec0ff */
[----:B------:R-:W2:Y:S02]  /*b380*/  LDC.64 R30, c[0x0][0x3c0] ;  /* 0x0000f000ff1e7b82 */ /* 0x000ea40000000a00 */
[----:B------:R-:W-:-:S04]  /*b390*/  IADD3 R43, PT, PT, R32, UR5, RZ ;  /* 0x00000005202b7c10 */ /* 0x000fc8000fffe0ff */
[----:B------:R-:W-:Y:S02]  /*b3a0*/  LEA R45, R6, R43, 0x1 ;  /* 0x0000002b062d7211 */ /* 0x000fe400078e08ff */
[-C--:B-1----:R-:W-:Y:S01]  /*b3b0*/  VIMNMX R49, PT, PT, R16, R21.reuse, PT ;  /* 0x0000001510317248 */ /* 0x082fe20003fe0100 */
[-CC-:B------:R-:W-:Y:S02]  /*b3c0*/  IMAD R29, R10, R21.reuse, R33.reuse ;  /* 0x000000150a1d7224 */ /* 0x180fe400078e0221 */
[----:B------:R-:W-:Y:S01]  /*b3d0*/  IMAD R13, R66, R21, R33 ;  /* 0x00000015420d7224 */ /* 0x000fe200078e0221 */
[----:B------:R-:W-:Y:S01]  /*b3e0*/  ISETP.GE.AND P0, PT, R42, R49, PT ;  /* 0x000000312a00720c */ /* 0x000fe20003f06270 */
[----:B--2---:R-:W-:-:S04]  /*b3f0*/  IMAD.WIDE R28, R29, 0x2, R30 ;  /* 0x000000021d1c7825 */ /* 0x004fc800078e021e */
[----:B------:R-:W-:-:S08]  /*b400*/  IMAD.WIDE R30, R13, 0x2, R30 ;  /* 0x000000020d1e7825 */ /* 0x000fd000078e021e */
[----:B------:R-:W-:Y:S05]  /*b410*/  @P0 BRA `(.L_x_580) ;  /* 0x0000000800840947 */ /* 0x000fea0003800000 */
[----:B------:R-:W-:Y:S01]  /*b420*/  VIADD R14, R42, 0x2 ;  /* 0x000000022a0e7836 */ /* 0x000fe20000000000 */
[----:B------:R-:W1:Y:S01]  /*b430*/  LDC.64 R40, c[0x0][0x458] ;  /* 0x00011600ff287b82 */ /* 0x000e620000000a00 */
[----:B------:R-:W-:Y:S01]  /*b440*/  LOP3.LUT R0, RZ, R3, RZ, 0x33, !PT ;  /* 0x00000003ff007212 */ /* 0x000fe200078e33ff */
[----:B------:R-:W-:Y:S01]  /*b450*/  IMAD R12, R19, R15, R8 ;  /* 0x0000000f130c7224 */ /* 0x000fe200078e0208 */
[----:B------:R-:W-:Y:S01]  /*b460*/  BSSY.RECONVERGENT B2, `(.L_x_581) ;  /* 0x000003f000027945 */ /* 0x000fe20003800200 */
[----:B------:R-:W-:Y:S01]  /*b470*/  VIMNMX R7, PT, PT, R49, R14, !PT ;  /* 0x0000000e31077248 */ /* 0x000fe20007fe0100 */
[----:B------:R-:W-:Y:S02]  /*b480*/  IMAD R15, R15, R21, RZ ;  /* 0x000000150f0f7224 */ /* 0x000fe400078e02ff */
[----:B------:R-:W-:Y:S02]  /*b490*/  HFMA2 R34, -RZ, RZ, 0, 0 ;  /* 0x00000000ff227431 */ /* 0x000fe400000001ff */
[----:B------:R-:W-:Y:S01]  /*b4a0*/  IMAD R5, R12, 0xe0, R33 ;  /* 0x000000e00c057824 */ /* 0x000fe200078e0221 */
[----:B------:R-:W-:Y:S01]  /*b4b0*/  IADD3 R50, PT, PT, -R6, R7, R0 ;  /* 0x0000000706327210 */ /* 0x000fe20007ffe100 */
[----:B------:R-:W-:-:S02]  /*b4c0*/  HFMA2 R44, -RZ, RZ, 0, 0 ;  /* 0x00000000ff2c7431 */ /* 0x000fc400000001ff */
[----:B------:R-:W-:Y:S02]  /*b4d0*/  IMAD.MOV.U32 R52, RZ, RZ, R42 ;  /* 0x000000ffff347224 */ /* 0x000fe400078e002a */
[----:B------:R-:W-:Y:S01]  /*b4e0*/  HFMA2 R0, -RZ, RZ, 0, 0 ;  /* 0x00000000ff007431 */ /* 0x000fe200000001ff */
[----:B------:R-:W-:Y:S01]  /*b4f0*/  LOP3.LUT P0, RZ, R50, 0x2, RZ, 0xc0, !PT ;  /* 0x0000000232ff7812 */ /* 0x000fe2000780c0ff */
[----:B------:R-:W-:Y:S01]  /*b500*/  IMAD.MOV.U32 R7, RZ, RZ, RZ ;  /* 0x000000ffff077224 */ /* 0x000fe200078e00ff */
[----:B------:R-:W-:Y:S01]  /*b510*/  MOV R46, RZ ;  /* 0x000000ff002e7202 */ /* 0x000fe20000000f00 */
[----:B------:R-:W-:Y:S02]  /*b520*/  IMAD.MOV.U32 R11, RZ, RZ, RZ ;  /* 0x000000ffff0b7224 */ /* 0x000fe400078e00ff */
[----:B------:R-:W-:Y:S02]  /*b530*/  IMAD.MOV.U32 R9, RZ, RZ, RZ ;  /* 0x000000ffff097224 */ /* 0x000fe400078e00ff */
[----:B------:R-:W-:-:S02]  /*b540*/  IMAD R48, R15, 0xe0, RZ ;  /* 0x000000e00f307824 */ /* 0x000fc400078e02ff */
[----:B-1----:R-:W-:Y:S01]  /*b550*/  IMAD.WIDE R40, R5, 0x2, R40 ;  /* 0x0000000205287825 */ /* 0x002fe200078e0228 */
[----:B------:R-:W-:-:S03]  /*b560*/  MOV R5, RZ ;  /* 0x000000ff00057202 */ /* 0x000fc60000000f00 */
[----:B------:R-:W-:Y:S05]  /*b570*/  @P0 BRA `(.L_x_582) ;  /* 0x0000000000b40947 */ /* 0x000fea0003800000 */
[----:B------:R-:W1:Y:S01]  /*b580*/  LDCU.64 UR6, c[0x0][0x3c8] ;  /* 0x00007900ff0677ac */ /* 0x000e620008000a00 */
[----:B------:R-:W-:-:S05]  /*b590*/  IADD3 R0, P0, PT, R23, R42, RZ ;  /* 0x0000002a17007210 */ /* 0x000fca0007f1e0ff */
[----:B------:R-:W-:Y:S01]  /*b5a0*/  IMAD.X R5, RZ, RZ, R4, P0 ;  /* 0x000000ffff057224 */ /* 0x000fe200000e0604 */
[----:B-1----:R-:W-:-:S04]  /*b5b0*/  LEA R12, P0, R0, UR6, 0x2 ;  /* 0x00000006000c7c11 */ /* 0x002fc8000f8010ff */
[----:B------:R-:W-:Y:S02]  /*b5c0*/  LEA.HI.X R13, R0, UR7, R5, 0x2, P0 ;  /* 0x00000007000d7c11 */ /* 0x000fe400080f1405 */
[----:B------:R-:W1:Y:S04]  /*b5d0*/  LDS.U16 R0, [R45] ;  /* 0x000000002d007984 */ /* 0x000e680000000400 */
[----:B------:R-:W2:Y:S01]  /*b5e0*/  LDG.E R12, desc[UR36][R12.64] ;  /* 0x000000240c0c7981 */ /* 0x000ea2000c1e1900 */
[----:B------:R-:W-:Y:S01]  /*b5f0*/  ISETP.NE.AND P0, PT, R47, RZ, PT ;  /* 0x000000ff2f00720c */ /* 0x000fe20003f05270 */
[----:B--2---:R-:W-:-:S04]  /*b600*/  IMAD R37, R15, R12, R42 ;  /* 0x0000000c0f257224 */ /* 0x004fc800078e022a */
[----:B------:R-:W-:-:S04]  /*b610*/  IMAD R37, R37, 0xe0, RZ ;  /* 0x000000e025257824 */ /* 0x000fc800078e02ff */
[----:B------:R-:W-:-:S06]  /*b620*/  IMAD.WIDE R36, R37, 0x2, R30 ;  /* 0x0000000225247825 */ /* 0x000fcc00078e021e */
[----:B------:R-:W5:Y:S01]  /*b630*/  LDG.E.128 R36, desc[UR36][R36.64] ;  /* 0x0000002424247981 */ /* 0x000f62000c1e1d00 */
[----:B-1----:R-:W-:Y:S01]  /*b640*/  HADD2.F32 R0, -RZ, R0.H0_H0 ;  /* 0x20000000ff007230 */ /* 0x002fe20000004100 */
[----:B------:R-:W-:Y:S06]  /*b650*/  @P0 BRA `(.L_x_583) ;  /* 0x0000000000380947 */ /* 0x000fec0003800000 */
[----:B------:R-:W-:Y:S01]  /*b660*/  ISETP.NE.AND P1, PT, R2, RZ, PT ;  /* 0x000000ff0200720c */ /* 0x000fe20003f25270 */
[----:B------:R-:W1:-:S12]  /*b670*/  LDS.128 R52, [R20] ;  /* 0x0000000014347984 */ /* 0x000e580000000c00 */
[----:B------:R-:W2:Y:S01]  /*b680*/  @P1 LDG.E.128 R56, desc[UR36][R40.64] ;  /* 0x0000002428381981 */ /* 0x000ea2000c1e1d00 */
[----:B------:R-:W-:-:S04]  /*b690*/  IMAD R13, R42, 0xe0, RZ ;  /* 0x000000e02a0d7824 */ /* 0x000fc800078e02ff */
[----:B------:R-:W-:-:S04]  /*b6a0*/  IMAD.WIDE.U32 R12, R13, 0x2, R28 ;  /* 0x000000020d0c7825 */ /* 0x000fc800078e001c */
[----:B-1---5:R-:W-:Y:S02]  /*b6b0*/  HFMA2 R36, R36, 1, 1, R52 ;  /* 0x3c003c0024247831 */ /* 0x022fe40000000034 */
        /* <DEDUP_REMOVED lines=8> */
.L_x_583:
[--C-:B-----5:R-:W-:Y:S01]  /*b740*/  HADD2.F32 R9, -RZ, R37.reuse.H1_H1 ;  /* 0x30000025ff097230 */ /* 0x120fe20000004100 */
[----:B------:R-:W-:Y:S01]  /*b750*/  MOV R52, R14 ;  /* 0x0000000e00347202 */ /* 0x000fe20000000f00 */
[--C-:B------:R-:W-:Y:S02]  /*b760*/  HADD2.F32 R51, -RZ, R36.reuse.H0_H0 ;  /* 0x20000024ff337230 */ /* 0x100fe40000004100 */
[----:B------:R-:W-:Y:S02]  /*b770*/  HADD2.F32 R5, -RZ, R36.H1_H1 ;  /* 0x30000024ff057230 */ /* 0x000fe40000004100 */
[C---:B------:R-:W-:Y:S01]  /*b780*/  FFMA.FTZ R44, R0.reuse, R9, RZ ;  /* 0x00000009002c7223 */ /* 0x040fe200000100ff */
[----:B------:R-:W-:Y:S02]  /*b790*/  HADD2.F32 R7, -RZ, R37.H0_H0 ;  /* 0x20000025ff077230 */ /* 0x000fe40000004100 */
[----:B------:R-:W-:Y:S01]  /*b7a0*/  FFMA.FTZ R34, R0, R51, RZ ;  /* 0x0000003300227223 */ /* 0x000fe200000100ff */
[----:B------:R-:W-:-:S02]  /*b7b0*/  HADD2.F32 R11, -RZ, R38.H0_H0 ;  /* 0x20000026ff0b7230 */ /* 0x000fc40000004100 */
[C---:B------:R-:W-:Y:S01]  /*b7c0*/  FFMA.FTZ R5, R0.reuse, R5, RZ ;  /* 0x0000000500057223 */ /* 0x040fe200000100ff */
[----:B-1----:R-:W-:Y:S02]  /*b7d0*/  HADD2.F32 R13, -RZ, R38.H1_H1 ;  /* 0x30000026ff0d7230 */ /* 0x002fe40000004100 */
[C---:B------:R-:W-:Y:S01]  /*b7e0*/  FFMA.FTZ R7, R0.reuse, R7, RZ ;  /* 0x0000000700077223 */ /* 0x040fe200000100ff */
[--C-:B------:R-:W-:Y:S02]  /*b7f0*/  HADD2.F32 R15, -RZ, R39.reuse.H0_H0 ;  /* 0x20000027ff0f7230 */ /* 0x100fe40000004100 */
[C---:B------:R-:W-:Y:S01]  /*b800*/  FFMA.FTZ R11, R0.reuse, R11, RZ ;  /* 0x0000000b000b7223 */ /* 0x040fe200000100ff */
[----:B------:R-:W-:Y:S02]  /*b810*/  HADD2.F32 R21, -RZ, R39.H1_H1 ;  /* 0x30000027ff157230 */ /* 0x000fe40000004100 */
[C---:B------:R-:W-:Y:S01]  /*b820*/  FFMA.FTZ R46, R0.reuse, R13, RZ ;  /* 0x0000000d002e7223 */ /* 0x040fe200000100ff */
[----:B------:R-:W-:-:S02]  /*b830*/  FFMA.FTZ R9, R0, R15, RZ ;  /* 0x0000000f00097223 */ /* 0x000fc400000100ff */
[----:B------:R-:W-:-:S07]  /*b840*/  FFMA.FTZ R0, R0, R21, RZ ;  /* 0x0000001500007223 */ /* 0x000fce00000100ff */
.L_x_582:
[----:B------:R-:W-:Y:S05]  /*b850*/  BSYNC.RECONVERGENT B2 ;  /* 0x0000000000027941 */ /* 0x000fea0003800200 */
.L_x_581:
[----:B------:R-:W-:-:S13]  /*b860*/  ISETP.GE.U32.AND P0, PT, R50, 0x2, PT ;  /* 0x000000023200780c */ /* 0x000fda0003f06070 */
[----:B------:R-:W-:Y:S05]  /*b870*/  @!P0 BRA `(.L_x_580) ;  /* 0x00000004006c8947 */ /* 0x000fea0003800000 */
[C---:B------:R-:W-:Y:S01]  /*b880*/  LEA R12, R52.reuse, UR5, 0x1 ;  /* 0x00000005340c7c11 */ /* 0x040fe2000f8e08ff */
[----:B------:R-:W-:Y:S01]  /*b890*/  IMAD R53, R52, 0xe0, RZ ;  /* 0x000000e034357824 */ /* 0x000fe200078e02ff */
[----:B------:R-:W-:-:S03]  /*b8a0*/  ISETP.NE.AND P1, PT, R47, RZ, PT ;  /* 0x000000ff2f00720c */ /* 0x000fc60003f25270 */
[----:B------:R-:W-:-:S05]  /*b8b0*/  IMAD R13, R3, -0x2, R12 ;  /* 0xfffffffe030d7824 */ /* 0x000fca00078e020c */
[----:B------:R-:W-:-:S07]  /*b8c0*/  IADD3 R21, PT, PT, R13, 0x4, R32 ;  /* 0x000000040d157810 */ /* 0x000fce0007ffe020 */
.L_x_587:
[----:B------:R-:W-:Y:S02]  /*b8d0*/  IADD3 R12, P0, PT, R23, R52, RZ ;  /* 0x00000034170c7210 */ /* 0x000fe40007f1e0ff */
[----:B------:R-:W-:-:S03]  /*b8e0*/  ISETP.NE.AND P2, PT, R2, RZ, PT ;  /* 0x000000ff0200720c */ /* 0x000fc60003f45270 */
[----:B------:R-:W-:Y:S01]  /*b8f0*/  IMAD.X R13, RZ, RZ, R4, P0 ;  /* 0x000000ffff0d7224 */ /* 0x000fe200000e0604 */
[----:B------:R-:W-:-:S04]  /*b900*/  LEA R50, P0, R12, UR8, 0x2 ;  /* 0x000000080c327c11 */ /* 0x000fc8000f8010ff */
[----:B------:R-:W-:-:S05]  /*b910*/  LEA.HI.X R51, R12, UR9, R13, 0x2, P0 ;  /* 0x000000090c337c11 */ /* 0x000fca00080f140d */
[----:B------:R-:W2:Y:S02]  /*b920*/  LDG.E R12, desc[UR36][R50.64] ;  /* 0x00000024320c7981 */ /* 0x000ea4000c1e1900 */
[----:B--2---:R-:W-:-:S04]  /*b930*/  IMAD R13, R48, R12, R53 ;  /* 0x0000000c300d7224 */ /* 0x004fc800078e0235 */
[----:B------:R-:W-:-:S06]  /*b940*/  IMAD.WIDE R12, R13, 0x2, R30 ;  /* 0x000000020d0c7825 */ /* 0x000fcc00078e021e */
[----:B------:R-:W5:Y:S01]  /*b950*/  LDG.E.128 R12, desc[UR36][R12.64] ;  /* 0x000000240c0c7981 */ /* 0x000f62000c1e1d00 */
[----:B------:R-:W-:Y:S04]  /*b960*/  BSSY.RECONVERGENT B2, `(.L_x_584) ;  /* 0x000000e000027945 */ /* 0x000fe80003800200 */
[----:B------:R-:W-:Y:S05]  /*b970*/  @P1 BRA `(.L_x_585) ;  /* 0x0000000000301947 */ /* 0x000fea0003800000 */
[----:B------:R-:W2:Y:S04]  /*b980*/  @P2 LDG.E.128 R56, desc[UR36][R40.64] ;  /* 0x0000002428382981 */ /* 0x000ea8000c1e1d00 */
[----:B------:R-:W1:Y:S02]  /*b990*/  LDS.128 R36, [R20] ;  /* 0x0000000014247984 */ /* 0x000e640000000c00 */
[----:B-1---5:R-:W-:Y:S02]  /*b9a0*/  HFMA2 R12, R12, 1, 1, R36 ;  /* 0x3c003c000c0c7831 */ /* 0x022fe40000000024 */
[----:B------:R-:W-:Y:S02]  /*b9b0*/  HADD2 R13, R13, R37 ;  /* 0x000000250d0d7230 */ /* 0x000fe40000000000 */
[----:B------:R-:W-:-:S02]  /*b9c0*/  HFMA2 R14, R14, 1, 1, R38 ;  /* 0x3c003c000e0e7831 */ /* 0x000fc40000000026 */
[----:B------:R-:W-:Y:S02]  /*b9d0*/  HADD2 R15, R15, R39 ;  /* 0x000000270f0f7230 */ /* 0x000fe40000000000 */
[----:B------:R-:W-:-:S04]  /*b9e0*/  IMAD.WIDE.U32 R36, R53, 0x2, R28 ;  /* 0x0000000235247825 */ /* 0x000fc800078e001c */
[----:B--2---:R-:W-:Y:S02]  /*b9f0*/  @P2 HFMA2 R13, R13, R57, -RZ ;  /* 0x000000390d0d2231 */ /* 0x004fe400001000ff */
[----:B------:R-:W-:Y:S02]  /*ba00*/  @P2 HMUL2 R12, R12, R56 ;  /* 0x000000380c0c2232 */ /* 0x000fe40000000000 */
[----:B------:R-:W-:Y:S02]  /*ba10*/  @P2 HFMA2 R15, R15, R59, -RZ ;  /* 0x0000003b0f0f2231 */ /* 0x000fe400001000ff */
[----:B------:R-:W-:-:S05]  /*ba20*/  @P2 HMUL2 R14, R14, R58 ;  /* 0x0000003a0e0e2232 */ /* 0x000fca0000000000 */
[----:B------:R1:W-:Y:S02]  /*ba30*/  STG.E.128 desc[UR36][R36.64], R12 ;  /* 0x0000000c24007986 */ /* 0x0003e4000c101d24 */
.L_x_585:
[----:B------:R-:W-:Y:S05]  /*ba40*/  BSYNC.RECONVERGENT B2 ;  /* 0x0000000000027941 */ /* 0x000fea0003800200 */
.L_x_584:
[----:B------:R-:W1:Y:S04]  /*ba50*/  LDG.E R50, desc[UR36][R50.64+0x8] ;  /* 0x0000082432327981 */ /* 0x000e68000c1e1900 */
[----:B------:R-:W2:Y:S01]  /*ba60*/  LDS.U16 R54, [R21+-0x4] ;  /* 0xfffffc0015367984 */ /* 0x000ea20000000400 */
[----:B------:R-:W-:Y:S01]  /*ba70*/  MOV R47, UR11 ;  /* 0x0000000b002f7c02 */ /* 0x000fe20008000f00 */
[----:B-1----:R-:W-:-:S05]  /*ba80*/  IMAD R36, R48, R50, R53 ;  /* 0x0000003230247224 */ /* 0x002fca00078e0235 */
[----:B------:R-:W-:-:S05]  /*ba90*/  IADD3 R37, PT, PT, R36, 0x1c0, RZ ;  /* 0x000001c024257810 */ /* 0x000fca0007ffe0ff */
[----:B------:R-:W-:-:S06]  /*baa0*/  IMAD.WIDE R36, R37, 0x2, R30 ;  /* 0x0000000225247825 */ /* 0x000fcc00078e021e */
[----:B------:R-:W5:Y:S01]  /*bab0*/  LDG.E.128 R36, desc[UR36][R36.64] ;  /* 0x0000002424247981 */ /* 0x000f62000c1e1d00 */
[----:B------:R-:W-:Y:S01]  /*bac0*/  ISETP.NE.AND P1, PT, R47, RZ, PT ;  /* 0x000000ff2f00720c */ /* 0x000fe20003f25270 */
[----:B--2---:R-:W-:Y:S02]  /*bad0*/  HADD2.F32 R55, -RZ, R54.H0_H0 ;  /* 0x20000036ff377230 */ /* 0x004fe40000004100 */
[--C-:B-----5:R-:W-:Y:S02]  /*bae0*/  HADD2.F32 R50, -RZ, R14.reuse.H0_H0 ;  /* 0x2000000eff327230 */ /* 0x120fe40000004100 */
[----:B------:R-:W-:Y:S02]  /*baf0*/  HADD2.F32 R51, -RZ, R14.H1_H1 ;  /* 0x3000000eff337230 */ /* 0x000fe40000004100 */
[----:B------:R-:W-:Y:S02]  /*bb00*/  HADD2.F32 R54, -RZ, R12.H0_H0 ;  /* 0x2000000cff367230 */ /* 0x000fe40000004100 */
[----:B------:R-:W-:Y:S01]  /*bb10*/  FFMA.FTZ R50, R55, R50, R11 ;  /* 0x0000003237327223 */ /* 0x000fe2000001000b */
[----:B------:R-:W-:-:S02]  /*bb20*/  HADD2.F32 R56, -RZ, R13.H0_H0 ;  /* 0x2000000dff387230 */ /* 0x000fc40000004100 */
[C---:B------:R-:W-:Y:S01]  /*bb30*/  FFMA.FTZ R46, R55.reuse, R51, R46 ;  /* 0x00000033372e7223 */ /* 0x040fe2000001002e */
[----:B------:R-:W-:Y:S02]  /*bb40*/  HADD2.F32 R14, -RZ, R15.H0_H0 ;  /* 0x2000000fff0e7230 */ /* 0x000fe40000004100 */
[C---:B------:R-:W-:Y:S01]  /*bb50*/  FFMA.FTZ R57, R55.reuse, R54, R34 ;  /* 0x0000003637397223 */ /* 0x040fe20000010022 */
[----:B------:R-:W-:Y:S02]  /*bb60*/  HADD2.F32 R12, -RZ, R12.H1_H1 ;  /* 0x3000000cff0c7230 */ /* 0x000fe40000004100 */
[C---:B------:R-:W-:Y:S01]  /*bb70*/  FFMA.FTZ R56, R55.reuse, R56, R7 ;  /* 0x0000003837387223 */ /* 0x040fe20000010007 */
[----:B------:R-:W-:Y:S02]  /*bb80*/  HADD2.F32 R13, -RZ, R13.H1_H1 ;  /* 0x3000000dff0d7230 */ /* 0x000fe40000004100 */
[----:B------:R-:W-:Y:S01]  /*bb90*/  FFMA.FTZ R58, R55, R14, R9 ;  /* 0x0000000e373a7223 */ /* 0x000fe20000010009 */
[----:B------:R-:W-:-:S02]  /*bba0*/  HADD2.F32 R15, -RZ, R15.H1_H1 ;  /* 0x3000000fff0f7230 */ /* 0x000fc40000004100 */
[C---:B------:R-:W-:Y:S01]  /*bbb0*/  FFMA.FTZ R54, R55.reuse, R12, R5 ;  /* 0x0000000c37367223 */ /* 0x040fe20000010005 */
[C---:B------:R-:W-:Y:S02]  /*bbc0*/  FFMA.FTZ R44, R55.reuse, R13, R44 ;  /* 0x0000000d372c7223 */ /* 0x040fe4000001002c */
[----:B------:R-:W-:Y:S01]  /*bbd0*/  FFMA.FTZ R60, R55, R15, R0 ;  /* 0x0000000f373c7223 */ /* 0x000fe20000010000 */
[----:B------:R-:W-:Y:S06]  /*bbe0*/  @P1 BRA `(.L_x_586) ;  /* 0x0000000000341947 */ /* 0x000fec0003800000 */
[----:B------:R-:W2:Y:S01]  /*bbf0*/  @P2 LDG.E.128 R12, desc[UR36][R40.64] ;  /* 0x00000024280c2981 */ /* 0x000ea2000c1e1d00 */
[----:B------:R-:W-:-:S03]  /*bc00*/  VIADD R5, R53, 0x1c0 ;  /* 0x000001c035057836 */ /* 0x000fc60000000000 */
[----:B------:R-:W1:Y:S02]  /*bc10*/  LDS.128 R64, [R20] ;  /* 0x0000000014407984 */ /* 0x000e640000000c00 */
[----:B-1----:R-:W-:Y:S02]  /*bc20*/  HFMA2 R36, R36, 1, 1, R64 ;  /* 0x3c003c0024247831 */ /* 0x002fe40000000040 */
[----:B------:R-:W-:Y:S02]  /*bc30*/  HADD2 R37, R37, R65 ;  /* 0x0000004125257230 */ /* 0x000fe40000000000 */
[----:B------:R-:W-:Y:S02]  /*bc40*/  HFMA2 R38, R38, 1, 1, R66 ;  /* 0x3c003c0026267831 */ /* 0x000fe40000000042 */
[----:B------:R-:W-:Y:S02]  /*bc50*/  HADD2 R39, R39, R67 ;  /* 0x0000004327277230 */ /* 0x000fe40000000000 */
[----:B--2---:R-:W-:-:S02]  /*bc60*/  @P2 HFMA2 R37, R37, R13, -RZ ;  /* 0x0000000d25252231 */ /* 0x004fc400001000ff */
[----:B------:R-:W-:Y:S02]  /*bc70*/  @P2 HMUL2 R36, R36, R12 ;  /* 0x0000000c24242232 */ /* 0x000fe40000000000 */
[----:B------:R-:W-:Y:S02]  /*bc80*/  @P2 HFMA2 R39, R39, R15, -RZ ;  /* 0x0000000f27272231 */ /* 0x000fe400001000ff */
[----:B------:R-:W-:Y:S02]  /*bc90*/  @P2 HMUL2 R38, R38, R14 ;  /* 0x0000000e26262232 */ /* 0x000fe40000000000 */
[----:B------:R-:W-:-:S05]  /*bca0*/  IMAD.WIDE.U32 R12, R5, 0x2, R28 ;  /* 0x00000002050c7825 */ /* 0x000fca00078e001c */
[----:B------:R1:W-:Y:S02]  /*bcb0*/  STG.E.128 desc[UR36][R12.64], R36 ;  /* 0x000000240c007986 */ /* 0x0003e4000c101d24 */
.L_x_586:
[----:B------:R2:W3:Y:S01]  /*bcc0*/  LDS.U16 R0, [R21] ;  /* 0x0000000015007984 */ /* 0x0004e20000000400 */
[----:B------:R-:W-:Y:S01]  /*bcd0*/  IADD3 R52, PT, PT, R52, 0x4, RZ ;  /* 0x0000000434347810 */ /* 0x000fe20007ffe0ff */
[--C-:B------:R-:W-:Y:S01]  /*bce0*/  HADD2.F32 R5, -RZ, R36.reuse.H0_H0 ;  /* 0x20000024ff057230 */ /* 0x100fe20000004100 */
[----:B------:R-:W-:Y:S01]  /*bcf0*/  IADD3 R53, PT, PT, R53, 0x380, RZ ;  /* 0x0000038035357810 */ /* 0x000fe20007ffe0ff */
[----:B------:R-:W-:Y:S01]  /*bd00*/  HADD2.F32 R7, -RZ, R36.H1_H1 ;  /* 0x30000024ff077230 */ /* 0x000fe20000004100 */
[----:B------:R-:W-:Y:S01]  /*bd10*/  ISETP.GE.AND P0, PT, R52, R49, PT ;  /* 0x000000313400720c */ /* 0x000fe20003f06270 */
[--C-:B------:R-:W-:Y:S02]  /*bd20*/  HADD2.F32 R9, -RZ, R37.reuse.H0_H0 ;  /* 0x20000025ff097230 */ /* 0x100fe40000004100 */
[----:B-1----:R-:W-:Y:S02]  /*bd30*/  HADD2.F32 R37, -RZ, R37.H1_H1 ;  /* 0x30000025ff257230 */ /* 0x002fe40000004100 */
[----:B------:R-:W-:-:S02]  /*bd40*/  HADD2.F32 R11, -RZ, R38.H0_H0 ;  /* 0x20000026ff0b7230 */ /* 0x000fc40000004100 */
[----:B------:R-:W-:Y:S02]  /*bd50*/  HADD2.F32 R13, -RZ, R38.H1_H1 ;  /* 0x30000026ff0d7230 */ /* 0x000fe40000004100 */
[--C-:B------:R-:W-:Y:S02]  /*bd60*/  HADD2.F32 R15, -RZ, R39.reuse.H0_H0 ;  /* 0x20000027ff0f7230 */ /* 0x100fe40000004100 */
[----:B------:R-:W-:Y:S02]  /*bd70*/  HADD2.F32 R39, -RZ, R39.H1_H1 ;  /* 0x30000027ff277230 */ /* 0x000fe40000004100 */
[----:B--2---:R-:W-:Y:S02]  /*bd80*/  VIADD R21, R21, 0x8 ;  /* 0x0000000815157836 */ /* 0x004fe40000000000 */
        /* <DEDUP_REMOVED lines=10> */
.L_x_580:
[----:B------:R-:W-:Y:S05]  /*be30*/  BSYNC.RECONVERGENT B1 ;  /* 0x0000000000017941 */ /* 0x000fea0003800200 */
.L_x_579:
[----:B------:R-:W-:Y:S01]  /*be40*/  ISETP.GE.AND P0, PT, R42, R16, PT ;  /* 0x000000102a00720c */ /* 0x000fe20003f06270 */
[----:B------:R-:W-:-:S12]  /*be50*/  BSSY.RECONVERGENT B1, `(.L_x_588) ;  /* 0x00000f6000017945 */ /* 0x000fd80003800200 */
[----:B------:R-:W-:Y:S05]  /*be60*/  @P0 BRA `(.L_x_589) ;  /* 0x0000000c00d00947 */ /* 0x000fea0003800000 */
[----:B------:R-:W1:Y:S01]  /*be70*/  LDC R15, c[0x0][0x3f4] ;  /* 0x0000fd00ff0f7b82 */ /* 0x000e620000000800 */
[----:B------:R-:W-:Y:S01]  /*be80*/  IADD3 R53, PT, PT, R42, 0x2, RZ ;  /* 0x000000022a357810 */ /* 0x000fe20007ffe0ff */
[----:B------:R-:W2:Y:S01]  /*be90*/  LDCU UR4, c[0x0][0x3f8] ;  /* 0x00007f00ff0477ac */ /* 0x000ea20008000800 */
[----:B------:R-:W-:Y:S01]  /*bea0*/  LOP3.LUT R40, RZ, R3, RZ, 0x33, !PT ;  /* 0x00000003ff287212 */ /* 0x000fe200078e33ff */
[----:B------:R-:W-:Y:S01]  /*beb0*/  BSSY.RECONVERGENT B2, `(.L_x_590) ;  /* 0x0000053000027945 */ /* 0x000fe20003800200 */
[----:B------:R-:W-:-:S03]  /*bec0*/  VIMNMX R13, PT, PT, R16, R53, !PT ;  /* 0x00000035100d7248 */ /* 0x000fc60007fe0100 */
[----:B------:R-:W3:Y:S01]  /*bed0*/  LDC.64 R36, c[0x0][0x458] ;  /* 0x00011600ff247b82 */ /* 0x000ee20000000a00 */
[----:B------:R-:W-:-:S04]  /*bee0*/  IADD3 R40, PT, PT, -R6, R13, R40 ;  /* 0x0000000d06287210 */ /* 0x000fc80007ffe128 */
[----:B------:R-:W-:Y:S01]  /*bef0*/  LOP3.LUT P0, RZ, R40, 0x2, RZ, 0xc0, !PT ;  /* 0x0000000228ff7812 */ /* 0x000fe2000780c0ff */
[----:B--2---:R-:W-:-:S04]  /*bf00*/  IMAD R12, R19, UR4, R8 ;  /* 0x00000004130c7c24 */ /* 0x004fc8000f8e0208 */
[----:B------:R-:W-:Y:S01]  /*bf10*/  IMAD R13, R12, 0xe0, R33 ;  /* 0x000000e00c0d7824 */ /* 0x000fe200078e0221 */
[----:B------:R-:W-:Y:S01]  /*bf20*/  MOV R12, R42 ;  /* 0x0000002a000c7202 */ /* 0x000fe20000000f00 */
[----:B-1----:R-:W-:Y:S02]  /*bf30*/  IMAD R21, R15, UR4, RZ ;  /* 0x000000040f157c24 */ /* 0x002fe4000f8e02ff */
[----:B---3--:R-:W-:-:S04]  /*bf40*/  IMAD.WIDE R36, R13, 0x2, R36 ;  /* 0x000000020d247825 */ /* 0x008fc800078e0224 */
[----:B------:R-:W-:Y:S05]  /*bf50*/  @P0 BRA `(.L_x_591) ;  /* 0x0000000400200947 */ /* 0x000fea0003800000 */
[----:B------:R-:W-:Y:S01]  /*bf60*/  ISETP.GE.AND P0, PT, R42, R15, PT ;  /* 0x0000000f2a00720c */ /* 0x000fe20003f06270 */
[----:B------:R-:W-:-:S12]  /*bf70*/  IMAD.MOV.U32 R12, RZ, RZ, R53 ;  /* 0x000000ffff0c7224 */ /* 0x000fd800078e0035 */
[----:B------:R-:W-:Y:S05]  /*bf80*/  @!P0 BRA `(.L_x_591) ;  /* 0x0000000400148947 */ /* 0x000fea0003800000 */
[----:B------:R-:W-:Y:S01]  /*bf90*/  IABS R39, R15 ;  /* 0x0000000f00277213 */ /* 0x000fe20000000000 */
[----:B------:R-:W1:Y:S01]  /*bfa0*/  LDCU.64 UR6, c[0x0][0x3c8] ;  /* 0x00007900ff0677ac */ /* 0x000e620008000a00 */
[----:B------:R-:W-:Y:S01]  /*bfb0*/  IABS R48, R42 ;  /* 0x0000002a00307213 */ /* 0x000fe20000000000 */
[----:B------:R-:W2:Y:S01]  /*bfc0*/  LDS.U16 R45, [R45] ;  /* 0x000000002d2d7984 */ /* 0x000ea20000000400 */
[----:B------:R-:W3:Y:S01]  /*bfd0*/  I2F.RP R14, R39 ;  /* 0x00000027000e7306 */ /* 0x000ee20000209400 */
[----:B------:R-:W-:Y:S02]  /*bfe0*/  ISETP.GE.AND P1, PT, R42, RZ, PT ;  /* 0x000000ff2a00720c */ /* 0x000fe40003f26270 */
[----:B------:R-:W-:-:S05]  /*bff0*/  ISETP.NE.AND P2, PT, R15, RZ, PT ;  /* 0x000000ff0f00720c */ /* 0x000fca0003f45270 */
[----:B---3--:R-:W3:Y:S02]  /*c000*/  MUFU.RCP R14, R14 ;  /* 0x0000000e000e7308 */ /* 0x008ee40000001000 */
[----:B---3--:R-:W-:-:S06]  /*c010*/  IADD3 R38, PT, PT, R14, 0xffffffe, RZ ;  /* 0x0ffffffe0e267810 */ /* 0x008fcc0007ffe0ff */
[----:B------:R-:W3:Y:S02]  /*c020*/  F2I.FTZ.U32.TRUNC.NTZ R13, R38 ;  /* 0x00000026000d7305 */ /* 0x000ee4000021f000 */
[----:B---3--:R-:W-:-:S05]  /*c030*/  IADD3 R12, PT, PT, RZ, -R13, RZ ;  /* 0x8000000dff0c7210 */ /* 0x008fca0007ffe0ff */
[----:B------:R-:W-:Y:S02]  /*c040*/  IMAD R41, R12, R39, RZ ;  /* 0x000000270c297224 */ /* 0x000fe400078e02ff */
[----:B------:R-:W-:-:S04]  /*c050*/  IMAD.MOV.U32 R12, RZ, RZ, RZ ;  /* 0x000000ffff0c7224 */ /* 0x000fc800078e00ff */
[----:B------:R-:W-:Y:S01]  /*c060*/  IMAD.HI.U32 R12, R13, R41, R12 ;  /* 0x000000290d0c7227 */ /* 0x000fe200078e000c */
[----:B------:R-:W-:-:S05]  /*c070*/  MOV R13, R48 ;  /* 0x00000030000d7202 */ /* 0x000fca0000000f00 */
[----:B------:R-:W-:-:S05]  /*c080*/  IMAD.HI.U32 R12, R12, R13, RZ ;  /* 0x0000000d0c0c7227 */ /* 0x000fca00078e00ff */
[----:B------:R-:W-:-:S05]  /*c090*/  IADD3 R12, PT, PT, -R12, RZ, RZ ;  /* 0x000000ff0c0c7210 */ /* 0x000fca0007ffe1ff */
[----:B------:R-:W-:-:S05]  /*c0a0*/  IMAD R12, R39, R12, R13 ;  /* 0x0000000c270c7224 */ /* 0x000fca00078e020d */
[----:B------:R-:W-:-:S13]  /*c0b0*/  ISETP.GT.U32.AND P0, PT, R39, R12, PT ;  /* 0x0000000c2700720c */ /* 0x000fda0003f04070 */
[----:B------:R-:W-:-:S05]  /*c0c0*/  @!P0 IMAD.IADD R12, R12, 0x1, -R39 ;  /* 0x000000010c0c8824 */ /* 0x000fca00078e0a27 */
[----:B------:R-:W-:-:S13]  /*c0d0*/  ISETP.GT.U32.AND P0, PT, R39, R12, PT ;  /* 0x0000000c2700720c */ /* 0x000fda0003f04070 */
[----:B------:R-:W-:-:S04]  /*c0e0*/  @!P0 IADD3 R12, PT, PT, R12, -R39, RZ ;  /* 0x800000270c0c8210 */ /* 0x000fc80007ffe0ff */
[----:B------:R-:W-:Y:S02]  /*c0f0*/  @!P1 IADD3 R12, PT, PT, -R12, RZ, RZ ;  /* 0x000000ff0c0c9210 */ /* 0x000fe40007ffe1ff */
[----:B------:R-:W-:-:S04]  /*c100*/  @!P2 LOP3.LUT R12, RZ, R15, RZ, 0x33, !PT ;  /* 0x0000000fff0ca212 */ /* 0x000fc800078e33ff */
[----:B------:R-:W-:-:S05]  /*c110*/  IADD3 R13, P0, PT, R23, R12, RZ ;  /* 0x0000000c170d7210 */ /* 0x000fca0007f1e0ff */
[----:B------:R-:W-:Y:S01]  /*c120*/  IMAD.X R14, RZ, RZ, R4, P0 ;  /* 0x000000ffff0e7224 */ /* 0x000fe200000e0604 */
[----:B-1----:R-:W-:-:S04]  /*c130*/  LEA R38, P0, R13, UR6, 0x2 ;  /* 0x000000060d267c11 */ /* 0x002fc8000f8010ff */
[----:B------:R-:W-:-:S05]  /*c140*/  LEA.HI.X R39, R13, UR7, R14, 0x2, P0 ;  /* 0x000000070d277c11 */ /* 0x000fca00080f140e */
[----:B------:R-:W3:Y:S01]  /*c150*/  LDG.E R38, desc[UR36][R38.64] ;  /* 0x0000002426267981 */ /* 0x000ee2000c1e1900 */
[----:B------:R-:W-:Y:S01]  /*c160*/  ISETP.NE.AND P0, PT, R47, RZ, PT ;  /* 0x000000ff2f00720c */ /* 0x000fe20003f05270 */
[----:B---3--:R-:W-:-:S04]  /*c170*/  IMAD R12, R21, R38, R12 ;  /* 0x00000026150c7224 */ /* 0x008fc800078e020c */
[----:B------:R-:W-:-:S04]  /*c180*/  IMAD R13, R12, 0xe0, RZ ;  /* 0x000000e00c0d7824 */ /* 0x000fc800078e02ff */
[----:B------:R-:W-:-:S06]  /*c190*/  IMAD.WIDE R12, R13, 0x2, R30 ;  /* 0x000000020d0c7825 */ /* 0x000fcc00078e021e */
[----:B------:R-:W5:Y:S01]  /*c1a0*/  LDG.E.128 R12, desc[UR36][R12.64] ;  /* 0x000000240c0c7981 */ /* 0x000f62000c1e1d00 */
[----:B------:R-:W-:Y:S01]  /*c1b0*/  BSSY.RECONVERGENT B3, `(.L_x_592) ;  /* 0x0000011000037945 */ /* 0x000fe20003800200 */
[----:B--2---:R-:W-:-:S03]  /*c1c0*/  HADD2.F32 R41, -RZ, R45.H0_H0 ;  /* 0x2000002dff297230 */ /* 0x004fc60000004100 */
[----:B------:R-:W-:Y:S05]  /*c1d0*/  @P0 BRA `(.L_x_593) ;  /* 0x0000000000380947 */ /* 0x000fea0003800000 */
        /* <DEDUP_REMOVED lines=14> */
.L_x_593:
[----:B------:R-:W-:Y:S05]  /*c2c0*/  BSYNC.RECONVERGENT B3 ;  /* 0x0000000000037941 */ /* 0x000fea0003800200 */
.L_x_592:
[----:B-1---5:R-:W-:Y:S02]  /*c2d0*/  HADD2.F32 R38, -RZ, R12.H0_H0 ;  /* 0x2000000cff267230 */ /* 0x022fe40000004100 */
[--C-:B------:R-:W-:Y:S02]  /*c2e0*/  HADD2.F32 R48, -RZ, R14.reuse.H0_H0 ;  /* 0x2000000eff307230 */ /* 0x100fe40000004100 */
[----:B------:R-:W-:Y:S02]  /*c2f0*/  HADD2.F32 R39, -RZ, R14.H1_H1 ;  /* 0x3000000eff277230 */ /* 0x000fe40000004100 */
[C---:B------:R-:W-:Y:S01]  /*c300*/  FFMA.FTZ R34, R41.reuse, R38, R34 ;  /* 0x0000002629227223 */ /* 0x040fe20000010022 */
[----:B------:R-:W-:Y:S02]  /*c310*/  HADD2.F32 R12, -RZ, R12.H1_H1 ;  /* 0x3000000cff0c7230 */ /* 0x000fe40000004100 */
        /* <DEDUP_REMOVED lines=8> */
[C---:B------:R-:W-:Y:S01]  /*c3a0*/  FFMA.FTZ R9, R41.reuse, R14, R9 ;  /* 0x0000000e29097223 */ /* 0x040fe20000010009 */
[----:B------:R-:W-:Y:S01]  /*c3b0*/  MOV R12, R53 ;  /* 0x00000035000c7202 */ /* 0x000fe20000000f00 */
[C---:B------:R-:W-:Y:S01]  /*c3c0*/  FFMA.FTZ R44, R41.reuse, R13, R44 ;  /* 0x0000000d292c7223 */ /* 0x040fe2000001002c */
[----:B------:R-:W-:-:S07]  /*c3d0*/  FFMA.FTZ R0, R41, R15, R0 ;  /* 0x0000000f29007223 */ /* 0x000fce0000010000 */
.L_x_591:
[----:B------:R-:W-:Y:S05]  /*c3e0*/  BSYNC.RECONVERGENT B2 ;  /* 0x0000000000027941 */ /* 0x000fea0003800200 */
.L_x_590:
[----:B------:R-:W-:-:S13]  /*c3f0*/  ISETP.GE.U32.AND P0, PT, R40, 0x2, PT ;  /* 0x000000022800780c */ /* 0x000fda0003f06070 */
[----:B------:R-:W-:Y:S05]  /*c400*/  @!P0 BRA `(.L_x_589) ;  /* 0x0000000800688947 */ /* 0x000fea0003800000 */
[C---:B------:R-:W-:Y:S01]  /*c410*/  LEA R14, R12.reuse, UR5, 0x1 ;  /* 0x000000050c0e7c11 */ /* 0x040fe2000f8e08ff */
[C---:B------:R-:W-:Y:S01]  /*c420*/  IMAD R41, R12.reuse, 0xe0, RZ ;  /* 0x000000e00c297824 */ /* 0x040fe200078e02ff */
[----:B------:R-:W-:-:S03]  /*c430*/  IADD3 R40, PT, PT, R12, 0x2, RZ ;  /* 0x000000020c287810 */ /* 0x000fc60007ffe0ff */
[----:B------:R-:W-:-:S05]  /*c440*/  IMAD R13, R3, -0x2, R14 ;  /* 0xfffffffe030d7824 */ /* 0x000fca00078e020e */
[----:B------:R-:W-:-:S07]  /*c450*/  IADD3 R32, PT, PT, R13, 0x4, R32 ;  /* 0x000000040d207810 */ /* 0x000fce0007ffe020 */
.L_x_600:
[----:B------:R-:W1:Y:S01]  /*c460*/  LDC R47, c[0x0][0x3f4] ;  /* 0x0000fd00ff2f7b82 */ /* 0x000e620000000800 */
[----:B------:R-:W-:Y:S01]  /*c470*/  VIADD R14, R40, 0xfffffffe ;  /* 0xfffffffe280e7836 */ /* 0x000fe20000000000 */
[----:B------:R-:W-:Y:S04]  /*c480*/  BSSY.RECONVERGENT B2, `(.L_x_594) ;  /* 0x0000045000027945 */ /* 0x000fe80003800200 */
[----:B-1----:R-:W-:-:S13]  /*c490*/  ISETP.GE.AND P0, PT, R14, R47, PT ;  /* 0x0000002f0e00720c */ /* 0x002fda0003f06270 */
[----:B------:R-:W-:Y:S05]  /*c4a0*/  @!P0 BRA `(.L_x_595) ;  /* 0x0000000400088947 */ /* 0x000fea0003800000 */
[----:B------:R-:W-:Y:S01]  /*c4b0*/  IABS R15, R47 ;  /* 0x0000002f000f7213 */ /* 0x000fe20000000000 */
[----:B------:R-:W1:Y:S01]  /*c4c0*/  LDCU.64 UR6, c[0x0][0x3c8] ;  /* 0x00007900ff0677ac */ /* 0x000e620008000a00 */
[----:B------:R-:W-:Y:S02]  /*c4d0*/  IABS R42, R14 ;  /* 0x0000000e002a7213 */ /* 0x000fe40000000000 */
[----:B------:R-:W2:Y:S01]  /*c4e0*/  I2F.RP R38, R15 ;  /* 0x0000000f00267306 */ /* 0x000ea20000209400 */
[----:B------:R-:W-:Y:S01]  /*c4f0*/  ISETP.GE.AND P1, PT, R14, RZ, PT ;  /* 0x000000ff0e00720c */ /* 0x000fe20003f26270 */
[----:B------:R-:W3:Y:S01]  /*c500*/  LDCU UR4, c[0x0][0x40c] ;  /* 0x00008180ff0477ac */ /* 0x000ee20008000800 */
[----:B------:R-:W-:-:S05]  /*c510*/  ISETP.NE.AND P2, PT, R47, RZ, PT ;  /* 0x000000ff2f00720c */ /* 0x000fca0003f45270 */
[----:B--2---:R-:W2:Y:S02]  /*c520*/  MUFU.RCP R38, R38 ;  /* 0x0000002600267308 */ /* 0x004ea40000001000 */
[----:B--2---:R-:W-:-:S06]  /*c530*/  IADD3 R39, PT, PT, R38, 0xffffffe, RZ ;  /* 0x0ffffffe26277810 */ /* 0x004fcc0007ffe0ff */
[----:B------:R-:W2:Y:S02]  /*c540*/  F2I.FTZ.U32.TRUNC.NTZ R13, R39 ;  /* 0x00000027000d7305 */ /* 0x000ea4000021f000 */
[----:B--2---:R-:W-:-:S05]  /*c550*/  IADD3 R12, PT, PT, RZ, -R13, RZ ;  /* 0x8000000dff0c7210 */ /* 0x004fca0007ffe0ff */
[----:B------:R-:W-:Y:S02]  /*c560*/  IMAD R45, R12, R15, RZ ;  /* 0x0000000f0c2d7224 */ /* 0x000fe400078e02ff */
[----:B------:R-:W-:-:S04]  /*c570*/  IMAD.MOV.U32 R12, RZ, RZ, RZ ;  /* 0x000000ffff0c7224 */ /* 0x000fc800078e00ff */
[----:B------:R-:W-:Y:S01]  /*c580*/  IMAD.HI.U32 R12, R13, R45, R12 ;  /* 0x0000002d0d0c7227 */ /* 0x000fe200078e000c */
[----:B------:R-:W-:Y:S02]  /*c590*/  MOV R13, R42 ;  /* 0x0000002a000d7202 */ /* 0x000fe40000000f00 */
[----:B------:R-:W2:Y:S03]  /*c5a0*/  LDS.U16 R42, [R32+-0x4] ;  /* 0xfffffc00202a7984 */ /* 0x000ea60000000400 */
        /* <DEDUP_REMOVED lines=13> */
[----:B------:R-:W4:Y:S01]  /*c680*/  LDG.E R38, desc[UR36][R38.64] ;  /* 0x0000002426267981 */ /* 0x000f22000c1e1900 */
[----:B---3--:R-:W-:Y:S01]  /*c690*/  UISETP.NE.AND UP0, UPT, UR4, URZ, UPT ;  /* 0x000000ff0400728c */ /* 0x008fe2000bf05270 */
[----:B----4-:R-:W-:-:S04]  /*c6a0*/  IMAD R12, R21, R38, R12 ;  /* 0x00000026150c7224 */ /* 0x010fc800078e020c */
[----:B------:R-:W-:-:S04]  /*c6b0*/  IMAD R13, R12, 0xe0, RZ ;  /* 0x000000e00c0d7824 */ /* 0x000fc800078e02ff */
[----:B------:R-:W-:-:S06]  /*c6c0*/  IMAD.WIDE R12, R13, 0x2, R30 ;  /* 0x000000020d0c7825 */ /* 0x000fcc00078e021e */
[----:B------:R-:W5:Y:S01]  /*c6d0*/  LDG.E.128 R12, desc[UR36][R12.64] ;  /* 0x000000240c0c7981 */ /* 0x000f62000c1e1d00 */
[----:B--2---:R-:W-:Y:S01]  /*c6e0*/  HADD2.F32 R45, -RZ, R42.H0_H0 ;  /* 0x2000002aff2d7230 */ /* 0x004fe20000004100 */
[----:B------:R-:W-:Y:S06]  /*c6f0*/  BRA.U UP0, `(.L_x_596) ;  /* 0x0000000100347547 */ /* 0x000fec000b800000 */
[----:B------:R-:W-:Y:S01]  /*c700*/  ISETP.NE.AND P3, PT, R2, RZ, PT ;  /* 0x000000ff0200720c */ /* 0x000fe20003f65270 */
[----:B------:R-:W1:-:S12]  /*c710*/  LDS.128 R48, [R20] ;  /* 0x0000000014307984 */ /* 0x000e580000000c00 */
[----:B------:R-:W2:Y:S01]  /*c720*/  @P3 LDG.E.128 R52, desc[UR36][R36.64] ;  /* 0x0000002424343981 */ /* 0x000ea2000c1e1d00 */
        /* <DEDUP_REMOVED lines=10> */
.L_x_596:
[--C-:B-----5:R-:W-:Y:S02]  /*c7d0*/  HADD2.F32 R48, -RZ, R14.reuse.H0_H0 ;  /* 0x2000000eff307230 */ /* 0x120fe40000004100 */
[----:B-1----:R-:W-:Y:S02]  /*c7e0*/  HADD2.F32 R39, -RZ, R14.H1_H1 ;  /* 0x3000000eff277230 */ /* 0x002fe40000004100 */
[----:B------:R-:W-:Y:S02]  /*c7f0*/  HADD2.F32 R38, -RZ, R12.H0_H0 ;  /* 0x2000000cff267230 */ /* 0x000fe40000004100 */
[C---:B------:R-:W-:Y:S01]  /*c800*/  FFMA.FTZ R11, R45.reuse, R48, R11 ;  /* 0x000000302d0b7223 */ /* 0x040fe2000001000b */
[----:B------:R-:W-:Y:S02]  /*c810*/  HADD2.F32 R42, -RZ, R13.H0_H0 ;  /* 0x2000000dff2a7230 */ /* 0x000fe40000004100 */
[----:B------:R-:W-:Y:S01]  /*c820*/  FFMA.FTZ R46, R45, R39, R46 ;  /* 0x000000272d2e7223 */ /* 0x000fe2000001002e */
[----:B------:R-:W-:-:S02]  /*c830*/  HADD2.F32 R14, -RZ, R15.H0_H0 ;  /* 0x2000000fff0e7230 */ /* 0x000fc40000004100 */
[C---:B------:R-:W-:Y:S01]  /*c840*/  FFMA.FTZ R34, R45.reuse, R38, R34 ;  /* 0x000000262d227223 */ /* 0x040fe20000010022 */
[----:B------:R-:W-:Y:S02]  /*c850*/  HADD2.F32 R12, -RZ, R12.H1_H1 ;  /* 0x3000000cff0c7230 */ /* 0x000fe40000004100 */
[C---:B------:R-:W-:Y:S01]  /*c860*/  FFMA.FTZ R7, R45.reuse, R42, R7 ;  /* 0x0000002a2d077223 */ /* 0x040fe20000010007 */
[----:B------:R-:W-:Y:S02]  /*c870*/  HADD2.F32 R13, -RZ, R13.H1_H1 ;  /* 0x3000000dff0d7230 */ /* 0x000fe40000004100 */
[C---:B------:R-:W-:Y:S01]  /*c880*/  FFMA.FTZ R9, R45.reuse, R14, R9 ;  /* 0x0000000e2d097223 */ /* 0x040fe20000010009 */
[----:B------:R-:W-:Y:S02]  /*c890*/  HADD2.F32 R15, -RZ, R15.H1_H1 ;  /* 0x3000000fff0f7230 */ /* 0x000fe40000004100 */
[C---:B------:R-:W-:Y:S01]  /*c8a0*/  FFMA.FTZ R5, R45.reuse, R12, R5 ;  /* 0x0000000c2d057223 */ /* 0x040fe20000010005 */
[----:B------:R-:W-:-:S02]  /*c8b0*/  FFMA.FTZ R44, R45, R13, R44 ;  /* 0x0000000d2d2c7223 */ /* 0x000fc4000001002c */
[----:B------:R-:W-:-:S07]  /*c8c0*/  FFMA.FTZ R0, R45, R15, R0 ;  /* 0x0000000f2d007223 */ /* 0x000fce0000010000 */
.L_x_595:
[----:B------:R-:W-:Y:S05]  /*c8d0*/  BSYNC.RECONVERGENT B2 ;  /* 0x0000000000027941 */ /* 0x000fea0003800200 */
.L_x_594:
[----:B------:R-:W-:Y:S01]  /*c8e0*/  ISETP.GE.AND P0, PT, R40, R47, PT ;  /* 0x0000002f2800720c */ /* 0x000fe20003f06270 */
[----:B------:R-:W-:-:S12]  /*c8f0*/  BSSY.RECONVERGENT B2, `(.L_x_597) ;  /* 0x0000045000027945 */ /* 0x000fd80003800200 */
        /* <DEDUP_REMOVED lines=16> */
[----:B------:R-:W2:Y:S03]  /*ca00*/  LDS.U16 R42, [R32] ;  /* 0x00000000202a7984 */ /* 0x000ea60000000400 */
        /* <DEDUP_REMOVED lines=24> */
[----:B------:R-:W-:-:S05]  /*cb90*/  IADD3 R39, PT, PT, R41, 0x1c0, RZ ;  /* 0x000001c029277810 */ /* 0x000fca0007ffe0ff */
        /* <DEDUP_REMOVED lines=10> */
.L_x_599:
        /* <DEDUP_REMOVED lines=16> */
.L_x_598:
[----:B------:R-:W-:Y:S05]  /*cd40*/  BSYNC.RECONVERGENT B2 ;  /* 0x0000000000027941 */ /* 0x000fea0003800200 */
.L_x_597:
[C---:B------:R-:W-:Y:S01]  /*cd50*/  IADD3 R13, PT, PT, R40.reuse, 0x2, RZ ;  /* 0x00000002280d7810 */ /* 0x040fe20007ffe0ff */
[----:B------:R-:W-:Y:S01]  /*cd60*/  VIADD R40, R40, 0x4 ;  /* 0x0000000428287836 */ /* 0x000fe20000000000 */
[----:B------:R-:W-:Y:S02]  /*cd70*/  IADD3 R41, PT, PT, R41, 0x380, RZ ;  /* 0x0000038029297810 */ /* 0x000fe40007ffe0ff */
[----:B------:R-:W-:Y:S02]  /*cd80*/  ISETP.GE.AND P0, PT, R13, R16, PT ;  /* 0x000000100d00720c */ /* 0x000fe40003f06270 */
[----:B------:R-:W-:-:S11]  /*cd90*/  IADD3 R32, PT, PT, R32, 0x8, RZ ;  /* 0x0000000820207810 */ /* 0x000fd60007ffe0ff */
[----:B------:R-:W-:Y:S05]  /*cda0*/  @!P0 BRA `(.L_x_600) ;  /* 0xfffffff400ac8947 */ /* 0x000fea000383ffff */
.L_x_589:
[----:B------:R-:W-:Y:S05]  /*cdb0*/  BSYNC.RECONVERGENT B1 ;  /* 0x0000000000017941 */ /* 0x000fea0003800200 */
.L_x_588:
[----:B------:R-:W-:-:S13]  /*cdc0*/  ISETP.NE.AND P0, PT, R6, R35, PT ;  /* 0x000000230600720c */ /* 0x000fda0003f05270 */
[----:B------:R-:W-:Y:S05]  /*cdd0*/  @P0 BRA `(.L_x_578) ;  /* 0x0000000000bc0947 */ /* 0x000fea0003800000 */
[----:B------:R-:W-:Y:S01]  /*cde0*/  IMAD.MOV.U32 R13, RZ, RZ, 0xe0 ;  /* 0x000000e0ff0d7424 */ /* 0x000fe200078e00ff */
[----:B------:R-:W1:Y:S03]  /*cdf0*/  LDCU UR4, c[0x0][0x40c] ;  /* 0x00008180ff0477ac */ /* 0x000e660008000800 */
[----:B------:R-:W-:-:S04]  /*ce00*/  IMAD R13, R22, R13, -0xe0 ;  /* 0xffffff20160d7424 */ /* 0x000fc800078e020d */
[----:B------:R-:W-:-:S06]  /*ce10*/  IMAD.WIDE R12, R13, 0x2, R28 ;  /* 0x000000020d0c7825 */ /* 0x000fcc00078e021c */
[----:B------:R-:W5:Y:S01]  /*ce20*/  LDG.E.128 R12, desc[UR36][R12.64] ;  /* 0x000000240c0c7981 */ /* 0x000f62000c1e1d00 */
[----:B------:R-:W-:-:S04]  /*ce30*/  IADD3 R22, PT, PT, R22, -R3, RZ ;  /* 0x8000000316167210 */ /* 0x000fc80007ffe0ff */
[----:B------:R-:W-:Y:S01]  /*ce40*/  LEA R43, R22, R43, 0x1 ;  /* 0x0000002b162b7211 */ /* 0x000fe200078e08ff */
[----:B-1----:R-:W-:-:S05]  /*ce50*/  UISETP.NE.AND UP0, UPT, UR4, URZ, UPT ;  /* 0x000000ff0400728c */ /* 0x002fca000bf05270 */
[----:B------:R-:W1:Y:S02]  /*ce60*/  LDS.U16 R43, [R43+-0x2] ;  /* 0xfffffe002b2b7984 */ /* 0x000e640000000400 */
[----:B-1----:R-:W-:Y:S02]  /*ce70*/  HADD2.F32 R31, -RZ, R43.H0_H0 ;  /* 0x2000002bff1f7230 */ /* 0x002fe40000004100 */
[----:B------:R-:W-:Y:S05]  /*ce80*/  BRA.U UP0, `(.L_x_601) ;  /* 0x0000000100507547 */ /* 0x000fea000b800000 */
[----:B------:R-:W1:Y:S02]  /*ce90*/  LDCU.64 UR6, c[0x0][0x460] ;  /* 0x00008c00ff0677ac */ /* 0x000e640008000a00 */
[----:B-1----:R-:W-:-:S04]  /*cea0*/  ISETP.NE.U32.AND P0, PT, RZ, UR6, PT ;  /* 0x00000006ff007c0c */ /* 0x002fc8000bf05070 */
[----:B------:R-:W-:-:S13]  /*ceb0*/  ISETP.NE.AND.EX P0, PT, RZ, UR7, PT, P0 ;  /* 0x00000007ff007c0c */ /* 0x000fda000bf05300 */
[----:B------:R-:W1:Y:S08]  /*cec0*/  @P0 LDC R4, c[0x0][0x3f8] ;  /* 0x0000fe00ff040b82 */ /* 0x000e700000000800 */
[----:B------:R-:W2:Y:S01]  /*ced0*/  @P0 LDC.64 R2, c[0x0][0x458] ;  /* 0x00011600ff020b82 */ /* 0x000ea20000000a00 */
[----:B-1----:R-:W-:-:S04]  /*cee0*/  @P0 IMAD R4, R19, R4, R8 ;  /* 0x0000000413040224 */ /* 0x002fc800078e0208 */
[----:B------:R-:W-:-:S04]  /*cef0*/  @P0 IMAD R19, R4, 0xe0, R33 ;  /* 0x000000e004130824 */ /* 0x000fc800078e0221 */
[----:B--2---:R-:W-:-:S05]  /*cf00*/  @P0 IMAD.WIDE R2, R19, 0x2, R2 ;  /* 0x0000000213020825 */ /* 0x004fca00078e0202 */
[----:B0-----:R-:W2:Y:S01]  /*cf10*/  @P0 LDG.E.128 R20, desc[UR36][R2.64] ;  /* 0x0000002402140981 */ /* 0x001ea2000c1e1d00 */
[----:B-----5:R-:W-:Y:S02]  /*cf20*/  HFMA2 R12, R12, 1, 1, R24 ;  /* 0x3c003c000c0c7831 */ /* 0x020fe40000000018 */
[----:B------:R-:W-:Y:S02]  /*cf30*/  HADD2 R13, R13, R25 ;  /* 0x000000190d0d7230 */ /* 0x000fe40000000000 */
[----:B------:R-:W-:Y:S02]  /*cf40*/  HFMA2 R14, R14, 1, 1, R26 ;  /* 0x3c003c000e0e7831 */ /* 0x000fe4000000001a */
[----:B------:R-:W-:Y:S02]  /*cf50*/  HADD2 R15, R15, R27 ;  /* 0x0000001b0f0f7230 */ /* 0x000fe40000000000 */
[----:B------:R-:W-:-:S04]  /*cf60*/  IMAD R17, R17, 0xe0, RZ ;  /* 0x000000e011117824 */ /* 0x000fc800078e02ff */
[----:B------:R-:W-:-:S04]  /*cf70*/  IMAD.WIDE R28, R17, 0x2, R28 ;  /* 0x00000002111c7825 */ /* 0x000fc800078e021c */
[----:B--2---:R-:W-:Y:S02]  /*cf80*/  @P0 HFMA2 R13, R13, R21, -RZ ;  /* 0x000000150d0d0231 */ /* 0x004fe400001000ff */
[----:B------:R-:W-:Y:S02]  /*cf90*/  @P0 HMUL2 R12, R12, R20 ;  /* 0x000000140c0c0232 */ /* 0x000fe40000000000 */
[----:B------:R-:W-:Y:S02]  /*cfa0*/  @P0 HFMA2 R15, R15, R23, -RZ ;  /* 0x000000170f0f0231 */ /* 0x000fe400001000ff */
[----:B------:R-:W-:-:S05]  /*cfb0*/  @P0 HMUL2 R14, R14, R22 ;  /* 0x000000160e0e0232 */ /* 0x000fca0000000000 */
[----:B------:R1:W-:Y:S02]  /*cfc0*/  STG.E.128 desc[UR36][R28.64], R12 ;  /* 0x0000000c1c007986 */ /* 0x0003e4000c101d24 */
.L_x_601:
[--C-:B-----5:R-:W-:Y:S02]  /*cfd0*/  HADD2.F32 R2, -RZ, R12.reuse.H0_H0 ;  /* 0x2000000cff027230 */ /* 0x120fe40000004100 */
[----:B------:R-:W-:Y:S02]  /*cfe0*/  HADD2.F32 R4, -RZ, R13.H0_H0 ;  /* 0x2000000dff047230 */ /* 0x000fe40000004100 */
[----:B------:R-:W-:Y:S02]  /*cff0*/  HADD2.F32 R8, -RZ, R15.H0_H0 ;  /* 0x2000000fff087230 */ /* 0x000fe40000004100 */
[C---:B------:R-:W-:Y:S01]  /*d000*/  FFMA.FTZ R34, R31.reuse, R2, R34 ;  /* 0x000000021f227223 */ /* 0x040fe20000010022 */
[----:B-1----:R-:W-:Y:S02]  /*d010*/  HADD2.F32 R12, -RZ, R12.H1_H1 ;  /* 0x3000000cff0c7230 */ /* 0x002fe40000004100 */
        /* <DEDUP_REMOVED lines=11> */
.L_x_578:
[----:B------:R-:W-:Y:S05]  /*d0d0*/  BSYNC.RECONVERGENT B0 ;  /* 0x0000000000007941 */ /* 0x000fea0003800200 */
.L_x_577:
[----:B------:R-:W-:Y:S01]  /*d0e0*/  BAR.SYNC.DEFER_BLOCKING 0x0 ;  /* 0x0000000000007b1d */ /* 0x000fe20000010000 */
[----:B------:R-:W-:-:S13]  /*d0f0*/  ISETP.GT.U32.AND P0, PT, R33, 0xdf, PT ;  /* 0x000000df2100780c */ /* 0x000fda0003f04070 */
[----:B------:R-:W-:Y:S05]  /*d100*/  @P0 EXIT ;  /* 0x000000000000094d */ /* 0x000fea0003800000 */
[----:B------:R-:W1:Y:S01]  /*d110*/  S2UR UR5, SR_CgaCtaId ;  /* 0x00000000000579c3 */ /* 0x000e620000008800 */
[----:B------:R-:W-:Y:S01]  /*d120*/  LOP3.LUT R2, R18, 0x3e0, RZ, 0xc0, !PT ;  /* 0x000003e012027812 */ /* 0x000fe200078ec0ff */
[----:B------:R-:W-:Y:S01]  /*d130*/  UMOV UR4, 0x400 ;  /* 0x0000040000047882 */ /* 0x000fe20000000000 */
[----:B------:R-:W-:Y:S01]  /*d140*/  BSSY.RECONVERGENT B0, `(.L_x_602) ;  /* 0x000000c000007945 */ /* 0x000fe20003800200 */
[----:B------:R-:W-:Y:S01]  /*d150*/  UIADD3 UR4, UPT, UPT, UR4, 0x410, URZ ;  /* 0x0000041004047890 */ /* 0x000fe2000fffe0ff */
[----:B------:R-:W-:Y:S02]  /*d160*/  ISETP.NE.AND P0, PT, R2, 0x20, PT ;  /* 0x000000200200780c */ /* 0x000fe40003f05270 */
[----:B------:R-:W-:Y:S01]  /*d170*/  ISETP.GT.U32.AND P1, PT, R18, 0x1f, PT ;  /* 0x0000001f1200780c */ /* 0x000fe20003f24070 */
[----:B-1----:R-:W-:-:S06]  /*d180*/  ULEA UR4, UR5, UR4, 0x18 ;  /* 0x0000000405047291 */ /* 0x002fcc000f8ec0ff */
[----:B------:R-:W-:-:S04]  /*d190*/  LEA R2, R33, UR4, 0x1 ;  /* 0x0000000421027c11 */ /* 0x000fc8000f8e08ff */
[----:B------:R-:W-:Y:S05]  /*d1a0*/  @P0 BRA `(.L_x_603) ;  /* 0x0000000000140947 */ /* 0x000fea0003800000 */
[----:B------:R-:W-:Y:S02]  /*d1b0*/  F2FP.F16.F32.PACK_AB R12, R5, R34 ;  /* 0x00000022050c723e */ /* 0x000fe400000000ff */
[----:B------:R-:W-:Y:S02]  /*d1c0*/  F2FP.F16.F32.PACK_AB R13, R44, R7 ;  /* 0x000000072c0d723e */ /* 0x000fe400000000ff */
[----:B------:R-:W-:Y:S02]  /*d1d0*/  F2FP.F16.F32.PACK_AB R14, R46, R11 ;  /* 0x0000000b2e0e723e */ /* 0x000fe400000000ff */
[----:B------:R-:W-:-:S05]  /*d1e0*/  F2FP.F16.F32.PACK_AB R15, R0, R9 ;  /* 0x00000009000f723e */ /* 0x000fca00000000ff */
[----:B------:R1:W-:Y:S02]  /*d1f0*/  STS.128 [R2], R12 ;  /* 0x0000000c02007388 */ /* 0x0003e40000000c00 */
.L_x_603:
[----:B------:R-:W-:Y:S05]  /*d200*/  BSYNC.RECONVERGENT B0 ;  /* 0x0000000000007941 */ /* 0x000fea0003800200 */
.L_x_602:
[----:B------:R-:W-:Y:S06]  /*d210*/  BAR.SYNC.DEFER_BLOCKING 0x0 ;  /* 0x0000000000007b1d */ /* 0x000fec0000010000 */
[----:B------:R-:W-:Y:S04]  /*d220*/  BSSY.RECONVERGENT B0, `(.L_x_604) ;  /* 0x0000013000007945 */ /* 0x000fe80003800200 */
[----:B------:R-:W-:Y:S05]  /*d230*/  @P1 BRA `(.L_x_605) ;  /* 0x0000000000441947 */ /* 0x000fea0003800000 */
[----:B-1----:R-:W1:Y:S02]  /*d240*/  LDS.128 R12, [R2] ;  /* 0x00000000020c7984 */ /* 0x002e640000000c00 */
[--C-:B-1----:R-:W-:Y:S02]  /*d250*/  HADD2.F32 R3, -RZ, R12.reuse.H0_H0 ;  /* 0x2000000cff037230 */ /* 0x102fe40000004100 */
        /* <DEDUP_REMOVED lines=15> */
.L_x_605:
[----:B------:R-:W-:Y:S05]  /*d350*/  BSYNC.RECONVERGENT B0 ;  /* 0x0000000000007941 */ /* 0x000fea0003800200 */
.L_x_604:
[----:B------:R-:W-:Y:S06]  /*d360*/  BAR.SYNC.DEFER_BLOCKING 0x0 ;  /* 0x0000000000007b1d */ /* 0x000fec0000010000 */
[----:B------:R-:W-:Y:S05]  /*d370*/  @P1 EXIT ;  /* 0x000000000000194d */ /* 0x000fea0003800000 */
[----:B------:R-:W2:Y:S02]  /*d380*/  LDCU UR4, c[0x0][0x478] ;  /* 0x00008f00ff0477ac */ /* 0x000ea40008000800 */
[----:B--2---:R-:W-:-:S09]  /*d390*/  UISETP.NE.AND UP0, UPT, UR4, 0x2, UPT ;  /* 0x000000020400788c */ /* 0x004fd2000bf05270 */
[----:B------:R-:W-:Y:S05]  /*d3a0*/  BRA.U UP0, `(.L_x_606) ;  /* 0x0000000100e07547 */ /* 0x000fea000b800000 */
[----:B-1----:R-:W1:Y:S01]  /*d3b0*/  LDC.64 R2, c[0x0][0x470] ;  /* 0x00011c00ff027b82 */ /* 0x002e620000000a00 */
[----:B------:R-:W2:Y:S01]  /*d3c0*/  LDCU.64 UR4, c[0x0][0x380] ;  /* 0x00007000ff0477ac */ /* 0x000ea20008000a00 */
[----:B-1----:R-:W3:Y:S01]  /*d3d0*/  LDG.E R2, desc[UR36][R2.64] ;  /* 0x0000002402027981 */ /* 0x002ee2000c1e1900 */
[----:B------:R-:W-:-:S04]  /*d3e0*/  IADD3 R10, PT, PT, R10, R33, RZ ;  /* 0x000000210a0a7210 */ /* 0x000fc80007ffe0ff */
[----:B--2---:R-:W-:Y:S01]  /*d3f0*/  IADD3 R8, P0, PT, R10, UR4, RZ ;  /* 0x000000040a087c10 */ /* 0x004fe2000ff1e0ff */
[C---:B---3--:R-:W-:Y:S01]  /*d400*/  FMUL.FTZ R9, R2.reuse, R9 ;  /* 0x0000000902097220 */ /* 0x048fe20000410000 */
[C---:B------:R-:W-:Y:S01]  /*d410*/  FMUL.FTZ R0, R2.reuse, R0 ;  /* 0x0000000002007220 */ /* 0x040fe20000410000 */
[C---:B------:R-:W-:Y:S01]  /*d420*/  FMUL.FTZ R46, R2.reuse, R46 ;  /* 0x0000002e022e7220 */ /* 0x040fe20000410000 */
[C---:B------:R-:W-:Y:S01]  /*d430*/  FMUL.FTZ R44, R2.reuse, R44 ;  /* 0x0000002c022c7220 */ /* 0x040fe20000410000 */
[C---:B------:R-:W-:Y:S01]  /*d440*/  FMUL.FTZ R5, R2.reuse, R5 ;  /* 0x0000000502057220 */ /* 0x040fe20000410000 */
[C---:B------:R-:W-:Y:S01]  /*d450*/  FMUL.FTZ R7, R2.reuse, R7 ;  /* 0x0000000702077220 */ /* 0x040fe20000410000 */
[----:B------:R-:W1:Y:S01]  /*d460*/  F2I.S8.NTZ R9, R9 ;  /* 0x0000000900097305 */ /* 0x000e620000202100 */
[C---:B------:R-:W-:Y:S01]  /*d470*/  FMUL.FTZ R11, R2.reuse, R11 ;  /* 0x0000000b020b7220 */ /* 0x040fe20000410000 */
[----:B------:R-:W-:-:S06]  /*d480*/  FMUL.FTZ R2, R2, R34 ;  /* 0x0000002202027220 */ /* 0x000fcc0000410000 */
[----:B------:R-:W2:Y:S01]  /*d490*/  F2I.S8.NTZ R0, R0 ;  /* 0x0000000000007305 */ /* 0x000ea20000202100 */
[----:B-1----:R-:W-:-:S07]  /*d4a0*/  PRMT R3, R9, 0x8880, RZ ;  /* 0x0000888009037816 */ /* 0x002fce00000000ff */
[----:B------:R-:W1:Y:S01]  /*d4b0*/  F2I.S8.NTZ R46, R46 ;  /* 0x0000002e002e7305 */ /* 0x000e620000202100 */
[----:B------:R-:W-:Y:S02]  /*d4c0*/  PRMT R3, R3, 0x7710, RZ ;  /* 0x0000771003037816 */ /* 0x000fe400000000ff */
[----:B--2---:R-:W-:-:S05]  /*d4d0*/  PRMT R6, R0, 0x8880, RZ ;  /* 0x0000888000067816 */ /* 0x004fca00000000ff */
[----:B------:R-:W2:Y:S01]  /*d4e0*/  F2I.S8.NTZ R44, R44 ;  /* 0x0000002c002c7305 */ /* 0x000ea20000202100 */
[----:B------:R-:W-:Y:S01]  /*d4f0*/  IMAD.U32 R4, R3, 0x10000, RZ ;  /* 0x0001000003047824 */ /* 0x000fe200078e00ff */
[----:B------:R-:W-:-:S04]  /*d500*/  PRMT R3, R6, 0x7710, RZ ;  /* 0x0000771006037816 */ /* 0x000fc800000000ff */
[----:B------:R-:W-:Y:S02]  /*d510*/  LOP3.LUT R4, R4, 0xff0000, RZ, 0xc0, !PT ;  /* 0x00ff000004047812 */ /* 0x000fe400078ec0ff */
[----:B------:R-:W3:Y:S01]  /*d520*/  F2I.S8.NTZ R5, R5 ;  /* 0x0000000500057305 */ /* 0x000ee20000202100 */
[----:B-1----:R-:W-:Y:S02]  /*d530*/  PRMT R46, R46, 0x8880, RZ ;  /* 0x000088802e2e7816 */ /* 0x002fe400000000ff */
[----:B------:R-:W-:Y:S02]  /*d540*/  PRMT R3, R4, 0x4210, R3 ;  /* 0x0000421004037816 */ /* 0x000fe40000000003 */
[----:B------:R-:W-:Y:S02]  /*d550*/  PRMT R0, R46, 0x7710, RZ ;  /* 0x000077102e007816 */ /* 0x000fe400000000ff */
[----:B--2---:R-:W-:Y:S01]  /*d560*/  PRMT R4, R44, 0x8880, RZ ;  /* 0x000088802c047816 */ /* 0x004fe200000000ff */
[----:B------:R-:W1:Y:S01]  /*d570*/  F2I.S8.NTZ R7, R7 ;  /* 0x0000000700077305 */ /* 0x000e620000202100 */
[----:B------:R-:W-:-:S02]  /*d580*/  SHF.L.U32 R0, R0, 0x8, RZ ;  /* 0x0000000800007819 */ /* 0x000fc400000006ff */
[----:B------:R-:W-:Y:S02]  /*d590*/  PRMT R4, R4, 0x7710, RZ ;  /* 0x0000771004047816 */ /* 0x000fe400000000ff */
[----:B------:R-:W-:Y:S02]  /*d5a0*/  LOP3.LUT R9, R3, 0xff00, R0, 0xf8, !PT ;  /* 0x0000ff0003097812 */ /* 0x000fe400078ef800 */
[----:B---3--:R-:W-:Y:S01]  /*d5b0*/  PRMT R5, R5, 0x8880, RZ ;  /* 0x0000888005057816 */ /* 0x008fe200000000ff */
[----:B------:R-:W2:Y:S01]  /*d5c0*/  F2I.S8.NTZ R11, R11 ;  /* 0x0000000b000b7305 */ /* 0x000ea20000202100 */
[----:B------:R-:W-:Y:S02]  /*d5d0*/  LOP3.LUT R4, R4, 0xff, RZ, 0xc0, !PT ;  /* 0x000000ff04047812 */ /* 0x000fe400078ec0ff */
[----:B------:R-:W-:Y:S02]  /*d5e0*/  PRMT R0, R5, 0x7710, RZ ;  /* 0x0000771005007816 */ /* 0x000fe400000000ff */
[----:B-1----:R-:W-:-:S03]  /*d5f0*/  PRMT R7, R7, 0x8880, RZ ;  /* 0x0000888007077816 */ /* 0x002fc600000000ff */
[----:B------:R-:W1:Y:S01]  /*d600*/  F2I.S8.NTZ R2, R2 ;  /* 0x0000000200027305 */ /* 0x000e620000202100 */
[----:B------:R-:W-:Y:S02]  /*d610*/  LOP3.LUT R6, R0, 0xff, RZ, 0xc0, !PT ;  /* 0x000000ff00067812 */ /* 0x000fe400078ec0ff */
[----:B------:R-:W-:Y:S02]  /*d620*/  PRMT R3, R7, 0x7710, RZ ;  /* 0x0000771007037816 */ /* 0x000fe400000000ff */
[----:B--2---:R-:W-:Y:S02]  /*d630*/  PRMT R7, R11, 0x8880, RZ ;  /* 0x000088800b077816 */ /* 0x004fe400000000ff */
[----:B------:R-:W-:Y:S02]  /*d640*/  LOP3.LUT R5, R3, 0xff, RZ, 0xc0, !PT ;  /* 0x000000ff03057812 */ /* 0x000fe400078ec0ff */
[----:B------:R-:W-:Y:S01]  /*d650*/  PRMT R0, R7, 0x7710, RZ ;  /* 0x0000771007007816 */ /* 0x000fe200000000ff */
[----:B------:R-:W-:Y:S01]  /*d660*/  IMAD.WIDE.U32 R6, R6, 0x100, RZ ;  /* 0x0000010006067825 */ /* 0x000fe200078e00ff */
[----:B-1----:R-:W-:-:S03]  /*d670*/  PRMT R11, R2, 0x8880, RZ ;  /* 0x00008880020b7816 */ /* 0x002fc600000000ff */
[----:B------:R-:W-:Y:S01]  /*d680*/  IMAD.WIDE.U32 R2, R4, 0x1000000, RZ ;  /* 0x0100000004027825 */ /* 0x000fe200078e00ff */
[----:B------:R-:W-:Y:S02]  /*d690*/  LOP3.LUT R9, R9, 0xff, R0, 0xf8, !PT ;  /* 0x000000ff09097812 */ /* 0x000fe400078ef800 */
[----:B------:R-:W-:Y:S01]  /*d6a0*/  PRMT R0, R11, 0x7710, RZ ;  /* 0x000077100b007816 */ /* 0x000fe200000000ff */
[----:B------:R-:W-:-:S03]  /*d6b0*/  IMAD.WIDE.U32 R4, R5, 0x10000, RZ ;  /* 0x0001000005047825 */ /* 0x000fc600078e00ff */
[----:B------:R-:W-:Y:S02]  /*d6c0*/  LOP3.LUT R11, R6, R2, R4, 0xfe, !PT ;  /* 0x00000002060b7212 */ /* 0x000fe400078efe04 */
[----:B------:R-:W-:Y:S02]  /*d6d0*/  LOP3.LUT R3, R5, R9, R3, 0xfe, !PT ;  /* 0x0000000905037212 */ /* 0x000fe400078efe03 */
[----:B------:R-:W-:Y:S02]  /*d6e0*/  LEA.HI.X.SX32 R9, R10, UR5, 0x1, P0 ;  /* 0x000000050a097c11 */ /* 0x000fe400080f0eff */
[----:B------:R-:W-:Y:S02]  /*d6f0*/  LOP3.LUT R2, R11, 0xff, R0, 0xf8, !PT ;  /* 0x000000ff0b027812 */ /* 0x000fe400078ef800 */
[----:B------:R-:W-:-:S05]  /*d700*/  LOP3.LUT R3, R3, R7, RZ, 0xfc, !PT ;  /* 0x0000000703037212 */ /* 0x000fca00078efcff */
[----:B------:R-:W-:Y:S01]  /*d710*/  STG.E.64 desc[UR36][R8.64], R2 ;  /* 0x0000000208007986 */ /* 0x000fe2000c101b24 */
[----:B------:R-:W-:Y:S05]  /*d720*/  EXIT ;  /* 0x000000000000794d */ /* 0x000fea0003800000 */
.L_x_606:
[----:B-1----:R-:W1:Y:S01]  /*d730*/  LDC.64 R2, c[0x0][0x380] ;  /* 0x0000e000ff027b82 */ /* 0x002e620000000a00 */
[----:B------:R-:W-:Y:S01]  /*d740*/  IMAD.IADD R33, R10, 0x1, R33 ;  /* 0x000000010a217824 */ /* 0x000fe200078e0221 */
[----:B------:R-:W-:Y:S02]  /*d750*/  F2FP.F16.F32.PACK_AB R5, R5, R34 ;  /* 0x000000220505723e */ /* 0x000fe400000000ff */
[----:B------:R-:W-:Y:S02]  /*d760*/  F2FP.F16.F32.PACK_AB R7, R44, R7 ;  /* 0x000000072c07723e */ /* 0x000fe400000000ff */
[----:B------:R-:W-:Y:S02]  /*d770*/  F2FP.F16.F32.PACK_AB R11, R46, R11 ;  /* 0x0000000b2e0b723e */ /* 0x000fe400000000ff */
[----:B------:R-:W-:Y:S01]  /*d780*/  F2FP.F16.F32.PACK_AB R9, R0, R9 ;  /* 0x000000090009723e */ /* 0x000fe200000000ff */
[----:B-1----:R-:W-:-:S05]  /*d790*/  IMAD.WIDE R2, R33, 0x2, R2 ;  /* 0x0000000221027825 */ /* 0x002fca00078e0202 */
[----:B------:R-:W-:Y:S04]  /*d7a0*/  STG.E desc[UR36][R2.64], R5 ;  /* 0x0000000502007986 */ /* 0x000fe8000c101924 */
[----:B------:R-:W-:Y:S04]  /*d7b0*/  STG.E desc[UR36][R2.64+0x4], R7 ;  /* 0x0000040702007986 */ /* 0x000fe8000c101924 */
[----:B------:R-:W-:Y:S04]  /*d7c0*/  STG.E desc[UR36][R2.64+0x8], R11 ;  /* 0x0000080b02007986 */ /* 0x000fe8000c101924 */
[----:B------:R-:W-:Y:S01]  /*d7d0*/  STG.E desc[UR36][R2.64+0xc], R9 ;  /* 0x00000c0902007986 */ /* 0x000fe2000c101924 */
[----:B------:R-:W-:Y:S05]  /*d7e0*/  EXIT ;  /* 0x000000000000794d */ /* 0x000fea0003800000 */
.L_x_417:
[----:B------:R-:W-:Y:S01]  /*d7f0*/  MOV R12, 0x10 ;  /* 0x00000010000c7802 */ /* 0x000fe20000000f00 */
[----:B------:R-:W-:Y:S01]  /*d800*/  IMAD.MOV.U32 R15, RZ, RZ, -0x1 ;  /* 0xffffffffff0f7424 */ /* 0x000fe200078e00ff */
[----:B------:R-:W-:-:S07]  /*d810*/  MOV R11, 0x1f ;  /* 0x0000001f000b7802 */ /* 0x000fce0000000f00 */
[----:B------:R-:W-:Y:S05]  /*d820*/  WARPSYNC.COLLECTIVE R15, `(.L_x_607) ;  /* 0x000000000f087348 */ /* 0x000fea0003c00000 */
[----:B------:R0:W1:Y:S02]  /*d830*/  SHFL.BFLY P6, R14, R13, R12, R11 ;  /* 0x0c00000c0d0e7389 */ /* 0x00006400000c000b */
[----:B01----:R-:W-:Y:S05]  /*d840*/  ENDCOLLECTIVE ;  /* 0x000000000000791b */ /* 0x003fea0003800000 */
.L_x_607:
[----:B------:R-:W-:Y:S01]  /*d850*/  MOV R12, 0x8 ;  /* 0x00000008000c7802 */ /* 0x000fe20000000f00 */
[----:B------:R-:W-:-:S05]  /*d860*/  FADD.FTZ R0, R13, R14 ;  /* 0x0000000e0d007221 */ /* 0x000fca0000010000 */
[----:B------:R-:W-:-:S07]  /*d870*/  MOV R13, R0 ;  /* 0x00000000000d7202 */ /* 0x000fce0000000f00 */
[----:B------:R-:W-:Y:S05]  /*d880*/  WARPSYNC.COLLECTIVE R15, `(.L_x_608) ;  /* 0x000000000f087348 */ /* 0x000fea0003c00000 */
[----:B------:R0:W1:Y:S02]  /*d890*/  SHFL.BFLY P6, R14, R13, R12, R11 ;  /* 0x0c00000c0d0e7389 */ /* 0x00006400000c000b */
[----:B01----:R-:W-:Y:S05]  /*d8a0*/  ENDCOLLECTIVE ;  /* 0x000000000000791b */ /* 0x003fea0003800000 */
.L_x_608:
[----:B------:R-:W-:Y:S01]  /*d8b0*/  MOV R12, 0x4 ;  /* 0x00000004000c7802 */ /* 0x000fe20000000f00 */
[----:B------:R-:W-:-:S04]  /*d8c0*/  FADD.FTZ R4, R0, R14 ;  /* 0x0000000e00047221 */ /* 0x000fc80000010000 */
[----:B------:R-:W-:-:S07]  /*d8d0*/  IMAD.MOV.U32 R13, RZ, RZ, R4 ;  /* 0x000000ffff0d7224 */ /* 0x000fce00078e0004 */
[----:B------:R-:W-:Y:S05]  /*d8e0*/  WARPSYNC.COLLECTIVE R15, `(.L_x_609) ;  /* 0x000000000f087348 */ /* 0x000fea0003c00000 */
[----:B------:R0:W1:Y:S02]  /*d8f0*/  SHFL.BFLY P6, R14, R13, R12, R11 ;  /* 0x0c00000c0d0e7389 */ /* 0x00006400000c000b */
[----:B01----:R-:W-:Y:S05]  /*d900*/  ENDCOLLECTIVE ;  /* 0x000000000000791b */ /* 0x003fea0003800000 */
.L_x_609:
[----:B------:R-:W-:Y:S02]  /*d910*/  IMAD.MOV.U32 R12, RZ, RZ, 0x2 ;  /* 0x00000002ff0c7424 */ /* 0x000fe400078e00ff */
[----:B------:R-:W-:-:S05]  /*d920*/  FADD.FTZ R6, R4, R14 ;  /* 0x0000000e04067221 */ /* 0x000fca0000010000 */
[----:B------:R-:W-:-:S07]  /*d930*/  MOV R13, R6 ;  /* 0x00000006000d7202 */ /* 0x000fce0000000f00 */
[----:B------:R-:W-:Y:S05]  /*d940*/  WARPSYNC.COLLECTIVE R15, `(.L_x_610) ;  /* 0x000000000f087348 */ /* 0x000fea0003c00000 */
[----:B------:R0:W1:Y:S02]  /*d950*/  SHFL.BFLY P6, R14, R13, R12, R11 ;  /* 0x0c00000c0d0e7389 */ /* 0x00006400000c000b */
[----:B01----:R-:W-:Y:S05]  /*d960*/  ENDCOLLECTIVE ;  /* 0x000000000000791b */ /* 0x003fea0003800000 */
.L_x_610:
[----:B------:R-:W-:Y:S01]  /*d970*/  MOV R12, 0x1 ;  /* 0x00000001000c7802 */ /* 0x000fe20000000f00 */
[----:B------:R-:W-:-:S05]  /*d980*/  FADD.FTZ R7, R6, R14 ;  /* 0x0000000e06077221 */ /* 0x000fca0000010000 */
[----:B------:R-:W-:-:S07]  /*d990*/  MOV R13, R7 ;  /* 0x00000007000d7202 */ /* 0x000fce0000000f00 */
[----:B------:R-:W-:Y:S05]  /*d9a0*/  WARPSYNC.COLLECTIVE R15, `(.L_x_611) ;  /* 0x000000000f087348 */ /* 0x000fea0003c00000 */
[----:B------:R0:W1:Y:S02]  /*d9b0*/  SHFL.BFLY P6, R14, R13, R12, R11 ;  /* 0x0c00000c0d0e7389 */ /* 0x00006400000c000b */
[----:B01----:R-:W-:Y:S05]  /*d9c0*/  ENDCOLLECTIVE ;  /* 0x000000000000791b */ /* 0x003fea0003800000 */
.L_x_611:
[----:B------:R-:W-:Y:S05]  /*d9d0*/  BRA `(.L_x_612) ;  /* 0xffffff54004c7947 */ /* 0x000fea000383ffff */
.L_x_547:
[----:B------:R-:W-:Y:S01]  /*d9e0*/  BSSY B1, `(.L_x_613) ;  /* 0x0000007000017945 */ /* 0x000fe20003800000 */
[----:B------:R-:W-:Y:S01]  /*d9f0*/  IMAD.MOV.U32 R12, RZ, RZ, 0x2 ;  /* 0x00000002ff0c7424 */ /* 0x000fe200078e00ff */
[----:B------:R-:W-:Y:S02]  /*da00*/  MOV R11, 0x1f ;  /* 0x0000001f000b7802 */ /* 0x000fe40000000f00 */
[----:B------:R-:W-:-:S07]  /*da10*/  MOV R15, 0xffffffff ;  /* 0xffffffff000f7802 */ /* 0x000fce0000000f00 */
[----:B------:R-:W-:Y:S05]  /*da20*/  WARPSYNC.COLLECTIVE R15, `(.L_x_614) ;  /* 0x000000000f087348 */ /* 0x000fea0003c00000 */
[----:B------:R0:W1:Y:S02]  /*da30*/  SHFL.BFLY P6, R14, R13, R12, R11 ;  /* 0x0c00000c0d0e7389 */ /* 0x00006400000c000b */
[----:B01----:R-:W-:Y:S05]  /*da40*/  ENDCOLLECTIVE ;  /* 0x000000000000791b */ /* 0x003fea0003800000 */
.L_x_614:
[----:B------:R-:W-:Y:S05]  /*da50*/  BSYNC B1 ;  /* 0x0000000000017941 */ /* 0x000fea0003800000 */
.L_x_613:
[----:B------:R-:W-:Y:S02]  /*da60*/  HFMA2 R11, -RZ, RZ, 0, 1.847743988037109375e-06 ;  /* 0x0000001fff0b7431 */ /* 0x000fe400000001ff */
[----:B------:R-:W-:Y:S01]  /*da70*/  FADD.FTZ R13, R13, R14 ;  /* 0x0000000e0d0d7221 */ /* 0x000fe20000010000 */
[----:B------:R-:W-:Y:S01]  /*da80*/  IMAD.MOV.U32 R12, RZ, RZ, 0x1 ;  /* 0x00000001ff0c7424 */ /* 0x000fe200078e00ff */
[----:B------:R-:W-:-:S07]  /*da90*/  MOV R15, 0xffffffff ;  /* 0xffffffff000f7802 */ /* 0x000fce0000000f00 */
[----:B------:R-:W-:Y:S05]  /*daa0*/  WARPSYNC.COLLECTIVE R15, `(.L_x_615) ;  /* 0x000000000f087348 */ /* 0x000fea0003c00000 */
[----:B------:R0:W1:Y:S02]  /*dab0*/  SHFL.BFLY P6, R14, R13, R12, R11 ;  /* 0x0c00000c0d0e7389 */ /* 0x00006400000c000b */
[----:B01----:R-:W-:Y:S05]  /*dac0*/  ENDCOLLECTIVE ;  /* 0x000000000000791b */ /* 0x003fea0003800000 */
.L_x_615:
[----:B------:R-:W-:Y:S05]  /*dad0*/  BRA `(.L_x_616) ;  /* 0xffffffb000e47947 */ /* 0x000fea000383ffff */
.L_x_551:
[----:B-1----:R-:W-:Y:S01]  /*dae0*/  HFMA2 R12, -RZ, RZ, 0, 9.5367431640625e-07 ;  /* 0x00000010ff0c7431 */ /* 0x002fe200000001ff */
[----:B------:R-:W-:Y:S01]  /*daf0*/  BSSY B0, `(.L_x_617) ;  /* 0x0000007000007945 */ /* 0x000fe20003800000 */
[----:B0-----:R-:W-:Y:S01]  /*db00*/  IMAD.MOV.U32 R13, RZ, RZ, R122 ;  /* 0x000000ffff0d7224 */ /* 0x001fe200078e007a */
[----:B------:R-:W-:Y:S01]  /*db10*/  MOV R11, 0x1f ;  /* 0x0000001f000b7802 */ /* 0x000fe20000000f00 */
[----:B------:R-:W-:-:S07]  /*db20*/  IMAD.MOV.U32 R15, RZ, RZ, -0x1 ;  /* 0xffffffffff0f7424 */ /* 0x000fce00078e00ff */
[----:B------:R-:W-:Y:S05]  /*db30*/  WARPSYNC.COLLECTIVE R15, `(.L_x_618) ;  /* 0x000000000f087348 */ /* 0x000fea0003c00000 */
[----:B------:R0:W1:Y:S02]  /*db40*/  SHFL.BFLY P6, R14, R13, R12, R11 ;  /* 0x0c00000c0d0e7389 */ /* 0x00006400000c000b */
[----:B01----:R-:W-:Y:S05]  /*db50*/  ENDCOLLECTIVE ;  /* 0x000000000000791b */ /* 0x003fea0003800000 */
.L_x_618:
[----:B------:R-:W-:Y:S05]  /*db60*/  BSYNC B0 ;  /* 0x0000000000007941 */ /* 0x000fea0003800000 */
.L_x_617:
[----:B------:R-:W-:Y:S01]  /*db70*/  HFMA2 R12, -RZ, RZ, 0, 4.76837158203125e-07 ;  /* 0x00000008ff0c7431 */ /* 0x000fe200000001ff */
[----:B------:R-:W-:Y:S01]  /*db80*/  FMNMX.FTZ R13, R14, R122, !PT ;  /* 0x0000007a0e0d7209 */ /* 0x000fe20007810000 */
[----:B------:R-:W-:Y:S01]  /*db90*/  IMAD.MOV.U32 R15, RZ, RZ, -0x1 ;  /* 0xffffffffff0f7424 */ /* 0x000fe200078e00ff */
[----:B------:R-:W-:-:S07]  /*dba0*/  MOV R11, 0x1f ;  /* 0x0000001f000b7802 */ /* 0x000fce0000000f00 */
[----:B------:R-:W-:Y:S05]  /*dbb0*/  WARPSYNC.COLLECTIVE R15, `(.L_x_619) ;  /* 0x000000000f087348 */ /* 0x000fea0003c00000 */
[----:B------:R0:W1:Y:S02]  /*dbc0*/  SHFL.BFLY P6, R14, R13, R12, R11 ;  /* 0x0c00000c0d0e7389 */ /* 0x00006400000c000b */
[----:B01----:R-:W-:Y:S05]  /*dbd0*/  ENDCOLLECTIVE ;  /* 0x000000000000791b */ /* 0x003fea0003800000 */
.L_x_619:
[----:B------:R-:W-:Y:S01]  /*dbe0*/  HFMA2 R12, -RZ, RZ, 0, 2.384185791015625e-07 ;  /* 0x00000004ff0c7431 */ /* 0x000fe200000001ff */
[----:B------:R-:W-:-:S04]  /*dbf0*/  FMNMX.FTZ R0, R13, R14, !PT ;  /* 0x0000000e0d007209 */ /* 0x000fc80007810000 */
[----:B------:R-:W-:-:S07]  /*dc00*/  MOV R13, R0 ;  /* 0x00000000000d7202 */ /* 0x000fce0000000f00 */
[----:B------:R-:W-:Y:S05]  /*dc10*/  WARPSYNC.COLLECTIVE R15, `(.L_x_620) ;  /* 0x000000000f087348 */ /* 0x000fea0003c00000 */
[----:B------:R0:W1:Y:S02]  /*dc20*/  SHFL.BFLY P6, R14, R13, R12, R11 ;  /* 0x0c00000c0d0e7389 */ /* 0x00006400000c000b */
[----:B01----:R-:W-:Y:S05]  /*dc30*/  ENDCOLLECTIVE ;  /* 0x000000000000791b */ /* 0x003fea0003800000 */
.L_x_620:
[----:B------:R-:W-:Y:S05]  /*dc40*/  BRA `(.L_x_621) ;  /* 0xffffffb400407947 */ /* 0x000fea000383ffff */
.L_x_622:
        /* <DEDUP_REMOVED lines=11> */
.L_x_5591:


//--------------------- .text._ZN4mmha33masked_multihead_attention_kernelItLi224ELi256ELi1ELi32ELi256ELb1ELb0EEEv26Multihead_attention_paramsIT_XT5_EE --------------------------
	.section	.text._ZN4mmha33masked_multihead_attention_kernelItLi224ELi256ELi1ELi32ELi256ELb1ELb0EEEv26Multihead_attention_paramsIT_XT5_EE,"ax",@progbits
	.align	128
        .global         _ZN4mmha33masked_multihead_attention_kernelItLi224ELi256ELi1ELi32ELi256ELb1ELb0EEEv26Multihead_attention_paramsIT_XT5_EE
        .type           _ZN4mmha33masked_multihead_attention_kernelItLi224ELi256ELi1ELi32ELi256ELb1ELb0EEEv26Multihead_attention_paramsIT_XT5_EE,@function
        .size           _ZN4mmha33masked_multihead_attention_kernelItLi224ELi256ELi1ELi32ELi256ELb1ELb0EEEv26Multihead_attention_paramsIT_XT5_EE,(.L_x_5592 - _ZN4mmha33masked_multihead_attention_kernelItLi224ELi256ELi1ELi32ELi256ELb1ELb0EEEv26Multihead_attention_paramsIT_XT5_EE)
        .other          _ZN4mmha33masked_multihead_attention_kernelItLi224ELi256ELi1ELi32ELi256ELb1ELb0EEEv26Multihead_attention_paramsIT_XT5_EE,@"STO_CUDA_ENTRY STV_DEFAULT"
_ZN4mmha33masked_multihead_attention_kernelItLi224ELi256ELi1ELi32ELi256ELb1ELb0EEEv26Multihead_attention_paramsIT_XT5_EE:
.text._ZN4mmha33masked_multihead_attention_kernelItLi224ELi256ELi1ELi32ELi256ELb1ELb0EEEv26Multihead_attention_paramsIT_XT5_EE:
[----:B------:R-:W0:Y:S01]  /*0000*/  LDC R1, c[0x0][0x37c] ;  /* 0x0000df00ff017b82 */ /* 0x000e220000000800 */
[----:B------:R-:W1:Y:S01]  /*0010*/  LDCU.64 UR4, c[0x0][0x490] ;  /* 0x00009200ff0477ac */ /* 0x000e620008000a00 */
[----:B------:R-:W2:Y:S01]  /*0020*/  S2R R33, SR_CTAID.Y ;  /* 0x0000000000217919 */ /* 0x000ea20000002600 */
[----:B0-----:R-:W-:Y:S01]  /*0030*/  IADD3 R1, PT, PT, R1, -0x2c0, RZ ;  /* 0xfffffd4001017810 */ /* 0x001fe20007ffe0ff */
        /* <DEDUP_REMOVED lines=9> */
.L_x_623:
        /* <DEDUP_REMOVED lines=12> */
[----:B-1----:R-:W-:Y:S01]  /*0190*/  IMAD.MOV.U32 R4, RZ, RZ, RZ ;  /* 0x000000ffff047224 */ /* 0x002fe200078e00ff */
[----:B-----5:R-:W-:-:S05]  /*01a0*/  IADD3 R6, PT, PT, RZ, -R5, RZ ;  /* 0x80000005ff067210 */ /* 0x020fca0007ffe0ff */
[----:B------:R-:W-:Y:S01]  /*01b0*/  IMAD R9, R6, R7, RZ ;  /* 0x0000000706097224 */ /* 0x000fe200078e02ff */
[----:B------:R-:W-:-:S03]  /*01c0*/  IABS R6, R33 ;  /* 0x0000002100067213 */ /* 0x000fc60000000000 */
[----:B------:R-:W-:-:S06]  /*01d0*/  IMAD.HI.U32 R5, R5, R9, R4 ;  /* 0x0000000905057227 */ /* 0x000fcc00078e0004 */
[----:B------:R-:W-:-:S05]  /*01e0*/  IMAD.HI.U32 R5, R5, R6, RZ ;  /* 0x0000000605057227 */ /* 0x000fca00078e00ff */
[----:B------:R-:W-:Y:S02]  /*01f0*/  R2UR UR6, R5 ;  /* 0x00000000050672ca */ /* 0x000fe400000e0000 */
[----:B------:R-:W1:Y:S11]  /*0200*/  LDC.64 R4, c[0x0][0x460] ;  /* 0x00011800ff047b82 */ /* 0x000e760000000a00 */
[----:B------:R-:W-:-:S05]  /*0210*/  IADD3 R0, PT, PT, RZ, -UR6, RZ ;  /* 0x80000006ff007c10 */ /* 0x000fca000fffe0ff */
[----:B------:R-:W-:-:S05]  /*0220*/  IMAD R0, R7, R0, R6 ;  /* 0x0000000007007224 */ /* 0x000fca00078e0206 */
[----:B------:R-:W-:Y:S01]  /*0230*/  ISETP.GT.U32.AND P0, PT, R7, R0, PT ;  /* 0x000000000700720c */ /* 0x000fe20003f04070 */
[----:B------:R-:W-:-:S12]  /*0240*/  IMAD.U32 R6, RZ, RZ, UR6 ;  /* 0x00000006ff067e24 */ /* 0x000fd8000f8e00ff */
[----:B------:R-:W-:Y:S01]  /*0250*/  @!P0 IADD3 R6, PT, PT, R6, 0x1, RZ ;  /* 0x0000000106068810 */ /* 0x000fe20007ffe0ff */
[----:B------:R-:W-:-:S03]  /*0260*/  @!P0 IMAD.IADD R0, R0, 0x1, -R7 ;  /* 0x0000000100008824 */ /* 0x000fc600078e0a07 */
[----:B------:R-:W-:Y:S02]  /*0270*/  @!P0 R2UR UR6, R6 ;  /* 0x00000000060682ca */ /* 0x000fe400000e0000 */
[----:B-1----:R-:W-:Y:S02]  /*0280*/  ISETP.NE.U32.AND P0, PT, R4, RZ, PT ;  /* 0x000000ff0400720c */ /* 0x002fe40003f05070 */
[----:B------:R-:W-:Y:S02]  /*0290*/  ISETP.GE.U32.AND P1, PT, R0, R7, PT ;  /* 0x000000070000720c */ /* 0x000fe40003f26070 */
[----:B------:R-:W-:-:S04]  /*02a0*/  ISETP.NE.AND.EX P0, PT, R5, RZ, PT, P0 ;  /* 0x000000ff0500720c */ /* 0x000fc80003f05300 */
[----:B----4-:R-:W-:-:S03]  /*02b0*/  ISETP.EQ.AND P3, PT, R20, RZ, P0 ;  /* 0x000000ff1400720c */ /* 0x010fc60000762270 */
[----:B------:R-:W-:Y:S02]  /*02c0*/  MOV R0, UR6 ;  /* 0x0000000600007c02 */ /* 0x000fe40008000f00 */
[----:B0-----:R-:W-:-:S03]  /*02d0*/  LOP3.LUT R3, R33, UR7, RZ, 0x3c, !PT ;  /* 0x0000000721037c12 */ /* 0x001fc6000f8e3cff */
[----:B------:R-:W-:Y:S01]  /*02e0*/  @P1 VIADD R0, R0, 0x1 ;  /* 0x0000000100001836 */ /* 0x000fe20000000000 */
[----:B------:R-:W-:-:S04]  /*02f0*/  ISETP.GE.AND P0, PT, R3, RZ, PT ;  /* 0x000000ff0300720c */ /* 0x000fc80003f06270 */
[----:B------:R-:W-:Y:S01]  /*0300*/  VOTEU.ANY UP3, P3 ;  /* 0x0000000000ff7886 */ /* 0x000fe20001860100 */
[----:B------:R-:W-:Y:S01]  /*0310*/  @P1 R2UR UR6, R0 ;  /* 0x00000000000612ca */ /* 0x000fe200000e0000 */
[----:B------:R-:W-:-:S03]  /*0320*/  UISETP.NE.AND UP0, UPT, UR7, URZ, UPT ;  /* 0x000000ff0700728c */ /* 0x000fc6000bf05270 */
[----:B------:R-:W0:Y:S04]  /*0330*/  @UP3 LDCU.64 UR4, c[0x0][0x460] ;  /* 0x00008c00ff0437ac */ /* 0x000e280008000a00 */
[----:B------:R-:W-:-:S05]  /*0340*/  VOTEU.ANY UP1, P0 ;  /* 0x0000000000ff7886 */ /* 0x000fca0000020100 */
[----:B------:R-:W-:Y:S02]  /*0350*/  UMOV UR41, UR6 ;  /* 0x0000000600297c82 */ /* 0x000fe40008000000 */
[----:B------:R-:W-:Y:S02]  /*0360*/  @!UP1 UIADD3 UR41, UPT, UPT, -UR41, URZ, URZ ;  /* 0x000000ff29299290 */ /* 0x000fe4000fffe1ff */
[----:B------:R-:W-:Y:S01]  /*0370*/  @!UP0 ULOP3.LUT UR41, URZ, UR7, URZ, 0x33, !UPT ;  /* 0x00000007ff298292 */ /* 0x000fe2000f8e33ff */
[----:B------:R-:W-:-:S03]  /*0380*/  PLOP3.LUT P0, PT, PT, PT, UP3, 0x80, 0x8 ;  /* 0x000000000008781c */ /* 0x000fc60003f0f038 */
[----:B0-----:R-:W-:-:S06]  /*0390*/  @UP3 UIMAD.WIDE UR4, UR41, 0x4, UR4 ;  /* 0x00000004290438a5 */ /* 0x001fcc000f8e0204 */
[----:B------:R-:W-:Y:S01]  /*03a0*/  MOV R4, UR4 ;  /* 0x0000000400047c02 */ /* 0x000fe20008000f00 */
        /* <DEDUP_REMOVED lines=16> */
[----:B------:R-:W-:-:S04]  /*04b0*/  MOV R16, UR45 ;  /* 0x0000002d00107c02 */ /* 0x000fc80008000f00 */
        /* <DEDUP_REMOVED lines=20> */
[----:B------:R-:W-:-:S04]  /*0600*/  IMAD.SHL.U32 R3, R23, 0x8, RZ ;  /* 0x0000000817037824 */ /* 0x000fc800078e00ff */
        /* <DEDUP_REMOVED lines=17> */
[----:B------:R-:W-:Y:S01]  /*0720*/  IADD3 R7, PT, PT, R3, UR7, RZ ;  /* 0x0000000703077c10 */ /* 0x000fe2000fffe0ff */
        /* <DEDUP_REMOVED lines=55> */
.L_x_626:
[----:B------:R-:W0:Y:S02]  /*0aa0*/  LDC.64 R4, c[0x0][0x388] ;  /* 0x0000e200ff047b82 */ /* 0x000e240000000a00 */
[----:B0-----:R-:W-:-:S05]  /*0ab0*/  IMAD.WIDE R4, R7, 0x2, R4 ;  /* 0x0000000207047825 */ /* 0x001fca00078e0204 */
[----:B------:R0:W5:Y:S02]  /*0ac0*/  LDG.E.128 R28, desc[UR36][R4.64] ;  /* 0x00000024041c7981 */ /* 0x000164000c1e1d00 */
.L_x_625:
[----:B------:R-:W-:Y:S05]  /*0ad0*/  BSYNC.RECONVERGENT B0 ;  /* 0x0000000000007941 */ /* 0x000fea0003800200 */
.L_x_624:
        /* <DEDUP_REMOVED lines=38> */
.L_x_627:
        /* <DEDUP_REMOVED lines=32> */
[--C-:B------:R-:W-:Y:S01]  /*0f40*/  HADD2.F32 R21, -RZ, R30.reuse.H1_H1 ;  /* 0x3000001eff157230 */ /* 0x100fe20000004100 */
[----:B------:R-:W-:Y:S01]  /*0f50*/  I2FP.F32.U32 R0, R3 ;  /* 0x0000000300007245 */ /* 0x000fe20000201000 */
[----:B------:R-:W-:Y:S01]  /*0f60*/  HADD2.F32 R15, -RZ, R30.H0_H0 ;  /* 0x2000001eff0f7230 */ /* 0x000fe20000004100 */
[----:B------:R-:W0:Y:S01]  /*0f70*/  MUFU.RCP R9, R4 ;  /* 0x0000000400097308 */ /* 0x000e220000001000 */
[----:B------:R-:W-:Y:S01]  /*0f80*/  IADD3 R5, PT, PT, R3, 0x2, RZ ;  /* 0x0000000203057810 */ /* 0x000fe20007ffe0ff */
[----:B------:R-:W-:Y:S02]  /*0f90*/  HADD2.F32 R33, -RZ, R26.H1_H1 ;  /* 0x3000001aff217230 */ /* 0x000fe40000004100 */
[--C-:B------:R-:W-:Y:S01]  /*0fa0*/  HADD2.F32 R37, -RZ, R31.reuse.H1_H1 ;  /* 0x3000001fff257230 */ /* 0x100fe20000004100 */
[----:B------:R-:W-:Y:S01]  /*0fb0*/  I2FP.F32.U32 R6, R5 ;  /* 0x0000000500067245 */ /* 0x000fe20000201000 */
[----:B------:R-:W-:-:S02]  /*0fc0*/  HADD2.F32 R35, -RZ, R31.H0_H0 ;  /* 0x2000001fff237230 */ /* 0x000fc40000004100 */
[----:B------:R-:W-:Y:S02]  /*0fd0*/  HADD2.F32 R31, -RZ, R26.H0_H0 ;  /* 0x2000001aff1f7230 */ /* 0x000fe40000004100 */
[--C-:B------:R-:W-:Y:S02]  /*0fe0*/  HADD2.F32 R39, -RZ, R27.reuse.H1_H1 ;  /* 0x3000001bff277230 */ /* 0x100fe40000004100 */
[----:B------:R-:W-:Y:S02]  /*0ff0*/  HADD2.F32 R27, -RZ, R27.H0_H0 ;  /* 0x2000001bff1b7230 */ /* 0x000fe40000004100 */
[-C--:B0-----:R-:W-:Y:S01]  /*1000*/  FMUL.FTZ R0, R0, R9.reuse ;  /* 0x0000000900007220 */ /* 0x081fe20000410000 */
[----:B------:R-:W-:-:S03]  /*1010*/  FMUL.FTZ R6, R6, R9 ;  /* 0x0000000906067220 */ /* 0x000fc60000410000 */
[----:B------:R-:W-:Y:S01]  /*1020*/  FMUL.FTZ R5, R0, 13.28771209716796875 ;  /* 0x41549a7800057820 */ /* 0x000fe20000410000 */
[C---:B------:R-:W-:Y:S01]  /*1030*/  VIADD R0, R3.reuse, 0x4 ;  /* 0x0000000403007836 */ /* 0x040fe20000000000 */
[----:B------:R-:W-:Y:S01]  /*1040*/  IADD3 R3, PT, PT, R3, 0x6, RZ ;  /* 0x0000000603037810 */ /* 0x000fe20007ffe0ff */
[----:B------:R-:W-:-:S03]  /*1050*/  FMUL.FTZ R6, R6, 13.28771209716796875 ;  /* 0x41549a7806067820 */ /* 0x000fc60000410000 */
        /* <DEDUP_REMOVED lines=77> */
.L_x_630:
[----:B------:R-:W-:-:S13]  /*1530*/  ISETP.GE.AND P0, PT, R3, R10, PT ;  /* 0x0000000a0300720c */ /* 0x000fda0003f06270 */
[----:B------:R-:W-:Y:S05]  /*1540*/  @P0 BRA `(.L_x_631) ;  /* 0x0000001800300947 */ /* 0x000fea0003800000 */
[----:B------:R-:W-:Y:S01]  /*1550*/  I2FP.F32.U32 R10, R10 ;  /* 0x0000000a000a7245 */ /* 0x000fe20000201000 */
[C---:B------:R-:W-:Y:S01]  /*1560*/  VIADD R6, R3.reuse, 0x4 ;  /* 0x0000000403067836 */ /* 0x040fe20000000000 */
[----:B------:R-:W-:Y:S01]  /*1570*/  I2FP.F32.U32 R0, R3 ;  /* 0x0000000300007245 */ /* 0x000fe20000201000 */
[----:B------:R-:W-:Y:S01]  /*1580*/  VIADD R20, R20, -UR39 ;  /* 0x8000002714147c36 */ /* 0x000fe20008000000 */
[----:B------:R0:W1:Y:S01]  /*1590*/  MUFU.RCP R5, R10 ;  /* 0x0000000a00057308 */ /* 0x0000620000001000 */
[C---:B------:R-:W-:Y:S01]  /*15a0*/  IADD3 R4, PT, PT, R3.reuse, 0x2, RZ ;  /* 0x0000000203047810 */ /* 0x040fe20007ffe0ff */
[--C-:B------:R-:W-:Y:S01]  /*15b0*/  HADD2.F32 R12, -RZ, R30.reuse.H1_H1 ;  /* 0x3000001eff0c7230 */ /* 0x100fe20000004100 */
[----:B------:R-:W-:Y:S01]  /*15c0*/  IADD3 R8, PT, PT, R3, 0x6, RZ ;  /* 0x0000000603087810 */ /* 0x000fe20007ffe0ff */
[--C-:B------:R-:W-:Y:S01]  /*15d0*/  HADD2.F32 R15, -RZ, R31.reuse.H1_H1 ;  /* 0x3000001fff0f7230 */ /* 0x100fe20000004100 */
[----:B------:R-:W-:Y:S01]  /*15e0*/  I2FP.F32.U32 R4, R4 ;  /* 0x0000000400047245 */ /* 0x000fe20000201000 */
[----:B------:R-:W-:Y:S01]  /*15f0*/  HADD2.F32 R30, -RZ, R30.H0_H0 ;  /* 0x2000001eff1e7230 */ /* 0x000fe20000004100 */
[----:B------:R-:W-:Y:S01]  /*1600*/  I2FP.F32.U32 R6, R6 ;  /* 0x0000000600067245 */ /* 0x000fe20000201000 */
        /* <DEDUP_REMOVED lines=56> */
.L_x_629:
        /* <DEDUP_REMOVED lines=10> */
[----:B0-----:R-:W-:-:S02]  /*1a30*/  IADD3 R4, PT, PT, R0, 0xffffffe, RZ ;  /* 0x0ffffffe00047810 */ /* 0x001fc40007ffe0ff */
[----:B------:R-:W-:-:S04]  /*1a40*/  IADD3 R0, PT, PT, RZ, -R11, RZ ;  /* 0x8000000bff007210 */ /* 0x000fc80007ffe0ff */
        /* <DEDUP_REMOVED lines=41> */
.L_x_632:
        /* <DEDUP_REMOVED lines=15> */
.L_x_633:
        /* <DEDUP_REMOVED lines=50> */
[C---:B------:R-:W-:Y:S01]  /*20f0*/  IADD3 R6, PT, PT, R9.reuse, 0x2, RZ ;  /* 0x0000000209067810 */ /* 0x040fe20007ffe0ff */
[----:B------:R-:W-:Y:S01]  /*2100*/  HADD2.F32 R21, -RZ, R28.H1_H1 ;  /* 0x3000001cff157230 */ /* 0x000fe20000004100 */
[----:B------:R-:W-:Y:S01]  /*2110*/  I2FP.F32.S32 R7, R7 ;  /* 0x0000000700077245 */ /* 0x000fe20000201400 */
[--C-:B------:R-:W-:Y:S01]  /*2120*/  HADD2.F32 R36, -RZ, R29.reuse.H1_H1 ;  /* 0x3000001dff247230 */ /* 0x100fe20000004100 */
[----:B------:R-:W-:Y:S01]  /*2130*/  I2FP.F32.S32 R6, R6 ;  /* 0x0000000600067245 */ /* 0x000fe20000201400 */
[----:B------:R-:W-:Y:S01]  /*2140*/  HADD2.F32 R34, -RZ, R29.H0_H0 ;  /* 0x2000001dff227230 */ /* 0x000fe20000004100 */
[----:B------:R-:W-:Y:S01]  /*2150*/  I2FP.F32.S32 R15, R10 ;  /* 0x0000000a000f7245 */ /* 0x000fe20000201400 */
[--C-:B------:R-:W-:Y:S01]  /*2160*/  HADD2.F32 R40, -RZ, R30.reuse.H1_H1 ;  /* 0x3000001eff287230 */ /* 0x100fe20000004100 */
[----:B0-----:R-:W-:Y:S01]  /*2170*/  IADD3 R5, PT, PT, R9, 0x6, RZ ;  /* 0x0000000609057810 */ /* 0x001fe20007ffe0ff */
[----:B------:R-:W-:-:S02]  /*2180*/  HADD2.F32 R38, -RZ, R30.H0_H0 ;  /* 0x2000001eff267230 */ /* 0x000fc40000004100 */
[--C-:B------:R-:W-:Y:S01]  /*2190*/  HADD2.F32 R29, -RZ, R25.reuse.H1_H1 ;  /* 0x30000019ff1d7230 */ /* 0x100fe20000004100 */
[----:B------:R-:W-:Y:S01]  /*21a0*/  I2FP.F32.S32 R5, R5 ;  /* 0x0000000500057245 */ /* 0x000fe20000201400 */
[----:B------:R-:W-:Y:S02]  /*21b0*/  HADD2.F32 R30, -RZ, R25.H0_H0 ;  /* 0x20000019ff1e7230 */ /* 0x000fe40000004100 */
        /* <DEDUP_REMOVED lines=9> */
[----:B------:R-:W-:-:S02]  /*2250*/  HADD2.F32 R43, -RZ, R31.H1_H1 ;  /* 0x3000001fff2b7230 */ /* 0x000fc40000004100 */
[----:B------:R-:W0:Y:S01]  /*2260*/  MUFU.EX2 R4, -R4 ;  /* 0x8000000400047308 */ /* 0x000e220000000800 */
[----:B------:R-:W-:Y:S02]  /*2270*/  HADD2.F32 R42, -RZ, R31.H0_H0 ;  /* 0x2000001fff2a7230 */ /* 0x000fe40000004100 */
[--C-:B------:R-:W-:Y:S02]  /*2280*/  HADD2.F32 R31, -RZ, R26.reuse.H1_H1 ;  /* 0x3000001aff1f7230 */ /* 0x100fe40000004100 */
        /* <DEDUP_REMOVED lines=64> */
.L_x_639:
[----:B------:R-:W-:Y:S05]  /*2690*/  BSYNC.RECONVERGENT B2 ;  /* 0x0000000000027941 */ /* 0x000fea0003800200 */
.L_x_638:
        /* <DEDUP_REMOVED lines=17> */
.L_x_637:
        /* <DEDUP_REMOVED lines=10> */
[----:B------:R0:W1:Y:S01]  /*2850*/  MUFU.RCP R13, R7 ;  /* 0x00000007000d7308 */ /* 0x0000620000001000 */
[C---:B------:R-:W-:Y:S01]  /*2860*/  IADD3 R5, PT, PT, R8.reuse, 0x2, RZ ;  /* 0x0000000208057810 */ /* 0x040fe20007ffe0ff */
[--C-:B------:R-:W-:Y:S02]  /*2870*/  HADD2.F32 R38, -RZ, R31.reuse.H1_H1 ;  /* 0x3000001fff267230 */ /* 0x100fe40000004100 */
[----:B------:R-:W-:Y:S01]  /*2880*/  HADD2.F32 R36, -RZ, R31.H0_H0 ;  /* 0x2000001fff247230 */ /* 0x000fe20000004100 */
[----:B------:R-:W-:Y:S02]  /*2890*/  I2FP.F32.S32 R6, R5 ;  /* 0x0000000500067245 */ /* 0x000fe40000201400 */
[----:B0-----:R-:W-:-:S04]  /*28a0*/  IADD3 R7, PT, PT, R8, 0x6, RZ ;  /* 0x0000000608077810 */ /* 0x001fc80007ffe0ff */
[----:B------:R-:W-:Y:S01]  /*28b0*/  I2FP.F32.S32 R7, R7 ;  /* 0x0000000700077245 */ /* 0x000fe20000201400 */
[-C--:B-1----:R-:W-:Y:S01]  /*28c0*/  FMUL.FTZ R4, R4, R13.reuse ;  /* 0x0000000d04047220 */ /* 0x082fe20000410000 */
[----:B------:R-:W-:-:S03]  /*28d0*/  FMUL.FTZ R6, R6, R13 ;  /* 0x0000000d06067220 */ /* 0x000fc60000410000 */
[----:B------:R-:W-:Y:S01]  /*28e0*/  FMUL.FTZ R7, R7, R13 ;  /* 0x0000000d07077220 */ /* 0x000fe20000410000 */
[----:B------:R-:W-:Y:S01]  /*28f0*/  FMUL.FTZ R5, R4, 13.28771209716796875 ;  /* 0x41549a7804057820 */ /* 0x000fe20000410000 */
[----:B------:R-:W-:Y:S02]  /*2900*/  VIADD R4, R8, 0x4 ;  /* 0x0000000408047836 */ /* 0x000fe40000000000 */
        /* <DEDUP_REMOVED lines=50> */
.L_x_640:
[----:B------:R-:W-:Y:S05]  /*2c30*/  BSYNC.RECONVERGENT B1 ;  /* 0x0000000000017941 */ /* 0x000fea0003800200 */
.L_x_636:
        /* <DEDUP_REMOVED lines=16> */
.L_x_635:
[----:B------:R-:W-:Y:S05]  /*2d40*/  BSYNC.RECONVERGENT B0 ;  /* 0x0000000000007941 */ /* 0x000fea0003800200 */
.L_x_634:
        /* <DEDUP_REMOVED lines=10> */
.L_x_642:
[----:B------:R-:W-:Y:S05]  /*2df0*/  BSYNC.RECONVERGENT B0 ;  /* 0x0000000000007941 */ /* 0x000fea0003800200 */
.L_x_641:
[----:B------:R-:W-:Y:S06]  /*2e00*/  BAR.SYNC.DEFER_BLOCKING 0x0 ;  /* 0x0000000000007b1d */ /* 0x000fec0000010000 */
.L_x_631:
[----:B------:R-:W-:Y:S05]  /*2e10*/  BSYNC.RECONVERGENT B6 ;  /* 0x0000000000067941 */ /* 0x000fea0003800200 */
.L_x_628:
[----:B------:R-:W3:Y:S01]  /*2e20*/  LDCU UR4, c[0x0][0x3f4] ;  /* 0x00007e80ff0477ac */ /* 0x000ee20008000800 */
[----:B------:R-:W-:Y:S02]  /*2e30*/  ISETP.GT.U32.AND P0, PT, R23, 0x1f, PT ;  /* 0x0000001f1700780c */ /* 0x000fe40003f04070 */
[----:B---3--:R-:W-:-:S05]  /*2e40*/  MOV R0, UR4 ;  /* 0x0000000400007c02 */ /* 0x008fca0008000f00 */
[----:B------:R-:W-:-:S05]  /*2e50*/  IMAD.MOV R3, RZ, RZ, -R0 ;  /* 0x000000ffff037224 */ /* 0x000fca00078e0a00 */
[----:B------:R-:W-:-:S04]  /*2e60*/  VIADDMNMX R3, R3, UR44, RZ, !PT ;  /* 0x0000002c03037c46 */ /* 0x000fc8000f8001ff */
[----:B------:R-:W-:Y:S02]  /*2e70*/  R2UR UR10, R3 ;  /* 0x00000000030a72ca */ /* 0x000fe400000e0000 */
[----:B------:R-:W-:-:S05]  /*2e80*/  MOV R3, 0xff7fffff ;  /* 0xff7fffff00037802 */ /* 0x000fca0000000f00 */
[----:B------:R3:W-:Y:S01]  /*2e90*/  STL [R1+0x258], R3 ;  /* 0x0002580301007387 */ /* 0x0007e20000100800 */
[----:B------:R-:W-:Y:S07]  /*2ea0*/  @P0 BRA `(.L_x_643) ;  /* 0x0000000400040947 */ /* 0x000fee0003800000 */
        /* <DEDUP_REMOVED lines=19> */
[----:B------:R-:W-:Y:S01]  /*2fe0*/  @!P0 IMAD R9, R0, UR42, R9 ;  /* 0x0000002a00098c24 */ /* 0x000fe2000f8e0209 */
[----:B------:R-:W-:-:S02]  /*2ff0*/  LEA R6, R23, R6, 0x4 ;  /* 0x0000000617067211 */ /* 0x000fc400078e20ff */
[----:B------:R-:W-:Y:S01]  /*3000*/  FADD.FTZ R13, R3, R10 ;  /* 0x0000000a030d7221 */ /* 0x000fe20000010000 */
[----:B------:R-:W-:Y:S02]  /*3010*/  @!P1 IMAD R8, R23, 0x10, R8 ;  /* 0x0000001017089824 */ /* 0x000fe400078e0208 */
        /* <DEDUP_REMOVED lines=14> */
.L_x_785:
        /* <DEDUP_REMOVED lines=14> */
[----:B------:R-:W-:Y:S01]  /*31e0*/  IMAD.U32 R5, RZ, RZ, UR5 ;  /* 0x00000005ff057e24 */ /* 0x000fe2000f8e00ff */
[----:B------:R-:W1:Y:S01]  /*31f0*/  S2UR UR6, SR_CgaCtaId ;  /* 0x00000000000679c3 */ /* 0x000e620000008800 */
[----:B------:R-:W0:Y:S03]  /*3200*/  LDCU UR7, c[0x0][0x410] ;  /* 0x00008200ff0777ac */ /* 0x000e260008000800 */
        /* <DEDUP_REMOVED lines=11> */
.L_x_643:
        /* <DEDUP_REMOVED lines=12> */
[----:B------:R-:W1:Y:S06]  /*3380*/  LDCU UR11, c[0x0][0x3f4] ;  /* 0x00007e80ff0b77ac */ /* 0x000e6c0008000800 */
        /* <DEDUP_REMOVED lines=87> */
[----:B----4-:R-:W-:Y:S04]  /*3900*/  LDS.128 R28, [UR5+0x2f0] ;  /* 0x0002f005ff1c7984 */ /* 0x010fe80008000c00 */
[----:B------:R-:W-:Y:S04]  /*3910*/  LDS.128 R32, [UR5+0x300] ;  /* 0x00030005ff207984 */ /* 0x000fe80008000c00 */
        /* <DEDUP_REMOVED lines=33> */
.L_x_645:
[----:B------:R-:W1:Y:S01]  /*3b30*/  LDS.128 R116, [UR5+0x1e0] ;  /* 0x0001e005ff747984 */ /* 0x000e620008000c00 */
[----:B------:R-:W-:Y:S01]  /*3b40*/  UIADD3 UR4, UPT, UPT, UR4, 0x1f, UR44 ;  /* 0x0000001f04047890 */ /* 0x000fe2000fffe02c */
[----:B------:R-:W-:Y:S01]  /*3b50*/  BSSY.RECONVERGENT B0, `(.L_x_646) ;  /* 0x0000913000007945 */ /* 0x000fe20003800200 */
[----:B------:R-:W-:Y:S01]  /*3b60*/  UIMAD UR6, UR41, UR6, UR18 ;  /* 0x00000006290672a4 */ /* 0x000fe2000f8e0212 */
[----:B------:R-:W5:Y:S01]  /*3b70*/  LDS.128 R112, [UR5+0x1f0] ;  /* 0x0001f005ff707984 */ /* 0x000f620008000c00 */
[----:B------:R-:W0:Y:S03]  /*3b80*/  LDCU UR21, c[0x0][0x410] ;  /* 0x00008200ff1577ac */ /* 0x000e260008000800 */
        /* <DEDUP_REMOVED lines=28> */
[----:B------:R-:W-:Y:S02]  /*3d50*/  IADD3 R250, PT, PT, R6, UR10, RZ ;  /* 0x0000000a06fa7c10 */ /* 0x000fe4000fffe0ff */
[----:B------:R-:W-:Y:S01]  /*3d60*/  MOV R7, R3 ;  /* 0x0000000300077202 */ /* 0x000fe20000000f00 */
[----:B------:R-:W3:Y:S03]  /*3d70*/  LDCU.64 UR22, c[0x0][0x420] ;  /* 0x00008400ff1677ac */ /* 0x000ee60008000a00 */
[----:B------:R-:W5:Y:S01]  /*3d80*/  I2F.RP R4, R7 ;  /* 0x0000000700047306 */ /* 0x000f620000209400 */
[----:B------:R-:W-:Y:S01]  /*3d90*/  UIADD3 UR7, UPT, UPT, UR19, 0x440, URZ ;  /* 0x0000044013077890 */ /* 0x000fe2000fffe0ff */
[----:B------:R-:W-:Y:S03]  /*3da0*/  STL [R1+0x25c], R7 ;  /* 0x00025c0701007387 */ /* 0x000fe60000100800 */
[----:B------:R-:W-:-:S03]  /*3db0*/  ULEA UR7, UR20, UR7, 0x18 ;  /* 0x0000000714077291 */ /* 0x000fc6000f8ec0ff */
[----:B-----5:R-:W5:Y:S01]  /*3dc0*/  MUFU.RCP R4, R4 ;  /* 0x0000000400047308 */ /* 0x020f620000001000 */
[----:B-1----:R-:W-:Y:S01]  /*3dd0*/  IMAD R0, R0, UR5, RZ ;  /* 0x0000000500007c24 */ /* 0x002fe2000f8e02ff */
[----:B--2---:R-:W-:Y:S01]  /*3de0*/  UIMAD UR5, UR18, UR24, UR44 ;  /* 0x00000018120572a4 */ /* 0x004fe2000f8e022c */
[----:B---3--:R-:W-:-:S03]  /*3df0*/  ISETP.NE.U32.AND P1, PT, RZ, UR22, PT ;  /* 0x00000016ff007c0c */ /* 0x008fc6000bf25070 */
[----:B------:R-:W-:Y:S01]  /*3e00*/  UIADD3 UR5, UPT, UPT, UR5, -0x1, URZ ;  /* 0xffffffff05057890 */ /* 0x000fe2000fffe0ff */
[----:B------:R-:W-:Y:S02]  /*3e10*/  SHF.R.S32.HI R251, RZ, 0x1f, R0 ;  /* 0x0000001ffffb7819 */ /* 0x000fe40000011400 */
[----:B------:R-:W-:Y:S02]  /*3e20*/  IADD3 R252, P0, P2, R0, UR22, R250 ;  /* 0x0000001600fc7c10 */ /* 0x000fe4000fa1e0fa */
[----:B------:R-:W-:Y:S02]  /*3e30*/  MOV R0, UR4 ;  /* 0x0000000400007c02 */ /* 0x000fe40008000f00 */
[----:B------:R-:W-:Y:S02]  /*3e40*/  ISETP.NE.AND.EX P1, PT, RZ, UR23, PT, P1 ;  /* 0x00000017ff007c0c */ /* 0x000fe4000bf25310 */
[----:B------:R-:W-:Y:S01]  /*3e50*/  IADD3.X R251, PT, PT, R251, UR23, RZ, P0, P2 ;  /* 0x00000017fbfb7c10 */ /* 0x000fe200087e44ff */
[----:B-----5:R-:W-:-:S04]  /*3e60*/  VIADD R4, R4, 0xffffffe ;  /* 0x0ffffffe04047836 */ /* 0x020fc80000000000 */
[----:B------:R1:W2:Y:S02]  /*3e70*/  F2I.FTZ.U32.TRUNC.NTZ R5, R4 ;  /* 0x0000000400057305 */ /* 0x0002a4000021f000 */
[----:B-1----:R-:W-:Y:S01]  /*3e80*/  IMAD.MOV.U32 R4, RZ, RZ, RZ ;  /* 0x000000ffff047224 */ /* 0x002fe200078e00ff */
[----:B--2---:R-:W-:-:S05]  /*3e90*/  IADD3 R3, PT, PT, RZ, -R5, RZ ;  /* 0x80000005ff037210 */ /* 0x004fca0007ffe0ff */
[----:B------:R-:W-:-:S04]  /*3ea0*/  IMAD R3, R3, R7, RZ ;  /* 0x0000000703037224 */ /* 0x000fc800078e02ff */
[----:B------:R-:W-:-:S05]  /*3eb0*/  IMAD.HI.U32 R3, R5, R3, R4 ;  /* 0x0000000305037227 */ /* 0x000fca00078e0004 */
[----:B------:R1:W-:Y:S02]  /*3ec0*/  STL [R1+0x264], R3 ;  /* 0x0002640301007387 */ /* 0x0003e40000100800 */
[----:B-1----:R-:W-:-:S04]  /*3ed0*/  IMAD.U32 R3, RZ, RZ, UR24 ;  /* 0x00000018ff037e24 */ /* 0x002fc8000f8e00ff */
[----:B------:R-:W-:Y:S01]  /*3ee0*/  IMAD R4, R3, UR5, R250 ;  /* 0x0000000503047c24 */ /* 0x000fe2000f8e02fa */
[----:B------:R-:W-:Y:S01]  /*3ef0*/  IADD3 R3, PT, PT, R0, UR10, RZ ;  /* 0x0000000a00037c10 */ /* 0x000fe2000fffe0ff */
[----:B------:R-:W-:Y:S01]  /*3f00*/  VIADD R250, R250, 0x1 ;  /* 0x00000001fafa7836 */ /* 0x000fe20000000000 */
[----:B------:R-:W-:Y:S02]  /*3f10*/  LEA R0, R6, UR7, 0x2 ;  /* 0x0000000706007c11 */ /* 0x000fe4000f8e10ff */
[----:B------:R1:W-:Y:S04]  /*3f20*/  STL [R1+0x250], R4 ;  /* 0x0002500401007387 */ /* 0x0003e80000100800 */
[----:B------:R1:W-:Y:S04]  /*3f30*/  STL [R1+0x254], R0 ;  /* 0x0002540001007387 */ /* 0x0003e80000100800 */
[----:B------:R1:W-:Y:S02]  /*3f40*/  STL [R1+0x260], R3 ;  /* 0x0002600301007387 */ /* 0x0003e40000100800 */
.L_x_714:
[----:B------:R-:W2:Y:S04]  /*3f50*/  LDL R5, [R1+0x264] ;  /* 0x0002640001057983 */ /* 0x000ea80000100800 */
[----:B------:R-:W3:Y:S01]  /*3f60*/  LDL R6, [R1+0x25c] ;  /* 0x00025c0001067983 */ /* 0x000ee20000100800 */
[----:B------:R-:W-:Y:S01]  /*3f70*/  VIADD R248, R250, 0xffffffff ;  /* 0xfffffffffaf87836 */ /* 0x000fe20000000000 */
[----:B-1---5:R-:W-:-:S04]  /*3f80*/  MOV R0, UR11 ;  /* 0x0000000b00007c02 */ /* 0x022fc80008000f00 */
[----:B------:R-:W-:Y:S02]  /*3f90*/  IABS R3, R248 ;  /* 0x000000f800037213 */ /* 0x000fe40000000000 */
[----:B------:R-:W-:-:S03]  /*3fa0*/  IABS R4, R0 ;  /* 0x0000000000047213 */ /* 0x000fc60000000000 */
[----:B--2---:R-:W-:-:S04]  /*3fb0*/  IMAD.HI.U32 R5, R5, R3, RZ ;  /* 0x0000000305057227 */ /* 0x004fc800078e00ff */
[----:B------:R-:W-:-:S04]  /*3fc0*/  IMAD.MOV R5, RZ, RZ, -R5 ;  /* 0x000000ffff057224 */ /* 0x000fc800078e0a05 */
[----:B------:R-:W-:Y:S02]  /*3fd0*/  IMAD R3, R4, R5, R3 ;  /* 0x0000000504037224 */ /* 0x000fe400078e0203 */
[----:B------:R-:W-:-:S03]  /*3fe0*/  @P1 IMAD.MOV.U32 R5, RZ, RZ, R251 ;  /* 0x000000ffff051224 */ /* 0x000fc600078e00fb */
[----:B---3--:R-:W-:-:S13]  /*3ff0*/  ISETP.GT.U32.AND P0, PT, R6, R3, PT ;  /* 0x000000030600720c */ /* 0x008fda0003f04070 */
[----:B------:R-:W-:-:S04]  /*4000*/  @!P0 IADD3 R3, PT, PT, R3, -R4, RZ ;  /* 0x8000000403038210 */ /* 0x000fc80007ffe0ff */
[----:B------:R-:W-:-:S13]  /*4010*/  ISETP.GT.U32.AND P0, PT, R6, R3, PT ;  /* 0x000000030600720c */ /* 0x000fda0003f04070 */
[----:B------:R-:W-:Y:S01]  /*4020*/  @!P0 IMAD.IADD R3, R3, 0x1, -R4 ;  /* 0x0000000103038824 */ /* 0x000fe200078e0a04 */
[----:B------:R-:W-:-:S06]  /*4030*/  @P1 MOV R4, R252 ;  /* 0x000000fc00041202 */ /* 0x000fcc0000000f00 */
[----:B------:R1:W2:Y:S01]  /*4040*/  @P1 LDG.E.U8 R4, desc[UR36][R4.64] ;  /* 0x0000002404041981 */ /* 0x0002a2000c1e1100 */
[----:B------:R-:W-:Y:S01]  /*4050*/  ISETP.GE.AND P0, PT, R248, RZ, PT ;  /* 0x000000fff800720c */ /* 0x000fe20003f06270 */
[----:B------:R-:W-:Y:S01]  /*4060*/  UIADD3 UR5, UPT, UPT, UR44, -0x1, URZ ;  /* 0xffffffff2c057890 */ /* 0x000fe2000fffe0ff */
[C---:B------:R-:W-:Y:S01]  /*4070*/  ISETP.NE.AND P2, PT, R0.reuse, RZ, PT ;  /* 0x000000ff0000720c */ /* 0x040fe20003f45270 */
[----:B------:R-:W-:Y:S01]  /*4080*/  BSSY.RECONVERGENT B1, `(.L_x_648) ;  /* 0x0000042000017945 */ /* 0x000fe20003800200 */
[----:B-1----:R-:W-:Y:S01]  /*4090*/  MOV R5, R3 ;  /* 0x0000000300057202 */ /* 0x002fe20000000f00 */
[----:B------:R-:W-:-:S08]  /*40a0*/  IMAD R3, R0, 0xe0, RZ ;  /* 0x000000e000037824 */ /* 0x000fd000078e02ff */
[----:B------:R-:W-:Y:S01]  /*40b0*/  @!P0 IMAD.MOV R5, RZ, RZ, -R5 ;  /* 0x000000ffff058224 */ /* 0x000fe200078e0a05 */
[----:B------:R-:W-:Y:S02]  /*40c0*/  ISETP.GE.AND P0, PT, R248, UR5, PT ;  /* 0x00000005f8007c0c */ /* 0x000fe4000bf06270 */
[----:B------:R-:W-:Y:S02]  /*40d0*/  @!P2 LOP3.LUT R5, RZ, R0, RZ, 0x33, !PT ;  /* 0x00000000ff05a212 */ /* 0x000fe400078e33ff */
[----:B--2---:R-:W-:Y:S02]  /*40e0*/  ISETP.NE.AND P6, PT, R4, RZ, P1 ;  /* 0x000000ff0400720c */ /* 0x004fe40000fc5270 */
[----:B------:R-:W-:-:S07]  /*40f0*/  SHF.L.U32 R4, R5, 0x3, RZ ;  /* 0x0000000305047819 */ /* 0x000fce00000006ff */
[----:B------:R-:W-:Y:S05]  /*4100*/  @P0 BRA `(.L_x_649) ;  /* 0x0000000000e40947 */ /* 0x000fea0003800000 */
[----:B------:R-:W-:Y:S02]  /*4110*/  ISETP.GE.AND P2, PT, R4, R3, PT ;  /* 0x000000030400720c */ /* 0x000fe40003f46270 */
[----:B0-----:R-:W-:-:S11]  /*4120*/  CS2R R114, SRZ ;  /* 0x0000000000727805 */ /* 0x001fd6000001ff00 */
[----:B------:R-:W0:Y:S01]  /*4130*/  @!P2 LDC.64 R6, c[0x0][0x3b8] ;  /* 0x0000ee00ff06ab82 */ /* 0x000e220000000a00 */
[----:B------:R-:W-:-:S05]  /*4140*/  @!P2 IMAD R113, R0, UR6, RZ ;  /* 0x000000060071ac24 */ /* 0x000fca000f8e02ff */
[----:B------:R-:W-:-:S04]  /*4150*/  @!P2 IADD3 R112, P3, PT, R4, R113, RZ ;  /* 0x000000710470a210 */ /* 0x000fc80007f7e0ff */
[----:B------:R-:W-:Y:S02]  /*4160*/  @!P2 LEA.HI.X.SX32 R113, R113, RZ, 0x1, P3 ;  /* 0x000000ff7171a211 */ /* 0x000fe400018f0eff */
[----:B0-----:R-:W-:-:S04]  /*4170*/  @!P2 LEA R6, P3, R112, R6, 0x1 ;  /* 0x000000067006a211 */ /* 0x001fc800078608ff */
[----:B------:R-:W-:Y:S02]  /*4180*/  @!P2 LEA.HI.X R7, R112, R7, R113, 0x1, P3 ;  /* 0x000000077007a211 */ /* 0x000fe400018f0c71 */
[----:B------:R-:W-:-:S06]  /*4190*/  CS2R R112, SRZ ;  /* 0x0000000000707805 */ /* 0x000fcc000001ff00 */
[----:B------:R1:W5:Y:S01]  /*41a0*/  @!P2 LDG.E.128 R112, desc[UR36][R6.64] ;  /* 0x000000240670a981 */ /* 0x000362000c1e1d00 */
[----:B------:R-:W-:-:S09]  /*41b0*/  UISETP.NE.AND UP0, UPT, UR17, URZ, UPT ;  /* 0x000000ff1100728c */ /* 0x000fd2000bf05270 */
[----:B-1----:R-:W-:Y:S05]  /*41c0*/  BRA.U UP0, `(.L_x_649) ;  /* 0x0000000100b47547 */ /* 0x002fea000b800000 */
        /* <DEDUP_REMOVED lines=18> */
[----:B------:R-:W4:Y:S04]  /*42f0*/  @P3 LDG.E.128 R236, desc[UR36][R6.64] ;  /* 0x0000002406ec3981 */ /* 0x000f28000c1e1d00 */
[----:B------:R-:W4:Y:S04]  /*4300*/  LDL R6, [R1+0x48] ;  /* 0x0000480001067983 */ /* 0x000f280000100800 */
[----:B------:R-:W4:Y:S01]  /*4310*/  LDL R7, [R1+0x4c] ;  /* 0x00004c0001077983 */ /* 0x000f220000100800 */
[----:B---3-5:R-:W-:-:S03]  /*4320*/  HFMA2 R113, R113, 1, 1, R0 ;  /* 0x3c003c0071717831 */ /* 0x028fc60000000000 */
[----:B------:R1:W5:Y:S01]  /*4330*/  LDL.LU R0, [R1+0x268] ;  /* 0x0002680001007983 */ /* 0x0003620000300800 */
[----:B------:R-:W-:Y:S02]  /*4340*/  PLOP3.LUT P3, PT, PT, PT, UP0, 0x80, 0x8 ;  /* 0x000000000008781c */ /* 0x000fe40003f6f008 */
[----:B------:R-:W-:Y:S02]  /*4350*/  PLOP3.LUT P5, PT, PT, PT, UP0, 0x80, 0x8 ;  /* 0x000000000008781c */ /* 0x000fe40003faf008 */
[----:B------:R-:W-:Y:S01]  /*4360*/  PLOP3.LUT P4, PT, PT, PT, UP0, 0x80, 0x8 ;  /* 0x000000000008781c */ /* 0x000fe20003f8f008 */
[----:B--2---:R-:W-:-:S08]  /*4370*/  HFMA2 R112, R112, 1, 1, R249 ;  /* 0x3c003c0070707831 */ /* 0x004fd000000000f9 */
[----:B----4-:R-:W-:Y:S01]  /*4380*/  @P3 HMUL2 R113, R113, R237 ;  /* 0x000000ed71713232 */ /* 0x010fe20000000000 */
[----:B------:R-:W-:Y:S01]  /*4390*/  PLOP3.LUT P3, PT, PT, PT, UP0, 0x80, 0x8 ;  /* 0x000000000008781c */ /* 0x000fe20003f6f008 */
[----:B------:R-:W-:Y:S02]  /*43a0*/  @P5 HFMA2 R112, R112, R236, -RZ ;  /* 0x000000ec70705231 */ /* 0x000fe400001000ff */
[----:B------:R-:W-:Y:S02]  /*43b0*/  HADD2 R114, R114, R6 ;  /* 0x0000000672727230 */ /* 0x000fe40000000000 */
[----:B------:R-:W-:-:S08]  /*43c0*/  HADD2 R115, R115, R7 ;  /* 0x0000000773737230 */ /* 0x000fd00000000000 */
[----:B------:R-:W-:Y:S02]  /*43d0*/  @P3 HFMA2 R114, R114, R238, -RZ ;  /* 0x000000ee72723231 */ /* 0x000fe400001000ff */
[----:B------:R-:W-:Y:S01]  /*43e0*/  @P4 HMUL2 R115, R115, R239 ;  /* 0x000000ef73734232 */ /* 0x000fe20000000000 */
        /* <DEDUP_REMOVED lines=11> */
.L_x_649:
[----:B------:R-:W-:Y:S05]  /*44a0*/  BSYNC.RECONVERGENT B1 ;  /* 0x0000000000017941 */ /* 0x000fea0003800200 */
.L_x_648:
[----:B------:R-:W-:Y:S01]  /*44b0*/  BSSY.RECONVERGENT B1, `(.L_x_650) ;  /* 0x000007c000017945 */ /* 0x000fe20003800200 */
[----:B-----5:R-:W-:-:S03]  /*44c0*/  IMAD.IADD R5, R5, 0x1, R0 ;  /* 0x0000000105057824 */ /* 0x020fc600078e0200 */
[----:B------:R-:W-:Y:S05]  /*44d0*/  @P0 BRA `(.L_x_651) ;  /* 0x0000000400e40947 */ /* 0x000fea0003800000 */
[----:B-1----:R-:W-:Y:S02]  /*44e0*/  SHF.L.U32 R6, R5, 0x3, RZ ;  /* 0x0000000305067819 */ /* 0x002fe400000006ff */
[----:B0-----:R-:W-:Y:S02]  /*44f0*/  CS2R R118, SRZ ;  /* 0x0000000000767805 */ /* 0x001fe4000001ff00 */
[----:B------:R-:W-:Y:S02]  /*4500*/  CS2R R116, SRZ ;  /* 0x0000000000747805 */ /* 0x000fe4000001ff00 */
[----:B------:R-:W-:-:S13]  /*4510*/  ISETP.GE.AND P2, PT, R6, R3, PT ;  /* 0x000000030600720c */ /* 0x000fda0003f46270 */
[----:B------:R-:W0:Y:S01]  /*4520*/  @!P2 LDC.64 R8, c[0x0][0x3b8] ;  /* 0x0000ee00ff08ab82 */ /* 0x000e220000000a00 */
[----:B------:R-:W-:Y:S01]  /*4530*/  @!P2 IMAD R10, R0, UR6, RZ ;  /* 0x00000006000aac24 */ /* 0x000fe2000f8e02ff */
[----:B------:R-:W-:-:S04]  /*4540*/  @!P2 SHF.R.S32.HI R11, RZ, 0x1f, R6 ;  /* 0x0000001fff0ba819 */ /* 0x000fc80000011406 */
[----:B------:R-:W-:-:S04]  /*4550*/  @!P2 IADD3 R7, P3, PT, R10, R6, RZ ;  /* 0x000000060a07a210 */ /* 0x000fc80007f7e0ff */
[----:B------:R-:W-:Y:S02]  /*4560*/  @!P2 LEA.HI.X.SX32 R10, R10, R11, 0x1, P3 ;  /* 0x0000000b0a0aa211 */ /* 0x000fe400018f0eff */
[----:B0-----:R-:W-:-:S04]  /*4570*/  @!P2 LEA R8, P3, R7, R8, 0x1 ;  /* 0x000000080708a211 */ /* 0x001fc800078608ff */
[----:B------:R-:W-:-:S05]  /*4580*/  @!P2 LEA.HI.X R9, R7, R9, R10, 0x1, P3 ;  /* 0x000000090709a211 */ /* 0x000fca00018f0c0a */
[----:B------:R0:W5:Y:S01]  /*4590*/  @!P2 LDG.E.128 R116, desc[UR36][R8.64] ;  /* 0x000000240874a981 */ /* 0x000162000c1e1d00 */
[----:B------:R-:W-:-:S09]  /*45a0*/  UISETP.NE.AND UP0, UPT, UR17, URZ, UPT ;  /* 0x000000ff1100728c */ /* 0x000fd2000bf05270 */
[----:B0-----:R-:W-:Y:S05]  /*45b0*/  BRA.U UP0, `(.L_x_652) ;  /* 0x0000000100b87547 */ /* 0x001fea000b800000 */
[----:B------:R-:W-:Y:S01]  /*45c0*/  ISETP.NE.AND P4, PT, R2, RZ, PT ;  /* 0x000000ff0200720c */ /* 0x000fe20003f85270 */
[----:B------:R-:W2:Y:S04]  /*45d0*/  LDL R239, [R1+0x34] ;  /* 0x0000340001ef7983 */ /* 0x000ea80000100800 */
[----:B------:R-:W3:Y:S04]  /*45e0*/  LDL R238, [R1+0x38] ;  /* 0x0000380001ee7983 */ /* 0x000ee80000100800 */
[----:B------:R-:W4:Y:S04]  /*45f0*/  LDL R236, [R1+0x30] ;  /* 0x0000300001ec7983 */ /* 0x000f280000100800 */
        /* <DEDUP_REMOVED lines=41> */
.L_x_653:
[----:B------:R-:W-:Y:S05]  /*4890*/  BSYNC.RECONVERGENT B2 ;  /* 0x0000000000027941 */ /* 0x000fea0003800200 */
.L_x_652:
[----:B0-----:R-:W-:-:S05]  /*48a0*/  IMAD R6, R0, 0x10, R4 ;  /* 0x0000001000067824 */ /* 0x001fca00078e0204 */
[----:B------:R-:W-:-:S13]  /*48b0*/  ISETP.GE.AND P2, PT, R6, R3, PT ;  /* 0x000000030600720c */ /* 0x000fda0003f46270 */
[----:B------:R-:W0:Y:S01]  /*48c0*/  @!P2 LDC.64 R8, c[0x0][0x3b8] ;  /* 0x0000ee00ff08ab82 */ /* 0x000e220000000a00 */
[----:B------:R-:W-:Y:S01]  /*48d0*/  @!P2 IMAD R10, R0, UR6, RZ ;  /* 0x00000006000aac24 */ /* 0x000fe2000f8e02ff */
[----:B------:R-:W-:-:S04]  /*48e0*/  @!P2 SHF.R.S32.HI R11, RZ, 0x1f, R6 ;  /* 0x0000001fff0ba819 */ /* 0x000fc80000011406 */
[----:B------:R-:W-:-:S04]  /*48f0*/  @!P2 IADD3 R7, P3, PT, R10, R6, RZ ;  /* 0x000000060a07a210 */ /* 0x000fc80007f7e0ff */
[----:B------:R-:W-:Y:S02]  /*4900*/  @!P2 LEA.HI.X.SX32 R10, R10, R11, 0x1, P3 ;  /* 0x0000000b0a0aa211 */ /* 0x000fe400018f0eff */
[----:B0-----:R-:W-:-:S04]  /*4910*/  @!P2 LEA R236, P3, R7, R8, 0x1 ;  /* 0x0000000807eca211 */ /* 0x001fc800078608ff */
[----:B------:R-:W-:Y:S02]  /*4920*/  @!P2 LEA.HI.X R237, R7, R9, R10, 0x1, P3 ;  /* 0x0000000907eda211 */ /* 0x000fe400018f0c0a */
[----:B------:R-:W-:Y:S02]  /*4930*/  CS2R R10, SRZ ;  /* 0x00000000000a7805 */ /* 0x000fe4000001ff00 */
[----:B------:R-:W-:-:S06]  /*4940*/  CS2R R8, SRZ ;  /* 0x0000000000087805 */ /* 0x000fcc000001ff00 */
[----:B------:R2:W5:Y:S01]  /*4950*/  @!P2 LDG.E.128 R8, desc[UR36][R236.64] ;  /* 0x00000024ec08a981 */ /* 0x000562000c1e1d00 */
[----:B------:R-:W-:-:S09]  /*4960*/  UISETP.NE.AND UP0, UPT, UR17, URZ, UPT ;  /* 0x000000ff1100728c */ /* 0x000fd2000bf05270 */
[----:B--2---:R-:W-:Y:S05]  /*4970*/  BRA.U UP0, `(.L_x_651) ;  /* 0x0000000100bc7547 */ /* 0x004fea000b800000 */
[----:B------:R-:W-:Y:S01]  /*4980*/  ISETP.NE.AND P4, PT, R2, RZ, PT ;  /* 0x000000ff0200720c */ /* 0x000fe20003f85270 */
[----:B------:R0:W-:Y:S04]  /*4990*/  STL [R1+0x268], R0 ;  /* 0x0002680001007387 */ /* 0x0001e80000100800 */
[----:B------:R-:W2:Y:S04]  /*49a0*/  LDL R249, [R1+0x20] ;  /* 0x0000200001f97983 */ /* 0x000ea80000100800 */
[----:B0-----:R-:W3:Y:S04]  /*49b0*/  LDL R0, [R1+0x24] ;  /* 0x0000240001007983 */ /* 0x001ee80000100800 */
[----:B------:R-:W-:Y:S01]  /*49c0*/  VOTEU.ANY UP0, P4 ;  /* 0x0000000000ff7886 */ /* 0x000fe20002000100 */
[----:B------:R-:W-:-:S02]  /*49d0*/  PLOP3.LUT P2, PT, PT, PT, UP0, 0x80, 0x8 ;  /* 0x000000000008781c */ /* 0x000fc40003f4f008 */
[----:B------:R-:W-:-:S11]  /*49e0*/  PLOP3.LUT P3, PT, PT, PT, UP0, 0x80, 0x8 ;  /* 0x000000000008781c */ /* 0x000fd60003f6f008 */
[----:B------:R-:W0:Y:S02]  /*49f0*/  @P2 S2R R7, SR_CTAID.X ;  /* 0x0000000000072919 */ /* 0x000e240000002500 */
[----:B------:R-:W0:Y:S01]  /*4a00*/  @P3 LDC R236, c[0x0][0x3f8] ;  /* 0x0000fe00ffec3b82 */ /* 0x000e220000000800 */
[----:B------:R-:W-:Y:S02]  /*4a10*/  PLOP3.LUT P2, PT, PT, PT, UP0, 0x80, 0x8 ;  /* 0x000000000008781c */ /* 0x000fe40003f4f008 */
[----:B------:R-:W-:Y:S02]  /*4a20*/  PLOP3.LUT P3, PT, PT, PT, UP0, 0x80, 0x8 ;  /* 0x000000000008781c */ /* 0x000fe40003f6f008 */
[----:B------:R-:W-:-:S09]  /*4a30*/  PLOP3.LUT P4, PT, PT, PT, UP0, 0x80, 0x8 ;  /* 0x000000000008781c */ /* 0x000fd20003f8f008 */
[----:B0-----:R-:W-:Y:S02]  /*4a40*/  @P2 IMAD R7, R236, UR38, R7 ;  /* 0x00000026ec072c24 */ /* 0x001fe4000f8e0207 */
[----:B------:R-:W0:Y:S01]  /*4a50*/  @P3 LDC.64 R236, c[0x0][0x450] ;  /* 0x00011400ffec3b82 */ /* 0x000e220000000a00 */
[----:B------:R-:W-:Y:S02]  /*4a60*/  PLOP3.LUT P2, PT, PT, PT, UP0, 0x80, 0x8 ;  /* 0x000000000008781c */ /* 0x000fe40003f4f008 */
[----:B------:R-:W-:-:S11]  /*4a70*/  PLOP3.LUT P3, PT, PT, PT, UP0, 0x80, 0x8 ;  /* 0x000000000008781c */ /* 0x000fd60003f6f008 */
[----:B------:R-:W-:-:S04]  /*4a80*/  @P2 IMAD R7, R7, 0xe0, RZ ;  /* 0x000000e007072824 */ /* 0x000fc800078e02ff */
[----:B0-----:R-:W-:Y:S01]  /*4a90*/  @P3 IMAD.WIDE R236, R7, 0x2, R236 ;  /* 0x0000000207ec3825 */ /* 0x001fe200078e02ec */
[----:B------:R-:W-:Y:S01]  /*4aa0*/  PLOP3.LUT P2, PT, PT, PT, UP0, 0x80, 0x8 ;  /* 0x000000000008781c */ /* 0x000fe20003f4f008 */
[----:B------:R-:W4:Y:S04]  /*4ab0*/  LDL R7, [R1+0x2c] ;  /* 0x00002c0001077983 */ /* 0x000f280000100800 */
[----:B------:R-:W2:Y:S01]  /*4ac0*/  @P4 LDG.E.128 R236, desc[UR36][R236.64+0x20] ;  /* 0x00002024ecec4981 */ /* 0x000ea2000c1e1d00 */
[----:B---3-5:R-:W-:-:S03]  /*4ad0*/  HADD2 R9, R9, R0 ;  /* 0x0000000009097230 */ /* 0x028fc60000000000 */
[----:B------:R3:W5:Y:S04]  /*4ae0*/  LDL.LU R0, [R1+0x268] ;  /* 0x0002680001007983 */ /* 0x0007680000300800 */
[----:B--2---:R-:W-:Y:S02]  /*4af0*/  @P2 HMUL2 R9, R9, R237 ;  /* 0x000000ed09092232 */ /* 0x004fe40000000000 */
[----:B------:R-:W2:Y:S01]  /*4b00*/  LDL R237, [R1+0x28] ;  /* 0x0000280001ed7983 */ /* 0x000ea20000100800 */
[----:B------:R-:W-:Y:S02]  /*4b10*/  PLOP3.LUT P4, PT, PT, PT, UP0, 0x80, 0x8 ;  /* 0x000000000008781c */ /* 0x000fe40003f8f008 */
[----:B------:R-:W-:Y:S02]  /*4b20*/  PLOP3.LUT P3, PT, PT, PT, UP0, 0x80, 0x8 ;  /* 0x000000000008781c */ /* 0x000fe40003f6f008 */
[----:B------:R-:W-:Y:S01]  /*4b30*/  PLOP3.LUT P2, PT, PT, PT, UP0, 0x80, 0x8 ;  /* 0x000000000008781c */ /* 0x000fe20003f4f008 */
[----:B------:R-:W-:-:S02]  /*4b40*/  HFMA2 R8, R8, 1, 1, R249 ;  /* 0x3c003c0008087831 */ /* 0x000fc400000000f9 */
[----:B----4-:R-:W-:-:S08]  /*4b50*/  HADD2 R11, R11, R7 ;  /* 0x000000070b0b7230 */ /* 0x010fd00000000000 */
[----:B------:R-:W-:Y:S02]  /*4b60*/  @P3 HFMA2 R8, R8, R236, -RZ ;  /* 0x000000ec08083231 */ /* 0x000fe400001000ff */
[----:B------:R-:W-:Y:S02]  /*4b70*/  @P2 HMUL2 R11, R11, R239 ;  /* 0x000000ef0b0b2232 */ /* 0x000fe40000000000 */
[----:B--2---:R-:W-:-:S04]  /*4b80*/  HFMA2 R10, R10, 1, 1, R237 ;  /* 0x3c003c000a0a7831 */ /* 0x004fc800000000ed */
[----:B------:R-:W-:Y:S01]  /*4b90*/  @P4 HMUL2 R10, R10, R238 ;  /* 0x000000ee0a0a4232 */ /* 0x000fe20000000000 */
[----:B------:R-:W-:-:S13]  /*4ba0*/  ISETP.GE.AND P4, PT, R6, R3, PT ;  /* 0x000000030600720c */ /* 0x000fda0003f86270 */
        /* <DEDUP_REMOVED lines=12> */
.L_x_651:
[----:B------:R-:W-:Y:S05]  /*4c70*/  BSYNC.RECONVERGENT B1 ;  /* 0x0000000000017941 */ /* 0x000fea0003800200 */
.L_x_650:
[----:B------:R-:W-:Y:S04]  /*4c80*/  BSSY.RECONVERGENT B1, `(.L_x_654) ;  /* 0x0000080000017945 */ /* 0x000fe80003800200 */
[----:B------:R-:W-:Y:S05]  /*4c90*/  @P0 BRA `(.L_x_655) ;  /* 0x0000000400f80947 */ /* 0x000fea0003800000 */
[----:B-12--5:R-:W-:-:S05]  /*4ca0*/  LEA R6, R0, R5, 0x1 ;  /* 0x0000000500067211 */ /* 0x026fca00078e08ff */
[----:B------:R-:W-:-:S05]  /*4cb0*/  IMAD.SHL.U32 R6, R6, 0x8, RZ ;  /* 0x0000000806067824 */ /* 0x000fca00078e00ff */
[----:B------:R-:W-:-:S13]  /*4cc0*/  ISETP.GE.AND P2, PT, R6, R3, PT ;  /* 0x000000030600720c */ /* 0x000fda0003f46270 */
[----:B------:R-:W1:Y:S01]  /*4cd0*/  @!P2 LDC.64 R120, c[0x0][0x3b8] ;  /* 0x0000ee00ff78ab82 */ /* 0x000e620000000a00 */
[----:B------:R-:W-:Y:S01]  /*4ce0*/  @!P2 IMAD R122, R0, UR6, RZ ;  /* 0x00000006007aac24 */ /* 0x000fe2000f8e02ff */
[----:B------:R-:W-:-:S04]  /*4cf0*/  @!P2 SHF.R.S32.HI R123, RZ, 0x1f, R6 ;  /* 0x0000001fff7ba819 */ /* 0x000fc80000011406 */
[----:B------:R-:W-:-:S04]  /*4d00*/  @!P2 IADD3 R7, P3, PT, R122, R6, RZ ;  /* 0x000000067a07a210 */ /* 0x000fc80007f7e0ff */
[----:B------:R-:W-:Y:S02]  /*4d10*/  @!P2 LEA.HI.X.SX32 R122, R122, R123, 0x1, P3 ;  /* 0x0000007b7a7aa211 */ /* 0x000fe400018f0eff */
[----:B-1----:R-:W-:-:S04]  /*4d20*/  @!P2 LEA R236, P3, R7, R120, 0x1 ;  /* 0x0000007807eca211 */ /* 0x002fc800078608ff */
[----:B------:R-:W-:Y:S02]  /*4d30*/  @!P2 LEA.HI.X R237, R7, R121, R122, 0x1, P3 ;  /* 0x0000007907eda211 */ /* 0x000fe400018f0c7a */
[----:B------:R-:W-:Y:S02]  /*4d40*/  CS2R R122, SRZ ;  /* 0x00000000007a7805 */ /* 0x000fe4000001ff00 */
[----:B------:R-:W-:-:S06]  /*4d50*/  CS2R R120, SRZ ;  /* 0x0000000000787805 */ /* 0x000fcc000001ff00 */
[----:B------:R1:W5:Y:S01]  /*4d60*/  @!P2 LDG.E.128 R120, desc[UR36][R236.64] ;  /* 0x00000024ec78a981 */ /* 0x000362000c1e1d00 */
[----:B------:R-:W-:-:S09]  /*4d70*/  UISETP.NE.AND UP0, UPT, UR17, URZ, UPT ;  /* 0x000000ff1100728c */ /* 0x000fd2000bf05270 */
[----:B-1----:R-:W-:Y:S05]  /*4d80*/  BRA.U UP0, `(.L_x_656) ;  /* 0x0000000100c47547 */ /* 0x002fea000b800000 */
[----:B------:R-:W-:Y:S01]  /*4d90*/  ISETP.NE.AND P4, PT, R2, RZ, PT ;  /* 0x000000ff0200720c */ /* 0x000fe20003f85270 */
[----:B------:R1:W-:Y:S04]  /*4da0*/  STL [R1+0x268], R0 ;  /* 0x0002680001007387 */ /* 0x0003e80000100800 */
[----:B------:R-:W2:Y:S04]  /*4db0*/  LDL R249, [R1+0x10] ;  /* 0x0000100001f97983 */ /* 0x000ea80000100800 */
[----:B-1----:R-:W3:Y:S04]  /*4dc0*/  LDL R0, [R1+0x14] ;  /* 0x0000140001007983 */ /* 0x002ee80000100800 */
[----:B------:R-:W-:Y:S01]  /*4dd0*/  VOTEU.ANY UP0, P4 ;  /* 0x0000000000ff7886 */ /* 0x000fe20002000100 */
[----:B------:R-:W-:-:S02]  /*4de0*/  PLOP3.LUT P2, PT, PT, PT, UP0, 0x80, 0x8 ;  /* 0x000000000008781c */ /* 0x000fc40003f4f008 */
[----:B------:R-:W-:-:S11]  /*4df0*/  PLOP3.LUT P3, PT, PT, PT, UP0, 0x80, 0x8 ;  /* 0x000000000008781c */ /* 0x000fd60003f6f008 */
[----:B------:R-:W1:Y:S02]  /*4e00*/  @P2 S2R R7, SR_CTAID.X ;  /* 0x0000000000072919 */ /* 0x000e640000002500 */
[----:B------:R-:W1:Y:S01]  /*4e10*/  @P3 LDC R236, c[0x0][0x3f8] ;  /* 0x0000fe00ffec3b82 */ /* 0x000e620000000800 */
[----:B------:R-:W-:Y:S02]  /*4e20*/  PLOP3.LUT P2, PT, PT, PT, UP0, 0x80, 0x8 ;  /* 0x000000000008781c */ /* 0x000fe40003f4f008 */
[----:B------:R-:W-:Y:S02]  /*4e30*/  PLOP3.LUT P3, PT, PT, PT, UP0, 0x80, 0x8 ;  /* 0x000000000008781c */ /* 0x000fe40003f6f008 */
[----:B------:R-:W-:-:S09]  /*4e40*/  PLOP3.LUT P4, PT, PT, PT, UP0, 0x80, 0x8 ;  /* 0x000000000008781c */ /* 0x000fd20003f8f008 */
[----:B-1----:R-:W-:Y:S02]  /*4e50*/  @P2 IMAD R7, R236, UR38, R7 ;  /* 0x00000026ec072c24 */ /* 0x002fe4000f8e0207 */
[----:B------:R-:W1:Y:S01]  /*4e60*/  @P3 LDC.64 R236, c[0x0][0x450] ;  /* 0x00011400ffec3b82 */ /* 0x000e620000000a00 */
[----:B------:R-:W-:Y:S02]  /*4e70*/  PLOP3.LUT P2, PT, PT, PT, UP0, 0x80, 0x8 ;  /* 0x000000000008781c */ /* 0x000fe40003f4f008 */
[----:B------:R-:W-:-:S11]  /*4e80*/  PLOP3.LUT P3, PT, PT, PT, UP0, 0x80, 0x8 ;  /* 0x000000000008781c */ /* 0x000fd60003f6f008 */
[----:B------:R-:W-:-:S04]  /*4e90*/  @P2 IMAD R7, R7, 0xe0, RZ ;  /* 0x000000e007072824 */ /* 0x000fc800078e02ff */
[----:B-1----:R-:W-:Y:S01]  /*4ea0*/  @P3 IMAD.WIDE R236, R7, 0x2, R236 ;  /* 0x0000000207ec3825 */ /* 0x002fe200078e02ec */
        /* <DEDUP_REMOVED lines=11> */
[----:B----4-:R-:W-:Y:S01]  /*4f60*/  HADD2 R123, R123, R7 ;  /* 0x000000077b7b7230 */ /* 0x010fe20000000000 */
[----:B------:R-:W-:Y:S07]  /*4f70*/  BSSY.RECONVERGENT B2, `(.L_x_656) ;  /* 0x0000012000027945 */ /* 0x000fee0003800200 */
[----:B------:R-:W-:Y:S02]  /*4f80*/  @P3 HFMA2 R120, R120, R236, -RZ ;  /* 0x000000ec78783231 */ /* 0x000fe400001000ff */
[----:B------:R-:W-:-:S02]  /*4f90*/  @P2 HMUL2 R123, R123, R239 ;  /* 0x000000ef7b7b2232 */ /* 0x000fc40000000000 */
[----:B--2---:R-:W-:-:S04]  /*4fa0*/  HFMA2 R122, R122, 1, 1, R237 ;  /* 0x3c003c007a7a7831 */ /* 0x004fc800000000ed */
[----:B------:R-:W-:Y:S01]  /*4fb0*/  @P4 HMUL2 R122, R122, R238 ;  /* 0x000000ee7a7a4232 */ /* 0x000fe20000000000 */
[----:B------:R-:W-:-:S13]  /*4fc0*/  ISETP.GE.AND P4, PT, R6, R3, PT ;  /* 0x000000030600720c */ /* 0x000fda0003f86270 */
[----:B-1----:R-:W-:Y:S05]  /*4fd0*/  @P4 BRA `(.L_x_657) ;  /* 0x00000000002c4947 */ /* 0x002fea0003800000 */
[----:B------:R-:W-:Y:S01]  /*4fe0*/  S2UR UR5, SR_CTAID.Y ;  /* 0x00000000000579c3 */ /* 0x000fe20000002600 */
[----:B------:R-:W-:-:S07]  /*4ff0*/  SHF.R.S32.HI R237, RZ, 0x1f, R6 ;  /* 0x0000001fffed7819 */ /* 0x000fce0000011406 */
[----:B------:R-:W1:Y:S02]  /*5000*/  S2UR UR7, SR_CTAID.X ;  /* 0x00000000000779c3 */ /* 0x000e640000002500 */
[----:B-1----:R-:W-:-:S06]  /*5010*/  UIMAD UR5, UR5, UR16, UR7 ;  /* 0x00000010050572a4 */ /* 0x002fcc000f8e0207 */
[----:B-----5:R-:W-:-:S04]  /*5020*/  IMAD R7, R0, UR5, RZ ;  /* 0x0000000500077c24 */ /* 0x020fc8000f8e02ff */
[----:B------:R-:W-:-:S05]  /*5030*/  IMAD R236, R7, 0xe0, RZ ;  /* 0x000000e007ec7824 */ /* 0x000fca00078e02ff */
[----:B------:R-:W-:-:S04]  /*5040*/  IADD3 R7, P2, PT, R236, R6, RZ ;  /* 0x00000006ec077210 */ /* 0x000fc80007f5e0ff */
[----:B------:R-:W-:Y:S02]  /*5050*/  LEA.HI.X.SX32 R237, R236, R237, 0x1, P2 ;  /* 0x000000edeced7211 */ /* 0x000fe400010f0eff */
[----:B------:R-:W-:-:S04]  /*5060*/  LEA R6, P2, R7, UR8, 0x1 ;  /* 0x0000000807067c11 */ /* 0x000fc8000f8408ff */
[----:B------:R-:W-:-:S05]  /*5070*/  LEA.HI.X R7, R7, UR9, R237, 0x1, P2 ;  /* 0x0000000907077c11 */ /* 0x000fca00090f0ced */
[----:B------:R1:W-:Y:S04]  /*5080*/  STG.E.128 desc[UR36][R6.64], R120 ;  /* 0x0000007806007986 */ /* 0x0003e8000c101d24 */
.L_x_657:
[----:B------:R-:W-:Y:S05]  /*5090*/  BSYNC.RECONVERGENT B2 ;  /* 0x0000000000027941 */ /* 0x000fea0003800200 */
.L_x_656:
[----:B------:R-:W-:Y:S05]  /*50a0*/  @P0 BRA `(.L_x_655) ;  /* 0x0000000000f40947 */ /* 0x000fea0003800000 */
[----:B-1---5:R-:W-:-:S04]  /*50b0*/  LEA R6, R0, R4, 0x5 ;  /* 0x0000000400067211 */ /* 0x022fc800078e28ff */
        /* <DEDUP_REMOVED lines=12> */
[----:B---3--:R-:W-:Y:S05]  /*5180*/  BRA.U UP0, `(.L_x_655) ;  /* 0x0000000100bc7547 */ /* 0x008fea000b800000 */
[----:B------:R-:W-:Y:S01]  /*5190*/  ISETP.NE.AND P4, PT, R2, RZ, PT ;  /* 0x000000ff0200720c */ /* 0x000fe20003f85270 */
[----:B------:R1:W-:Y:S04]  /*51a0*/  STL [R1+0x268], R0 ;  /* 0x0002680001007387 */ /* 0x0003e80000100800 */
[----:B------:R-:W2:Y:S04]  /*51b0*/  LDL R249, [R1] ;  /* 0x0000000001f97983 */ /* 0x000ea80000100800 */
        /* <DEDUP_REMOVED lines=44> */
.L_x_655:
[----:B------:R-:W-:Y:S05]  /*5480*/  BSYNC.RECONVERGENT B1 ;  /* 0x0000000000017941 */ /* 0x000fea0003800200 */
.L_x_654:
[----:B------:R-:W-:Y:S01]  /*5490*/  BSSY.RECONVERGENT B1, `(.L_x_658) ;  /* 0x0000039000017945 */ /* 0x000fe20003800200 */
[----:B-----5:R-:W-:-:S03]  /*54a0*/  IMAD R5, R0, 0x4, R5 ;  /* 0x0000000400057824 */ /* 0x020fc600078e0205 */
[----:B------:R-:W-:Y:S05]  /*54b0*/  @P0 BRA `(.L_x_659) ;  /* 0x0000000000d80947 */ /* 0x000fea0003800000 */
[----:B------:R-:W-:-:S04]  /*54c0*/  SHF.L.U32 R249, R5, 0x3, RZ ;  /* 0x0000000305f97819 */ /* 0x000fc800000006ff */
[----:B------:R-:W-:-:S13]  /*54d0*/  ISETP.GE.AND P2, PT, R249, R3, PT ;  /* 0x00000003f900720c */ /* 0x000fda0003f46270 */
[----:B-123--:R-:W1:Y:S01]  /*54e0*/  @!P2 LDC.64 R6, c[0x0][0x3b8] ;  /* 0x0000ee00ff06ab82 */ /* 0x00ee620000000a00 */
[----:B------:R-:W-:Y:S01]  /*54f0*/  @!P2 IMAD R129, R0, UR6, RZ ;  /* 0x000000060081ac24 */ /* 0x000fe2000f8e02ff */
[----:B------:R-:W-:-:S04]  /*5500*/  @!P2 SHF.R.S32.HI R130, RZ, 0x1f, R249 ;  /* 0x0000001fff82a819 */ /* 0x000fc800000114f9 */
[----:B------:R-:W-:-:S04]  /*5510*/  @!P2 IADD3 R128, P3, PT, R129, R249, RZ ;  /* 0x000000f98180a210 */ /* 0x000fc80007f7e0ff */
[----:B------:R-:W-:Y:S02]  /*5520*/  @!P2 LEA.HI.X.SX32 R129, R129, R130, 0x1, P3 ;  /* 0x000000828181a211 */ /* 0x000fe400018f0eff */
[----:B------:R-:W-:Y:S02]  /*5530*/  CS2R R130, SRZ ;  /* 0x0000000000827805 */ /* 0x000fe4000001ff00 */
[----:B-1----:R-:W-:-:S04]  /*5540*/  @!P2 LEA R6, P3, R128, R6, 0x1 ;  /* 0x000000068006a211 */ /* 0x002fc800078608ff */
[----:B------:R-:W-:Y:S02]  /*5550*/  @!P2 LEA.HI.X R7, R128, R7, R129, 0x1, P3 ;  /* 0x000000078007a211 */ /* 0x000fe400018f0c81 */
[----:B------:R-:W-:-:S06]  /*5560*/  CS2R R128, SRZ ;  /* 0x0000000000807805 */ /* 0x000fcc000001ff00 */
[----:B------:R1:W5:Y:S01]  /*5570*/  @!P2 LDG.E.128 R128, desc[UR36][R6.64] ;  /* 0x000000240680a981 */ /* 0x000362000c1e1d00 */
[----:B------:R-:W-:-:S09]  /*5580*/  UISETP.NE.AND UP0, UPT, UR17, URZ, UPT ;  /* 0x000000ff1100728c */ /* 0x000fd2000bf05270 */
[----:B-1----:R-:W-:Y:S05]  /*5590*/  BRA.U UP0, `(.L_x_659) ;  /* 0x0000000100a07547 */ /* 0x002fea000b800000 */
[----:B------:R-:W-:-:S13]  /*55a0*/  ISETP.NE.AND P4, PT, R2, RZ, PT ;  /* 0x000000ff0200720c */ /* 0x000fda0003f85270 */
[----:B------:R-:W-:Y:S01]  /*55b0*/  VOTEU.ANY UP0, P4 ;  /* 0x0000000000ff7886 */ /* 0x000fe20002000100 */
[----:B------:R-:W-:Y:S02]  /*55c0*/  PLOP3.LUT P3, PT, PT, PT, UP0, 0x80, 0x8 ;  /* 0x000000000008781c */ /* 0x000fe40003f6f008 */
[----:B------:R-:W-:-:S11]  /*55d0*/  PLOP3.LUT P4, PT, PT, PT, UP0, 0x80, 0x8 ;  /* 0x000000000008781c */ /* 0x000fd60003f8f008 */
[----:B------:R-:W1:Y:S01]  /*55e0*/  @P3 S2R R6, SR_CTAID.X ;  /* 0x0000000000063919 */ /* 0x000e620000002500 */
[----:B------:R-:W-:Y:S01]  /*55f0*/  PLOP3.LUT P3, PT, PT, PT, UP0, 0x80, 0x8 ;  /* 0x000000000008781c */ /* 0x000fe20003f6f008 */
[----:B------:R-:W1:Y:S01]  /*5600*/  @P4 LDC R7, c[0x0][0x3f8] ;  /* 0x0000fe00ff074b82 */ /* 0x000e620000000800 */
[----:B------:R-:W-:-:S11]  /*5610*/  PLOP3.LUT P4, PT, PT, PT, UP0, 0x80, 0x8 ;  /* 0x000000000008781c */ /* 0x000fd60003f8f008 */
[----:B-1----:R-:W-:Y:S01]  /*5620*/  @P3 IMAD R236, R7, UR38, R6 ;  /* 0x0000002607ec3c24 */ /* 0x002fe2000f8e0206 */
[----:B------:R-:W-:Y:S01]  /*5630*/  PLOP3.LUT P3, PT, PT, PT, UP0, 0x80, 0x8 ;  /* 0x000000000008781c */ /* 0x000fe20003f6f008 */
[----:B------:R-:W1:Y:S01]  /*5640*/  @P4 LDC.64 R6, c[0x0][0x450] ;  /* 0x00011400ff064b82 */ /* 0x000e620000000a00 */
[----:B------:R-:W-:-:S11]  /*5650*/  PLOP3.LUT P4, PT, PT, PT, UP0, 0x80, 0x8 ;  /* 0x000000000008781c */ /* 0x000fd60003f8f008 */
[----:B------:R-:W-:Y:S01]  /*5660*/  @P3 IMAD R236, R236, 0xe0, RZ ;  /* 0x000000e0ecec3824 */ /* 0x000fe200078e02ff */
[----:B------:R-:W-:-:S03]  /*5670*/  PLOP3.LUT P3, PT, PT, PT, UP0, 0x80, 0x8 ;  /* 0x000000000008781c */ /* 0x000fc60003f6f008 */
[----:B-1----:R-:W-:-:S10]  /*5680*/  @P4 IMAD.WIDE R6, R236, 0x2, R6 ;  /* 0x00000002ec064825 */ /* 0x002fd400078e0206 */
        /* <DEDUP_REMOVED lines=16> */
[----:B------:R-:W1:Y:S02]  /*5790*/  S2UR UR7, SR_CTAID.X ;  /* 0x00000000000779c3 */ /* 0x000e640000002500 */
[----:B-1----:R-:W-:-:S06]  /*57a0*/  UIMAD UR5, UR5, UR16, UR7 ;  /* 0x00000010050572a4 */ /* 0x002fcc000f8e0207 */
[----:B------:R-:W-:-:S04]  /*57b0*/  IMAD R6, R0, UR5, RZ ;  /* 0x0000000500067c24 */ /* 0x000fc8000f8e02ff */
[----:B------:R-:W-:-:S05]  /*57c0*/  IMAD R6, R6, 0xe0, RZ ;  /* 0x000000e006067824 */ /* 0x000fca00078e02ff */
[----:B------:R-:W-:-:S04]  /*57d0*/  IADD3 R7, P2, PT, R6, R249, RZ ;  /* 0x000000f906077210 */ /* 0x000fc80007f5e0ff */
[----:B------:R-:W-:Y:S02]  /*57e0*/  LEA.HI.X.SX32 R236, R6, R236, 0x1, P2 ;  /* 0x000000ec06ec7211 */ /* 0x000fe400010f0eff */
[----:B------:R-:W-:-:S04]  /*57f0*/  LEA R6, P2, R7, UR8, 0x1 ;  /* 0x0000000807067c11 */ /* 0x000fc8000f8408ff */
[----:B------:R-:W-:-:S05]  /*5800*/  LEA.HI.X R7, R7, UR9, R236, 0x1, P2 ;  /* 0x0000000907077c11 */ /* 0x000fca00090f0cec */
[----:B------:R1:W-:Y:S04]  /*5810*/  STG.E.128 desc[UR36][R6.64], R128 ;  /* 0x0000008006007986 */ /* 0x0003e8000c101d24 */
.L_x_659:
[----:B------:R-:W-:Y:S05]  /*5820*/  BSYNC.RECONVERGENT B1 ;  /* 0x0000000000017941 */ /* 0x000fea0003800200 */
.L_x_658:
[----:B------:R-:W-:Y:S01]  /*5830*/  BSSY.RECONVERGENT B1, `(.L_x_660) ;  /* 0x0000039000017945 */ /* 0x000fe20003800200 */
[----:B------:R-:W-:-:S03]  /*5840*/  IMAD.IADD R5, R5, 0x1, R0 ;  /* 0x0000000105057824 */ /* 0x000fc600078e0200 */
        /* <DEDUP_REMOVED lines=55> */
.L_x_661:
[----:B------:R-:W-:Y:S05]  /*5bc0*/  BSYNC.RECONVERGENT B1 ;  /* 0x0000000000017941 */ /* 0x000fea0003800200 */
.L_x_660:
        /* <DEDUP_REMOVED lines=39> */
[----:B------:R-:W-:Y:S01]  /*5e40*/  HADD2 R139, R139, R15 ;  /* 0x0000000f8b8b7230 */ /* 0x000fe20000000000 */
[----:B------:R-:W-:Y:S05]  /*5e50*/  BSSY.RECONVERGENT B2, `(.L_x_664) ;  /* 0x0000012000027945 */ /* 0x000fea0003800200 */
[----:B--2---:R-:W-:Y:S01]  /*5e60*/  @P3 HMUL2 R137, R137, R141 ;  /* 0x0000008d89893232 */ /* 0x004fe20000000000 */
[----:B------:R-:W-:Y:S01]  /*5e70*/  PLOP3.LUT P3, PT, PT, PT, UP0, 0x80, 0x8 ;  /* 0x000000000008781c */ /* 0x000fe20003f6f008 */
[----:B------:R-:W-:-:S02]  /*5e80*/  @P5 HFMA2 R136, R136, R140, -RZ ;  /* 0x0000008c88885231 */ /* 0x000fc400001000ff */
        /* <DEDUP_REMOVED lines=14> */
.L_x_665:
[----:B------:R-:W-:Y:S05]  /*5f70*/  BSYNC.RECONVERGENT B2 ;  /* 0x0000000000027941 */ /* 0x000fea0003800200 */
.L_x_664:
[----:B------:R-:W-:-:S05]  /*5f80*/  IMAD R5, R0, 0x40, R4 ;  /* 0x0000004000057824 */ /* 0x000fca00078e0204 */
[----:B------:R-:W-:-:S13]  /*5f90*/  ISETP.GE.AND P2, PT, R5, R3, PT ;  /* 0x000000030500720c */ /* 0x000fda0003f46270 */
[----:B-1----:R-:W1:Y:S01]  /*5fa0*/  @!P2 LDC.64 R6, c[0x0][0x3b8] ;  /* 0x0000ee00ff06ab82 */ /* 0x002e620000000a00 */
        /* <DEDUP_REMOVED lines=14> */
[----:B------:R-:W-:Y:S02]  /*6090*/  PLOP3.LUT P3, PT, PT, PT, UP0, 0x80, 0x8 ;  /* 0x000000000008781c */ /* 0x000fe40003f6f008 */
[----:B------:R-:W-:-:S09]  /*60a0*/  PLOP3.LUT P4, PT, PT, PT, UP0, 0x80, 0x8 ;  /* 0x000000000008781c */ /* 0x000fd20003f8f008 */
        /* <DEDUP_REMOVED lines=8> */
[----:B------:R-:W-:-:S04]  /*6130*/  @P2 IMAD R236, R236, 0xe0, RZ ;  /* 0x000000e0ecec2824 */ /* 0x000fc800078e02ff */
[----:B-1----:R-:W-:-:S05]  /*6140*/  @P3 IMAD.WIDE R6, R236, 0x2, R6 ;  /* 0x00000002ec063825 */ /* 0x002fca00078e0206 */
        /* <DEDUP_REMOVED lines=26> */
.L_x_663:
[----:B------:R-:W-:Y:S05]  /*62f0*/  BSYNC.RECONVERGENT B1 ;  /* 0x0000000000017941 */ /* 0x000fea0003800200 */
.L_x_662:
[----:B------:R-:W-:Y:S01]  /*6300*/  BSSY.RECONVERGENT B1, `(.L_x_666) ;  /* 0x0000039000017945 */ /* 0x000fe20003800200 */
[----:B------:R-:W-:-:S03]  /*6310*/  LEA R5, R0, R249, 0x1 ;  /* 0x000000f900057211 */ /* 0x000fc600078e08ff */
[----:B------:R-:W-:Y:S05]  /*6320*/  @P0 BRA `(.L_x_667) ;  /* 0x0000000000d80947 */ /* 0x000fea0003800000 */
[----:B------:R-:W-:-:S05]  /*6330*/  IMAD.SHL.U32 R249, R5, 0x8, RZ ;  /* 0x0000000805f97824 */ /* 0x000fca00078e00ff */
        /* <DEDUP_REMOVED lines=53> */
.L_x_667:
[----:B------:R-:W-:Y:S05]  /*6690*/  BSYNC.RECONVERGENT B1 ;  /* 0x0000000000017941 */ /* 0x000fea0003800200 */
.L_x_666:
[----:B------:R-:W-:Y:S01]  /*66a0*/  BSSY.RECONVERGENT B1, `(.L_x_668) ;  /* 0x0000039000017945 */ /* 0x000fe20003800200 */
[----:B------:R-:W-:-:S03]  /*66b0*/  IADD3 R5, PT, PT, R5, R0, RZ ;  /* 0x0000000005057210 */ /* 0x000fc60007ffe0ff */
        /* <DEDUP_REMOVED lines=55> */
.L_x_669:
[----:B------:R-:W-:Y:S05]  /*6a30*/  BSYNC.RECONVERGENT B1 ;  /* 0x0000000000017941 */ /* 0x000fea0003800200 */
.L_x_668:
        /* <DEDUP_REMOVED lines=34> */
[----:B----45:R-:W-:Y:S01]  /*6c60*/  HADD2 R153, R153, R29 ;  /* 0x0000001d99997230 */ /* 0x030fe20000000000 */
        /* <DEDUP_REMOVED lines=22> */
.L_x_671:
[----:B------:R-:W-:Y:S05]  /*6dd0*/  BSYNC.RECONVERGENT B1 ;  /* 0x0000000000017941 */ /* 0x000fea0003800200 */
.L_x_670:
        /* <DEDUP_REMOVED lines=57> */
.L_x_673:
[----:B------:R-:W-:Y:S05]  /*7170*/  BSYNC.RECONVERGENT B1 ;  /* 0x0000000000017941 */ /* 0x000fea0003800200 */
.L_x_672:
        /* <DEDUP_REMOVED lines=57> */
.L_x_675:
[----:B------:R-:W-:Y:S05]  /*7510*/  BSYNC.RECONVERGENT B1 ;  /* 0x0000000000017941 */ /* 0x000fea0003800200 */
.L_x_674:
        /* <DEDUP_REMOVED lines=57> */
.L_x_677:
[----:B------:R-:W-:Y:S05]  /*78b0*/  BSYNC.RECONVERGENT B1 ;  /* 0x0000000000017941 */ /* 0x000fea0003800200 */
.L_x_676:
        /* <DEDUP_REMOVED lines=57> */
.L_x_679:
[----:B------:R-:W-:Y:S05]  /*7c50*/  BSYNC.RECONVERGENT B1 ;  /* 0x0000000000017941 */ /* 0x000fea0003800200 */
.L_x_678:
[----:B------:R-:W-:Y:S01]  /*7c60*/  BSSY.RECONVERGENT B1, `(.L_x_680) ;  /* 0x0000038000017945 */ /* 0x000fe20003800200 */
[----:B------:R-:W-:-:S03]  /*7c70*/  LEA R236, R0, R4, 0x7 ;  /* 0x0000000400ec7211 */ /* 0x000fc600078e38ff */
[----:B------:R-:W-:Y:S05]  /*7c80*/  @P0 BRA `(.L_x_681) ;  /* 0x0000000000d40947 */ /* 0x000fea0003800000 */
[----:B------:R-:W-:Y:S02]  /*7c90*/  ISETP.GE.AND P2, PT, R236, R3, PT ;  /* 0x00000003ec00720c */ /* 0x000fe40003f46270 */
[----:B------:R-:W-:-:S11]  /*7ca0*/  CS2R R174, SRZ ;  /* 0x0000000000ae7805 */ /* 0x000fd6000001ff00 */
[----:B------:R-:W0:Y:S01]  /*7cb0*/  @!P2 LDC.64 R4, c[0x0][0x3b8] ;  /* 0x0000ee00ff04ab82 */ /* 0x000e220000000a00 */
[----:B-123--:R-:W-:Y:S01]  /*7cc0*/  @!P2 IMAD R7, R0, UR6, RZ ;  /* 0x000000060007ac24 */ /* 0x00efe2000f8e02ff */
[----:B------:R-:W-:-:S04]  /*7cd0*/  @!P2 SHF.R.S32.HI R172, RZ, 0x1f, R236 ;  /* 0x0000001fffaca819 */ /* 0x000fc800000114ec */
[----:B------:R-:W-:-:S04]  /*7ce0*/  @!P2 IADD3 R6, P3, PT, R7, R236, RZ ;  /* 0x000000ec0706a210 */ /* 0x000fc80007f7e0ff */
[----:B------:R-:W-:Y:S02]  /*7cf0*/  @!P2 LEA.HI.X.SX32 R7, R7, R172, 0x1, P3 ;  /* 0x000000ac0707a211 */ /* 0x000fe400018f0eff */
[----:B------:R-:W-:Y:S02]  /*7d00*/  CS2R R172, SRZ ;  /* 0x0000000000ac7805 */ /* 0x000fe4000001ff00 */
[----:B0-----:R-:W-:-:S04]  /*7d10*/  @!P2 LEA R4, P3, R6, R4, 0x1 ;  /* 0x000000040604a211 */ /* 0x001fc800078608ff */
[----:B------:R-:W-:-:S05]  /*7d20*/  @!P2 LEA.HI.X R5, R6, R5, R7, 0x1, P3 ;  /* 0x000000050605a211 */ /* 0x000fca00018f0c07 */
[----:B------:R0:W5:Y:S01]  /*7d30*/  @!P2 LDG.E.128 R172, desc[UR36][R4.64] ;  /* 0x0000002404aca981 */ /* 0x000162000c1e1d00 */
[----:B------:R-:W-:-:S09]  /*7d40*/  UISETP.NE.AND UP0, UPT, UR17, URZ, UPT ;  /* 0x000000ff1100728c */ /* 0x000fd2000bf05270 */
[----:B0-----:R-:W-:Y:S05]  /*7d50*/  BRA.U UP0, `(.L_x_681) ;  /* 0x0000000100a07547 */ /* 0x001fea000b800000 */
[----:B------:R-:W-:-:S13]  /*7d60*/  ISETP.NE.AND P4, PT, R2, RZ, PT ;  /* 0x000000ff0200720c */ /* 0x000fda0003f85270 */
[----:B------:R-:W-:Y:S01]  /*7d70*/  VOTEU.ANY UP0, P4 ;  /* 0x0000000000ff7886 */ /* 0x000fe20002000100 */
[----:B------:R-:W-:Y:S02]  /*7d80*/  PLOP3.LUT P3, PT, PT, PT, UP0, 0x80, 0x8 ;  /* 0x000000000008781c */ /* 0x000fe40003f6f008 */
[----:B------:R-:W-:-:S11]  /*7d90*/  PLOP3.LUT P4, PT, PT, PT, UP0, 0x80, 0x8 ;  /* 0x000000000008781c */ /* 0x000fd60003f8f008 */
        /* <DEDUP_REMOVED lines=36> */
.L_x_681:
[----:B------:R-:W-:Y:S05]  /*7fe0*/  BSYNC.RECONVERGENT B1 ;  /* 0x0000000000017941 */ /* 0x000fea0003800200 */
.L_x_680:
[----:B------:R-:W-:Y:S01]  /*7ff0*/  BSSY.RECONVERGENT B1, `(.L_x_682) ;  /* 0x0000039000017945 */ /* 0x000fe20003800200 */
[----:B------:R-:W-:-:S03]  /*8000*/  IMAD R236, R0, 0x2, R249 ;  /* 0x0000000200ec7824 */ /* 0x000fc600078e02f9 */
[----:B------:R-:W-:Y:S05]  /*8010*/  @P0 BRA `(.L_x_683) ;  /* 0x0000000000d80947 */ /* 0x000fea0003800000 */
[----:B------:R-:W-:Y:S02]  /*8020*/  SHF.L.U32 R237, R236, 0x3, RZ ;  /* 0x00000003eced7819 */ /* 0x000fe400000006ff */
[----:B------:R-:W-:Y:S02]  /*8030*/  CS2R R178, SRZ ;  /* 0x0000000000b27805 */ /* 0x000fe4000001ff00 */
[----:B------:R-:W-:-:S13]  /*8040*/  ISETP.GE.AND P2, PT, R237, R3, PT ;  /* 0x00000003ed00720c */ /* 0x000fda0003f46270 */
[----:B0-----:R-:W0:Y:S01]  /*8050*/  @!P2 LDC.64 R4, c[0x0][0x3b8] ;  /* 0x0000ee00ff04ab82 */ /* 0x001e220000000a00 */
        /* <DEDUP_REMOVED lines=50> */
.L_x_683:
[----:B------:R-:W-:Y:S05]  /*8380*/  BSYNC.RECONVERGENT B1 ;  /* 0x0000000000017941 */ /* 0x000fea0003800200 */
.L_x_682:
[----:B------:R-:W-:Y:S01]  /*8390*/  BSSY.RECONVERGENT B1, `(.L_x_684) ;  /* 0x0000039000017945 */ /* 0x000fe20003800200 */
[----:B------:R-:W-:-:S03]  /*83a0*/  IMAD.IADD R236, R236, 0x1, R0 ;  /* 0x00000001ecec7824 */ /* 0x000fc600078e0200 */
        /* <DEDUP_REMOVED lines=55> */
.L_x_685:
[----:B------:R-:W-:Y:S05]  /*8720*/  BSYNC.RECONVERGENT B1 ;  /* 0x0000000000017941 */ /* 0x000fea0003800200 */
.L_x_684:
        /* <DEDUP_REMOVED lines=57> */
.L_x_687:
[----:B------:R-:W-:Y:S05]  /*8ac0*/  BSYNC.RECONVERGENT B1 ;  /* 0x0000000000017941 */ /* 0x000fea0003800200 */
.L_x_686:
        /* <DEDUP_REMOVED lines=57> */
.L_x_689:
[----:B------:R-:W-:Y:S05]  /*8e60*/  BSYNC.RECONVERGENT B1 ;  /* 0x0000000000017941 */ /* 0x000fea0003800200 */
.L_x_688:
        /* <DEDUP_REMOVED lines=57> */
.L_x_691:
[----:B------:R-:W-:Y:S05]  /*9200*/  BSYNC.RECONVERGENT B1 ;  /* 0x0000000000017941 */ /* 0x000fea0003800200 */
.L_x_690:
        /* <DEDUP_REMOVED lines=57> */
.L_x_693:
[----:B------:R-:W-:Y:S05]  /*95a0*/  BSYNC.RECONVERGENT B1 ;  /* 0x0000000000017941 */ /* 0x000fea0003800200 */
.L_x_692:
        /* <DEDUP_REMOVED lines=57> */
.L_x_695:
[----:B------:R-:W-:Y:S05]  /*9940*/  BSYNC.RECONVERGENT B1 ;  /* 0x0000000000017941 */ /* 0x000fea0003800200 */
.L_x_694:
        /* <DEDUP_REMOVED lines=57> */
.L_x_697:
[----:B------:R-:W-:Y:S05]  /*9ce0*/  BSYNC.RECONVERGENT B1 ;  /* 0x0000000000017941 */ /* 0x000fea0003800200 */
.L_x_696:
        /* <DEDUP_REMOVED lines=57> */
.L_x_699:
[----:B------:R-:W-:Y:S05]  /*a080*/  BSYNC.RECONVERGENT B1 ;  /* 0x0000000000017941 */ /* 0x000fea0003800200 */
.L_x_698:
        /* <DEDUP_REMOVED lines=57> */
.L_x_701:
[----:B------:R-:W-:Y:S05]  /*a420*/  BSYNC.RECONVERGENT B1 ;  /* 0x0000000000017941 */ /* 0x000fea0003800200 */
.L_x_700:
        /* <DEDUP_REMOVED lines=57> */
.L_x_703:
[----:B------:R-:W-:Y:S05]  /*a7c0*/  BSYNC.RECONVERGENT B1 ;  /* 0x0000000000017941 */ /* 0x000fea0003800200 */
.L_x_702:
        /* <DEDUP_REMOVED lines=57> */
.L_x_705:
[----:B------:R-:W-:Y:S05]  /*ab60*/  BSYNC.RECONVERGENT B1 ;  /* 0x0000000000017941 */ /* 0x000fea0003800200 */
.L_x_704:
        /* <DEDUP_REMOVED lines=57> */
.L_x_707:
[----:B------:R-:W-:Y:S05]  /*af00*/  BSYNC.RECONVERGENT B1 ;  /* 0x0000000000017941 */ /* 0x000fea0003800200 */
.L_x_706:
        /* <DEDUP_REMOVED lines=57> */
.L_x_709:
[----:B------:R-:W-:Y:S05]  /*b2a0*/  BSYNC.RECONVERGENT B1 ;  /* 0x0000000000017941 */ /* 0x000fea0003800200 */
.L_x_708:
[----:B------:R-:W-:Y:S04]  /*b2b0*/  BSSY.RECONVERGENT B1, `(.L_x_710) ;  /* 0x000003a000017945 */ /* 0x000fe80003800200 */
[----:B------:R-:W-:Y:S05]  /*b2c0*/  @P0 BRA `(.L_x_711) ;  /* 0x0000000000e00947 */ /* 0x000fea0003800000 */
[----:B0-----:R-:W-:Y:S01]  /*b2d0*/  IMAD.IADD R4, R236, 0x1, R0 ;  /* 0x00000001ec047824 */ /* 0x001fe200078e0200 */
[----:B------:R-:W-:Y:S02]  /*b2e0*/  CS2R R234, SRZ ;  /* 0x0000000000ea7805 */ /* 0x000fe4000001ff00 */
[----:B------:R-:W-:Y:S02]  /*b2f0*/  CS2R R232, SRZ ;  /* 0x0000000000e87805 */ /* 0x000fe4000001ff00 */
[----:B------:R-:W-:-:S04]  /*b300*/  SHF.L.U32 R236, R4, 0x3, RZ ;  /* 0x0000000304ec7819 */ /* 0x000fc800000006ff */
[----:B------:R-:W-:-:S13]  /*b310*/  ISETP.GE.AND P2, PT, R236, R3, PT ;  /* 0x00000003ec00720c */ /* 0x000fda0003f46270 */
[----:B------:R-:W0:Y:S01]  /*b320*/  @!P2 LDC.64 R4, c[0x0][0x3b8] ;  /* 0x0000ee00ff04ab82 */ /* 0x000e220000000a00 */
[----:B-123--:R-:W-:Y:S01]  /*b330*/  @!P2 IMAD R6, R0, UR6, RZ ;  /* 0x000000060006ac24 */ /* 0x00efe2000f8e02ff */
        /* <DEDUP_REMOVED lines=49> */
.L_x_711:
[----:B------:R-:W-:Y:S05]  /*b650*/  BSYNC.RECONVERGENT B1 ;  /* 0x0000000000017941 */ /* 0x000fea0003800200 */
.L_x_710:
[----:B------:R-:W-:Y:S04]  /*b660*/  BSSY.RECONVERGENT B1, `(.L_x_712) ;  /* 0x0000151000017945 */ /* 0x000fe80003800200 */
[----:B------:R-:W-:Y:S05]  /*b670*/  @P0 BRA `(.L_x_713) ;  /* 0x00000014003c0947 */ /* 0x000fea0003800000 */
[----:B------:R-:W4:Y:S04]  /*b680*/  LDL R249, [R1+0x244] ;  /* 0x0002440001f97983 */ /* 0x000f280000100800 */
[----:B------:R-:W4:Y:S04]  /*b690*/  LDL R239, [R1+0x230] ;  /* 0x0002300001ef7983 */ /* 0x000f280000100800 */
[----:B------:R-:W4:Y:S04]  /*b6a0*/  LDL R236, [R1+0x234] ;  /* 0x0002340001ec7983 */ /* 0x000f280000100800 */
[----:B-123--:R-:W2:Y:S04]  /*b6b0*/  LDL R7, [R1+0x220] ;  /* 0x0002200001077983 */ /* 0x00eea80000100800 */
[----:B------:R-:W3:Y:S04]  /*b6c0*/  LDL R6, [R1+0x224] ;  /* 0x0002240001067983 */ /* 0x000ee80000100800 */
[----:B------:R-:W2:Y:S04]  /*b6d0*/  LDL R238, [R1+0x210] ;  /* 0x0002100001ee7983 */ /* 0x000ea80000100800 */
[----:B------:R-:W2:Y:S04]  /*b6e0*/  LDL R237, [R1+0x214] ;  /* 0x0002140001ed7983 */ /* 0x000ea80000100800 */
[----:B----4-:R1:W-:Y:S04]  /*b6f0*/  STL [R1+0x2bc], R31 ;  /* 0x0002bc1f01007387 */ /* 0x0103e80000100800 */
[----:B-1----:R-:W4:Y:S01]  /*b700*/  LDL R31, [R1+0x240] ;  /* 0x00024000011f7983 */ /* 0x002f220000100800 */
[----:B------:R-:W-:-:S03]  /*b710*/  ISETP.NE.U32.AND P0, PT, RZ, UR14, PT ;  /* 0x0000000eff007c0c */ /* 0x000fc6000bf05070 */
[----:B------:R1:W-:Y:S01]  /*b720*/  STL [R1+0x2b8], R30 ;  /* 0x0002b81e01007387 */ /* 0x0003e20000100800 */
[----:B------:R-:W-:-:S03]  /*b730*/  ISETP.NE.AND.EX P0, PT, RZ, UR15, PT, P0 ;  /* 0x0000000fff007c0c */ /* 0x000fc6000bf05300 */
[----:B------:R1:W-:Y:S04]  /*b740*/  STL [R1+0x2b4], R29 ;  /* 0x0002b41d01007387 */ /* 0x0003e80000100800 */
[----:B------:R1:W-:Y:S04]  /*b750*/  STL [R1+0x2b0], R28 ;  /* 0x0002b01c01007387 */ /* 0x0003e80000100800 */
[----:B------:R-:W-:Y:S02]  /*b760*/  STL [R1+0x2ac], R27 ;  /* 0x0002ac1b01007387 */ /* 0x000fe40000100800 */
[----:B------:R-:W1:Y:S02]  /*b770*/  @P0 LDC R3, c[0x0][0x408] ;  /* 0x00010200ff030b82 */ /* 0x000e640000000800 */
[----:B------:R1:W-:Y:S04]  /*b780*/  STL [R1+0x2a8], R26 ;  /* 0x0002a81a01007387 */ /* 0x0003e80000100800 */
[----:B------:R-:W-:Y:S02]  /*b790*/  STL [R1+0x2a4], R25 ;  /* 0x0002a41901007387 */ /* 0x000fe40000100800 */
[----:B0-----:R-:W1:Y:S02]  /*b7a0*/  @P0 LDC R4, c[0x0][0x430] ;  /* 0x00010c00ff040b82 */ /* 0x001e640000000800 */
[----:B------:R0:W-:Y:S04]  /*b7b0*/  STL [R1+0x2a0], R24 ;  /* 0x0002a01801007387 */ /* 0x0001e80000100800 */
[----:B------:R-:W-:Y:S04]  /*b7c0*/  STL [R1+0x29c], R23 ;  /* 0x00029c1701007387 */ /* 0x000fe80000100800 */
[----:B------:R0:W-:Y:S04]  /*b7d0*/  STL [R1+0x298], R22 ;  /* 0x0002981601007387 */ /* 0x0001e80000100800 */
[----:B------:R-:W-:Y:S04]  /*b7e0*/  STL [R1+0x294], R21 ;  /* 0x0002941501007387 */ /* 0x000fe80000100800 */
[----:B------:R0:W-:Y:S04]  /*b7f0*/  STL [R1+0x290], R20 ;  /* 0x0002901401007387 */ /* 0x0001e80000100800 */
[----:B------:R-:W-:Y:S01]  /*b800*/  STL [R1+0x28c], R19 ;  /* 0x00028c1301007387 */ /* 0x000fe20000100800 */
[----:B-1----:R-:W-:-:S03]  /*b810*/  @P0 IMAD.IADD R3, R3, 0x1, R4 ;  /* 0x0000000103030824 */ /* 0x002fc600078e0204 */
[----:B------:R1:W-:Y:S02]  /*b820*/  STL [R1+0x288], R18 ;  /* 0x0002881201007387 */ /* 0x0003e40000100800 */
[----:B------:R-:W-:Y:S02]  /*b830*/  @P0 ISETP.GE.AND P3, PT, R248, R3, PT ;  /* 0x00000003f800020c */ /* 0x000fe40003f66270 */
        /* <DEDUP_REMOVED lines=8> */
[----:B------:R-:W2:Y:S04]  /*b8c0*/  LDL R30, [R1+0x204] ;  /* 0x00020400011e7983 */ /* 0x000ea80000100800 */
[----:B------:R-:W2:Y:S04]  /*b8d0*/  LDL R29, [R1+0x1f0] ;  /* 0x0001f000011d7983 */ /* 0x000ea80000100800 */
[----:B------:R-:W2:Y:S04]  /*b8e0*/  LDL R248, [R1+0x1e0] ;  /* 0x0001e00001f87983 */ /* 0x000ea80000100800 */
[----:B------:R-:W2:Y:S04]  /*b8f0*/  LDL R28, [R1+0x1c4] ;  /* 0x0001c400011c7983 */ /* 0x000ea80000100800 */
[----:B------:R-:W2:Y:S04]  /*b900*/  LDL R26, [R1+0x1b4] ;  /* 0x0001b400011a7983 */ /* 0x000ea80000100800 */
[----:B0-----:R-:W2:Y:S04]  /*b910*/  LDL R24, [R1+0x194] ;  /* 0x0001940001187983 */ /* 0x001ea80000100800 */
[----:B------:R-:W2:Y:S04]  /*b920*/  LDL R22, [R1+0x184] ;  /* 0x0001840001167983 */ /* 0x000ea80000100800 */
[----:B------:R-:W2:Y:S04]  /*b930*/  LDL R27, [R1+0x1b0] ;  /* 0x0001b000011b7983 */ /* 0x000ea80000100800 */
[----:B------:R-:W2:Y:S04]  /*b940*/  LDL R20, [R1+0x174] ;  /* 0x0001740001147983 */ /* 0x000ea80000100800 */
[----:B-1----:R-:W2:Y:S04]  /*b950*/  LDL R18, [R1+0x164] ;  /* 0x0001640001127983 */ /* 0x002ea80000100800 */
[----:B------:R-:W2:Y:S04]  /*b960*/  LDL R16, [R1+0x154] ;  /* 0x0001540001107983 */ /* 0x000ea80000100800 */
        /* <DEDUP_REMOVED lines=10> */
[----:B------:R-:W2:Y:S01]  /*ba10*/  LDL R2, [R1+0x120] ;  /* 0x0001200001027983 */ /* 0x000ea20000100800 */
[----:B------:R-:W-:-:S03]  /*ba20*/  HMUL2 R3, R249, R113 ;  /* 0x00000071f9037232 */ /* 0x000fc60000000000 */
[----:B------:R-:W2:Y:S01]  /*ba30*/  LDL R249, [R1+0x1f4] ;  /* 0x0001f40001f97983 */ /* 0x000ea20000100800 */
[----:B------:R-:W-:-:S03]  /*ba40*/  HFMA2 R3, R236, R117, R3 ;  /* 0x00000075ec037231 */ /* 0x000fc60000000003 */
[----:B------:R-:W2:Y:S01]  /*ba50*/  LDL R236, [R1+0x1c0] ;  /* 0x0001c00001ec7983 */ /* 0x000ea20000100800 */
[----:B---3--:R-:W-:-:S03]  /*ba60*/  HFMA2 R3, R6, R9, R3 ;  /* 0x0000000906037231 */ /* 0x008fc60000000003 */
[----:B------:R-:W3:Y:S01]  /*ba70*/  LDL R6, [R1+0x1a4] ;  /* 0x0001a40001067983 */ /* 0x000ee20000100800 */
[----:B----4-:R-:W-:-:S03]  /*ba80*/  HFMA2 R4, R31, R112, -RZ ;  /* 0x000000701f047231 */ /* 0x010fc600001000ff */
[----:B------:R-:W4:Y:S01]  /*ba90*/  LDL R31, [R1+0x200] ;  /* 0x00020000011f7983 */ /* 0x000f220000100800 */
[----:B------:R-:W-:-:S03]  /*baa0*/  HFMA2 R4, R239, R116, R4 ;  /* 0x00000074ef047231 */ /* 0x000fc60000000004 */
[----:B------:R-:W3:Y:S01]  /*bab0*/  LDL R239, [R1+0x1e4] ;  /* 0x0001e40001ef7983 */ /* 0x000ee20000100800 */
[----:B--2---:R-:W-:-:S03]  /*bac0*/  HFMA2 R3, R237, R121, R3 ;  /* 0x00000079ed037231 */ /* 0x004fc60000000003 */
[----:B------:R-:W2:Y:S01]  /*bad0*/  LDL R237, [R1+0x1d4] ;  /* 0x0001d40001ed7983 */ /* 0x000ea20000100800 */
[----:B------:R-:W-:-:S03]  /*bae0*/  HFMA2 R4, R7, R8, R4 ;  /* 0x0000000807047231 */ /* 0x000fc60000000004 */
[----:B------:R-:W2:Y:S01]  /*baf0*/  LDL R7, [R1+0x1a0] ;  /* 0x0001a00001077983 */ /* 0x000ea20000100800 */
[----:B------:R-:W-:-:S03]  /*bb00*/  HFMA2 R4, R238, R120, R4 ;  /* 0x00000078ee047231 */ /* 0x000fc60000000004 */
[----:B------:R-:W2:Y:S01]  /*bb10*/  LDL R238, [R1+0x1d0] ;  /* 0x0001d00001ee7983 */ /* 0x000ea20000100800 */
[----:B------:R-:W-:-:S04]  /*bb20*/  HFMA2 R3, R30, R125, R3 ;  /* 0x0000007d1e037231 */ /* 0x000fc80000000003 */
[----:B-----5:R-:W-:Y:S02]  /*bb30*/  HFMA2 R3, R249, R129, R3 ;  /* 0x00000081f9037231 */ /* 0x020fe40000000003 */
[----:B----4-:R-:W-:Y:S02]  /*bb40*/  HFMA2 R4, R31, R124, R4 ;  /* 0x0000007c1f047231 */ /* 0x010fe40000000004 */
[----:B------:R-:W5:Y:S04]  /*bb50*/  LDL.LU R31, [R1+0x2bc] ;  /* 0x0002bc00011f7983 */ /* 0x000f680000300800 */
[----:B------:R-:W5:Y:S01]  /*bb60*/  LDL.LU R30, [R1+0x2b8] ;  /* 0x0002b800011e7983 */ /* 0x000f620000300800 */
[----:B------:R-:W-:Y:S02]  /*bb70*/  HFMA2 R4, R29, R128, R4 ;  /* 0x000000801d047231 */ /* 0x000fe40000000004 */
[----:B---3--:R-:W-:Y:S01]  /*bb80*/  HFMA2 R3, R239, R133, R3 ;  /* 0x00000085ef037231 */ /* 0x008fe20000000003 */
[----:B------:R-:W5:Y:S03]  /*bb90*/  LDL.LU R29, [R1+0x2b4] ;  /* 0x0002b400011d7983 */ /* 0x000f660000300800 */
[----:B--2---:R-:W-:Y:S01]  /*bba0*/  HFMA2 R3, R237, R137, R3 ;  /* 0x00000089ed037231 */ /* 0x004fe20000000003 */
        /* <DEDUP_REMOVED lines=9> */
[----:B------:R-:W-:Y:S01]  /*bc40*/  HFMA2 R3, R24, R153, R3 ;  /* 0x0000009918037231 */ /* 0x000fe20000000003 */
        /* <DEDUP_REMOVED lines=242> */
.L_x_713:
[----:B------:R-:W-:Y:S05]  /*cb70*/  BSYNC.RECONVERGENT B1 ;  /* 0x0000000000017941 */ /* 0x000fea0003800200 */
.L_x_712:
[----:B0-----:R-:W4:Y:S04]  /*cb80*/  LDL.LU R4, [R1+0x254] ;  /* 0x0002540001047983 */ /* 0x001f280000300800 */
[----:B------:R-:W4:Y:S04]  /*cb90*/  LDL.LU R3, [R1+0x250] ;  /* 0x0002500001037983 */ /* 0x000f280000300800 */
[----:B-123--:R-:W2:Y:S01]  /*cba0*/  LDL R6, [R1+0x260] ;  /* 0x0002600001067983 */ /* 0x00eea20000100800 */
[----:B------:R-:W-:-:S04]  /*cbb0*/  IADD3 R252, P2, PT, R252, 0x100, RZ ;  /* 0x00000100fcfc7810 */ /* 0x000fc80007f5e0ff */
[----:B------:R-:W-:Y:S02]  /*cbc0*/  IADD3.X R251, PT, PT, RZ, R251, RZ, P2, !PT ;  /* 0x000000fbfffb7210 */ /* 0x000fe400017fe4ff */
[----:B----4-:R-:W-:Y:S01]  /*cbd0*/  MOV R5, R4 ;  /* 0x0000000400057202 */ /* 0x010fe20000000f00 */
[----:B------:R-:W-:-:S03]  /*cbe0*/  IMAD.MOV.U32 R4, RZ, RZ, R3 ;  /* 0x000000ffff047224 */ /* 0x000fc600078e0003 */
[----:B------:R-:W-:Y:S02]  /*cbf0*/  IADD3 R5, PT, PT, R5, 0x400, RZ ;  /* 0x0000040005057810 */ /* 0x000fe40007ffe0ff */
[----:B------:R-:W-:Y:S01]  /*cc00*/  IADD3 R3, PT, PT, R250, 0xff, RZ ;  /* 0x000000fffa037810 */ /* 0x000fe20007ffe0ff */
[----:B------:R-:W-:Y:S02]  /*cc10*/  VIADD R4, R4, 0x100 ;  /* 0x0000010004047836 */ /* 0x000fe40000000000 */
[----:B------:R0:W-:Y:S01]  /*cc20*/  STL [R1+0x254], R5 ;  /* 0x0002540501007387 */ /* 0x0001e20000100800 */
[----:B--2---:R-:W-:Y:S01]  /*cc30*/  ISETP.GE.AND P0, PT, R3, R6, PT ;  /* 0x000000060300720c */ /* 0x004fe20003f06270 */
[----:B------:R-:W-:Y:S02]  /*cc40*/  VIADD R3, R250, 0x100 ;  /* 0x00000100fa037836 */ /* 0x000fe40000000000 */
[----:B------:R0:W-:Y:S02]  /*cc50*/  STL [R1+0x250], R4 ;  /* 0x0002500401007387 */ /* 0x0001e40000100800 */
[----:B------:R-:W-:-:S08]  /*cc60*/  IMAD.MOV.U32 R250, RZ, RZ, R3 ;  /* 0x000000fffffa7224 */ /* 0x000fd000078e0003 */
[----:B0-----:R-:W-:Y:S05]  /*cc70*/  @!P0 BRA `(.L_x_714) ;  /* 0xffffff7000b48947 */ /* 0x001fea000383ffff */
.L_x_647:
[----:B------:R-:W-:Y:S05]  /*cc80*/  BSYNC.RECONVERGENT B0 ;  /* 0x0000000000007941 */ /* 0x000fea0003800200 */
.L_x_646:
[----:B------:R-:W3:Y:S01]  /*cc90*/  LDL.LU R4, [R1+0x258] ;  /* 0x0002580001047983 */ /* 0x000ee20000300800 */
[----:B-----5:R-:W-:Y:S01]  /*cca0*/  MOV R15, 0x400 ;  /* 0x00000400000f7802 */ /* 0x020fe20000000f00 */
[----:B------:R-:W-:Y:S01]  /*ccb0*/  BSSY.RECONVERGENT B0, `(.L_x_715) ;  /* 0x000016a000007945 */ /* 0x000fe20003800200 */
[----:B------:R-:W-:Y:S01]  /*ccc0*/  IMAD.MOV.U32 R13, RZ, RZ, RZ ;  /* 0x000000ffff0d7224 */ /* 0x000fe200078e00ff */
[----:B------:R-:W1:Y:S01]  /*ccd0*/  S2R R16, SR_CgaCtaId ;  /* 0x0000000000107919 */ /* 0x000e620000008800 */
[----:B---3--:R-:W2:Y:S02]  /*cce0*/  SHFL.BFLY PT, R3, R4, 0x10, 0x1f ;  /* 0x0e001f0004037f89 */ /* 0x008ea400000e0000 */
[----:B--2---:R-:W-:-:S05]  /*ccf0*/  FMNMX.FTZ R4, R3, R4, !PT ;  /* 0x0000000403047209 */ /* 0x004fca0007810000 */
[----:B------:R-:W2:Y:S02]  /*cd00*/  SHFL.BFLY PT, R3, R4, 0x8, 0x1f ;  /* 0x0d001f0004037f89 */ /* 0x000ea400000e0000 */
[----:B--2---:R-:W-:Y:S02]  /*cd10*/  FMNMX.FTZ R5, R4, R3, !PT ;  /* 0x0000000304057209 */ /* 0x004fe40007810000 */
[----:B------:R-:W0:Y:S01]  /*cd20*/  S2R R3, SR_TID.X ;  /* 0x0000000000037919 */ /* 0x000e220000002100 */
[----:B-1----:R-:W-:Y:S02]  /*cd30*/  LEA R4, R16, R15, 0x18 ;  /* 0x0000000f10047211 */ /* 0x002fe400078ec0ff */
[----:B------:R-:W1:Y:S02]  /*cd40*/  SHFL.BFLY PT, R6, R5, 0x4, 0x1f ;  /* 0x0c801f0005067f89 */ /* 0x000e6400000e0000 */
[----:B-1----:R-:W-:Y:S02]  /*cd50*/  FMNMX.FTZ R6, R5, R6, !PT ;  /* 0x0000000605067209 */ /* 0x002fe40007810000 */
[----:B0-----:R-:W-:-:S03]  /*cd60*/  LOP3.LUT P0, R11, R3, 0x1f, RZ, 0xc0, !PT ;  /* 0x0000001f030b7812 */ /* 0x001fc6000780c0ff */
[----:B------:R-:W0:Y:S01]  /*cd70*/  SHFL.BFLY PT, R7, R6, 0x2, 0x1f ;  /* 0x0c401f0006077f89 */ /* 0x000e2200000e0000 */
[----:B------:R-:W-:-:S09]  /*cd80*/  ISETP.GT.U32.AND P1, PT, R11, 0x7, PT ;  /* 0x000000070b00780c */ /* 0x000fd20003f24070 */
[----:B------:R-:W-:Y:S02]  /*cd90*/  @!P0 LEA.HI R9, R3, R4, RZ, 0x1d ;  /* 0x0000000403098211 */ /* 0x000fe400078fe8ff */
[----:B0-----:R-:W-:Y:S01]  /*cda0*/  FMNMX.FTZ R7, R6, R7, !PT ;  /* 0x0000000706077209 */ /* 0x001fe20007810000 */
[----:B------:R-:W-:-:S04]  /*cdb0*/  IMAD R6, R11, 0x4, R4 ;  /* 0x000000040b067824 */ /* 0x000fc800078e0204 */
[----:B------:R-:W0:Y:S02]  /*cdc0*/  SHFL.BFLY PT, R8, R7, 0x1, 0x1f ;  /* 0x0c201f0007087f89 */ /* 0x000e2400000e0000 */
[----:B0-----:R-:W-:Y:S02]  /*cdd0*/  FMNMX.FTZ R14, R7, R8, !PT ;  /* 0x00000008070e7209 */ /* 0x001fe40007810000 */
[----:B------:R-:W-:-:S03]  /*cde0*/  MOV R8, 0xff7fffff ;  /* 0xff7fffff00087802 */ /* 0x000fc60000000f00 */
[----:B------:R-:W-:Y:S01]  /*cdf0*/  @!P0 STS [R9], R14 ;  /* 0x0000000e09008388 */ /* 0x000fe20000000800 */
[----:B------:R-:W-:Y:S06]  /*ce00*/  BAR.SYNC.DEFER_BLOCKING 0x0 ;  /* 0x0000000000007b1d */ /* 0x000fec0000010000 */
[----:B------:R-:W0:Y:S04]  /*ce10*/  @!P1 LDS R8, [R6] ;  /* 0x0000000006089984 */ /* 0x000e280000000800 */
[----:B0-----:R-:W0:Y:S02]  /*ce20*/  SHFL.BFLY PT, R5, R8, 0x4, 0x1f ;  /* 0x0c801f0008057f89 */ /* 0x001e2400000e0000 */
[----:B0-----:R-:W-:-:S05]  /*ce30*/  FMNMX.FTZ R7, R5, R8, !PT ;  /* 0x0000000805077209 */ /* 0x001fca0007810000 */
[----:B------:R-:W0:Y:S02]  /*ce40*/  SHFL.BFLY PT, R10, R7, 0x2, 0x1f ;  /* 0x0c401f00070a7f89 */ /* 0x000e2400000e0000 */
        /* <DEDUP_REMOVED lines=11> */
[----:B------:R-:W-:Y:S01]  /*cf00*/  HFMA2 R0, -RZ, RZ, 0, 1.52587890625e-05 ;  /* 0x00000100ff007431 */ /* 0x000fe200000001ff */
        /* <DEDUP_REMOVED lines=13> */
[----:B------:R-:W-:Y:S01]  /*cfe0*/  LOP3.LUT R7, R0, 0x3, RZ, 0xc0, !PT ;  /* 0x0000000300077812 */ /* 0x000fe200078ec0ff */
[----:B------:R-:W-:Y:S01]  /*cff0*/  IMAD.MOV.U32 R0, RZ, RZ, R5 ;  /* 0x000000ffff007224 */ /* 0x000fe200078e0005 */
[----:B------:R-:W-:-:S03]  /*d000*/  LEA R8, R16, R9, 0x18 ;  /* 0x0000000910087211 */ /* 0x000fc600078ec0ff */
[----:B------:R-:W-:Y:S01]  /*d010*/  IMAD.MOV R7, RZ, RZ, -R7 ;  /* 0x000000ffff077224 */ /* 0x000fe200078e0a07 */
[----:B------:R-:W-:-:S07]  /*d020*/  LEA R8, R3, R8, 0x2 ;  /* 0x0000000803087211 */ /* 0x000fce00078e10ff */
.L_x_720:
        /* <DEDUP_REMOVED lines=11> */
.L_x_719:
[----:B------:R-:W-:Y:S05]  /*d0e0*/  BSYNC.RECONVERGENT B1 ;  /* 0x0000000000017941 */ /* 0x000fea0003800200 */
.L_x_718:
        /* <DEDUP_REMOVED lines=14> */
.L_x_723:
[----:B------:R-:W1:Y:S01]  /*d1d0*/  LDS R8, [R7+-0x800] ;  /* 0xfff8000007087984 */ /* 0x000e620000000800 */
[----:B------:R-:W-:-:S03]  /*d1e0*/  IADD3 R0, PT, PT, R0, 0x1000, RZ ;  /* 0x0000100000007810 */ /* 0x000fc60007ffe0ff */
[----:B------:R-:W0:Y:S01]  /*d1f0*/  LDS R9, [R7+-0x400] ;  /* 0xfffc000007097984 */ /* 0x000e220000000800 */
[----:B------:R-:W-:-:S03]  /*d200*/  ISETP.GE.AND P1, PT, R0, R35, PT ;  /* 0x000000230000720c */ /* 0x000fc60003f26270 */
[----:B------:R-:W2:Y:S04]  /*d210*/  LDS R10, [R7] ;  /* 0x00000000070a7984 */ /* 0x000ea80000000800 */
[----:B------:R-:W3:Y:S04]  /*d220*/  LDS R15, [R7+0x800] ;  /* 0x00080000070f7984 */ /* 0x000ee80000000800 */
[----:B------:R-:W5:Y:S04]  /*d230*/  LDS R14, [R7+0x400] ;  /* 0x00040000070e7984 */ /* 0x000f680000000800 */
[----:B------:R-:W-:Y:S04]  /*d240*/  LDS R16, [R7+0xc00] ;  /* 0x000c000007107984 */ /* 0x000fe80000000800 */
        /* <DEDUP_REMOVED lines=10> */
[----:B------:R-:W-:Y:S01]  /*d2f0*/  FMUL.FTZ R9, R9, 1.4426950216293334961 ;  /* 0x3fb8aa3b09097820 */ /* 0x000fe20000410000 */
[----:B------:R-:W2:Y:S01]  /*d300*/  MUFU.EX2 R8, R8 ;  /* 0x0000000800087308 */ /* 0x000ea20000000800 */
[----:B----4-:R-:W4:Y:S01]  /*d310*/  LDS R29, [R7+0x2800] ;  /* 0x00280000071d7984 */ /* 0x010f220000000800 */
[----:B---3--:R-:W-:Y:S01]  /*d320*/  FADD.FTZ R15, -R37, R15 ;  /* 0x0000000f250f7221 */ /* 0x008fe20000010100 */
[----:B------:R-:W-:-:S02]  /*d330*/  FMUL.FTZ R12, R12, 1.4426950216293334961 ;  /* 0x3fb8aa3b0c0c7820 */ /* 0x000fc40000410000 */
[----:B------:R-:W3:Y:S01]  /*d340*/  LDS R31, [R7+0x2c00] ;  /* 0x002c0000071f7984 */ /* 0x000ee20000000800 */
[----:B-----5:R-:W-:Y:S01]  /*d350*/  FADD.FTZ R14, -R37, R14 ;  /* 0x0000000e250e7221 */ /* 0x020fe20000010100 */
[----:B------:R-:W-:Y:S01]  /*d360*/  FMUL.FTZ R15, R15, 1.4426950216293334961 ;  /* 0x3fb8aa3b0f0f7820 */ /* 0x000fe20000410000 */
[----:B------:R5:W2:Y:S01]  /*d370*/  MUFU.EX2 R10, R9 ;  /* 0x00000009000a7308 */ /* 0x000aa20000000800 */
[----:B------:R-:W3:Y:S01]  /*d380*/  LDS R33, [R7+0x3000] ;  /* 0x0030000007217984 */ /* 0x000ee20000000800 */
[----:B------:R-:W-:Y:S01]  /*d390*/  FMUL.FTZ R14, R14, 1.4426950216293334961 ;  /* 0x3fb8aa3b0e0e7820 */ /* 0x000fe20000410000 */
[----:B------:R-:W-:-:S05]  /*d3a0*/  FADD.FTZ R17, -R37, R17 ;  /* 0x0000001125117221 */ /* 0x000fca0000010100 */
[----:B------:R-:W0:Y:S01]  /*d3b0*/  MUFU.EX2 R12, R12 ;  /* 0x0000000c000c7308 */ /* 0x000e220000000800 */
[----:B-----5:R-:W-:Y:S01]  /*d3c0*/  FADD.FTZ R9, -R37, R16 ;  /* 0x0000001025097221 */ /* 0x020fe20000010100 */
[----:B--2---:R-:W-:Y:S01]  /*d3d0*/  FADD.FTZ R13, R8, R13 ;  /* 0x0000000d080d7221 */ /* 0x004fe20000010000 */
[----:B------:R-:W-:Y:S01]  /*d3e0*/  FMUL.FTZ R17, R17, 1.4426950216293334961 ;  /* 0x3fb8aa3b11117820 */ /* 0x000fe20000410000 */
[----:B------:R-:W-:Y:S01]  /*d3f0*/  FADD.FTZ R19, -R37, R19 ;  /* 0x0000001325137221 */ /* 0x000fe20000010100 */
[----:B------:R-:W-:Y:S01]  /*d400*/  FMUL.FTZ R9, R9, 1.4426950216293334961 ;  /* 0x3fb8aa3b09097820 */ /* 0x000fe20000410000 */
[----:B------:R-:W-:Y:S01]  /*d410*/  FADD.FTZ R21, -R37, R21 ;  /* 0x0000001525157221 */ /* 0x000fe20000010100 */
[----:B------:R-:W-:Y:S01]  /*d420*/  STS [R7+-0x800], R8 ;  /* 0xfff8000807007388 */ /* 0x000fe20000000800 */
[----:B------:R2:W5:Y:S01]  /*d430*/  MUFU.EX2 R16, R15 ;  /* 0x0000000f00107308 */ /* 0x0005620000000800 */
[----:B------:R-:W-:Y:S01]  /*d440*/  FADD.FTZ R13, R13, R10 ;  /* 0x0000000a0d0d7221 */ /* 0x000fe20000010000 */
[----:B------:R-:W-:Y:S01]  /*d450*/  FMUL.FTZ R19, R19, 1.4426950216293334961 ;  /* 0x3fb8aa3b13137820 */ /* 0x000fe20000410000 */
[----:B------:R-:W-:Y:S01]  /*d460*/  FMUL.FTZ R21, R21, 1.4426950216293334961 ;  /* 0x3fb8aa3b15157820 */ /* 0x000fe20000410000 */
[C---:B------:R-:W-:Y:S01]  /*d470*/  FADD.FTZ R23, -R37.reuse, R23 ;  /* 0x0000001725177221 */ /* 0x040fe20000010100 */
[----:B------:R-:W-:Y:S01]  /*d480*/  STS [R7+-0x400], R10 ;  /* 0xfffc000a07007388 */ /* 0x000fe20000000800 */
[----:B-1----:R-:W-:-:S02]  /*d490*/  FADD.FTZ R25, -R37, R25 ;  /* 0x0000001925197221 */ /* 0x002fc40000010100 */
[----:B------:R-:W1:Y:S01]  /*d4a0*/  MUFU.EX2 R14, R14 ;  /* 0x0000000e000e7308 */ /* 0x000e620000000800 */
[----:B--2---:R-:W2:Y:S01]  /*d4b0*/  LDS R15, [R7+0x3400] ;  /* 0x00340000070f7984 */ /* 0x004ea20000000800 */
[----:B0-----:R-:W-:Y:S01]  /*d4c0*/  FADD.FTZ R13, R13, R12 ;  /* 0x0000000c0d0d7221 */ /* 0x001fe20000010000 */
[----:B------:R-:W-:Y:S01]  /*d4d0*/  FMUL.FTZ R23, R23, 1.4426950216293334961 ;  /* 0x3fb8aa3b17177820 */ /* 0x000fe20000410000 */
[----:B------:R-:W-:Y:S01]  /*d4e0*/  FMUL.FTZ R25, R25, 1.4426950216293334961 ;  /* 0x3fb8aa3b19197820 */ /* 0x000fe20000410000 */
[----:B------:R-:W-:Y:S01]  /*d4f0*/  FADD.FTZ R27, -R37, R27 ;  /* 0x0000001b251b7221 */ /* 0x000fe20000010100 */
[----:B------:R-:W-:Y:S02]  /*d500*/  STS [R7], R12 ;  /* 0x0000000c07007388 */ /* 0x000fe40000000800 */
[----:B------:R-:W0:Y:S01]  /*d510*/  MUFU.EX2 R18, R9 ;  /* 0x0000000900127308 */ /* 0x000e220000000800 */
[----:B------:R-:W-:Y:S01]  /*d520*/  FMUL.FTZ R27, R27, 1.4426950216293334961 ;  /* 0x3fb8aa3b1b1b7820 */ /* 0x000fe20000410000 */
[C---:B----4-:R-:W-:Y:S01]  /*d530*/  FADD.FTZ R29, -R37.reuse, R29 ;  /* 0x0000001d251d7221 */ /* 0x050fe20000010100 */
[----:B-----5:R-:W-:Y:S01]  /*d540*/  STS [R7+0x800], R16 ;  /* 0x0008001007007388 */ /* 0x020fe20000000800 */
[----:B---3--:R-:W-:-:S02]  /*d550*/  FADD.FTZ R31, -R37, R31 ;  /* 0x0000001f251f7221 */ /* 0x008fc40000010100 */
[----:B------:R-:W-:Y:S02]  /*d560*/  FMUL.FTZ R29, R29, 1.4426950216293334961 ;  /* 0x3fb8aa3b1d1d7820 */ /* 0x000fe40000410000 */
[----:B------:R-:W3:Y:S01]  /*d570*/  MUFU.EX2 R20, R17 ;  /* 0x0000001100147308 */ /* 0x000ee20000000800 */
[----:B-1----:R-:W-:Y:S01]  /*d580*/  FADD.FTZ R13, R13, R14 ;  /* 0x0000000e0d0d7221 */ /* 0x002fe20000010000 */
[----:B------:R-:W-:Y:S01]  /*d590*/  FMUL.FTZ R31, R31, 1.4426950216293334961 ;  /* 0x3fb8aa3b1f1f7820 */ /* 0x000fe20000410000 */
[----:B------:R-:W-:Y:S01]  /*d5a0*/  FADD.FTZ R33, -R37, R33 ;  /* 0x0000002125217221 */ /* 0x000fe20000010100 */
[----:B------:R-:W-:Y:S01]  /*d5b0*/  STS [R7+0x400], R14 ;  /* 0x0004000e07007388 */ /* 0x000fe20000000800 */
[----:B------:R-:W-:Y:S02]  /*d5c0*/  FADD.FTZ R13, R13, R16 ;  /* 0x000000100d0d7221 */ /* 0x000fe40000010000 */
[----:B------:R-:W-:Y:S01]  /*d5d0*/  FMUL.FTZ R33, R33, 1.4426950216293334961 ;  /* 0x3fb8aa3b21217820 */ /* 0x000fe20000410000 */
[----:B------:R-:W1:Y:S01]  /*d5e0*/  MUFU.EX2 R22, R19 ;  /* 0x0000001300167308 */ /* 0x000e620000000800 */
[----:B0-----:R-:W-:Y:S01]  /*d5f0*/  FADD.FTZ R13, R13, R18 ;  /* 0x000000120d0d7221 */ /* 0x001fe20000010000 */
[----:B------:R-:W-:Y:S06]  /*d600*/  STS [R7+0xc00], R18 ;  /* 0x000c001207007388 */ /* 0x000fec0000000800 */
[----:B------:R-:W0:Y:S01]  /*d610*/  MUFU.EX2 R24, R21 ;  /* 0x0000001500187308 */ /* 0x000e220000000800 */
[----:B---3--:R-:W-:Y:S01]  /*d620*/  FADD.FTZ R13, R13, R20 ;  /* 0x000000140d0d7221 */ /* 0x008fe20000010000 */
[----:B------:R-:W-:Y:S06]  /*d630*/  STS [R7+0x1000], R20 ;  /* 0x0010001407007388 */ /* 0x000fec0000000800 */
[----:B------:R-:W3:Y:S01]  /*d640*/  MUFU.EX2 R26, R23 ;  /* 0x00000017001a7308 */ /* 0x000ee20000000800 */
[----:B-1----:R-:W-:Y:S01]  /*d650*/  FADD.FTZ R13, R13, R22 ;  /* 0x000000160d0d7221 */ /* 0x002fe20000010000 */
[----:B--2---:R-:W-:Y:S01]  /*d660*/  FADD.FTZ R15, -R37, R15 ;  /* 0x0000000f250f7221 */ /* 0x004fe20000010100 */
[----:B------:R-:W-:Y:S03]  /*d670*/  STS [R7+0x1400], R22 ;  /* 0x0014001607007388 */ /* 0x000fe60000000800 */
[----:B------:R-:W-:-:S02]  /*d680*/  FMUL.FTZ R15, R15, 1.4426950216293334961 ;  /* 0x3fb8aa3b0f0f7820 */ /* 0x000fc40000410000 */
[----:B------:R-:W1:Y:S01]  /*d690*/  MUFU.EX2 R28, R25 ;  /* 0x00000019001c7308 */ /* 0x000e620000000800 */
[----:B0-----:R-:W-:Y:S01]  /*d6a0*/  FADD.FTZ R13, R13, R24 ;  /* 0x000000180d0d7221 */ /* 0x001fe20000010000 */
[----:B------:R-:W-:Y:S06]  /*d6b0*/  STS [R7+0x1800], R24 ;  /* 0x0018001807007388 */ /* 0x000fec0000000800 */
[----:B------:R-:W0:Y:S01]  /*d6c0*/  MUFU.EX2 R30, R27 ;  /* 0x0000001b001e7308 */ /* 0x000e220000000800 */
[----:B---3--:R-:W-:Y:S01]  /*d6d0*/  FADD.FTZ R13, R13, R26 ;  /* 0x0000001a0d0d7221 */ /* 0x008fe20000010000 */
        /* <DEDUP_REMOVED lines=19> */
.L_x_722:
[----:B------:R-:W-:Y:S05]  /*d810*/  BSYNC.RECONVERGENT B1 ;  /* 0x0000000000017941 */ /* 0x000fea0003800200 */
.L_x_721:
        /* <DEDUP_REMOVED lines=8> */
[----:B------:R-:W2:Y:S04]  /*d8a0*/  LDS R10, [R7] ;  /* 0x00000000070a7984 */ /* 0x000ea80000000800 */
[----:B------:R-:W3:Y:S04]  /*d8b0*/  LDS R14, [R7+0x400] ;  /* 0x00040000070e7984 */ /* 0x000ee80000000800 */
[----:B------:R-:W5:Y:S04]  /*d8c0*/  LDS R15, [R7+0x800] ;  /* 0x00080000070f7984 */ /* 0x000f680000000800 */
[----:B------:R-:W4:Y:S04]  /*d8d0*/  LDS R16, [R7+0xc00] ;  /* 0x000c000007107984 */ /* 0x000f280000000800 */
[----:B------:R-:W4:Y:S04]  /*d8e0*/  LDS R18, [R7+0x1000] ;  /* 0x0010000007127984 */ /* 0x000f280000000800 */
[----:B------:R-:W4:Y:S01]  /*d8f0*/  LDS R19, [R7+0x1400] ;  /* 0x0014000007137984 */ /* 0x000f220000000800 */
        /* <DEDUP_REMOVED lines=8> */
[----:B-----5:R-:W-:-:S03]  /*d980*/  FADD.FTZ R15, -R37, R15 ;  /* 0x0000000f250f7221 */ /* 0x020fc60000010100 */
[----:B------:R-:W-:Y:S02]  /*d990*/  FMUL.FTZ R14, R14, 1.4426950216293334961 ;  /* 0x3fb8aa3b0e0e7820 */ /* 0x000fe40000410000 */
[----:B------:R1:W2:Y:S01]  /*d9a0*/  MUFU.EX2 R10, R9 ;  /* 0x00000009000a7308 */ /* 0x0002a20000000800 */
[----:B------:R-:W-:Y:S01]  /*d9b0*/  FMUL.FTZ R15, R15, 1.4426950216293334961 ;  /* 0x3fb8aa3b0f0f7820 */ /* 0x000fe20000410000 */
[----:B----4-:R-:W-:-:S04]  /*d9c0*/  FADD.FTZ R17, -R37, R16 ;  /* 0x0000001025117221 */ /* 0x010fc80000010100 */
[----:B------:R-:W-:Y:S02]  /*d9d0*/  FMUL.FTZ R17, R17, 1.4426950216293334961 ;  /* 0x3fb8aa3b11117820 */ /* 0x000fe40000410000 */
[----:B------:R-:W3:Y:S01]  /*d9e0*/  MUFU.EX2 R12, R12 ;  /* 0x0000000c000c7308 */ /* 0x000ee20000000800 */
[----:B-1----:R-:W-:Y:S01]  /*d9f0*/  FADD.FTZ R9, -R37, R18 ;  /* 0x0000001225097221 */ /* 0x002fe20000010100 */
[----:B0-----:R-:W-:Y:S01]  /*da00*/  FADD.FTZ R13, R13, R8 ;  /* 0x000000080d0d7221 */ /* 0x001fe20000010000 */
[----:B------:R-:W-:Y:S01]  /*da10*/  FADD.FTZ R19, -R37, R19 ;  /* 0x0000001325137221 */ /* 0x000fe20000010100 */
[----:B------:R-:W-:Y:S01]  /*da20*/  STS [R7+-0x800], R8 ;  /* 0xfff8000807007388 */ /* 0x000fe20000000800 */
[----:B------:R-:W-:Y:S02]  /*da30*/  FMUL.FTZ R9, R9, 1.4426950216293334961 ;  /* 0x3fb8aa3b09097820 */ /* 0x000fe40000410000 */
[----:B------:R-:W-:Y:S01]  /*da40*/  FMUL.FTZ R19, R19, 1.4426950216293334961 ;  /* 0x3fb8aa3b13137820 */ /* 0x000fe20000410000 */
[----:B------:R-:W0:Y:S01]  /*da50*/  MUFU.EX2 R14, R14 ;  /* 0x0000000e000e7308 */ /* 0x000e220000000800 */
[----:B--2---:R-:W-:Y:S01]  /*da60*/  FADD.FTZ R13, R13, R10 ;  /* 0x0000000a0d0d7221 */ /* 0x004fe20000010000 */
[----:B------:R-:W-:Y:S06]  /*da70*/  STS [R7+-0x400], R10 ;  /* 0xfffc000a07007388 */ /* 0x000fec0000000800 */
        /* <DEDUP_REMOVED lines=17> */
.L_x_725:
[----:B------:R-:W-:Y:S05]  /*db90*/  BSYNC.RECONVERGENT B1 ;  /* 0x0000000000017941 */ /* 0x000fea0003800200 */
.L_x_724:
[----:B------:R-:W-:-:S13]  /*dba0*/  ISETP.LT.OR P0, PT, R0, UR44, P0 ;  /* 0x0000002c00007c0c */ /* 0x000fda0008701670 */
[----:B------:R-:W-:Y:S05]  /*dbb0*/  @!P0 BRA `(.L_x_716) ;  /* 0x0000000400e48947 */ /* 0x000fea0003800000 */
[----:B------:R-:W1:Y:S04]  /*dbc0*/  LDS R0, [R7+-0x800] ;  /* 0xfff8000007007984 */ /* 0x000e680000000800 */
[----:B------:R-:W0:Y:S04]  /*dbd0*/  LDS R8, [R7+-0x400] ;  /* 0xfffc000007087984 */ /* 0x000e280000000800 */
[----:B------:R-:W2:Y:S04]  /*dbe0*/  LDS R10, [R7+0x400] ;  /* 0x00040000070a7984 */ /* 0x000ea80000000800 */
[----:B------:R-:W3:Y:S01]  /*dbf0*/  LDS R9, [R7] ;  /* 0x0000000007097984 */ /* 0x000ee20000000800 */
        /* <DEDUP_REMOVED lines=13> */
[----:B------:R-:W3:Y:S01]  /*dcd0*/  MUFU.EX2 R12, R12 ;  /* 0x0000000c000c7308 */ /* 0x000ee20000000800 */
[----:B-1----:R0:W-:Y:S01]  /*dce0*/  STS [R7+-0x400], R8 ;  /* 0xfffc000807007388 */ /* 0x0021e20000000800 */
[----:B------:R-:W-:-:S03]  /*dcf0*/  FADD.FTZ R13, R13, R8 ;  /* 0x000000080d0d7221 */ /* 0x000fc60000010000 */
[----:B--2---:R0:W-:Y:S01]  /*dd00*/  STS [R7], R10 ;  /* 0x0000000a07007388 */ /* 0x0041e20000000800 */
[----:B------:R-:W-:-:S03]  /*dd10*/  FADD.FTZ R13, R13, R10 ;  /* 0x0000000a0d0d7221 */ /* 0x000fc60000010000 */
[----:B---3--:R0:W-:Y:S01]  /*dd20*/  STS [R7+0x400], R12 ;  /* 0x0004000c07007388 */ /* 0x0081e20000000800 */
[----:B------:R-:W-:Y:S01]  /*dd30*/  FADD.FTZ R13, R13, R12 ;  /* 0x0000000c0d0d7221 */ /* 0x000fe20000010000 */
[----:B------:R-:W-:Y:S06]  /*dd40*/  BRA `(.L_x_716) ;  /* 0x0000000400807947 */ /* 0x000fec0003800000 */
.L_x_717:
[----:B------:R-:W-:Y:S01]  /*dd50*/  HFMA2 R12, -RZ, RZ, 0, 1.52587890625e-05 ;  /* 0x00000100ff0c7431 */ /* 0x000fe200000001ff */
[----:B------:R-:W0:Y:S01]  /*dd60*/  S2UR UR4, SR_CTAID.Y ;  /* 0x00000000000479c3 */ /* 0x000e220000002600 */
[----:B------:R-:W-:Y:S01]  /*dd70*/  LOP3.LUT R10, RZ, R3, RZ, 0x33, !PT ;  /* 0x00000003ff0a7212 */ /* 0x000fe200078e33ff */
[----:B------:R-:W-:Y:S01]  /*dd80*/  BSSY.RECONVERGENT B1, `(.L_x_726) ;  /* 0x0000025000017945 */ /* 0x000fe20003800200 */
[----:B------:R-:W-:Y:S01]  /*dd90*/  IMAD.MOV.U32 R13, RZ, RZ, RZ ;  /* 0x000000ffff0d7224 */ /* 0x000fe200078e00ff */
[----:B------:R-:W-:-:S04]  /*dda0*/  VIADDMNMX R7, R5, R12, UR44, !PT ;  /* 0x0000002c05077e46 */ /* 0x000fc8000f80010c */
[----:B------:R-:W-:-:S04]  /*ddb0*/  IADD3 R7, PT, PT, R7, -UR10, R10 ;  /* 0x8000000a07077c10 */ /* 0x000fc8000fffe00a */
[C---:B------:R-:W-:Y:S02]  /*ddc0*/  LOP3.LUT R10, R7.reuse, 0x300, RZ, 0xc0, !PT ;  /* 0x00000300070a7812 */ /* 0x040fe400078ec0ff */
[----:B------:R-:W-:Y:S02]  /*ddd0*/  ISETP.GE.U32.AND P0, PT, R7, 0x300, PT ;  /* 0x000003000700780c */ /* 0x000fe40003f06070 */
[----:B------:R-:W-:Y:S01]  /*dde0*/  ISETP.NE.AND P1, PT, R10, 0x300, PT ;  /* 0x000003000a00780c */ /* 0x000fe20003f25270 */
[----:B0-----:R-:W-:Y:S01]  /*ddf0*/  IMAD R17, R0, UR4, RZ ;  /* 0x0000000400117c24 */ /* 0x001fe2000f8e02ff */
[----:B------:R-:W-:-:S04]  /*de00*/  MOV R0, R5 ;  /* 0x0000000500007202 */ /* 0x000fc80000000f00 */
[----:B------:R-:W-:-:S07]  /*de10*/  SHF.R.S32.HI R18, RZ, 0x1f, R17 ;  /* 0x0000001fff127819 */ /* 0x000fce0000011411 */
[----:B------:R-:W-:Y:S05]  /*de20*/  @!P1 BRA `(.L_x_727) ;  /* 0x0000000000689947 */ /* 0x000fea0003800000 */
[----:B------:R-:W-:Y:S01]  /*de30*/  VIADD R15, R15, 0x440 ;  /* 0x000004400f0f7836 */ /* 0x000fe20000000000 */
[----:B------:R-:W-:Y:S02]  /*de40*/  LEA.HI R0, R7, 0x1, RZ, 0x18 ;  /* 0x0000000107007811 */ /* 0x000fe400078fc0ff */
[--C-:B------:R-:W-:Y:S02]  /*de50*/  IADD3 R8, P1, P2, R17, R8, R5.reuse ;  /* 0x0000000811087210 */ /* 0x100fe40007a3e005 */
[----:B------:R-:W-:Y:S01]  /*de60*/  LOP3.LUT R7, R0, 0x3, RZ, 0xc0, !PT ;  /* 0x0000000300077812 */ /* 0x000fe200078ec0ff */
[----:B------:R-:W-:Y:S01]  /*de70*/  IMAD.MOV.U32 R0, RZ, RZ, R5 ;  /* 0x000000ffff007224 */ /* 0x000fe200078e0005 */
[----:B------:R-:W-:Y:S02]  /*de80*/  LEA R10, R16, R15, 0x18 ;  /* 0x0000000f100a7211 */ /* 0x000fe400078ec0ff */
[----:B------:R-:W-:Y:S01]  /*de90*/  IADD3.X R9, PT, PT, R18, R9, RZ, P1, P2 ;  /* 0x0000000912097210 */ /* 0x000fe20000fe44ff */
[----:B------:R-:W-:Y:S01]  /*dea0*/  IMAD.MOV R7, RZ, RZ, -R7 ;  /* 0x000000ffff077224 */ /* 0x000fe200078e0a07 */
[----:B------:R-:W-:-:S02]  /*deb0*/  MOV R13, RZ ;  /* 0x000000ff000d7202 */ /* 0x000fc40000000f00 */
[----:B------:R-:W-:-:S07]  /*dec0*/  LEA R10, R3, R10, 0x2 ;  /* 0x0000000a030a7211 */ /* 0x000fce00078e10ff */
.L_x_728:
[----:B------:R0:W2:Y:S01]  /*ded0*/  LDG.E.U8 R12, desc[UR36][R8.64] ;  /* 0x00000024080c7981 */ /* 0x0000a2000c1e1100 */
[----:B------:R-:W-:Y:S01]  /*dee0*/  VIADD R7, R7, 0x1 ;  /* 0x0000000107077836 */ /* 0x000fe20000000000 */
[----:B------:R-:W-:Y:S02]  /*def0*/  IADD3 R0, PT, PT, R0, 0x100, RZ ;  /* 0x0000010000007810 */ /* 0x000fe40007ffe0ff */
[----:B0-----:R-:W-:-:S05]  /*df00*/  IADD3 R8, P2, PT, R8, 0x100, RZ ;  /* 0x0000010008087810 */ /* 0x001fca0007f5e0ff */
[----:B------:R-:W-:Y:S01]  /*df10*/  IMAD.X R9, RZ, RZ, R9, P2 ;  /* 0x000000ffff097224 */ /* 0x000fe200010e0609 */
[----:B--2---:R-:W-:-:S13]  /*df20*/  ISETP.NE.AND P1, PT, R12, RZ, PT ;  /* 0x000000ff0c00720c */ /* 0x004fda0003f25270 */
[----:B------:R-:W1:Y:S02]  /*df30*/  @!P1 LDS R12, [R10] ;  /* 0x000000000a0c9984 */ /* 0x000e640000000800 */
[----:B-1----:R-:W-:Y:S01]  /*df40*/  @!P1 FADD.FTZ R14, -R37, R12 ;  /* 0x0000000c250e9221 */ /* 0x002fe20000010100 */
[----:B------:R-:W-:-:S03]  /*df50*/  HFMA2 R12, -RZ, RZ, 0, 0 ;  /* 0x00000000ff0c7431 */ /* 0x000fc600000001ff */
[----:B------:R-:W-:-:S04]  /*df60*/  @!P1 FMUL.FTZ R14, R14, 1.4426950216293334961 ;  /* 0x3fb8aa3b0e0e9820 */ /* 0x000fc80000410000 */
[----:B------:R-:W0:Y:S01]  /*df70*/  @!P1 MUFU.EX2 R12, R14 ;  /* 0x0000000e000c9308 */ /* 0x000e220000000800 */
[----:B------:R-:W-:Y:S01]  /*df80*/  ISETP.NE.AND P1, PT, R7, RZ, PT ;  /* 0x000000ff0700720c */ /* 0x000fe20003f25270 */
[----:B0-----:R0:W-:Y:S01]  /*df90*/  STS [R10], R12 ;  /* 0x0000000c0a007388 */ /* 0x0011e20000000800 */
[----:B------:R-:W-:Y:S01]  /*dfa0*/  FADD.FTZ R13, R12, R13 ;  /* 0x0000000d0c0d7221 */ /* 0x000fe20000010000 */
[----:B0-----:R-:W-:-:S10]  /*dfb0*/  IADD3 R10, PT, PT, R10, 0x400, RZ ;  /* 0x000004000a0a7810 */ /* 0x001fd40007ffe0ff */
[----:B------:R-:W-:Y:S05]  /*dfc0*/  @P1 BRA `(.L_x_728) ;  /* 0xfffffffc00c01947 */ /* 0x000fea000383ffff */
.L_x_727:
[----:B------:R-:W-:Y:S05]  /*dfd0*/  BSYNC.RECONVERGENT B1 ;  /* 0x0000000000017941 */ /* 0x000fea0003800200 */
.L_x_726:
        /* <DEDUP_REMOVED lines=13> */
.L_x_729:
[----:B------:R-:W2:Y:S04]  /*e0b0*/  LDG.E.U8 R14, desc[UR36][R8.64+-0x200] ;  /* 0xfffe0024080e7981 */ /* 0x000ea8000c1e1100 */
[----:B------:R-:W3:Y:S04]  /*e0c0*/  LDG.E.U8 R10, desc[UR36][R8.64+-0x100] ;  /* 0xffff0024080a7981 */ /* 0x000ee8000c1e1100 */
[----:B------:R-:W5:Y:S04]  /*e0d0*/  LDG.E.U8 R12, desc[UR36][R8.64] ;  /* 0x00000024080c7981 */ /* 0x000f68000c1e1100 */
[----:B------:R-:W4:Y:S01]  /*e0e0*/  LDG.E.U8 R15, desc[UR36][R8.64+0x100] ;  /* 0x00010024080f7981 */ /* 0x000f22000c1e1100 */
[----:B------:R-:W-:Y:S01]  /*e0f0*/  VIADD R0, R0, 0x400 ;  /* 0x0000040000007836 */ /* 0x000fe20000000000 */
[----:B--2---:R-:W-:-:S02]  /*e100*/  ISETP.NE.AND P0, PT, R14, RZ, PT ;  /* 0x000000ff0e00720c */ /* 0x004fc40003f05270 */
[----:B---3--:R-:W-:Y:S02]  /*e110*/  ISETP.NE.AND P1, PT, R10, RZ, PT ;  /* 0x000000ff0a00720c */ /* 0x008fe40003f25270 */
[----:B-----5:R-:W-:Y:S02]  /*e120*/  ISETP.NE.AND P2, PT, R12, RZ, PT ;  /* 0x000000ff0c00720c */ /* 0x020fe40003f45270 */
[----:B----4-:R-:W-:-:S07]  /*e130*/  ISETP.NE.AND P3, PT, R15, RZ, PT ;  /* 0x000000ff0f00720c */ /* 0x010fce0003f65270 */
[----:B------:R-:W1:Y:S04]  /*e140*/  @!P0 LDS R10, [R7+-0x800] ;  /* 0xfff80000070a8984 */ /* 0x000e680000000800 */
[----:B------:R-:W0:Y:S04]  /*e150*/  @!P1 LDS R14, [R7+-0x400] ;  /* 0xfffc0000070e9984 */ /* 0x000e280000000800 */
[----:B------:R-:W2:Y:S04]  /*e160*/  @!P2 LDS R16, [R7] ;  /* 0x000000000710a984 */ /* 0x000ea80000000800 */
[----:B------:R-:W3:Y:S01]  /*e170*/  @!P3 LDS R18, [R7+0x400] ;  /* 0x000400000712b984 */ /* 0x000ee20000000800 */
[----:B-1----:R-:W-:Y:S01]  /*e180*/  @!P0 FADD.FTZ R12, -R37, R10 ;  /* 0x0000000a250c8221 */ /* 0x002fe20000010100 */
[----:B------:R-:W-:-:S03]  /*e190*/  IMAD.MOV.U32 R10, RZ, RZ, RZ ;  /* 0x000000ffff0a7224 */ /* 0x000fc600078e00ff */
[----:B------:R-:W-:Y:S01]  /*e1a0*/  @!P0 FMUL.FTZ R12, R12, 1.4426950216293334961 ;  /* 0x3fb8aa3b0c0c8820 */ /* 0x000fe20000410000 */
[----:B0-----:R-:W-:Y:S01]  /*e1b0*/  @!P1 FADD.FTZ R15, -R37, R14 ;  /* 0x0000000e250f9221 */ /* 0x001fe20000010100 */
[----:B------:R-:W-:Y:S02]  /*e1c0*/  MOV R14, RZ ;  /* 0x000000ff000e7202 */ /* 0x000fe40000000f00 */
[----:B------:R-:W0:Y:S01]  /*e1d0*/  @!P0 MUFU.EX2 R10, R12 ;  /* 0x0000000c000a8308 */ /* 0x000e220000000800 */
[----:B------:R-:W-:Y:S01]  /*e1e0*/  @!P1 FMUL.FTZ R15, R15, 1.4426950216293334961 ;  /* 0x3fb8aa3b0f0f9820 */ /* 0x000fe20000410000 */
[C---:B--2---:R-:W-:Y:S01]  /*e1f0*/  @!P2 FADD.FTZ R17, -R37.reuse, R16 ;  /* 0x000000102511a221 */ /* 0x044fe20000010100 */
[----:B------:R-:W-:Y:S02]  /*e200*/  IMAD.MOV.U32 R16, RZ, RZ, RZ ;  /* 0x000000ffff107224 */ /* 0x000fe400078e00ff */
[----:B---3--:R-:W-:Y:S01]  /*e210*/  @!P3 FADD.FTZ R19, -R37, R18 ;  /* 0x000000122513b221 */ /* 0x008fe20000010100 */
[----:B------:R-:W-:-:S02]  /*e220*/  HFMA2 R18, -RZ, RZ, 0, 0 ;  /* 0x00000000ff127431 */ /* 0x000fc400000001ff */
[----:B------:R-:W-:Y:S01]  /*e230*/  @!P2 FMUL.FTZ R17, R17, 1.4426950216293334961 ;  /* 0x3fb8aa3b1111a820 */ /* 0x000fe20000410000 */
[----:B------:R-:W-:Y:S01]  /*e240*/  ISETP.GE.AND P0, PT, R0, UR44, PT ;  /* 0x0000002c00007c0c */ /* 0x000fe2000bf06270 */
[----:B------:R-:W1:Y:S01]  /*e250*/  @!P1 MUFU.EX2 R14, R15 ;  /* 0x0000000f000e9308 */ /* 0x000e620000000800 */
[----:B------:R-:W-:Y:S01]  /*e260*/  @!P3 FMUL.FTZ R19, R19, 1.4426950216293334961 ;  /* 0x3fb8aa3b1313b820 */ /* 0x000fe20000410000 */
[----:B------:R-:W-:-:S04]  /*e270*/  IADD3 R8, P1, PT, R8, 0x400, RZ ;  /* 0x0000040008087810 */ /* 0x000fc80007f3e0ff */
[----:B------:R-:W-:Y:S02]  /*e280*/  IADD3.X R9, PT, PT, RZ, R9, RZ, P1, !PT ;  /* 0x00000009ff097210 */ /* 0x000fe40000ffe4ff */
[----:B------:R-:W2:Y:S01]  /*e290*/  @!P2 MUFU.EX2 R16, R17 ;  /* 0x000000110010a308 */ /* 0x000ea20000000800 */
[----:B0-----:R-:W-:Y:S01]  /*e2a0*/  FADD.FTZ R13, R10, R13 ;  /* 0x0000000d0a0d7221 */ /* 0x001fe20000010000 */
[----:B------:R-:W-:Y:S06]  /*e2b0*/  STS [R7+-0x800], R10 ;  /* 0xfff8000a07007388 */ /* 0x000fec0000000800 */
[----:B------:R-:W0:Y:S01]  /*e2c0*/  @!P3 MUFU.EX2 R18, R19 ;  /* 0x000000130012b308 */ /* 0x000e220000000800 */
[----:B-1----:R-:W-:Y:S01]  /*e2d0*/  FADD.FTZ R13, R13, R14 ;  /* 0x0000000e0d0d7221 */ /* 0x002fe20000010000 */
[----:B------:R-:W-:Y:S03]  /*e2e0*/  STS [R7+-0x400], R14 ;  /* 0xfffc000e07007388 */ /* 0x000fe60000000800 */
[----:B--2---:R-:W-:Y:S01]  /*e2f0*/  FADD.FTZ R13, R13, R16 ;  /* 0x000000100d0d7221 */ /* 0x004fe20000010000 */
[----:B------:R-:W-:Y:S04]  /*e300*/  STS [R7], R16 ;  /* 0x0000001007007388 */ /* 0x000fe80000000800 */
[----:B0-----:R0:W-:Y:S01]  /*e310*/  STS [R7+0x400], R18 ;  /* 0x0004001207007388 */ /* 0x0011e20000000800 */
[----:B------:R-:W-:Y:S01]  /*e320*/  FADD.FTZ R13, R13, R18 ;  /* 0x000000120d0d7221 */ /* 0x000fe20000010000 */
[----:B0-----:R-:W-:Y:S01]  /*e330*/  VIADD R7, R7, 0x1000 ;  /* 0x0000100007077836 */ /* 0x001fe20000000000 */
[----:B------:R-:W-:Y:S06]  /*e340*/  @!P0 BRA `(.L_x_729) ;  /* 0xfffffffc00588947 */ /* 0x000fec000383ffff */
.L_x_716:
[----:B------:R-:W-:Y:S05]  /*e350*/  BSYNC.RECONVERGENT B0 ;  /* 0x0000000000007941 */ /* 0x000fea0003800200 */
.L_x_715:
[----:B0-----:R-:W0:Y:S01]  /*e360*/  SHFL.BFLY PT, R0, R13, 0x10, 0x1f ;  /* 0x0e001f000d007f89 */ /* 0x001e2200000e0000 */
[C---:B------:R-:W-:Y:S01]  /*e370*/  ISETP.NE.AND P0, PT, R11.reuse, RZ, PT ;  /* 0x000000ff0b00720c */ /* 0x040fe20003f05270 */
[----:B------:R-:W2:Y:S01]  /*e380*/  LDCU UR4, c[0x0][0x3f4] ;  /* 0x00007e80ff0477ac */ /* 0x000ea20008000800 */
[----:B------:R-:W-:Y:S01]  /*e390*/  ISETP.GT.U32.AND P1, PT, R11, 0x7, PT ;  /* 0x000000070b00780c */ /* 0x000fe20003f24070 */
[----:B------:R-:W3:Y:S01]  /*e3a0*/  S2UR UR16, SR_CTAID.X ;  /* 0x00000000001079c3 */ /* 0x000ee20000002500 */
[----:B------:R-:W5:Y:S01]  /*e3b0*/  LDCU.U8 UR12, c[0x0][0x48c] ;  /* 0x00009180ff0c77ac */ /* 0x000f620008000000 */
[----:B--2---:R-:W-:Y:S01]  /*e3c0*/  UIADD3 UR4, UPT, UPT, UR4, 0x4, URZ ;  /* 0x0000000404047890 */ /* 0x004fe2000fffe0ff */
        /* <DEDUP_REMOVED lines=15> */
[----:B------:R-:W-:Y:S01]  /*e4c0*/  @!P0 LEA R4, R0, R4, 0x2 ;  /* 0x0000000400048211 */ /* 0x000fe200078e10ff */
        /* <DEDUP_REMOVED lines=15> */
[----:B---3--:R-:W-:Y:S05]  /*e5c0*/  @!P0 BRA `(.L_x_730) ;  /* 0x0000000000248947 */ /* 0x008fea0003800000 */
[----:B------:R-:W3:Y:S01]  /*e5d0*/  S2UR UR5, SR_CTAID.Y ;  /* 0x00000000000579c3 */ /* 0x000ee20000002600 */
[----:B------:R-:W3:Y:S01]  /*e5e0*/  LDCU UR8, c[0x0][0x3f8] ;  /* 0x00007f00ff0877ac */ /* 0x000ee20008000800 */
[----:B------:R-:W5:Y:S01]  /*e5f0*/  LDCU UR4, c[0x0][0x488] ;  /* 0x00009100ff0477ac */ /* 0x000f620008000800 */
[----:B------:R-:W5:Y:S01]  /*e600*/  LDCU UR9, c[0x0][0x40c] ;  /* 0x00008180ff0977ac */ /* 0x000f620008000800 */
[----:B------:R-:W1:Y:S01]  /*e610*/  LDCU UR11, c[0x0][0x3f4] ;  /* 0x00007e80ff0b77ac */ /* 0x000e620008000800 */
[----:B---3--:R-:W-:-:S04]  /*e620*/  UIMAD UR5, UR5, UR8, UR16 ;  /* 0x00000008050572a4 */ /* 0x008fc8000f8e0210 */
[----:B-----5:R-:W-:-:S04]  /*e630*/  UIMAD UR4, UR5, UR4, UR9 ;  /* 0x00000004050472a4 */ /* 0x020fc8000f8e0209 */
[----:B-1----:R-:W-:-:S04]  /*e640*/  UIMAD UR4, UR4, UR11, URZ ;  /* 0x0000000b040472a4 */ /* 0x002fc8000f8e02ff */
[----:B------:R-:W-:-:S12]  /*e650*/  USHF.R.S32.HI UR5, URZ, 0x1f, UR4 ;  /* 0x0000001fff057899 */ /* 0x000fd80008011404 */
.L_x_730:
[----:B------:R-:W-:Y:S04]  /*e660*/  BSSY.RECONVERGENT B0, `(.L_x_731) ;  /* 0x0000063000007945 */ /* 0x000fe80003800200 */
[----:B------:R-:W-:Y:S05]  /*e670*/  @P1 BRA `(.L_x_732) ;  /* 0x0000000400841947 */ /* 0x000fea0003800000 */
[----:B0-----:R-:W-:Y:S01]  /*e680*/  IMAD.MOV.U32 R4, RZ, RZ, 0x100 ;  /* 0x00000100ff047424 */ /* 0x001fe200078e00ff */
        /* <DEDUP_REMOVED lines=12> */
[----:B------:R-:W-:Y:S01]  /*e750*/  UMOV UR8, 0x400 ;  /* 0x0000040000087882 */ /* 0x000fe20000000000 */
[C---:B------:R-:W-:Y:S01]  /*e760*/  SHF.L.U32 R6, R4.reuse, 0x8, RZ ;  /* 0x0000000804067819 */ /* 0x040fe200000006ff */
[----:B------:R-:W-:Y:S01]  /*e770*/  UIADD3 UR8, UPT, UPT, UR8, 0x440, URZ ;  /* 0x0000044008087890 */ /* 0x000fe2000fffe0ff */
[----:B------:R-:W-:Y:S01]  /*e780*/  LOP3.LUT R4, R4, 0x3, RZ, 0xc0, !PT ;  /* 0x0000000304047812 */ /* 0x000fe200078ec0ff */
[----:B------:R-:W-:Y:S01]  /*e790*/  IMAD.X R12, RZ, RZ, UR5, P2 ;  /* 0x00000005ff0c7e24 */ /* 0x000fe200090e06ff */
[----:B------:R-:W-:-:S02]  /*e7a0*/  LOP3.LUT R8, R6, 0x300, RZ, 0xc0, !PT ;  /* 0x0000030006087812 */ /* 0x000fc400078ec0ff */
[----:B------:R-:W-:Y:S01]  /*e7b0*/  LEA R6, R3, UR7, 0x1 ;  /* 0x0000000703067c11 */ /* 0x000fe2000f8e08ff */
[----:B------:R-:W-:Y:S01]  /*e7c0*/  IMAD.MOV R9, RZ, RZ, -R4 ;  /* 0x000000ffff097224 */ /* 0x000fe200078e0a04 */
[----:B------:R-:W-:Y:S02]  /*e7d0*/  IADD3 R5, PT, PT, R5, R8, RZ ;  /* 0x0000000805057210 */ /* 0x000fe40007ffe0ff */
[----:B---3--:R-:W-:-:S04]  /*e7e0*/  LEA R10, P2, R11, UR14, 0x2 ;  /* 0x0000000e0b0a7c11 */ /* 0x008fc8000f8410ff */
[----:B------:R-:W-:Y:S01]  /*e7f0*/  LEA.HI.X R11, R11, UR15, R12, 0x2, P2 ;  /* 0x0000000f0b0b7c11 */ /* 0x000fe200090f140c */
[----:B0-----:R-:W-:-:S06]  /*e800*/  ULEA UR8, UR9, UR8, 0x18 ;  /* 0x0000000809087291 */ /* 0x001fcc000f8ec0ff */
[----:B------:R-:W-:Y:S02]  /*e810*/  IADD3 R4, PT, PT, R6, UR8, RZ ;  /* 0x0000000806047c10 */ /* 0x000fe4000fffe0ff */
[----:B------:R-:W-:-:S07]  /*e820*/  LEA R8, R3, UR8, 0x2 ;  /* 0x0000000803087c11 */ /* 0x000fce000f8e10ff */
.L_x_735:
        /* <DEDUP_REMOVED lines=15> */
.L_x_734:
[----:B------:R-:W-:Y:S05]  /*e920*/  BSYNC.RECONVERGENT B1 ;  /* 0x0000000000017941 */ /* 0x000fea0003800200 */
.L_x_733:
[----:B------:R-:W-:Y:S05]  /*e930*/  @!P1 BRA `(.L_x_732) ;  /* 0x0000000000d49947 */ /* 0x000fea0003800000 */
[----:B------:R-:W0:Y:S01]  /*e940*/  S2R R8, SR_CgaCtaId ;  /* 0x0000000000087919 */ /* 0x000e220000008800 */
[----:B------:R-:W5:Y:S01]  /*e950*/  LDCU.64 UR14, c[0x0][0x480] ;  /* 0x00009000ff0e77ac */ /* 0x000f620008000a00 */
[----:B------:R-:W-:Y:S01]  /*e960*/  LEA R4, R5, UR7, 0x1 ;  /* 0x0000000705047c11 */ /* 0x000fe2000f8e08ff */
[----:B------:R-:W-:Y:S01]  /*e970*/  IMAD.U32 R9, RZ, RZ, UR10 ;  /* 0x0000000aff097e24 */ /* 0x000fe2000f8e00ff */
[----:B---3--:R-:W-:Y:S01]  /*e980*/  MOV R7, 0x400 ;  /* 0x0000040000077802 */ /* 0x008fe20000000f00 */
[----:B------:R-:W-:Y:S01]  /*e990*/  USHF.L.U32 UR8, UR10, 0x2, URZ ;  /* 0x000000020a087899 */ /* 0x000fe200080006ff */
[----:B------:R-:W-:Y:S01]  /*e9a0*/  ISETP.NE.AND P1, PT, RZ, UR12, PT ;  /* 0x0000000cff007c0c */ /* 0x000fe2000bf25270 */
[----:B------:R-:W-:Y:S01]  /*e9b0*/  IMAD R6, R9, -0x2, R4 ;  /* 0xfffffffe09067824 */ /* 0x000fe200078e0204 */
[----:B------:R-:W-:Y:S01]  /*e9c0*/  IADD3 R7, PT, PT, R7, 0x440, RZ ;  /* 0x0000044007077810 */ /* 0x000fe20007ffe0ff */
[----:B------:R-:W-:Y:S01]  /*e9d0*/  UISETP.NE.AND UP0, UPT, UR12, URZ, UPT ;  /* 0x000000ff0c00728c */ /* 0x000fe2000bf05270 */
[----:B------:R-:W-:-:S02]  /*e9e0*/  IADD3 R9, P2, PT, R5, UR4, RZ ;  /* 0x0000000405097c10 */ /* 0x000fc4000ff5e0ff */
[----:B------:R-:W-:-:S03]  /*e9f0*/  LEA R4, R5, -UR8, 0x2 ;  /* 0x8000000805047c11 */ /* 0x000fc6000f8e10ff */
[----:B------:R-:W-:Y:S02]  /*ea00*/  PLOP3.LUT P0, PT, PT, PT, UP0, 0x80, 0x8 ;  /* 0x000000000008781c */ /* 0x000fe40003f0f008 */
[C---:B-----5:R-:W-:Y:S02]  /*ea10*/  LEA R10, P3, R9.reuse, UR14, 0x2 ;  /* 0x0000000e090a7c11 */ /* 0x060fe4000f8610ff */
[----:B0-----:R-:W-:Y:S01]  /*ea20*/  LEA R7, R8, R7, 0x18 ;  /* 0x0000000708077211 */ /* 0x001fe200078ec0ff */
[----:B------:R-:W-:Y:S01]  /*ea30*/  IMAD.X R8, RZ, RZ, UR5, P2 ;  /* 0x00000005ff087e24 */ /* 0x000fe200090e06ff */
[----:B------:R-:W-:Y:S02]  /*ea40*/  IADD3 R10, P2, PT, R10, 0x800, RZ ;  /* 0x000008000a0a7810 */ /* 0x000fe40007f5e0ff */
[----:B------:R-:W-:Y:S02]  /*ea50*/  IADD3 R4, PT, PT, R4, 0x800, R7 ;  /* 0x0000080004047810 */ /* 0x000fe40007ffe007 */
[----:B------:R-:W-:-:S02]  /*ea60*/  LEA.HI.X R9, R9, UR15, R8, 0x2, P3 ;  /* 0x0000000f09097c11 */ /* 0x000fc400098f1408 */
[----:B------:R-:W-:Y:S02]  /*ea70*/  IADD3 R8, PT, PT, R6, 0x400, R7 ;  /* 0x0000040006087810 */ /* 0x000fe40007ffe007 */
[----:B------:R-:W-:-:S07]  /*ea80*/  IADD3.X R11, PT, PT, RZ, R9, RZ, P2, !PT ;  /* 0x00000009ff0b7210 */ /* 0x000fce00017fe4ff */
.L_x_736:
[----:B------:R-:W2:Y:S01]  /*ea90*/  LDS R6, [R4+-0x800] ;  /* 0xfff8000004067984 */ /* 0x000ea20000000800 */
[----:B------:R-:W-:-:S05]  /*eaa0*/  VIADD R5, R5, 0x400 ;  /* 0x0000040005057836 */ /* 0x000fca0000000000 */
[----:B------:R-:W-:Y:S01]  /*eab0*/  ISETP.GE.AND P2, PT, R5, UR44, PT ;  /* 0x0000002c05007c0c */ /* 0x000fe2000bf46270 */
[----:B--2---:R-:W-:-:S05]  /*eac0*/  FMUL.FTZ R15, R6, R13 ;  /* 0x0000000d060f7220 */ /* 0x004fca0000410000 */
[----:B------:R-:W-:-:S04]  /*ead0*/  F2FP.F16.F32.PACK_AB R6, RZ, R15 ;  /* 0x0000000fff06723e */ /* 0x000fc800000000ff */
[----:B------:R-:W-:-:S05]  /*eae0*/  PRMT R7, R6, 0x7610, R7 ;  /* 0x0000761006077816 */ /* 0x000fca0000000007 */
[----:B------:R0:W-:Y:S04]  /*eaf0*/  STS.U16 [R8+-0x400], R7 ;  /* 0xfffc000708007388 */ /* 0x0001e80000000400 */
[----:B------:R-:W2:Y:S01]  /*eb00*/  LDS R6, [R4+-0x400] ;  /* 0xfffc000004067984 */ /* 0x000ea20000000800 */
[----:B0-----:R-:W-:Y:S01]  /*eb10*/  MOV R7, R11 ;  /* 0x0000000b00077202 */ /* 0x001fe20000000f00 */
[----:B--2---:R-:W-:-:S05]  /*eb20*/  FMUL.FTZ R17, R6, R13 ;  /* 0x0000000d06117220 */ /* 0x004fca0000410000 */
[----:B------:R-:W-:-:S04]  /*eb30*/  F2FP.F16.F32.PACK_AB R6, RZ, R17 ;  /* 0x00000011ff06723e */ /* 0x000fc800000000ff */
[----:B------:R-:W-:-:S05]  /*eb40*/  PRMT R12, R6, 0x7610, R12 ;  /* 0x00007610060c7816 */ /* 0x000fca000000000c */
[----:B------:R-:W-:Y:S04]  /*eb50*/  STS.U16 [R8+-0x200], R12 ;  /* 0xfffe000c08007388 */ /* 0x000fe80000000400 */
[----:B------:R-:W0:Y:S02]  /*eb60*/  LDS R6, [R4] ;  /* 0x0000000004067984 */ /* 0x000e240000000800 */
[----:B0-----:R-:W-:-:S05]  /*eb70*/  FMUL.FTZ R19, R6, R13 ;  /* 0x0000000d06137220 */ /* 0x001fca0000410000 */
[----:B------:R-:W-:-:S05]  /*eb80*/  F2FP.F16.F32.PACK_AB R6, RZ, R19 ;  /* 0x00000013ff06723e */ /* 0x000fca00000000ff */
[----:B------:R0:W-:Y:S04]  /*eb90*/  STS.U16 [R8], R6 ;  /* 0x0000000608007388 */ /* 0x0001e80000000400 */
[----:B------:R2:W3:Y:S01]  /*eba0*/  LDS R9, [R4+0x400] ;  /* 0x0004000004097984 */ /* 0x0004e20000000800 */
[----:B0-----:R-:W-:Y:S02]  /*ebb0*/  IMAD.MOV.U32 R6, RZ, RZ, R10 ;  /* 0x000000ffff067224 */ /* 0x001fe400078e000a */
[----:B--2---:R-:W-:-:S03]  /*ebc0*/  VIADD R4, R4, 0x1000 ;  /* 0x0000100004047836 */ /* 0x004fc60000000000 */
[----:B------:R-:W-:Y:S01]  /*ebd0*/  @P0 STG.E desc[UR36][R6.64+-0x800], R15 ;  /* 0xfff8000f06000986 */ /* 0x000fe2000c101924 */
[----:B------:R-:W-:Y:S02]  /*ebe0*/  PLOP3.LUT P0, PT, P1, PT, PT, 0x80, 0x8 ;  /* 0x000000000008781c */ /* 0x000fe40000f0f070 */
[----:B------:R-:W-:-:S04]  /*ebf0*/  IADD3 R10, P3, PT, R6, 0x1000, RZ ;  /* 0x00001000060a7810 */ /* 0x000fc80007f7e0ff */
[----:B------:R-:W-:-:S07]  /*ec00*/  IADD3.X R11, PT, PT, RZ, R7, RZ, P3, !PT ;  /* 0x00000007ff0b7210 */ /* 0x000fce0001ffe4ff */
[----:B------:R-:W-:Y:S04]  /*ec10*/  @P0 STG.E desc[UR36][R6.64+-0x400], R17 ;  /* 0xfffc001106000986 */ /* 0x000fe8000c101924 */
[----:B------:R-:W-:Y:S01]  /*ec20*/  @P0 STG.E desc[UR36][R6.64], R19 ;  /* 0x0000001306000986 */ /* 0x000fe2000c101924 */
[----:B---3--:R-:W-:-:S05]  /*ec30*/  FMUL.FTZ R21, R9, R13 ;  /* 0x0000000d09157220 */ /* 0x008fca0000410000 */
[----:B------:R-:W-:Y:S01]  /*ec40*/  @P0 STG.E desc[UR36][R6.64+0x400], R21 ;  /* 0x0004001506000986 */ /* 0x000fe2000c101924 */
[----:B------:R-:W-:-:S05]  /*ec50*/  F2FP.F16.F32.PACK_AB R9, RZ, R21 ;  /* 0x00000015ff09723e */ /* 0x000fca00000000ff */
[----:B------:R0:W-:Y:S02]  /*ec60*/  STS.U16 [R8+0x200], R9 ;  /* 0x0002000908007388 */ /* 0x0001e40000000400 */
[----:B0-----:R-:W-:Y:S01]  /*ec70*/  IADD3 R8, PT, PT, R8, 0x800, RZ ;  /* 0x0000080008087810 */ /* 0x001fe20007ffe0ff */
[----:B------:R-:W-:Y:S06]  /*ec80*/  @!P2 BRA `(.L_x_736) ;  /* 0xfffffffc0080a947 */ /* 0x000fec000383ffff */
.L_x_732:
[----:B------:R-:W-:Y:S05]  /*ec90*/  BSYNC.RECONVERGENT B0 ;  /* 0x0000000000007941 */ /* 0x000fea0003800200 */
.L_x_731:
[----:B------:R-:W-:Y:S01]  /*eca0*/  UIADD3 UR14, UPT, UPT, UR44, -0x1, URZ ;  /* 0xffffffff2c0e7890 */ /* 0x000fe2000fffe0ff */
[----:B------:R-:W5:Y:S01]  /*ecb0*/  S2R R22, SR_CgaCtaId ;  /* 0x0000000000167919 */ /* 0x000f620000008800 */
[----:B------:R-:W1:Y:S01]  /*ecc0*/  LDCU UR15, c[0x0][0x40c] ;  /* 0x00008180ff0f77ac */ /* 0x000e620008000800 */
[----:B------:R-:W4:Y:S01]  /*ecd0*/  S2UR UR5, SR_CTAID.Y ;  /* 0x00000000000579c3 */ /* 0x000f220000002600 */
[C---:B--2---:R-:W-:Y:S01]  /*ece0*/  IMAD.SHL.U32 R13, R3.reuse, 0x8, RZ ;  /* 0x00000008030d7824 */ /* 0x044fe200078e00ff */
[----:B------:R-:W-:Y:S01]  /*ecf0*/  MOV R8, 0x400 ;  /* 0x0000040000087802 */ /* 0x000fe20000000f00 */
[----:B------:R-:W-:Y:S01]  /*ed00*/  USHF.R.S32.HI UR4, URZ, 0x1f, UR14 ;  /* 0x0000001fff047899 */ /* 0x000fe2000801140e */
[----:B0-----:R-:W-:Y:S01]  /*ed10*/  IMAD.SHL.U32 R4, R3, 0x10, RZ ;  /* 0x0000001003047824 */ /* 0x001fe200078e00ff */
[----:B------:R-:W4:Y:S01]  /*ed20*/  LDCU UR9, c[0x0][0x3f8] ;  /* 0x00007f00ff0977ac */ /* 0x000f220008000800 */
[----:B------:R-:W-:Y:S01]  /*ed30*/  LOP3.LUT R13, R13, 0xf8, RZ, 0xc0, !PT ;  /* 0x000000f80d0d7812 */ /* 0x000fe200078ec0ff */
[----:B------:R-:W-:Y:S01]  /*ed40*/  BSSY.RECONVERGENT B0, `(.L_x_737) ;  /* 0x000001f000007945 */ /* 0x000fe20003800200 */
[----:B------:R-:W-:Y:S01]  /*ed50*/  IADD3 R5, PT, PT, R8, 0x240, RZ ;  /* 0x0000024008057810 */ /* 0x000fe20007ffe0ff */
[----:B------:R-:W-:Y:S01]  /*ed60*/  ULEA.HI UR4, UR4, UR14, URZ, 0x3 ;  /* 0x0000000e04047291 */ /* 0x000fe2000f8f18ff */
[----:B------:R-:W-:Y:S01]  /*ed70*/  LOP3.LUT R4, R4, 0x1f0, RZ, 0xc0, !PT ;  /* 0x000001f004047812 */ /* 0x000fe200078ec0ff */
[----:B------:R-:W0:Y:S01]  /*ed80*/  LDCU UR11, c[0x0][0x3f4] ;  /* 0x00007e80ff0b77ac */ /* 0x000e220008000800 */
[----:B---3--:R-:W-:Y:S01]  /*ed90*/  CS2R R6, SRZ ;  /* 0x0000000000067805 */ /* 0x008fe2000001ff00 */
[----:B------:R-:W-:-:S04]  /*eda0*/  ULOP3.LUT UR4, UR4, 0xfffffff8, URZ, 0xc0, !UPT ;  /* 0xfffffff804047892 */ /* 0x000fc8000f8ec0ff */
[----:B------:R-:W-:Y:S02]  /*edb0*/  UIADD3 UR4, UPT, UPT, UR14, -UR4, URZ ;  /* 0x800000040e047290 */ /* 0x000fe4000fffe0ff */
[----:B----4-:R-:W-:-:S04]  /*edc0*/  UIMAD UR5, UR5, UR9, UR16 ;  /* 0x00000009050572a4 */ /* 0x010fc8000f8e0210 */
[----:B------:R-:W-:Y:S01]  /*edd0*/  ISETP.NE.AND P0, PT, R0, UR4, PT ;  /* 0x0000000400007c0c */ /* 0x000fe2000bf05270 */
[----:B------:R-:W-:-:S03]  /*ede0*/  UIMAD UR8, UR5, 0xe0, URZ ;  /* 0x000000e0050878a4 */ /* 0x000fc6000f8e02ff */
[----:B-1----:R-:W-:Y:S01]  /*edf0*/  ISETP.NE.OR P0, PT, RZ, UR15, P0 ;  /* 0x0000000fff007c0c */ /* 0x002fe20008705670 */
[----:B0-----:R-:W-:Y:S01]  /*ee00*/  IMAD.U32 R24, RZ, RZ, UR11 ;  /* 0x0000000bff187e24 */ /* 0x001fe2000f8e00ff */
[----:B-----5:R-:W-:Y:S02]  /*ee10*/  LEA R5, R22, R5, 0x18 ;  /* 0x0000000516057211 */ /* 0x020fe400078ec0ff */
[----:B------:R-:W-:Y:S01]  /*ee20*/  ISETP.GT.U32.OR P0, PT, R13, 0xdf, P0 ;  /* 0x000000df0d00780c */ /* 0x000fe20000704470 */
[C-C-:B------:R-:W-:Y:S01]  /*ee30*/  IMAD R33, R24.reuse, UR6, R13.reuse ;  /* 0x0000000618217c24 */ /* 0x140fe2000f8e020d */
[----:B------:R-:W-:Y:S02]  /*ee40*/  IADD3 R20, PT, PT, R5, R4, RZ ;  /* 0x0000000405147210 */ /* 0x000fe40007ffe0ff */
[----:B------:R-:W-:Y:S01]  /*ee50*/  CS2R R4, SRZ ;  /* 0x0000000000047805 */ /* 0x000fe2000001ff00 */
[----:B------:R-:W-:-:S08]  /*ee60*/  IMAD R27, R24, UR8, R13 ;  /* 0x00000008181b7c24 */ /* 0x000fd0000f8e020d */
[----:B------:R-:W-:Y:S05]  /*ee70*/  @P0 BRA `(.L_x_738) ;  /* 0x00000000002c0947 */ /* 0x000fea0003800000 */
[----:B------:R-:W0:Y:S01]  /*ee80*/  LDCU.64 UR12, c[0x0][0x3b0] ;  /* 0x00007600ff0c77ac */ /* 0x000e220008000a00 */
[----:B------:R-:W-:Y:S01]  /*ee90*/  HFMA2 R7, -RZ, RZ, 0, 0 ;  /* 0x00000000ff077431 */ /* 0x000fe200000001ff */
[----:B0-----:R-:W-:-:S04]  /*eea0*/  UISETP.NE.U32.AND UP0, UPT, UR12, URZ, UPT ;  /* 0x000000ff0c00728c */ /* 0x001fc8000bf05070 */
[----:B------:R-:W-:-:S09]  /*eeb0*/  UISETP.NE.AND.EX UP0, UPT, UR13, URZ, UPT, UP0 ;  /* 0x000000ff0d00728c */ /* 0x000fd2000bf05300 */
[----:B------:R-:W-:Y:S05]  /*eec0*/  BRA.U !UP0, `(.L_x_739) ;  /* 0x0000000108147547 */ /* 0x000fea000b800000 */
[----:B------:R-:W0:Y:S01]  /*eed0*/  S2R R6, SR_CTAID.X ;  /* 0x0000000000067919 */ /* 0x000e220000002500 */
[----:B------:R-:W1:Y:S01]  /*eee0*/  LDC.64 R4, c[0x0][0x3b0] ;  /* 0x0000ec00ff047b82 */ /* 0x000e620000000a00 */
[----:B0-----:R-:W-:-:S04]  /*eef0*/  IMAD R7, R6, 0xe0, R13 ;  /* 0x000000e006077824 */ /* 0x001fc800078e020d */
[----:B-1----:R-:W-:-:S06]  /*ef00*/  IMAD.WIDE.U32 R4, R7, 0x2, R4 ;  /* 0x0000000207047825 */ /* 0x002fcc00078e0004 */
[----:B------:R-:W5:Y:S02]  /*ef10*/  LDG.E.128 R4, desc[UR36][R4.64] ;  /* 0x0000002404047981 */ /* 0x000f64000c1e1d00 */
.L_x_739:
[----:B-----5:R0:W-:Y:S02]  /*ef20*/  STS.128 [R20], R4 ;  /* 0x0000000414007388 */ /* 0x0201e40000000c00 */
.L_x_738:
[----:B------:R-:W-:Y:S05]  /*ef30*/  BSYNC.RECONVERGENT B0 ;  /* 0x0000000000007941 */ /* 0x000fea0003800200 */
.L_x_737:
[----:B------:R-:W-:Y:S01]  /*ef40*/  ISETP.GT.U32.AND P0, PT, R13, 0xdf, PT ;  /* 0x000000df0d00780c */ /* 0x000fe20003f04070 */
[----:B------:R-:W-:Y:S01]  /*ef50*/  BAR.SYNC.DEFER_BLOCKING 0x0 ;  /* 0x0000000000007b1d */ /* 0x000fe20000010000 */
[----:B------:R-:W-:Y:S02]  /*ef60*/  CS2R R16, SRZ ;  /* 0x0000000000107805 */ /* 0x000fe4000001ff00 */
[----:B------:R-:W-:Y:S02]  /*ef70*/  CS2R R18, SRZ ;  /* 0x0000000000127805 */ /* 0x000fe4000001ff00 */
[----:B------:R-:W-:Y:S01]  /*ef80*/  CS2R R14, SRZ ;  /* 0x00000000000e7805 */ /* 0x000fe2000001ff00 */
[----:B------:R-:W-:Y:S01]  /*ef90*/  IMAD.MOV.U32 R12, RZ, RZ, RZ ;  /* 0x000000ffff0c7224 */ /* 0x000fe200078e00ff */
[----:B------:R-:W-:Y:S01]  /*efa0*/  MOV R21, RZ ;  /* 0x000000ff00157202 */ /* 0x000fe20000000f00 */
[----:B------:R-:W1:Y:S01]  /*efb0*/  LDCU UR11, c[0x0][0x40c] ;  /* 0x00008180ff0b77ac */ /* 0x000e620008000800 */
[----:B------:R-:W-:Y:S04]  /*efc0*/  BSSY.RECONVERGENT B0, `(.L_x_740) ;  /* 0x0000243000007945 */ /* 0x000fe80003800200 */
[----:B------:R-:W-:Y:S05]  /*efd0*/  @P0 BRA `(.L_x_741) ;  /* 0x0000002400040947 */ /* 0x000fea0003800000 */
[----:B------:R-:W2:Y:S01]  /*efe0*/  LDC.64 R10, c[0x0][0x3c0] ;  /* 0x0000f000ff0a7b82 */ /* 0x000ea20000000a00 */
[----:B------:R-:W-:Y:S01]  /*eff0*/  VIADD R30, R0, UR10 ;  /* 0x0000000a001e7c36 */ /* 0x000fe20008000000 */
[----:B------:R-:W-:Y:S01]  /*f000*/  VIMNMX R31, PT, PT, R24, UR14, PT ;  /* 0x0000000e181f7c48 */ /* 0x000fe2000bfe0100 */
[----:B------:R-:W-:Y:S01]  /*f010*/  BSSY.RECONVERGENT B1, `(.L_x_742) ;  /* 0x000010f000017945 */ /* 0x000fe20003800200 */
[----:B------:R-:W-:Y:S01]  /*f020*/  IADD3 R9, PT, PT, R8, 0x440, RZ ;  /* 0x0000044008097810 */ /* 0x000fe20007ffe0ff */
[----:B------:R-:W-:Y:S01]  /*f030*/  IMAD.MOV.U32 R16, RZ, RZ, RZ ;  /* 0x000000ffff107224 */ /* 0x000fe200078e00ff */
[----:B------:R-:W-:Y:S02]  /*f040*/  ISETP.GE.AND P0, PT, R30, R31, PT ;  /* 0x0000001f1e00720c */ /* 0x000fe40003f06270 */
[----:B------:R-:W-:-:S04]  /*f050*/  LEA R22, R22, R9, 0x18 ;  /* 0x0000000916167211 */ /* 0x000fc800078ec0ff */
[----:B------:R-:W-:Y:S01]  /*f060*/  IADD3 R23, PT, PT, R22, UR7, RZ ;  /* 0x0000000716177c10 */ /* 0x000fe2000fffe0ff */
[----:B--2---:R-:W-:-:S04]  /*f070*/  IMAD.WIDE R8, R27, 0x2, R10 ;  /* 0x000000021b087825 */ /* 0x004fc800078e020a */
[----:B------:R-:W-:Y:S02]  /*f080*/  IMAD.WIDE R10, R33, 0x2, R10 ;  /* 0x00000002210a7825 */ /* 0x000fe400078e020a */
[----:B------:R-:W-:Y:S05]  /*f090*/  @P0 BRA `(.L_x_743) ;  /* 0x0000001000180947 */ /* 0x000fea0003800000 */
[----:B------:R-:W-:Y:S01]  /*f0a0*/  ULOP3.LUT UR6, URZ, UR10, URZ, 0x33, !UPT ;  /* 0x0000000aff067292 */ /* 0x000fe2000f8e33ff */
[----:B------:R-:W-:Y:S01]  /*f0b0*/  VIADDMNMX R15, R30, 0x8, R31, !PT ;  /* 0x000000081e0f7846 */ /* 0x000fe2000780011f */
[----:B------:R-:W2:Y:S01]  /*f0c0*/  LDC.64 R28, c[0x0][0x458] ;  /* 0x00011600ff1c7b82 */ /* 0x000ea20000000a00 */
[----:B------:R-:W-:Y:S01]  /*f0d0*/  UIMAD UR5, UR38, UR9, UR16 ;  /* 0x00000009260572a4 */ /* 0x000fe2000f8e0210 */
[----:B------:R-:W-:Y:S01]  /*f0e0*/  BSSY.RECONVERGENT B2, `(.L_x_744) ;  /* 0x0000052000027945 */ /* 0x000fe20003800200 */
[----:B------:R-:W-:Y:S01]  /*f0f0*/  HFMA2 R21, -RZ, RZ, 0, 0 ;  /* 0x00000000ff157431 */ /* 0x000fe200000001ff */
[----:B------:R-:W-:Y:S01]  /*f100*/  IADD3 R32, PT, PT, -R0, UR6, R15 ;  /* 0x0000000600207c10 */ /* 0x000fe2000fffe10f */
[----:B------:R-:W-:Y:S01]  /*f110*/  IMAD.MOV.U32 R40, RZ, RZ, R30 ;  /* 0x000000ffff287224 */ /* 0x000fe200078e001e */
[----:B------:R-:W-:Y:S01]  /*f120*/  CS2R R18, SRZ ;  /* 0x0000000000127805 */ /* 0x000fe2000001ff00 */
[----:B------:R-:W-:Y:S01]  /*f130*/  IMAD.U32 R12, RZ, RZ, UR5 ;  /* 0x00000005ff0c7e24 */ /* 0x000fe2000f8e00ff */
[----:B------:R-:W-:-:S02]  /*f140*/  LOP3.LUT R14, R32, 0x18, RZ, 0xc0, !PT ;  /* 0x00000018200e7812 */ /* 0x000fc400078ec0ff */
[----:B------:R-:W-:Y:S01]  /*f150*/  CS2R R16, SRZ ;  /* 0x0000000000107805 */ /* 0x000fe2000001ff00 */
[----:B------:R-:W-:Y:S01]  /*f160*/  IMAD R15, R12, 0xe0, R13 ;  /* 0x000000e00c0f7824 */ /* 0x000fe200078e020d */
[----:B------:R-:W-:Y:S02]  /*f170*/  ISETP.NE.AND P0, PT, R14, 0x18, PT ;  /* 0x000000180e00780c */ /* 0x000fe40003f05270 */
[----:B------:R-:W-:Y:S01]  /*f180*/  MOV R12, RZ ;  /* 0x000000ff000c7202 */ /* 0x000fe20000000f00 */
[----:B--2---:R-:W-:Y:S01]  /*f190*/  IMAD.WIDE R28, R15, 0x2, R28 ;  /* 0x000000020f1c7825 */ /* 0x004fe200078e021c */
[----:B------:R-:W-:-:S09]  /*f1a0*/  CS2R R14, SRZ ;  /* 0x00000000000e7805 */ /* 0x000fd2000001ff00 */
[----:B------:R-:W-:Y:S05]  /*f1b0*/  @!P0 BRA `(.L_x_745) ;  /* 0x0000000400108947 */ /* 0x000fea0003800000 */
[----:B------:R-:W2:Y:S01]  /*f1c0*/  LDCU.64 UR12, c[0x0][0x3c0] ;  /* 0x00007800ff0c77ac */ /* 0x000ea20008000a00 */
[----:B------:R-:W-:Y:S01]  /*f1d0*/  IMAD R24, R30, 0xe0, RZ ;  /* 0x000000e01e187824 */ /* 0x000fe200078e02ff */
[----:B------:R-:W-:Y:S02]  /*f1e0*/  LEA.HI R21, R32, 0x1, RZ, 0x1d ;  /* 0x0000000120157811 */ /* 0x000fe400078fe8ff */
[----:B------:R-:W-:Y:S01]  /*f1f0*/  MOV R40, R30 ;  /* 0x0000001e00287202 */ /* 0x000fe20000000f00 */
[----:B------:R-:W-:-:S04]  /*f200*/  IMAD.WIDE.U32 R24, R24, 0x2, RZ ;  /* 0x0000000218187825 */ /* 0x000fc800078e00ff */
[----:B------:R-:W-:-:S04]  /*f210*/  IMAD.WIDE R26, R27, 0x2, R24 ;  /* 0x000000021b1a7825 */ /* 0x000fc800078e0218 */
[----:B------:R-:W-:Y:S01]  /*f220*/  IMAD.WIDE R24, R33, 0x2, R24 ;  /* 0x0000000221187825 */ /* 0x000fe200078e0218 */
[----:B--2---:R-:W-:Y:S02]  /*f230*/  IADD3 R43, P0, PT, R26, UR12, RZ ;  /* 0x0000000c1a2b7c10 */ /* 0x004fe4000ff1e0ff */
[----:B------:R-:W-:Y:S02]  /*f240*/  IADD3 R41, P1, PT, R24, UR12, RZ ;  /* 0x0000000c18297c10 */ /* 0x000fe4000ff3e0ff */
[----:B------:R-:W-:Y:S01]  /*f250*/  LOP3.LUT R24, R21, 0x3, RZ, 0xc0, !PT ;  /* 0x0000000315187812 */ /* 0x000fe200078ec0ff */
[----:B------:R-:W-:Y:S01]  /*f260*/  IMAD.MOV.U32 R21, RZ, RZ, RZ ;  /* 0x000000ffff157224 */ /* 0x000fe200078e00ff */
[----:B------:R-:W-:Y:S02]  /*f270*/  IADD3.X R42, PT, PT, R25, UR13, RZ, P1, !PT ;  /* 0x0000000d192a7c10 */ /* 0x000fe40008ffe4ff */
[----:B------:R-:W-:Y:S02]  /*f280*/  LEA R25, R0, UR7, 0x1 ;  /* 0x0000000700197c11 */ /* 0x000fe4000f8e08ff */
[----:B------:R-:W-:-:S02]  /*f290*/  IADD3.X R52, PT, PT, R27, UR13, RZ, P0, !PT ;  /* 0x0000000d1b347c10 */ /* 0x000fc400087fe4ff */
[----:B------:R-:W-:Y:S01]  /*f2a0*/  IADD3 R27, PT, PT, -R24, RZ, RZ ;  /* 0x000000ff181b7210 */ /* 0x000fe20007ffe1ff */
[----:B------:R-:W-:-:S07]  /*f2b0*/  IMAD.IADD R26, R22, 0x1, R25 ;  /* 0x00000001161a7824 */ /* 0x000fce00078e0219 */
.L_x_747:
[----:B------:R-:W-:Y:S01]  /*f2c0*/  IMAD.MOV.U32 R24, RZ, RZ, R41 ;  /* 0x000000ffff187224 */ /* 0x000fe200078e0029 */
[----:B------:R-:W-:Y:S01]  /*f2d0*/  MOV R25, R42 ;  /* 0x0000002a00197202 */ /* 0x000fe20000000f00 */
[----:B------:R-:W2:Y:S04]  /*f2e0*/  LDS.U16 R33, [R26] ;  /* 0x000000001a217984 */ /* 0x000ea80000000400 */
[----:B------:R3:W5:Y:S01]  /*f2f0*/  LDG.E.128 R36, desc[UR36][R24.64] ;  /* 0x0000002418247981 */ /* 0x000762000c1e1d00 */
[----:B------:R-:W-:Y:S01]  /*f300*/  UISETP.NE.AND UP0, UPT, UR15, URZ, UPT ;  /* 0x000000ff0f00728c */ /* 0x000fe2000bf05270 */
[----:B--2---:R-:W-:-:S08]  /*f310*/  HADD2.F32 R34, -RZ, R33.H0_H0 ;  /* 0x20000021ff227230 */ /* 0x004fd00000004100 */
[----:B---3--:R-:W-:Y:S05]  /*f320*/  BRA.U UP0, `(.L_x_746) ;  /* 0x0000000100507547 */ /* 0x008fea000b800000 */
[----:B------:R-:W-:Y:S01]  /*f330*/  ISETP.NE.AND P0, PT, R2, RZ, PT ;  /* 0x000000ff0200720c */ /* 0x000fe20003f05270 */
[----:B------:R-:W2:-:S12]  /*f340*/  LDS.128 R44, [R20] ;  /* 0x00000000142c7984 */ /* 0x000e980000000c00 */
[----:B------:R-:W-:Y:S01]  /*f350*/  VOTEU.ANY UP0, P0 ;  /* 0x0000000000ff7886 */ /* 0x000fe20000000100 */
[----:B------:R-:W-:-:S13]  /*f360*/  PLOP3.LUT P0, PT, PT, PT, UP0, 0x80, 0x8 ;  /* 0x000000000008781c */ /* 0x000fda0003f0f008 */
[----:B------:R-:W3:Y:S01]  /*f370*/  @P0 LDG.E.128 R48, desc[UR36][R28.64] ;  /* 0x000000241c300981 */ /* 0x000ee2000c1e1d00 */
[----:B------:R-:W-:Y:S01]  /*f380*/  PLOP3.LUT P1, PT, PT, PT, UP0, 0x80, 0x8 ;  /* 0x000000000008781c */ /* 0x000fe20003f2f008 */
[----:B------:R-:W-:Y:S01]  /*f390*/  IMAD.MOV.U32 R24, RZ, RZ, R43 ;  /* 0x000000ffff187224 */ /* 0x000fe200078e002b */
[----:B------:R-:W-:Y:S02]  /*f3a0*/  PLOP3.LUT P3, PT, PT, PT, UP0, 0x80, 0x8 ;  /* 0x000000000008781c */ /* 0x000fe40003f6f008 */
[----:B------:R-:W-:Y:S02]  /*f3b0*/  PLOP3.LUT P0, PT, PT, PT, UP0, 0x80, 0x8 ;  /* 0x000000000008781c */ /* 0x000fe40003f0f008 */
[----:B------:R-:W-:Y:S02]  /*f3c0*/  PLOP3.LUT P2, PT, PT, PT, UP0, 0x80, 0x8 ;  /* 0x000000000008781c */ /* 0x000fe40003f4f008 */
[----:B------:R-:W-:Y:S01]  /*f3d0*/  MOV R25, R52 ;  /* 0x0000003400197202 */ /* 0x000fe20000000f00 */
[----:B--2--5:R-:W-:-:S02]  /*f3e0*/  HFMA2 R36, R36, 1, 1, R44 ;  /* 0x3c003c0024247831 */ /* 0x024fc4000000002c */
[----:B------:R-:W-:Y:S02]  /*f3f0*/  HADD2 R37, R37, R45 ;  /* 0x0000002d25257230 */ /* 0x000fe40000000000 */
[----:B------:R-:W-:Y:S02]  /*f400*/  HFMA2 R38, R38, 1, 1, R46 ;  /* 0x3c003c0026267831 */ /* 0x000fe4000000002e */
[----:B------:R-:W-:Y:S02]  /*f410*/  HADD2 R39, R39, R47 ;  /* 0x0000002f27277230 */ /* 0x000fe40000000000 */
[----:B---3--:R-:W-:Y:S02]  /*f420*/  @P1 HFMA2 R37, R37, R49, -RZ ;  /* 0x0000003125251231 */ /* 0x008fe400001000ff */
[----:B------:R-:W-:Y:S02]  /*f430*/  @P0 HMUL2 R36, R36, R48 ;  /* 0x0000003024240232 */ /* 0x000fe40000000000 */
[----:B------:R-:W-:-:S02]  /*f440*/  @P3 HFMA2 R39, R39, R51, -RZ ;  /* 0x0000003327273231 */ /* 0x000fc400001000ff */
[----:B------:R-:W-:-:S05]  /*f450*/  @P2 HMUL2 R38, R38, R50 ;  /* 0x0000003226262232 */ /* 0x000fca0000000000 */
[----:B------:R2:W-:Y:S02]  /*f460*/  STG.E.128 desc[UR36][R24.64], R36 ;  /* 0x0000002418007986 */ /* 0x0005e4000c101d24 */
.L_x_746:
[----:B------:R-:W-:Y:S01]  /*f470*/  VIADD R27, R27, 0x1 ;  /* 0x000000011b1b7836 */ /* 0x000fe20000000000 */
[----:B------:R-:W-:Y:S01]  /*f480*/  IADD3 R43, P1, PT, R43, 0xe00, RZ ;  /* 0x00000e002b2b7810 */ /* 0x000fe20007f3e0ff */
[--C-:B--2--5:R-:W-:Y:S01]  /*f490*/  HADD2.F32 R24, -RZ, R36.reuse.H0_H0 ;  /* 0x20000024ff187230 */ /* 0x124fe20000004100 */
[----:B------:R-:W-:Y:S01]  /*f4a0*/  IADD3 R41, P2, PT, R41, 0xe00, RZ ;  /* 0x00000e0029297810 */ /* 0x000fe20007f5e0ff */
[----:B------:R-:W-:Y:S01]  /*f4b0*/  HADD2.F32 R25, -RZ, R36.H1_H1 ;  /* 0x30000024ff197230 */ /* 0x000fe20000004100 */
[----:B------:R-:W-:Y:S01]  /*f4c0*/  ISETP.NE.AND P0, PT, R27, RZ, PT ;  /* 0x000000ff1b00720c */ /* 0x000fe20003f05270 */
        /* <DEDUP_REMOVED lines=11> */
[----:B------:R-:W-:Y:S01]  /*f580*/  FFMA.FTZ R12, R34, R37, R12 ;  /* 0x00000025220c7223 */ /* 0x000fe2000001000c */
[----:B------:R-:W-:Y:S01]  /*f590*/  IADD3 R40, PT, PT, R40, 0x8, RZ ;  /* 0x0000000828287810 */ /* 0x000fe20007ffe0ff */
[----:B------:R-:W-:Y:S01]  /*f5a0*/  FFMA.FTZ R19, R34, R38, R19 ;  /* 0x0000002622137223 */ /* 0x000fe20000010013 */
[----:B------:R-:W-:-:S02]  /*f5b0*/  VIADD R26, R26, 0x10 ;  /* 0x000000101a1a7836 */ /* 0x000fc40000000000 */
[----:B------:R-:W-:Y:S01]  /*f5c0*/  FFMA.FTZ R16, R34, R39, R16 ;  /* 0x0000002722107223 */ /* 0x000fe20000010010 */
[----:B------:R-:W-:Y:S01]  /*f5d0*/  IADD3.X R42, PT, PT, RZ, R42, RZ, P2, !PT ;  /* 0x0000002aff2a7210 */ /* 0x000fe200017fe4ff */
[----:B------:R-:W-:Y:S01]  /*f5e0*/  IMAD.X R52, RZ, RZ, R52, P1 ;  /* 0x000000ffff347224 */ /* 0x000fe200008e0634 */
[----:B------:R-:W-:Y:S06]  /*f5f0*/  @P0 BRA `(.L_x_747) ;  /* 0xfffffffc00300947 */ /* 0x000fec000383ffff */
.L_x_745:
[----:B-1----:R-:W-:Y:S05]  /*f600*/  BSYNC.RECONVERGENT B2 ;  /* 0x0000000000027941 */ /* 0x002fea0003800200 */
.L_x_744:
[----:B------:R-:W-:-:S13]  /*f610*/  ISETP.GE.U32.AND P0, PT, R32, 0x18, PT ;  /* 0x000000182000780c */ /* 0x000fda0003f06070 */
[----:B------:R-:W-:Y:S05]  /*f620*/  @!P0 BRA `(.L_x_743) ;  /* 0x0000000800b48947 */ /* 0x000fea0003800000 */
[----:B------:R-:W1:Y:S02]  /*f630*/  LDCU UR5, c[0x0][0x40c] ;  /* 0x00008180ff0577ac */ /* 0x000e640008000800 */
[----:B-1----:R-:W-:-:S06]  /*f640*/  UISETP.NE.AND UP0, UPT, UR5, URZ, UPT ;  /* 0x000000ff0500728c */ /* 0x002fcc000bf05270 */
[----:B------:R-:W-:-:S13]  /*f650*/  PLOP3.LUT P0, PT, PT, PT, UP0, 0x80, 0x8 ;  /* 0x000000000008781c */ /* 0x000fda0003f0f008 */
.L_x_753:
[----:B------:R-:W-:Y:S01]  /*f660*/  IMAD R37, R40, 0xe0, RZ ;  /* 0x000000e028257824 */ /* 0x000fe200078e02ff */
[----:B------:R-:W-:-:S03]  /*f670*/  ISETP.NE.AND P5, PT, R2, RZ, PT ;  /* 0x000000ff0200720c */ /* 0x000fc60003fa5270 */
[----:B------:R-:W-:-:S05]  /*f680*/  IMAD.WIDE.U32 R24, R37, 0x2, R10 ;  /* 0x0000000225187825 */ /* 0x000fca00078e000a */
[----:B------:R1:W5:Y:S01]  /*f690*/  LDG.E.128 R44, desc[UR36][R24.64] ;  /* 0x00000024182c7981 */ /* 0x000362000c1e1d00 */
[----:B------:R-:W-:Y:S04]  /*f6a0*/  BSSY.RECONVERGENT B2, `(.L_x_748) ;  /* 0x0000014000027945 */ /* 0x000fe80003800200 */
[----:B------:R-:W-:Y:S05]  /*f6b0*/  @P0 BRA `(.L_x_749) ;  /* 0x0000000000480947 */ /* 0x000fea0003800000 */
[----:B------:R-:W-:Y:S01]  /*f6c0*/  VOTEU.ANY UP0, P5 ;  /* 0x0000000000ff7886 */ /* 0x000fe20002800100 */
[----:B------:R-:W-:Y:S01]  /*f6d0*/  PLOP3.LUT P0, PT, PT, PT, UP0, 0x80, 0x8 ;  /* 0x000000000008781c */ /* 0x000fe20003f0f008 */
[----:B-1----:R-:W1:-:S12]  /*f6e0*/  LDS.128 R24, [R20] ;  /* 0x0000000014187984 */ /* 0x002e580000000c00 */
[----:B------:R-:W2:Y:S01]  /*f6f0*/  @P0 LDG.E.128 R32, desc[UR36][R28.64] ;  /* 0x000000241c200981 */ /* 0x000ea2000c1e1d00 */
[----:B------:R-:W-:Y:S02]  /*f700*/  PLOP3.LUT P1, PT, PT, PT, UP0, 0x80, 0x8 ;  /* 0x000000000008781c */ /* 0x000fe40003f2f008 */
[----:B------:R-:W-:Y:S02]  /*f710*/  PLOP3.LUT P3, PT, PT, PT, UP0, 0x80, 0x8 ;  /* 0x000000000008781c */ /* 0x000fe40003f6f008 */
[----:B------:R-:W-:Y:S02]  /*f720*/  PLOP3.LUT P0, PT, PT, PT, UP0, 0x80, 0x8 ;  /* 0x000000000008781c */ /* 0x000fe40003f0f008 */
[----:B------:R-:W-:Y:S01]  /*f730*/  PLOP3.LUT P2, PT, PT, PT, UP0, 0x80, 0x8 ;  /* 0x000000000008781c */ /* 0x000fe20003f4f008 */
[----:B-1---5:R-:W-:Y:S02]  /*f740*/  HFMA2 R44, R44, 1, 1, R24 ;  /* 0x3c003c002c2c7831 */ /* 0x022fe40000000018 */
[----:B------:R-:W-:-:S02]  /*f750*/  HADD2 R45, R45, R25 ;  /* 0x000000192d2d7230 */ /* 0x000fc40000000000 */
[----:B------:R-:W-:Y:S02]  /*f760*/  HFMA2 R46, R46, 1, 1, R26 ;  /* 0x3c003c002e2e7831 */ /* 0x000fe4000000001a */
[----:B------:R-:W-:Y:S02]  /*f770*/  HADD2 R47, R47, R27 ;  /* 0x0000001b2f2f7230 */ /* 0x000fe40000000000 */
[----:B------:R-:W-:-:S04]  /*f780*/  IMAD.WIDE.U32 R24, R37, 0x2, R8 ;  /* 0x0000000225187825 */ /* 0x000fc800078e0008 */
[----:B--2---:R-:W-:Y:S02]  /*f790*/  @P1 HFMA2 R45, R45, R33, -RZ ;  /* 0x000000212d2d1231 */ /* 0x004fe400001000ff */
[----:B------:R-:W-:Y:S02]  /*f7a0*/  @P0 HMUL2 R44, R44, R32 ;  /* 0x000000202c2c0232 */ /* 0x000fe40000000000 */
[----:B------:R-:W-:Y:S02]  /*f7b0*/  @P3 HFMA2 R47, R47, R35, -RZ ;  /* 0x000000232f2f3231 */ /* 0x000fe400001000ff */
[----:B------:R-:W-:-:S05]  /*f7c0*/  @P2 HMUL2 R46, R46, R34 ;  /* 0x000000222e2e2232 */ /* 0x000fca0000000000 */
[----:B------:R2:W-:Y:S02]  /*f7d0*/  STG.E.128 desc[UR36][R24.64], R44 ;  /* 0x0000002c18007986 */ /* 0x0005e4000c101d24 */
.L_x_749:
[----:B------:R-:W-:Y:S05]  /*f7e0*/  BSYNC.RECONVERGENT B2 ;  /* 0x0000000000027941 */ /* 0x000fea0003800200 */
.L_x_748:
[C---:B-12---:R-:W-:Y:S01]  /*f7f0*/  IADD3 R25, PT, PT, R37.reuse, 0x700, RZ ;  /* 0x0000070025197810 */ /* 0x046fe20007ffe0ff */
[C---:B------:R-:W-:Y:S01]  /*f800*/  VIADD R41, R37.reuse, 0xe00 ;  /* 0x00000e0025297836 */ /* 0x040fe20000000000 */
[----:B------:R-:W-:Y:S01]  /*f810*/  IADD3 R55, PT, PT, R37, 0x1500, RZ ;  /* 0x0000150025377810 */ /* 0x000fe20007ffe0ff */
[----:B------:R-:W-:Y:S02]  /*f820*/  UISETP.NE.AND UP0, UPT, UR11, URZ, UPT ;  /* 0x000000ff0b00728c */ /* 0x000fe4000bf05270 */
[----:B------:R-:W-:-:S04]  /*f830*/  IMAD.WIDE.U32 R36, R25, 0x2, R10 ;  /* 0x0000000219247825 */ /* 0x000fc800078e000a */
[----:B------:R-:W-:Y:S01]  /*f840*/  PLOP3.LUT P0, PT, PT, PT, UP0, 0x80, 0x8 ;  /* 0x000000000008781c */ /* 0x000fe20003f0f008 */
[--C-:B------:R-:W-:Y:S01]  /*f850*/  IMAD.WIDE.U32 R32, R41, 0x2, R10.reuse ;  /* 0x0000000229207825 */ /* 0x100fe200078e000a */
[----:B------:R-:W5:Y:S03]  /*f860*/  LDG.E.128 R36, desc[UR36][R36.64] ;  /* 0x0000002424247981 */ /* 0x000f66000c1e1d00 */
[----:B------:R-:W-:-:S08]  /*f870*/  IMAD.WIDE.U32 R26, R55, 0x2, R10 ;  /* 0x00000002371a7825 */ /* 0x000fd000078e000a */
[----:B------:R-:W-:Y:S05]  /*f880*/  @P0 BRA `(.L_x_750) ;  /* 0x0000000000480947 */ /* 0x000fea0003800000 */
[----:B------:R-:W-:Y:S01]  /*f890*/  VOTEU.ANY UP0, P5 ;  /* 0x0000000000ff7886 */ /* 0x000fe20002800100 */
[----:B------:R-:W-:Y:S01]  /*f8a0*/  PLOP3.LUT P1, PT, PT, PT, UP0, 0x80, 0x8 ;  /* 0x000000000008781c */ /* 0x000fe20003f2f008 */
[----:B------:R-:W1:-:S12]  /*f8b0*/  LDS.128 R56, [R20] ;  /* 0x0000000014387984 */ /* 0x000e580000000c00 */
[----:B------:R-:W2:Y:S01]  /*f8c0*/  @P1 LDG.E.128 R48, desc[UR36][R28.64] ;  /* 0x000000241c301981 */ /* 0x000ea2000c1e1d00 */
[----:B------:R-:W-:Y:S01]  /*f8d0*/  PLOP3.LUT P2, PT, PT, PT, UP0, 0x80, 0x8 ;  /* 0x000000000008781c */ /* 0x000fe20003f4f008 */
[----:B------:R-:W-:Y:S01]  /*f8e0*/  IMAD.WIDE.U32 R24, R25, 0x2, R8 ;  /* 0x0000000219187825 */ /* 0x000fe200078e0008 */
[----:B------:R-:W-:Y:S02]  /*f8f0*/  PLOP3.LUT P4, PT, PT, PT, UP0, 0x80, 0x8 ;  /* 0x000000000008781c */ /* 0x000fe40003f8f008 */
[----:B------:R-:W-:Y:S02]  /*f900*/  PLOP3.LUT P1, PT, PT, PT, UP0, 0x80, 0x8 ;  /* 0x000000000008781c */ /* 0x000fe40003f2f008 */
[----:B------:R-:W-:Y:S01]  /*f910*/  PLOP3.LUT P3, PT, PT, PT, UP0, 0x80, 0x8 ;  /* 0x000000000008781c */ /* 0x000fe20003f6f008 */
[----:B-1---5:R-:W-:Y:S02]  /*f920*/  HFMA2 R36, R36, 1, 1, R56 ;  /* 0x3c003c0024247831 */ /* 0x022fe40000000038 */
[----:B------:R-:W-:-:S02]  /*f930*/  HADD2 R37, R37, R57 ;  /* 0x0000003925257230 */ /* 0x000fc40000000000 */
[----:B------:R-:W-:Y:S02]  /*f940*/  HFMA2 R38, R38, 1, 1, R58 ;  /* 0x3c003c0026267831 */ /* 0x000fe4000000003a */
[----:B------:R-:W-:Y:S02]  /*f950*/  HADD2 R39, R39, R59 ;  /* 0x0000003b27277230 */ /* 0x000fe40000000000 */
[----:B--2---:R-:W-:Y:S02]  /*f960*/  @P2 HFMA2 R37, R37, R49, -RZ ;  /* 0x0000003125252231 */ /* 0x004fe400001000ff */
[----:B------:R-:W-:Y:S02]  /*f970*/  @P1 HMUL2 R36, R36, R48 ;  /* 0x0000003024241232 */ /* 0x000fe40000000000 */
[----:B------:R-:W-:Y:S02]  /*f980*/  @P4 HFMA2 R39, R39, R51, -RZ ;  /* 0x0000003327274231 */ /* 0x000fe400001000ff */
[----:B------:R-:W-:-:S05]  /*f990*/  @P3 HMUL2 R38, R38, R50 ;  /* 0x0000003226263232 */ /* 0x000fca0000000000 */
[----:B------:R1:W-:Y:S02]  /*f9a0*/  STG.E.128 desc[UR36][R24.64], R36 ;  /* 0x0000002418007986 */ /* 0x0003e4000c101d24 */
.L_x_750:
[----:B------:R-:W5:Y:S01]  /*f9b0*/  LDG.E.128 R32, desc[UR36][R32.64] ;  /* 0x0000002420207981 */ /* 0x000f62000c1e1d00 */
[----:B------:R-:W-:Y:S05]  /*f9c0*/  @P0 BRA `(.L_x_751) ;  /* 0x0000000000480947 */ /* 0x000fea0003800000 */
[----:B------:R-:W-:Y:S01]  /*f9d0*/  VOTEU.ANY UP0, P5 ;  /* 0x0000000000ff7886 */ /* 0x000fe20002800100 */
[----:B------:R-:W-:Y:S01]  /*f9e0*/  PLOP3.LUT P1, PT, PT, PT, UP0, 0x80, 0x8 ;  /* 0x000000000008781c */ /* 0x000fe20003f2f008 */
[----:B------:R-:W2:-:S12]  /*f9f0*/  LDS.128 R56, [R20] ;  /* 0x0000000014387984 */ /* 0x000e980000000c00 */
[----:B------:R-:W3:Y:S01]  /*fa00*/  @P1 LDG.E.128 R48, desc[UR36][R28.64] ;  /* 0x000000241c301981 */ /* 0x000ee2000c1e1d00 */
[----:B------:R-:W-:Y:S01]  /*fa10*/  PLOP3.LUT P2, PT, PT, PT, UP0, 0x80, 0x8 ;  /* 0x000000000008781c */ /* 0x000fe20003f4f008 */
[----:B-1----:R-:W-:Y:S01]  /*fa20*/  IMAD.WIDE.U32 R24, R41, 0x2, R8 ;  /* 0x0000000229187825 */ /* 0x002fe200078e0008 */
[----:B------:R-:W-:Y:S02]  /*fa30*/  PLOP3.LUT P4, PT, PT, PT, UP0, 0x80, 0x8 ;  /* 0x000000000008781c */ /* 0x000fe40003f8f008 */
[----:B------:R-:W-:Y:S02]  /*fa40*/  PLOP3.LUT P1, PT, PT, PT, UP0, 0x80, 0x8 ;  /* 0x000000000008781c */ /* 0x000fe40003f2f008 */
[----:B------:R-:W-:Y:S01]  /*fa50*/  PLOP3.LUT P3, PT, PT, PT, UP0, 0x80, 0x8 ;  /* 0x000000000008781c */ /* 0x000fe20003f6f008 */
[----:B--2--5:R-:W-:Y:S02]  /*fa60*/  HFMA2 R33, R33, 1, 1, R57 ;  /* 0x3c003c0021217831 */ /* 0x024fe40000000039 */
        /* <DEDUP_REMOVED lines=8> */
.L_x_751:
[----:B-12---:R-:W5:Y:S01]  /*faf0*/  LDG.E.128 R24, desc[UR36][R26.64] ;  /* 0x000000241a187981 */ /* 0x006f62000c1e1d00 */
[----:B------:R-:W-:Y:S02]  /*fb00*/  VIADD R42, R40, -UR10 ;  /* 0x8000000a282a7c36 */ /* 0x000fe40008000000 */
[--C-:B-----5:R-:W-:Y:S02]  /*fb10*/  HADD2.F32 R49, -RZ, R46.reuse.H0_H0 ;  /* 0x2000002eff317230 */ /* 0x120fe40000004100 */
[----:B------:R-:W-:Y:S01]  /*fb20*/  HADD2.F32 R46, -RZ, R46.H1_H1 ;  /* 0x3000002eff2e7230 */ /* 0x000fe20000004100 */
[----:B------:R-:W-:Y:S01]  /*fb30*/  LEA R52, R42, R23, 0x1 ;  /* 0x000000172a347211 */ /* 0x000fe200078e08ff */
[----:B------:R-:W-:Y:S02]  /*fb40*/  HADD2.F32 R43, -RZ, R44.H1_H1 ;  /* 0x3000002cff2b7230 */ /* 0x000fe40000004100 */
[--C-:B------:R-:W-:Y:S02]  /*fb50*/  HADD2.F32 R48, -RZ, R47.reuse.H0_H0 ;  /* 0x2000002fff307230 */ /* 0x100fe40000004100 */
[----:B------:R-:W1:Y:S01]  /*fb60*/  LDS.U16 R41, [R52] ;  /* 0x0000000034297984 */ /* 0x000e620000000400 */
[----:B------:R-:W-:-:S03]  /*fb70*/  HADD2.F32 R47, -RZ, R47.H1_H1 ;  /* 0x3000002fff2f7230 */ /* 0x000fc60000004100 */
[----:B------:R-:W2:Y:S04]  /*fb80*/  LDS.U16 R50, [R52+0x10] ;  /* 0x0000100034327984 */ /* 0x000ea80000000400 */
[----:B------:R-:W3:Y:S01]  /*fb90*/  LDS.U16 R51, [R52+0x20] ;  /* 0x0000200034337984 */ /* 0x000ee20000000400 */
[----:B-1----:R-:W-:Y:S02]  /*fba0*/  HADD2.F32 R42, -RZ, R41.H0_H0 ;  /* 0x20000029ff2a7230 */ /* 0x002fe40000004100 */
[----:B------:R-:W-:Y:S02]  /*fbb0*/  HADD2.F32 R41, -RZ, R44.H0_H0 ;  /* 0x2000002cff297230 */ /* 0x000fe40000004100 */
[--C-:B------:R-:W-:Y:S02]  /*fbc0*/  HADD2.F32 R44, -RZ, R45.reuse.H0_H0 ;  /* 0x2000002dff2c7230 */ /* 0x100fe40000004100 */
[----:B------:R-:W-:Y:S01]  /*fbd0*/  FFMA.FTZ R46, R42, R46, R19 ;  /* 0x0000002e2a2e7223 */ /* 0x000fe20000010013 */
[----:B------:R-:W-:-:S02]  /*fbe0*/  HADD2.F32 R45, -RZ, R45.H1_H1 ;  /* 0x3000002dff2d7230 */ /* 0x000fc40000004100 */
[C---:B------:R-:W-:Y:S01]  /*fbf0*/  FFMA.FTZ R18, R42.reuse, R43, R18 ;  /* 0x0000002b2a127223 */ /* 0x040fe20000010012 */
[C---:B------:R-:W-:Y:S01]  /*fc00*/  FFMA.FTZ R48, R42.reuse, R48, R17 ;  /* 0x000000302a307223 */ /* 0x040fe20000010011 */
[--C-:B------:R-:W-:Y:S02]  /*fc10*/  HADD2.F32 R19, -RZ, R37.reuse.H0_H0 ;  /* 0x20000025ff137230 */ /* 0x100fe40000004100 */
[C---:B------:R-:W-:Y:S01]  /*fc20*/  FFMA.FTZ R53, R42.reuse, R41, R21 ;  /* 0x000000292a357223 */ /* 0x040fe20000010015 */
[----:B--2---:R-:W-:Y:S02]  /*fc30*/  HADD2.F32 R50, -RZ, R50.H0_H0 ;  /* 0x20000032ff327230 */ /* 0x004fe40000004100 */
[C---:B------:R-:W-:Y:S01]  /*fc40*/  FFMA.FTZ R44, R42.reuse, R44, R15 ;  /* 0x0000002c2a2c7223 */ /* 0x040fe2000001000f */
[----:B------:R-:W-:Y:S02]  /*fc50*/  HADD2.F32 R17, -RZ, R36.H1_H1 ;  /* 0x30000024ff117230 */ /* 0x000fe40000004100 */
[----:B------:R-:W-:Y:S01]  /*fc60*/  FFMA.FTZ R12, R42, R45, R12 ;  /* 0x0000002d2a0c7223 */ /* 0x000fe2000001000c */
[----:B------:R-:W-:-:S02]  /*fc70*/  HADD2.F32 R37, -RZ, R37.H1_H1 ;  /* 0x30000025ff257230 */ /* 0x000fc40000004100 */
[C---:B------:R-:W-:Y:S01]  /*fc80*/  FFMA.FTZ R14, R42.reuse, R49, R14 ;  /* 0x000000312a0e7223 */ /* 0x040fe2000001000e */
[--C-:B------:R-:W-:Y:S02]  /*fc90*/  HADD2.F32 R43, -RZ, R39.reuse.H0_H0 ;  /* 0x20000027ff2b7230 */ /* 0x100fe40000004100 */
[----:B------:R-:W-:Y:S01]  /*fca0*/  FFMA.FTZ R16, R42, R47, R16 ;  /* 0x0000002f2a107223 */ /* 0x000fe20000010010 */
[----:B------:R-:W-:Y:S02]  /*fcb0*/  HADD2.F32 R21, -RZ, R38.H0_H0 ;  /* 0x20000026ff157230 */ /* 0x000fe40000004100 */
[C---:B------:R-:W-:Y:S01]  /*fcc0*/  FFMA.FTZ R17, R50.reuse, R17, R18 ;  /* 0x0000001132117223 */ /* 0x040fe20000010012 */
[----:B------:R-:W-:Y:S02]  /*fcd0*/  HADD2.F32 R39, -RZ, R39.H1_H1 ;  /* 0x30000027ff277230 */ /* 0x000fe40000004100 */
[----:B------:R-:W-:Y:S01]  /*fce0*/  FFMA.FTZ R37, R50, R37, R12 ;  /* 0x0000002532257223 */ /* 0x000fe2000001000c */
[----:B------:R-:W-:-:S02]  /*fcf0*/  HADD2.F32 R15, -RZ, R36.H0_H0 ;  /* 0x20000024ff0f7230 */ /* 0x000fc40000004100 */
[C---:B------:R-:W-:Y:S01]  /*fd00*/  FFMA.FTZ R21, R50.reuse, R21, R14 ;  /* 0x0000001532157223 */ /* 0x040fe2000001000e */
[----:B------:R-:W-:Y:S02]  /*fd10*/  HADD2.F32 R41, -RZ, R38.H1_H1 ;  /* 0x30000026ff297230 */ /* 0x000fe40000004100 */
[C---:B------:R-:W-:Y:S01]  /*fd20*/  FFMA.FTZ R39, R50.reuse, R39, R16 ;  /* 0x0000002732277223 */ /* 0x040fe20000010010 */
[----:B---3--:R-:W-:Y:S02]  /*fd30*/  HADD2.F32 R51, -RZ, R51.H0_H0 ;  /* 0x20000033ff337230 */ /* 0x008fe40000004100 */
[C---:B------:R-:W-:Y:S01]  /*fd40*/  FFMA.FTZ R42, R50.reuse, R15, R53 ;  /* 0x0000000f322a7223 */ /* 0x040fe20000010035 */
[----:B------:R-:W-:Y:S02]  /*fd50*/  HADD2.F32 R12, -RZ, R32.H0_H0 ;  /* 0x20000020ff0c7230 */ /* 0x000fe40000004100 */
[----:B------:R-:W-:Y:S01]  /*fd60*/  FFMA.FTZ R19, R50, R19, R44 ;  /* 0x0000001332137223 */ /* 0x000fe2000001002c */
[----:B------:R-:W-:-:S02]  /*fd70*/  HADD2.F32 R18, -RZ, R34.H0_H0 ;  /* 0x20000022ff127230 */ /* 0x000fc40000004100 */
[C---:B------:R-:W-:Y:S01]  /*fd80*/  FFMA.FTZ R41, R50.reuse, R41, R46 ;  /* 0x0000002932297223 */ /* 0x040fe2000001002e */
[----:B------:R-:W-:Y:S02]  /*fd90*/  HADD2.F32 R32, -RZ, R32.H1_H1 ;  /* 0x30000020ff207230 */ /* 0x000fe40000004100 */
[----:B------:R-:W-:Y:S01]  /*fda0*/  FFMA.FTZ R43, R50, R43, R48 ;  /* 0x0000002b322b7223 */ /* 0x000fe20000010030 */
[--C-:B------:R-:W-:Y:S02]  /*fdb0*/  HADD2.F32 R14, -RZ, R33.reuse.H0_H0 ;  /* 0x20000021ff0e7230 */ /* 0x100fe40000004100 */
        /* <DEDUP_REMOVED lines=9> */
[C---:B------:R-:W-:Y:S01]  /*fe50*/  FFMA.FTZ R34, R51.reuse, R34, R41 ;  /* 0x0000002233227223 */ /* 0x040fe20000010029 */
[C---:B------:R-:W-:Y:S01]  /*fe60*/  FFMA.FTZ R36, R51.reuse, R36, R43 ;  /* 0x0000002433247223 */ /* 0x040fe2000001002b */
[----:B------:R-:W-:Y:S01]  /*fe70*/  FFMA.FTZ R38, R51, R38, R39 ;  /* 0x0000002633267223 */ /* 0x000fe20000010027 */
[----:B------:R-:W-:Y:S06]  /*fe80*/  @P0 BRA `(.L_x_752) ;  /* 0x0000000000480947 */ /* 0x000fec0003800000 */
        /* <DEDUP_REMOVED lines=9> */
[----:B-1----:R-:W-:Y:S02]  /*ff20*/  HFMA2 R24, R24, 1, 1, R48 ;  /* 0x3c003c0018187831 */ /* 0x002fe40000000030 */
        /* <DEDUP_REMOVED lines=8> */
.L_x_752:
[----:B------:R-:W2:Y:S01]  /*ffb0*/  LDS.U16 R12, [R52+0x30] ;  /* 0x00003000340c7984 */ /* 0x000ea20000000400 */
[----:B------:R-:W-:Y:S02]  /*ffc0*/  VIADD R40, R40, 0x20 ;  /* 0x0000002028287836 */ /* 0x000fe40000000000 */
[----:B-1----:R-:W-:Y:S02]  /*ffd0*/  HADD2.F32 R15, -RZ, R24.H1_H1 ;  /* 0x30000018ff0f7230 */ /* 0x002fe40000004100 */
[--C-:B------:R-:W-:Y:S01]  /*ffe0*/  HADD2.F32 R17, -RZ, R25.reuse.H0_H0 ;  /* 0x20000019ff117230 */ /* 0x100fe20000004100 */
[----:B------:R-:W-:Y:S01]  /*fff0*/  ISETP.GE.AND P1, PT, R40, R31, PT ;  /* 0x0000001f2800720c */ /* 0x000fe20003f26270 */
[----:B------:R-:W-:Y:S02]  /*10000*/  HADD2.F32 R19, -RZ, R26.H0_H0 ;  /* 0x2000001aff137230 */ /* 0x000fe40000004100 */
[----:B------:R-:W-:Y:S02]  /*10010*/  HADD2.F32 R21, -RZ, R24.H0_H0 ;  /* 0x20000018ff157230 */ /* 0x000fe40000004100 */
[----:B------:R-:W-:-:S02]  /*10020*/  HADD2.F32 R25, -RZ, R25.H1_H1 ;  /* 0x30000019ff197230 */ /* 0x000fc40000004100 */
[----:B------:R-:W-:Y:S02]  /*10030*/  HADD2.F32 R33, -RZ, R26.H1_H1 ;  /* 0x3000001aff217230 */ /* 0x000fe40000004100 */
[--C-:B------:R-:W-:Y:S02]  /*10040*/  HADD2.F32 R35, -RZ, R27.reuse.H0_H0 ;  /* 0x2000001bff237230 */ /* 0x100fe40000004100 */
[----:B------:R-:W-:Y:S02]  /*10050*/  HADD2.F32 R27, -RZ, R27.H1_H1 ;  /* 0x3000001bff1b7230 */ /* 0x000fe40000004100 */
[----:B--2---:R-:W-:-:S05]  /*10060*/  HADD2.F32 R16, -RZ, R12.H0_H0 ;  /* 0x2000000cff107230 */ /* 0x004fca0000004100 */
        /* <DEDUP_REMOVED lines=9> */
.L_x_743:
[----:B-1----:R-:W-:Y:S05]  /*10100*/  BSYNC.RECONVERGENT B1 ;  /* 0x0000000000017941 */ /* 0x002fea0003800200 */
.L_x_742:
[----:B------:R-:W-:Y:S01]  /*10110*/  ISETP.GE.AND P0, PT, R30, UR14, PT ;  /* 0x0000000e1e007c0c */ /* 0x000fe2000bf06270 */
[----:B------:R-:W-:-:S12]  /*10120*/  BSSY.RECONVERGENT B1, `(.L_x_754) ;  /* 0x00000f4000017945 */ /* 0x000fd80003800200 */
[----:B------:R-:W-:Y:S05]  /*10130*/  @P0 BRA `(.L_x_755) ;  /* 0x0000000c00c80947 */ /* 0x000fea0003800000 */
[----:B------:R-:W1:Y:S01]  /*10140*/  LDCU UR5, c[0x0][0x3f8] ;  /* 0x00007f00ff0577ac */ /* 0x000e620008000800 */
[----:B------:R-:W-:Y:S01]  /*10150*/  IADD3 R28, PT, PT, R30, 0x8, RZ ;  /* 0x000000081e1c7810 */ /* 0x000fe20007ffe0ff */
[----:B------:R-:W2:Y:S01]  /*10160*/  LDC.64 R24, c[0x0][0x458] ;  /* 0x00011600ff187b82 */ /* 0x000ea20000000a00 */
[----:B------:R-:W-:Y:S01]  /*10170*/  BSSY.RECONVERGENT B2, `(.L_x_756) ;  /* 0x0000053000027945 */ /* 0x000fe20003800200 */
[----:B------:R-:W-:Y:S01]  /*10180*/  ULOP3.LUT UR6, URZ, UR10, URZ, 0x33, !UPT ;  /* 0x0000000aff067292 */ /* 0x000fe2000f8e33ff */
[----:B------:R-:W-:-:S05]  /*10190*/  VIMNMX R27, PT, PT, R28, UR14, !PT ;  /* 0x0000000e1c1b7c48 */ /* 0x000fca000ffe0100 */
[----:B------:R-:W-:-:S04]  /*101a0*/  IADD3 R29, PT, PT, -R0, UR6, R27 ;  /* 0x00000006001d7c10 */ /* 0x000fc8000fffe11b */
[----:B------:R-:W-:Y:S01]  /*101b0*/  LOP3.LUT P0, RZ, R29, 0x8, RZ, 0xc0, !PT ;  /* 0x000000081dff7812 */ /* 0x000fe2000780c0ff */
[----:B-1----:R-:W-:-:S06]  /*101c0*/  UIMAD UR5, UR38, UR5, UR16 ;  /* 0x00000005260572a4 */ /* 0x002fcc000f8e0210 */
[----:B------:R-:W-:-:S04]  /*101d0*/  IMAD.U32 R26, RZ, RZ, UR5 ;  /* 0x00000005ff1a7e24 */ /* 0x000fc8000f8e00ff */
[----:B------:R-:W-:Y:S01]  /*101e0*/  IMAD R27, R26, 0xe0, R13 ;  /* 0x000000e01a1b7824 */ /* 0x000fe200078e020d */
[----:B------:R-:W-:-:S03]  /*101f0*/  MOV R26, R30 ;  /* 0x0000001e001a7202 */ /* 0x000fc60000000f00 */
[----:B--2---:R-:W-:Y:S01]  /*10200*/  IMAD.WIDE R24, R27, 0x2, R24 ;  /* 0x000000021b187825 */ /* 0x004fe200078e0218 */
[----:B------:R-:W-:Y:S06]  /*10210*/  @P0 BRA `(.L_x_757) ;  /* 0x0000000400200947 */ /* 0x000fec0003800000 */
[----:B------:R-:W1:Y:S01]  /*10220*/  LDC R31, c[0x0][0x3f4] ;  /* 0x0000fd00ff1f7b82 */ /* 0x000e620000000800 */
[----:B------:R-:W-:Y:S01]  /*10230*/  IMAD.MOV.U32 R26, RZ, RZ, R28 ;  /* 0x000000ffff1a7224 */ /* 0x000fe200078e001c */
[----:B-1----:R-:W-:-:S13]  /*10240*/  ISETP.GE.AND P0, PT, R30, R31, PT ;  /* 0x0000001f1e00720c */ /* 0x002fda0003f06270 */
[----:B------:R-:W-:Y:S05]  /*10250*/  @!P0 BRA `(.L_x_757) ;  /* 0x0000000400108947 */ /* 0x000fea0003800000 */
[----:B------:R-:W-:Y:S01]  /*10260*/  IABS R33, R31 ;  /* 0x0000001f00217213 */ /* 0x000fe20000000000 */
[----:B------:R-:W1:Y:S01]  /*10270*/  LDCU UR5, c[0x0][0x40c] ;  /* 0x00008180ff0577ac */ /* 0x000e620008000800 */
[----:B------:R-:W-:Y:S02]  /*10280*/  IABS R36, R30 ;  /* 0x0000001e00247213 */ /* 0x000fe40000000000 */
[----:B------:R-:W2:Y:S01]  /*10290*/  I2F.RP R32, R33 ;  /* 0x0000002100207306 */ /* 0x000ea20000209400 */
[----:B------:R-:W-:Y:S02]  /*102a0*/  ISETP.GE.AND P1, PT, R30, RZ, PT ;  /* 0x000000ff1e00720c */ /* 0x000fe40003f26270 */
[----:B------:R-:W-:-:S05]  /*102b0*/  ISETP.NE.AND P2, PT, R31, RZ, PT ;  /* 0x000000ff1f00720c */ /* 0x000fca0003f45270 */
[----:B--2---:R-:W2:Y:S02]  /*102c0*/  MUFU.RCP R32, R32 ;  /* 0x0000002000207308 */ /* 0x004ea40000001000 */
[----:B--2---:R-:W-:-:S06]  /*102d0*/  IADD3 R34, PT, PT, R32, 0xffffffe, RZ ;  /* 0x0ffffffe20227810 */ /* 0x004fcc0007ffe0ff */
[----:B------:R-:W2:Y:S02]  /*102e0*/  F2I.FTZ.U32.TRUNC.NTZ R27, R34 ;  /* 0x00000022001b7305 */ /* 0x000ea4000021f000 */
[----:B--2---:R-:W-:-:S04]  /*102f0*/  IMAD.MOV R26, RZ, RZ, -R27 ;  /* 0x000000ffff1a7224 */ /* 0x004fc800078e0a1b */
[----:B------:R-:W-:Y:S02]  /*10300*/  IMAD R35, R26, R33, RZ ;  /* 0x000000211a237224 */ /* 0x000fe400078e02ff */
[----:B------:R-:W-:-:S05]  /*10310*/  HFMA2 R26, -RZ, RZ, 0, 0 ;  /* 0x00000000ff1a7431 */ /* 0x000fca00000001ff */
[----:B------:R-:W-:-:S04]  /*10320*/  IMAD.HI.U32 R26, R27, R35, R26 ;  /* 0x000000231b1a7227 */ /* 0x000fc800078e001a */
[----:B------:R-:W-:-:S04]  /*10330*/  IMAD.MOV.U32 R27, RZ, RZ, R36 ;  /* 0x000000ffff1b7224 */ /* 0x000fc800078e0024 */
[----:B------:R-:W-:-:S05]  /*10340*/  IMAD.HI.U32 R26, R26, R27, RZ ;  /* 0x0000001b1a1a7227 */ /* 0x000fca00078e00ff */
[----:B------:R-:W-:-:S05]  /*10350*/  IADD3 R26, PT, PT, -R26, RZ, RZ ;  /* 0x000000ff1a1a7210 */ /* 0x000fca0007ffe1ff */
[----:B------:R-:W-:-:S05]  /*10360*/  IMAD R26, R33, R26, R27 ;  /* 0x0000001a211a7224 */ /* 0x000fca00078e021b */
[----:B------:R-:W-:-:S13]  /*10370*/  ISETP.GT.U32.AND P0, PT, R33, R26, PT ;  /* 0x0000001a2100720c */ /* 0x000fda0003f04070 */
[----:B------:R-:W-:-:S05]  /*10380*/  @!P0 IMAD.IADD R26, R26, 0x1, -R33 ;  /* 0x000000011a1a8824 */ /* 0x000fca00078e0a21 */
[----:B------:R-:W-:-:S13]  /*10390*/  ISETP.GT.U32.AND P0, PT, R33, R26, PT ;  /* 0x0000001a2100720c */ /* 0x000fda0003f04070 */
[----:B------:R-:W-:-:S05]  /*103a0*/  @!P0 IADD3 R26, PT, PT, R26, -R33, RZ ;  /* 0x800000211a1a8210 */ /* 0x000fca0007ffe0ff */
[----:B------:R-:W-:Y:S01]  /*103b0*/  @!P1 IMAD.MOV R26, RZ, RZ, -R26 ;  /* 0x000000ffff1a9224 */ /* 0x000fe200078e0a1a */
[----:B------:R-:W-:-:S05]  /*103c0*/  @!P2 LOP3.LUT R26, RZ, R31, RZ, 0x33, !PT ;  /* 0x0000001fff1aa212 */ /* 0x000fca00078e33ff */
[----:B------:R-:W-:-:S04]  /*103d0*/  IMAD R27, R26, 0xe0, RZ ;  /* 0x000000e01a1b7824 */ /* 0x000fc800078e02ff */
[----:B------:R-:W-:-:S05]  /*103e0*/  IMAD.WIDE.U32 R26, R27, 0x2, R10 ;  /* 0x000000021b1a7825 */ /* 0x000fca00078e000a */
[----:B------:R2:W5:Y:S01]  /*103f0*/  LDG.E.128 R32, desc[UR36][R26.64] ;  /* 0x000000241a207981 */ /* 0x000562000c1e1d00 */
[----:B------:R-:W-:Y:S01]  /*10400*/  LEA R31, R0, R23, 0x1 ;  /* 0x00000017001f7211 */ /* 0x000fe200078e08ff */
[----:B-1----:R-:W-:-:S05]  /*10410*/  UISETP.NE.AND UP0, UPT, UR5, URZ, UPT ;  /* 0x000000ff0500728c */ /* 0x002fca000bf05270 */
[----:B------:R-:W1:Y:S02]  /*10420*/  LDS.U16 R31, [R31] ;  /* 0x000000001f1f7984 */ /* 0x000e640000000400 */
[----:B-1----:R-:W-:Y:S02]  /*10430*/  HADD2.F32 R40, -RZ, R31.H0_H0 ;  /* 0x2000001fff287230 */ /* 0x002fe40000004100 */
[----:B--2---:R-:W-:Y:S05]  /*10440*/  BRA.U UP0, `(.L_x_758) ;  /* 0x0000000100507547 */ /* 0x004fea000b800000 */
[----:B------:R-:W-:Y:S01]  /*10450*/  ISETP.NE.AND P3, PT, R2, RZ, PT ;  /* 0x000000ff0200720c */ /* 0x000fe20003f65270 */
[----:B------:R-:W1:-:S12]  /*10460*/  LDS.128 R44, [R20] ;  /* 0x00000000142c7984 */ /* 0x000e580000000c00 */
[----:B------:R-:W-:Y:S01]  /*10470*/  VOTEU.ANY UP0, P3 ;  /* 0x0000000000ff7886 */ /* 0x000fe20001800100 */
[----:B------:R-:W-:-:S13]  /*10480*/  PLOP3.LUT P0, PT, PT, PT, UP0, 0x80, 0x8 ;  /* 0x000000000008781c */ /* 0x000fda0003f0f008 */
[----:B------:R-:W2:Y:S01]  /*10490*/  @P0 LDG.E.128 R36, desc[UR36][R24.64] ;  /* 0x0000002418240981 */ /* 0x000ea2000c1e1d00 */
[----:B------:R-:W-:Y:S01]  /*104a0*/  PLOP3.LUT P1, PT, PT, PT, UP0, 0x80, 0x8 ;  /* 0x000000000008781c */ /* 0x000fe20003f2f008 */
[----:B------:R-:W-:Y:S01]  /*104b0*/  IMAD R27, R30, 0xe0, RZ ;  /* 0x000000e01e1b7824 */ /* 0x000fe200078e02ff */
[----:B------:R-:W-:Y:S02]  /*104c0*/  PLOP3.LUT P3, PT, PT, PT, UP0, 0x80, 0x8 ;  /* 0x000000000008781c */ /* 0x000fe40003f6f008 */
[----:B------:R-:W-:Y:S01]  /*104d0*/  PLOP3.LUT P0, PT, PT, PT, UP0, 0x80, 0x8 ;  /* 0x000000000008781c */ /* 0x000fe20003f0f008 */
[----:B------:R-:W-:Y:S01]  /*104e0*/  IMAD.WIDE.U32 R26, R27, 0x2, R8 ;  /* 0x000000021b1a7825 */ /* 0x000fe200078e0008 */
[----:B------:R-:W-:-:S03]  /*104f0*/  PLOP3.LUT P2, PT, PT, PT, UP0, 0x80, 0x8 ;  /* 0x000000000008781c */ /* 0x000fc60003f4f008 */
        /* <DEDUP_REMOVED lines=9> */
.L_x_758:
[--C-:B-1---5:R-:W-:Y:S02]  /*10590*/  HADD2.F32 R26, -RZ, R32.reuse.H0_H0 ;  /* 0x20000020ff1a7230 */ /* 0x122fe40000004100 */
[----:B------:R-:W-:Y:S02]  /*105a0*/  HADD2.F32 R27, -RZ, R32.H1_H1 ;  /* 0x30000020ff1b7230 */ /* 0x000fe40000004100 */
        /* <DEDUP_REMOVED lines=12> */
[----:B------:R-:W-:-:S02]  /*10670*/  IMAD.MOV.U32 R26, RZ, RZ, R28 ;  /* 0x000000ffff1a7224 */ /* 0x000fc400078e001c */
[C---:B------:R-:W-:Y:S01]  /*10680*/  FFMA.FTZ R19, R40.reuse, R34, R19 ;  /* 0x0000002228137223 */ /* 0x040fe20000010013 */
[----:B------:R-:W-:-:S07]  /*10690*/  FFMA.FTZ R16, R40, R35, R16 ;  /* 0x0000002328107223 */ /* 0x000fce0000010010 */
.L_x_757:
[----:B------:R-:W-:Y:S05]  /*106a0*/  BSYNC.RECONVERGENT B2 ;  /* 0x0000000000027941 */ /* 0x000fea0003800200 */
.L_x_756:
[----:B------:R-:W-:-:S13]  /*106b0*/  ISETP.GE.U32.AND P0, PT, R29, 0x8, PT ;  /* 0x000000081d00780c */ /* 0x000fda0003f06070 */
[----:B------:R-:W-:Y:S05]  /*106c0*/  @!P0 BRA `(.L_x_755) ;  /* 0x0000000800648947 */ /* 0x000fea0003800000 */
[C---:B------:R-:W-:Y:S01]  /*106d0*/  LEA R27, R26.reuse, UR7, 0x1 ;  /* 0x000000071a1b7c11 */ /* 0x040fe2000f8e08ff */
[----:B------:R-:W-:Y:S01]  /*106e0*/  IMAD R29, R26, 0xe0, RZ ;  /* 0x000000e01a1d7824 */ /* 0x000fe200078e02ff */
[----:B------:R-:W-:-:S05]  /*106f0*/  MOV R28, UR10 ;  /* 0x0000000a001c7c02 */ /* 0x000fca0008000f00 */
[----:B------:R-:W-:Y:S02]  /*10700*/  IMAD R27, R28, -0x2, R27 ;  /* 0xfffffffe1c1b7824 */ /* 0x000fe400078e021b */
[----:B------:R-:W-:-:S03]  /*10710*/  VIADD R28, R26, 0x8 ;  /* 0x000000081a1c7836 */ /* 0x000fc60000000000 */
[----:B------:R-:W-:-:S07]  /*10720*/  IADD3 R22, PT, PT, R27, 0x10, R22 ;  /* 0x000000101b167810 */ /* 0x000fce0007ffe016 */
.L_x_765:
[----:B------:R-:W1:Y:S01]  /*10730*/  LDC R45, c[0x0][0x3f4] ;  /* 0x0000fd00ff2d7b82 */ /* 0x000e620000000800 */
[----:B------:R-:W-:Y:S01]  /*10740*/  IADD3 R30, PT, PT, R28, -0x8, RZ ;  /* 0xfffffff81c1e7810 */ /* 0x000fe20007ffe0ff */
[----:B------:R-:W-:Y:S03]  /*10750*/  BSSY.RECONVERGENT B2, `(.L_x_759) ;  /* 0x0000044000027945 */ /* 0x000fe60003800200 */
[----:B-1----:R-:W-:-:S13]  /*10760*/  ISETP.GE.AND P0, PT, R30, R45, PT ;  /* 0x0000002d1e00720c */ /* 0x002fda0003f06270 */
[----:B------:R-:W-:Y:S05]  /*10770*/  @!P0 BRA `(.L_x_760) ;  /* 0x0000000400048947 */ /* 0x000fea0003800000 */
[----:B------:R-:W-:Y:S01]  /*10780*/  IABS R31, R45 ;  /* 0x0000002d001f7213 */ /* 0x000fe20000000000 */
[----:B------:R-:W1:Y:S01]  /*10790*/  LDCU UR5, c[0x0][0x40c] ;  /* 0x00008180ff0577ac */ /* 0x000e620008000800 */
[----:B------:R-:W-:Y:S02]  /*107a0*/  IABS R34, R30 ;  /* 0x0000001e00227213 */ /* 0x000fe40000000000 */
[----:B------:R-:W2:Y:S01]  /*107b0*/  I2F.RP R32, R31 ;  /* 0x0000001f00207306 */ /* 0x000ea20000209400 */
[----:B------:R-:W-:Y:S02]  /*107c0*/  ISETP.GE.AND P1, PT, R30, RZ, PT ;  /* 0x000000ff1e00720c */ /* 0x000fe40003f26270 */
[----:B------:R-:W-:Y:S01]  /*107d0*/  ISETP.NE.AND P2, PT, R45, RZ, PT ;  /* 0x000000ff2d00720c */ /* 0x000fe20003f45270 */
[----:B------:R-:W3:Y:S04]  /*107e0*/  LDS.U16 R30, [R22+-0x10] ;  /* 0xfffff000161e7984 */ /* 0x000ee80000000400 */
[----:B--2---:R-:W2:Y:S02]  /*107f0*/  MUFU.RCP R32, R32 ;  /* 0x0000002000207308 */ /* 0x004ea40000001000 */
[----:B--2---:R-:W-:-:S06]  /*10800*/  VIADD R33, R32, 0xffffffe ;  /* 0x0ffffffe20217836 */ /* 0x004fcc0000000000 */
[----:B------:R-:W2:Y:S02]  /*10810*/  F2I.FTZ.U32.TRUNC.NTZ R27, R33 ;  /* 0x00000021001b7305 */ /* 0x000ea4000021f000 */
[----:B--2---:R-:W-:-:S05]  /*10820*/  IADD3 R26, PT, PT, RZ, -R27, RZ ;  /* 0x8000001bff1a7210 */ /* 0x004fca0007ffe0ff */
[----:B------:R-:W-:Y:S02]  /*10830*/  IMAD R35, R26, R31, RZ ;  /* 0x0000001f1a237224 */ /* 0x000fe400078e02ff */
[----:B------:R-:W-:-:S04]  /*10840*/  IMAD.MOV.U32 R26, RZ, RZ, RZ ;  /* 0x000000ffff1a7224 */ /* 0x000fc800078e00ff */
[----:B------:R-:W-:Y:S01]  /*10850*/  IMAD.HI.U32 R26, R27, R35, R26 ;  /* 0x000000231b1a7227 */ /* 0x000fe200078e001a */
[----:B------:R-:W-:-:S05]  /*10860*/  MOV R27, R34 ;  /* 0x00000022001b7202 */ /* 0x000fca0000000f00 */
        /* <DEDUP_REMOVED lines=8> */
[----:B------:R-:W-:-:S05]  /*108f0*/  @!P2 LOP3.LUT R26, RZ, R45, RZ, 0x33, !PT ;  /* 0x0000002dff1aa212 */ /* 0x000fca00078e33ff */
[----:B------:R-:W-:-:S04]  /*10900*/  IMAD R27, R26, 0xe0, RZ ;  /* 0x000000e01a1b7824 */ /* 0x000fc800078e02ff */
[----:B------:R-:W-:-:S05]  /*10910*/  IMAD.WIDE.U32 R26, R27, 0x2, R10 ;  /* 0x000000021b1a7825 */ /* 0x000fca00078e000a */
[----:B------:R2:W5:Y:S01]  /*10920*/  LDG.E.128 R32, desc[UR36][R26.64] ;  /* 0x000000241a207981 */ /* 0x000562000c1e1d00 */
[----:B-1----:R-:W-:Y:S01]  /*10930*/  UISETP.NE.AND UP0, UPT, UR5, URZ, UPT ;  /* 0x000000ff0500728c */ /* 0x002fe2000bf05270 */
[----:B---3--:R-:W-:-:S08]  /*10940*/  HADD2.F32 R30, -RZ, R30.H0_H0 ;  /* 0x2000001eff1e7230 */ /* 0x008fd00000004100 */
[----:B--2---:R-:W-:Y:S05]  /*10950*/  BRA.U UP0, `(.L_x_761) ;  /* 0x00000001004c7547 */ /* 0x004fea000b800000 */
[----:B------:R-:W-:Y:S01]  /*10960*/  ISETP.NE.AND P3, PT, R2, RZ, PT ;  /* 0x000000ff0200720c */ /* 0x000fe20003f65270 */
[----:B------:R-:W1:-:S12]  /*10970*/  LDS.128 R36, [R20] ;  /* 0x0000000014247984 */ /* 0x000e580000000c00 */
[----:B------:R-:W-:Y:S01]  /*10980*/  VOTEU.ANY UP0, P3 ;  /* 0x0000000000ff7886 */ /* 0x000fe20001800100 */
[----:B------:R-:W-:-:S13]  /*10990*/  PLOP3.LUT P0, PT, PT, PT, UP0, 0x80, 0x8 ;  /* 0x000000000008781c */ /* 0x000fda0003f0f008 */
        /* <DEDUP_REMOVED lines=15> */
.L_x_761:
        /* <DEDUP_REMOVED lines=16> */
.L_x_760:
[----:B------:R-:W-:Y:S05]  /*10b90*/  BSYNC.RECONVERGENT B2 ;  /* 0x0000000000027941 */ /* 0x000fea0003800200 */
.L_x_759:
[----:B------:R-:W-:Y:S01]  /*10ba0*/  ISETP.GE.AND P0, PT, R28, R45, PT ;  /* 0x0000002d1c00720c */ /* 0x000fe20003f06270 */
[----:B------:R-:W-:-:S12]  /*10bb0*/  BSSY.RECONVERGENT B2, `(.L_x_762) ;  /* 0x0000044000027945 */ /* 0x000fd80003800200 */
        /* <DEDUP_REMOVED lines=8> */
[----:B--2---:R-:W-:Y:S02]  /*10c40*/  VIADD R32, R30, 0xffffffe ;  /* 0x0ffffffe1e207836 */ /* 0x004fe40000000000 */
[----:B------:R-:W2:Y:S04]  /*10c50*/  LDS.U16 R30, [R22] ;  /* 0x00000000161e7984 */ /* 0x000ea80000000400 */
[----:B------:R-:W3:Y:S02]  /*10c60*/  F2I.FTZ.U32.TRUNC.NTZ R27, R32 ;  /* 0x00000020001b7305 */ /* 0x000ee4000021f000 */
[----:B---3--:R-:W-:-:S05]  /*10c70*/  IADD3 R26, PT, PT, RZ, -R27, RZ ;  /* 0x8000001bff1a7210 */ /* 0x008fca0007ffe0ff */
        /* <DEDUP_REMOVED lines=17> */
[----:B--2---:R-:W-:-:S08]  /*10d90*/  HADD2.F32 R30, -RZ, R30.H0_H0 ;  /* 0x2000001eff1e7230 */ /* 0x004fd00000004100 */
[----:B---3--:R-:W-:Y:S05]  /*10da0*/  BRA.U UP0, `(.L_x_764) ;  /* 0x0000000100507547 */ /* 0x008fea000b800000 */
[----:B------:R-:W-:Y:S01]  /*10db0*/  ISETP.NE.AND P3, PT, R2, RZ, PT ;  /* 0x000000ff0200720c */ /* 0x000fe20003f65270 */
[----:B------:R-:W1:-:S12]  /*10dc0*/  LDS.128 R40, [R20] ;  /* 0x0000000014287984 */ /* 0x000e580000000c00 */
[----:B------:R-:W-:Y:S01]  /*10dd0*/  VOTEU.ANY UP0, P3 ;  /* 0x0000000000ff7886 */ /* 0x000fe20001800100 */
[----:B------:R-:W-:-:S13]  /*10de0*/  PLOP3.LUT P0, PT, PT, PT, UP0, 0x80, 0x8 ;  /* 0x000000000008781c */ /* 0x000fda0003f0f008 */
[----:B------:R-:W2:Y:S01]  /*10df0*/  @P0 LDG.E.128 R36, desc[UR36][R24.64] ;  /* 0x0000002418240981 */ /* 0x000ea2000c1e1d00 */
[----:B------:R-:W-:Y:S01]  /*10e00*/  PLOP3.LUT P1, PT, PT, PT, UP0, 0x80, 0x8 ;  /* 0x000000000008781c */ /* 0x000fe20003f2f008 */
[----:B------:R-:W-:Y:S01]  /*10e10*/  VIADD R27, R29, 0x700 ;  /* 0x000007001d1b7836 */ /* 0x000fe20000000000 */
        /* <DEDUP_REMOVED lines=13> */
.L_x_764:
        /* <DEDUP_REMOVED lines=16> */
.L_x_763:
[----:B------:R-:W-:Y:S05]  /*10ff0*/  BSYNC.RECONVERGENT B2 ;  /* 0x0000000000027941 */ /* 0x000fea0003800200 */
.L_x_762:
[C---:B------:R-:W-:Y:S01]  /*11000*/  IADD3 R26, PT, PT, R28.reuse, 0x8, RZ ;  /* 0x000000081c1a7810 */ /* 0x040fe20007ffe0ff */
[----:B------:R-:W-:Y:S01]  /*11010*/  VIADD R28, R28, 0x10 ;  /* 0x000000101c1c7836 */ /* 0x000fe20000000000 */
[----:B------:R-:W-:Y:S01]  /*11020*/  IADD3 R29, PT, PT, R29, 0xe00, RZ ;  /* 0x00000e001d1d7810 */ /* 0x000fe20007ffe0ff */
[----:B------:R-:W-:Y:S01]  /*11030*/  VIADD R22, R22, 0x20 ;  /* 0x0000002016167836 */ /* 0x000fe20000000000 */
[----:B------:R-:W-:-:S13]  /*11040*/  ISETP.GE.AND P0, PT, R26, UR14, PT ;  /* 0x0000000e1a007c0c */ /* 0x000fda000bf06270 */
[----:B------:R-:W-:Y:S05]  /*11050*/  @!P0 BRA `(.L_x_765) ;  /* 0xfffffff400b48947 */ /* 0x000fea000383ffff */
.L_x_755:
[----:B------:R-:W-:Y:S05]  /*11060*/  BSYNC.RECONVERGENT B1 ;  /* 0x0000000000017941 */ /* 0x000fea0003800200 */
.L_x_754:
[----:B------:R-:W-:-:S13]  /*11070*/  ISETP.NE.AND P0, PT, R0, UR4, PT ;  /* 0x0000000400007c0c */ /* 0x000fda000bf05270 */
[----:B------:R-:W-:Y:S05]  /*11080*/  @P0 BRA `(.L_x_741) ;  /* 0x0000000000d80947 */ /* 0x000fea0003800000 */
[----:B------:R-:W-:Y:S02]  /*11090*/  UMOV UR5, 0xe0 ;  /* 0x000000e000057882 */ /* 0x000fe40000000000 */
[----:B------:R-:W-:-:S06]  /*110a0*/  UIMAD UR5, UR44, UR5, -0xe0 ;  /* 0xffffff202c0574a4 */ /* 0x000fcc000f8e0205 */
[----:B------:R-:W-:-:S05]  /*110b0*/  MOV R11, UR5 ;  /* 0x00000005000b7c02 */ /* 0x000fca0008000f00 */
[----:B------:R-:W-:-:S05]  /*110c0*/  IMAD.WIDE R10, R11, 0x2, R8 ;  /* 0x000000020b0a7825 */ /* 0x000fca00078e0208 */
[----:B------:R1:W5:Y:S01]  /*110d0*/  LDG.E.128 R24, desc[UR36][R10.64] ;  /* 0x000000240a187981 */ /* 0x000362000c1e1d00 */
[----:B------:R-:W-:-:S06]  /*110e0*/  UIADD3 UR5, UPT, UPT, UR44, -UR10, URZ ;  /* 0x8000000a2c057290 */ /* 0x000fcc000fffe0ff */
[----:B------:R-:W-:-:S05]  /*110f0*/  IMAD.U32 R2, RZ, RZ, UR5 ;  /* 0x00000005ff027e24 */ /* 0x000fca000f8e00ff */
[----:B------:R-:W-:Y:S01]  /*11100*/  LEA R23, R2, R23, 0x1 ;  /* 0x0000001702177211 */ /* 0x000fe200078e08ff */
[----:B------:R-:W2:Y:S05]  /*11110*/  LDCU UR5, c[0x0][0x40c] ;  /* 0x00008180ff0577ac */ /* 0x000eaa0008000800 */
[----:B------:R-:W3:Y:S01]  /*11120*/  LDS.U16 R23, [R23+-0x2] ;  /* 0xfffffe0017177984 */ /* 0x000ee20000000400 */
[----:B--2---:R-:W-:Y:S01]  /*11130*/  UISETP.NE.AND UP0, UPT, UR5, URZ, UPT ;  /* 0x000000ff0500728c */ /* 0x004fe2000bf05270 */
[----:B---3--:R-:W-:-:S08]  /*11140*/  HADD2.F32 R2, -RZ, R23.H0_H0 ;  /* 0x20000017ff027230 */ /* 0x008fd00000004100 */
[----:B-1----:R-:W-:Y:S05]  /*11150*/  BRA.U UP0, `(.L_x_766) ;  /* 0x0000000100647547 */ /* 0x002fea000b800000 */
[----:B------:R-:W1:Y:S02]  /*11160*/  LDCU.64 UR12, c[0x0][0x460] ;  /* 0x00008c00ff0c77ac */ /* 0x000e640008000a00 */
[----:B-1----:R-:W-:-:S04]  /*11170*/  UISETP.NE.U32.AND UP0, UPT, UR12, URZ, UPT ;  /* 0x000000ff0c00728c */ /* 0x002fc8000bf05070 */
[----:B------:R-:W-:-:S06]  /*11180*/  UISETP.NE.AND.EX UP0, UPT, UR13, URZ, UPT, UP0 ;  /* 0x000000ff0d00728c */ /* 0x000fcc000bf05300 */
[----:B------:R-:W-:-:S05]  /*11190*/  PLOP3.LUT P0, PT, PT, PT, UP0, 0x80, 0x8 ;  /* 0x000000000008781c */ /* 0x000fca0003f0f008 */
[----:B------:R-:W1:Y:S01]  /*111a0*/  @UP0 LDCU UR5, c[0x0][0x3f8] ;  /* 0x00007f00ff0507ac */ /* 0x000e620008000800 */
[----:B------:R-:W2:Y:S01]  /*111b0*/  @UP0 LDCU.64 UR12, c[0x0][0x458] ;  /* 0x00008b00ff0c07ac */ /* 0x000ea20008000a00 */
[----:B-1----:R-:W-:Y:S01]  /*111c0*/  @UP0 UIMAD UR5, UR38, UR5, UR16 ;  /* 0x00000005260502a4 */ /* 0x002fe2000f8e0210 */
[----:B--2---:R-:W-:Y:S01]  /*111d0*/  MOV R10, UR12 ;  /* 0x0000000c000a7c02 */ /* 0x004fe20008000f00 */
[----:B------:R-:W-:-:S04]  /*111e0*/  IMAD.U32 R11, RZ, RZ, UR13 ;  /* 0x0000000dff0b7e24 */ /* 0x000fc8000f8e00ff */
[----:B0-----:R-:W-:-:S04]  /*111f0*/  IMAD.U32 R20, RZ, RZ, UR5 ;  /* 0x00000005ff147e24 */ /* 0x001fc8000f8e00ff */
[----:B------:R-:W-:-:S04]  /*11200*/  @P0 IMAD R23, R20, 0xe0, R13 ;  /* 0x000000e014170824 */ /* 0x000fc800078e020d */
[----:B------:R-:W-:-:S05]  /*11210*/  @P0 IMAD.WIDE R10, R23, 0x2, R10 ;  /* 0x00000002170a0825 */ /* 0x000fca00078e020a */
[----:B------:R-:W2:Y:S01]  /*11220*/  @P0 LDG.E.128 R28, desc[UR36][R10.64] ;  /* 0x000000240a1c0981 */ /* 0x000ea2000c1e1d00 */
[----:B------:R-:W-:Y:S01]  /*11230*/  UIMAD UR5, UR40, 0xe0, URZ ;  /* 0x000000e0280578a4 */ /* 0x000fe2000f8e02ff */
[----:B-----5:R-:W-:Y:S02]  /*11240*/  HFMA2 R24, R24, 1, 1, R4 ;  /* 0x3c003c0018187831 */ /* 0x020fe40000000004 */
[----:B------:R-:W-:Y:S02]  /*11250*/  HADD2 R25, R25, R5 ;  /* 0x0000000519197230 */ /* 0x000fe40000000000 */
[----:B------:R-:W-:Y:S02]  /*11260*/  HFMA2 R26, R26, 1, 1, R6 ;  /* 0x3c003c001a1a7831 */ /* 0x000fe40000000006 */
[----:B------:R-:W-:Y:S01]  /*11270*/  HADD2 R27, R27, R7 ;  /* 0x000000071b1b7230 */ /* 0x000fe20000000000 */
[----:B------:R-:W-:-:S05]  /*11280*/  MOV R23, UR5 ;  /* 0x0000000500177c02 */ /* 0x000fca0008000f00 */
[----:B------:R-:W-:-:S04]  /*11290*/  IMAD.WIDE R8, R23, 0x2, R8 ;  /* 0x0000000217087825 */ /* 0x000fc800078e0208 */
[----:B--2---:R-:W-:Y:S02]  /*112a0*/  @P0 HFMA2 R25, R25, R29, -RZ ;  /* 0x0000001d19190231 */ /* 0x004fe400001000ff */
[----:B------:R-:W-:Y:S02]  /*112b0*/  @P0 HMUL2 R24, R24, R28 ;  /* 0x0000001c18180232 */ /* 0x000fe40000000000 */
[----:B------:R-:W-:Y:S02]  /*112c0*/  @P0 HFMA2 R27, R27, R31, -RZ ;  /* 0x0000001f1b1b0231 */ /* 0x000fe400001000ff */
[----:B------:R-:W-:-:S05]  /*112d0*/  @P0 HMUL2 R26, R26, R30 ;  /* 0x0000001e1a1a0232 */ /* 0x000fca0000000000 */
[----:B------:R1:W-:Y:S02]  /*112e0*/  STG.E.128 desc[UR36][R8.64], R24 ;  /* 0x0000001808007986 */ /* 0x0003e4000c101d24 */
.L_x_766:
[----:B0----5:R-:W-:Y:S02]  /*112f0*/  HADD2.F32 R6, -RZ, R25.H0_H0 ;  /* 0x20000019ff067230 */ /* 0x021fe40000004100 */
[----:B------:R-:W-:Y:S02]  /*11300*/  HADD2.F32 R7, -RZ, R26.H0_H0 ;  /* 0x2000001aff077230 */ /* 0x000fe40000004100 */
[----:B-1----:R-:W-:Y:S02]  /*11310*/  HADD2.F32 R8, -RZ, R27.H0_H0 ;  /* 0x2000001bff087230 */ /* 0x002fe40000004100 */
[C---:B------:R-:W-:Y:S01]  /*11320*/  FFMA.FTZ R15, R2.reuse, R6, R15 ;  /* 0x00000006020f7223 */ /* 0x040fe2000001000f */
[--C-:B------:R-:W-:Y:S02]  /*11330*/  HADD2.F32 R4, -RZ, R24.reuse.H0_H0 ;  /* 0x20000018ff047230 */ /* 0x100fe40000004100 */
[----:B------:R-:W-:Y:S01]  /*11340*/  FFMA.FTZ R14, R2, R7, R14 ;  /* 0x00000007020e7223 */ /* 0x000fe2000001000e */
[----:B------:R-:W-:-:S02]  /*11350*/  HADD2.F32 R5, -RZ, R24.H1_H1 ;  /* 0x30000018ff057230 */ /* 0x000fc40000004100 */
        /* <DEDUP_REMOVED lines=9> */
.L_x_741:
[----:B-1----:R-:W-:Y:S05]  /*113f0*/  BSYNC.RECONVERGENT B0 ;  /* 0x0000000000007941 */ /* 0x002fea0003800200 */
.L_x_740:
[----:B------:R-:W-:Y:S01]  /*11400*/  BAR.SYNC.DEFER_BLOCKING 0x0 ;  /* 0x0000000000007b1d */ /* 0x000fe20000010000 */
[----:B------:R-:W-:-:S13]  /*11410*/  ISETP.GT.U32.AND P0, PT, R13, 0xdf, PT ;  /* 0x000000df0d00780c */ /* 0x000fda0003f04070 */
[----:B------:R-:W-:Y:S05]  /*11420*/  @P0 EXIT ;  /* 0x000000000000094d */ /* 0x000fea0003800000 */
[----:B------:R-:W1:Y:S01]  /*11430*/  S2UR UR5, SR_CgaCtaId ;  /* 0x00000000000579c3 */ /* 0x000e620000008800 */
[C---:B------:R-:W-:Y:S01]  /*11440*/  LOP3.LUT R2, R3.reuse, 0x380, RZ, 0xc0, !PT ;  /* 0x0000038003027812 */ /* 0x040fe200078ec0ff */
        /* <DEDUP_REMOVED lines=8> */
[C---:B0-----:R-:W-:Y:S02]  /*114d0*/  LOP3.LUT R4, R3.reuse, 0x3c0, RZ, 0xc0, !PT ;  /* 0x000003c003047812 */ /* 0x041fe400078ec0ff */
[----:B------:R-:W-:Y:S02]  /*114e0*/  LOP3.LUT R3, R3, 0x3e0, RZ, 0xc0, !PT ;  /* 0x000003e003037812 */ /* 0x000fe400078ec0ff */
[----:B------:R-:W-:Y:S02]  /*114f0*/  ISETP.NE.AND P2, PT, R4, 0x40, PT ;  /* 0x000000400400780c */ /* 0x000fe40003f45270 */
[----:B------:R-:W-:Y:S01]  /*11500*/  ISETP.NE.AND P4, PT, R3, 0x20, PT ;  /* 0x000000200300780c */ /* 0x000fe20003f85270 */
[----:B-1----:R-:W-:-:S06]  /*11510*/  ULEA UR4, UR5, UR4, 0x18 ;  /* 0x0000000405047291 */ /* 0x002fcc000f8ec0ff */
[----:B------:R-:W-:Y:S01]  /*11520*/  LEA R0, R0, UR4, 0x1 ;  /* 0x0000000400007c11 */ /* 0x000fe2000f8e08ff */
[----:B------:R-:W-:Y:S06]  /*11530*/  @P0 BRA `(.L_x_768) ;  /* 0x0000000000140947 */ /* 0x000fec0003800000 */
[----:B------:R-:W-:Y:S02]  /*11540*/  F2FP.F16.F32.PACK_AB R4, R18, R21 ;  /* 0x000000151204723e */ /* 0x000fe400000000ff */
[----:B------:R-:W-:Y:S02]  /*11550*/  F2FP.F16.F32.PACK_AB R5, R12, R15 ;  /* 0x0000000f0c05723e */ /* 0x000fe400000000ff */
[----:B------:R-:W-:Y:S02]  /*11560*/  F2FP.F16.F32.PACK_AB R6, R19, R14 ;  /* 0x0000000e1306723e */ /* 0x000fe400000000ff */
[----:B------:R-:W-:-:S05]  /*11570*/  F2FP.F16.F32.PACK_AB R7, R16, R17 ;  /* 0x000000111007723e */ /* 0x000fca00000000ff */
[----:B------:R0:W-:Y:S02]  /*11580*/  STS.128 [R0+-0x700], R4 ;  /* 0xfff9000400007388 */ /* 0x0001e40000000c00 */
.L_x_768:
[----:B------:R-:W-:Y:S05]  /*11590*/  BSYNC.RECONVERGENT B0 ;  /* 0x0000000000007941 */ /* 0x000fea0003800200 */
.L_x_767:
[----:B------:R-:W-:Y:S06]  /*115a0*/  BAR.SYNC.DEFER_BLOCKING 0x0 ;  /* 0x0000000000007b1d */ /* 0x000fec0000010000 */
[----:B------:R-:W-:Y:S04]  /*115b0*/  BSSY.RECONVERGENT B0, `(.L_x_769) ;  /* 0x0000013000007945 */ /* 0x000fe80003800200 */
[----:B------:R-:W-:Y:S05]  /*115c0*/  @P1 BRA `(.L_x_770) ;  /* 0x0000000000441947 */ /* 0x000fea0003800000 */
[----:B0-----:R-:W0:Y:S02]  /*115d0*/  LDS.128 R4, [R0] ;  /* 0x0000000000047984 */ /* 0x001e240000000c00 */
[--C-:B0-----:R-:W-:Y:S02]  /*115e0*/  HADD2.F32 R2, -RZ, R4.reuse.H0_H0 ;  /* 0x20000004ff027230 */ /* 0x101fe40000004100 */
[----:B------:R-:W-:Y:S02]  /*115f0*/  HADD2.F32 R3, -RZ, R4.H1_H1 ;  /* 0x30000004ff037230 */ /* 0x000fe40000004100 */
[----:B------:R-:W-:Y:S02]  /*11600*/  HADD2.F32 R4, -RZ, R5.H0_H0 ;  /* 0x20000005ff047230 */ /* 0x000fe40000004100 */
[----:B------:R-:W-:Y:S01]  /*11610*/  FADD.FTZ R21, R21, R2 ;  /* 0x0000000215157221 */ /* 0x000fe20000010000 */
[----:B------:R-:W-:Y:S02]  /*11620*/  HADD2.F32 R9, -RZ, R6.H0_H0 ;  /* 0x20000006ff097230 */ /* 0x000fe40000004100 */
[----:B------:R-:W-:Y:S01]  /*11630*/  FADD.FTZ R18, R18, R3 ;  /* 0x0000000312127221 */ /* 0x000fe20000010000 */
[----:B------:R-:W-:-:S02]  /*11640*/  HADD2.F32 R8, -RZ, R7.H0_H0 ;  /* 0x20000007ff087230 */ /* 0x000fc40000004100 */
[----:B------:R-:W-:Y:S01]  /*11650*/  FADD.FTZ R15, R15, R4 ;  /* 0x000000040f0f7221 */ /* 0x000fe20000010000 */
[----:B------:R-:W-:Y:S02]  /*11660*/  HADD2.F32 R5, -RZ, R5.H1_H1 ;  /* 0x30000005ff057230 */ /* 0x000fe40000004100 */
[----:B------:R-:W-:Y:S01]  /*11670*/  FADD.FTZ R14, R14, R9 ;  /* 0x000000090e0e7221 */ /* 0x000fe20000010000 */
[----:B------:R-:W-:Y:S02]  /*11680*/  HADD2.F32 R6, -RZ, R6.H1_H1 ;  /* 0x30000006ff067230 */ /* 0x000fe40000004100 */
[----:B------:R-:W-:Y:S01]  /*11690*/  FADD.FTZ R17, R17, R8 ;  /* 0x0000000811117221 */ /* 0x000fe20000010000 */
[----:B------:R-:W-:Y:S02]  /*116a0*/  HADD2.F32 R7, -RZ, R7.H1_H1 ;  /* 0x30000007ff077230 */ /* 0x000fe40000004100 */
[----:B------:R-:W-:Y:S01]  /*116b0*/  FADD.FTZ R12, R12, R5 ;  /* 0x000000050c0c7221 */ /* 0x000fe20000010000 */
[----:B------:R-:W-:-:S02]  /*116c0*/  FADD.FTZ R19, R19, R6 ;  /* 0x0000000613137221 */ /* 0x000fc40000010000 */
[----:B------:R-:W-:-:S07]  /*116d0*/  FADD.FTZ R16, R16, R7 ;  /* 0x0000000710107221 */ /* 0x000fce0000010000 */
.L_x_770:
[----:B------:R-:W-:Y:S05]  /*116e0*/  BSYNC.RECONVERGENT B0 ;  /* 0x0000000000007941 */ /* 0x000fea0003800200 */
.L_x_769:
[----:B------:R-:W-:Y:S06]  /*116f0*/  BAR.SYNC.DEFER_BLOCKING 0x0 ;  /* 0x0000000000007b1d */ /* 0x000fec0000010000 */
[----:B------:R-:W-:Y:S04]  /*11700*/  BSSY.RECONVERGENT B0, `(.L_x_771) ;  /* 0x0000007000007945 */ /* 0x000fe80003800200 */
[----:B------:R-:W-:Y:S05]  /*11710*/  @P2 BRA `(.L_x_772) ;  /* 0x0000000000142947 */ /* 0x000fea0003800000 */
[----:B0-----:R-:W-:Y:S02]  /*11720*/  F2FP.F16.F32.PACK_AB R4, R18, R21 ;  /* 0x000000151204723e */ /* 0x001fe400000000ff */
[----:B------:R-:W-:Y:S02]  /*11730*/  F2FP.F16.F32.PACK_AB R5, R12, R15 ;  /* 0x0000000f0c05723e */ /* 0x000fe400000000ff */
[----:B------:R-:W-:Y:S02]  /*11740*/  F2FP.F16.F32.PACK_AB R6, R19, R14 ;  /* 0x0000000e1306723e */ /* 0x000fe400000000ff */
[----:B------:R-:W-:-:S05]  /*11750*/  F2FP.F16.F32.PACK_AB R7, R16, R17 ;  /* 0x000000111007723e */ /* 0x000fca00000000ff */
[----:B------:R1:W-:Y:S02]  /*11760*/  STS.128 [R0+-0x380], R4 ;  /* 0xfffc800400007388 */ /* 0x0003e40000000c00 */
.L_x_772:
[----:B------:R-:W-:Y:S05]  /*11770*/  BSYNC.RECONVERGENT B0 ;  /* 0x0000000000007941 */ /* 0x000fea0003800200 */
.L_x_771:
[----:B------:R-:W-:Y:S06]  /*11780*/  BAR.SYNC.DEFER_BLOCKING 0x0 ;  /* 0x0000000000007b1d */ /* 0x000fec0000010000 */
[----:B------:R-:W-:Y:S04]  /*11790*/  BSSY.RECONVERGENT B0, `(.L_x_773) ;  /* 0x0000013000007945 */ /* 0x000fe80003800200 */
[----:B------:R-:W-:Y:S05]  /*117a0*/  @P3 BRA `(.L_x_774) ;  /* 0x0000000000443947 */ /* 0x000fea0003800000 */
[----:B01----:R-:W0:Y:S02]  /*117b0*/  LDS.128 R4, [R0] ;  /* 0x0000000000047984 */ /* 0x003e240000000c00 */
        /* <DEDUP_REMOVED lines=16> */
.L_x_774:
[----:B------:R-:W-:Y:S05]  /*118c0*/  BSYNC.RECONVERGENT B0 ;  /* 0x0000000000007941 */ /* 0x000fea0003800200 */
.L_x_773:
        /* <DEDUP_REMOVED lines=8> */
.L_x_776:
[----:B------:R-:W-:Y:S05]  /*11950*/  BSYNC.RECONVERGENT B0 ;  /* 0x0000000000007941 */ /* 0x000fea0003800200 */
.L_x_775:
[----:B------:R-:W-:Y:S06]  /*11960*/  BAR.SYNC.DEFER_BLOCKING 0x0 ;  /* 0x0000000000007b1d */ /* 0x000fec0000010000 */
[----:B------:R-:W-:Y:S04]  /*11970*/  BSSY.RECONVERGENT B0, `(.L_x_777) ;  /* 0x0000013000007945 */ /* 0x000fe80003800200 */
[----:B------:R-:W-:Y:S05]  /*11980*/  @P5 BRA `(.L_x_778) ;  /* 0x0000000000445947 */ /* 0x000fea0003800000 */
[----:B012---:R-:W0:Y:S02]  /*11990*/  LDS.128 R4, [R0] ;  /* 0x0000000000047984 */ /* 0x007e240000000c00 */
        /* <DEDUP_REMOVED lines=16> */
.L_x_778:
[----:B------:R-:W-:Y:S05]  /*11aa0*/  BSYNC.RECONVERGENT B0 ;  /* 0x0000000000007941 */ /* 0x000fea0003800200 */
.L_x_777:
[----:B------:R-:W-:Y:S06]  /*11ab0*/  BAR.SYNC.DEFER_BLOCKING 0x0 ;  /* 0x0000000000007b1d */ /* 0x000fec0000010000 */
[----:B------:R-:W-:Y:S05]  /*11ac0*/  @P5 EXIT ;  /* 0x000000000000594d */ /* 0x000fea0003800000 */
[----:B------:R-:W3:Y:S02]  /*11ad0*/  LDCU UR4, c[0x0][0x478] ;  /* 0x00008f00ff0477ac */ /* 0x000ee40008000800 */
[----:B---3--:R-:W-:-:S09]  /*11ae0*/  UISETP.NE.AND UP0, UPT, UR4, 0x2, UPT ;  /* 0x000000020400788c */ /* 0x008fd2000bf05270 */
[----:B------:R-:W-:Y:S05]  /*11af0*/  BRA.U UP0, `(.L_x_779) ;  /* 0x0000000100e07547 */ /* 0x000fea000b800000 */
[----:B------:R-:W3:Y:S01]  /*11b00*/  LDC.64 R2, c[0x0][0x470] ;  /* 0x00011c00ff027b82 */ /* 0x000ee20000000a00 */
[----:B------:R-:W4:Y:S01]  /*11b10*/  LDCU.64 UR4, c[0x0][0x380] ;  /* 0x00007000ff0477ac */ /* 0x000f220008000a00 */
[----:B---3--:R-:W3:Y:S01]  /*11b20*/  LDG.E R2, desc[UR36][R2.64] ;  /* 0x0000002402027981 */ /* 0x008ee2000c1e1900 */
[----:B------:R-:W-:-:S05]  /*11b30*/  VIADD R13, R13, UR8 ;  /* 0x000000080d0d7c36 */ /* 0x000fca0008000000 */
[----:B----4-:R-:W-:Y:S01]  /*11b40*/  IADD3 R8, P0, PT, R13, UR4, RZ ;  /* 0x000000040d087c10 */ /* 0x010fe2000ff1e0ff */
[C---:B---3--:R-:W-:Y:S01]  /*11b50*/  FMUL.FTZ R17, R2.reuse, R17 ;  /* 0x0000001102117220 */ /* 0x048fe20000410000 */
        /* <DEDUP_REMOVED lines=8> */
[----:B------:R-:W3:Y:S01]  /*11be0*/  F2I.S8.NTZ R19, R19 ;  /* 0x0000001300137305 */ /* 0x000ee20000202100 */
[----:B012---:R-:W-:-:S07]  /*11bf0*/  PRMT R0, R17, 0x8880, RZ ;  /* 0x0000888011007816 */ /* 0x007fce00000000ff */
[----:B------:R-:W0:Y:S01]  /*11c00*/  F2I.S8.NTZ R16, R16 ;  /* 0x0000001000107305 */ /* 0x000e220000202100 */
[----:B------:R-:W-:Y:S02]  /*11c10*/  PRMT R0, R0, 0x7710, RZ ;  /* 0x0000771000007816 */ /* 0x000fe400000000ff */
[----:B---3--:R-:W-:-:S05]  /*11c20*/  PRMT R19, R19, 0x8880, RZ ;  /* 0x0000888013137816 */ /* 0x008fca00000000ff */
[----:B------:R-:W1:Y:S01]  /*11c30*/  F2I.S8.NTZ R12, R12 ;  /* 0x0000000c000c7305 */ /* 0x000e620000202100 */
[----:B------:R-:W-:-:S05]  /*11c40*/  IMAD.U32 R0, R0, 0x10000, RZ ;  /* 0x0001000000007824 */ /* 0x000fca00078e00ff */
[----:B------:R-:W-:Y:S02]  /*11c50*/  LOP3.LUT R4, R0, 0xff0000, RZ, 0xc0, !PT ;  /* 0x00ff000000047812 */ /* 0x000fe400078ec0ff */
[----:B------:R-:W2:Y:S01]  /*11c60*/  F2I.S8.NTZ R18, R18 ;  /* 0x0000001200127305 */ /* 0x000ea20000202100 */
[----:B0-----:R-:W-:Y:S02]  /*11c70*/  PRMT R3, R16, 0x8880, RZ ;  /* 0x0000888010037816 */ /* 0x001fe400000000ff */
[----:B------:R-:W-:Y:S02]  /*11c80*/  PRMT R0, R19, 0x7710, RZ ;  /* 0x0000771013007816 */ /* 0x000fe400000000ff */
[----:B------:R-:W-:Y:S02]  /*11c90*/  PRMT R3, R3, 0x7710, RZ ;  /* 0x0000771003037816 */ /* 0x000fe400000000ff */
[----:B------:R-:W-:Y:S01]  /*11ca0*/  SHF.L.U32 R0, R0, 0x8, RZ ;  /* 0x0000000800007819 */ /* 0x000fe200000006ff */
[----:B------:R-:W0:Y:S01]  /*11cb0*/  F2I.S8.NTZ R15, R15 ;  /* 0x0000000f000f7305 */ /* 0x000e220000202100 */
[----:B------:R-:W-:-:S02]  /*11cc0*/  PRMT R3, R4, 0x4210, R3 ;  /* 0x0000421004037816 */ /* 0x000fc40000000003 */
[----:B-1----:R-:W-:Y:S02]  /*11cd0*/  PRMT R4, R12, 0x8880, RZ ;  /* 0x000088800c047816 */ /* 0x002fe400000000ff */
[----:B------:R-:W-:Y:S02]  /*11ce0*/  LOP3.LUT R9, R3, 0xff00, R0, 0xf8, !PT ;  /* 0x0000ff0003097812 */ /* 0x000fe400078ef800 */
[----:B--2---:R-:W-:Y:S01]  /*11cf0*/  PRMT R0, R18, 0x8880, RZ ;  /* 0x0000888012007816 */ /* 0x004fe200000000ff */
[----:B------:R-:W1:Y:S01]  /*11d00*/  F2I.S8.NTZ R14, R14 ;  /* 0x0000000e000e7305 */ /* 0x000e620000202100 */
[----:B------:R-:W-:Y:S02]  /*11d10*/  PRMT R4, R4, 0x7710, RZ ;  /* 0x0000771004047816 */ /* 0x000fe400000000ff */
[----:B------:R-:W-:Y:S02]  /*11d20*/  PRMT R0, R0, 0x7710, RZ ;  /* 0x0000771000007816 */ /* 0x000fe400000000ff */
[----:B------:R-:W-:-:S02]  /*11d30*/  LOP3.LUT R4, R4, 0xff, RZ, 0xc0, !PT ;  /* 0x000000ff04047812 */ /* 0x000fc400078ec0ff */
[----:B0-----:R-:W-:Y:S01]  /*11d40*/  PRMT R3, R15, 0x8880, RZ ;  /* 0x000088800f037816 */ /* 0x001fe200000000ff */
[----:B------:R-:W0:Y:S01]  /*11d50*/  F2I.S8.NTZ R2, R2 ;  /* 0x0000000200027305 */ /* 0x000e220000202100 */
[----:B------:R-:W-:Y:S02]  /*11d60*/  LOP3.LUT R6, R0, 0xff, RZ, 0xc0, !PT ;  /* 0x000000ff00067812 */ /* 0x000fe400078ec0ff */
[----:B------:R-:W-:-:S03]  /*11d70*/  PRMT R3, R3, 0x7710, RZ ;  /* 0x0000771003037816 */ /* 0x000fc600000000ff */
[----:B------:R-:W-:Y:S01]  /*11d80*/  IMAD.WIDE.U32 R6, R6, 0x100, RZ ;  /* 0x0000010006067825 */ /* 0x000fe200078e00ff */
[----:B-1----:R-:W-:Y:S02]  /*11d90*/  PRMT R14, R14, 0x8880, RZ ;  /* 0x000088800e0e7816 */ /* 0x002fe400000000ff */
[----:B------:R-:W-:Y:S02]  /*11da0*/  LOP3.LUT R5, R3, 0xff, RZ, 0xc0, !PT ;  /* 0x000000ff03057812 */ /* 0x000fe400078ec0ff */
[----:B------:R-:W-:Y:S02]  /*11db0*/  PRMT R0, R14, 0x7710, RZ ;  /* 0x000077100e007816 */ /* 0x000fe400000000ff */
[----:B0-----:R-:W-:Y:S01]  /*11dc0*/  PRMT R10, R2, 0x8880, RZ ;  /* 0x00008880020a7816 */ /* 0x001fe200000000ff */
        /* <DEDUP_REMOVED lines=11> */
.L_x_779:
[----:B------:R-:W3:Y:S01]  /*11e80*/  LDC.64 R2, c[0x0][0x380] ;  /* 0x0000e000ff027b82 */ /* 0x000ee20000000a00 */
[----:B------:R-:W-:Y:S02]  /*11e90*/  IADD3 R13, PT, PT, R13, UR8, RZ ;  /* 0x000000080d0d7c10 */ /* 0x000fe4000fffe0ff */
[----:B------:R-:W-:Y:S02]  /*11ea0*/  F2FP.F16.F32.PACK_AB R21, R18, R21 ;  /* 0x000000151215723e */ /* 0x000fe400000000ff */
[----:B------:R-:W-:Y:S02]  /*11eb0*/  F2FP.F16.F32.PACK_AB R15, R12, R15 ;  /* 0x0000000f0c0f723e */ /* 0x000fe400000000ff */
[----:B------:R-:W-:Y:S02]  /*11ec0*/  F2FP.F16.F32.PACK_AB R19, R19, R14 ;  /* 0x0000000e1313723e */ /* 0x000fe400000000ff */
[----:B------:R-:W-:Y:S01]  /*11ed0*/  F2FP.F16.F32.PACK_AB R17, R16, R17 ;  /* 0x000000111011723e */ /* 0x000fe200000000ff */
[----:B---3--:R-:W-:-:S05]  /*11ee0*/  IMAD.WIDE R2, R13, 0x2, R2 ;  /* 0x000000020d027825 */ /* 0x008fca00078e0202 */
[----:B------:R-:W-:Y:S04]  /*11ef0*/  STG.E desc[UR36][R2.64], R21 ;  /* 0x0000001502007986 */ /* 0x000fe8000c101924 */
[----:B------:R-:W-:Y:S04]  /*11f00*/  STG.E desc[UR36][R2.64+0x4], R15 ;  /* 0x0000040f02007986 */ /* 0x000fe8000c101924 */
[----:B------:R-:W-:Y:S04]  /*11f10*/  STG.E desc[UR36][R2.64+0x8], R19 ;  /* 0x0000081302007986 */ /* 0x000fe8000c101924 */
[----:B------:R-:W-:Y:S01]  /*11f20*/  STG.E desc[UR36][R2.64+0xc], R17 ;  /* 0x00000c1102007986 */ /* 0x000fe2000c101924 */
[----:B------:R-:W-:Y:S05]  /*11f30*/  EXIT ;  /* 0x000000000000794d */ /* 0x000fea0003800000 */
.L_x_644:
[----:B------:R-:W-:Y:S01]  /*11f40*/  IMAD.MOV.U32 R12, RZ, RZ, 0x10 ;  /* 0x00000010ff0c7424 */ /* 0x000fe200078e00ff */
[----:B------:R-:W-:Y:S01]  /*11f50*/  MOV R11, 0x1f ;  /* 0x0000001f000b7802 */ /* 0x000fe20000000f00 */
[----:B------:R-:W-:-:S07]  /*11f60*/  IMAD.MOV.U32 R15, RZ, RZ, -0x1 ;  /* 0xffffffffff0f7424 */ /* 0x000fce00078e00ff */
[----:B-1----:R-:W-:Y:S05]  /*11f70*/  WARPSYNC.COLLECTIVE R15, `(.L_x_780) ;  /* 0x000000000f087348 */ /* 0x002fea0003c00000 */
[----:B------:R0:W2:Y:S02]  /*11f80*/  SHFL.BFLY P6, R14, R13, R12, R11 ;  /* 0x0c00000c0d0e7389 */ /* 0x0000a400000c000b */
[----:B012---:R-:W-:Y:S05]  /*11f90*/  ENDCOLLECTIVE ;  /* 0x000000000000791b */ /* 0x007fea0003800000 */
.L_x_780:
[----:B------:R-:W-:Y:S02]  /*11fa0*/  IMAD.MOV.U32 R12, RZ, RZ, 0x8 ;  /* 0x00000008ff0c7424 */ /* 0x000fe400078e00ff */
[----:B------:R-:W-:-:S05]  /*11fb0*/  FADD.FTZ R3, R13, R14 ;  /* 0x0000000e0d037221 */ /* 0x000fca0000010000 */
[----:B------:R-:W-:-:S07]  /*11fc0*/  MOV R13, R3 ;  /* 0x00000003000d7202 */ /* 0x000fce0000000f00 */
[----:B------:R-:W-:Y:S05]  /*11fd0*/  WARPSYNC.COLLECTIVE R15, `(.L_x_781) ;  /* 0x000000000f087348 */ /* 0x000fea0003c00000 */
[----:B------:R0:W1:Y:S02]  /*11fe0*/  SHFL.BFLY P6, R14, R13, R12, R11 ;  /* 0x0c00000c0d0e7389 */ /* 0x00006400000c000b */
[----:B01----:R-:W-:Y:S05]  /*11ff0*/  ENDCOLLECTIVE ;  /* 0x000000000000791b */ /* 0x003fea0003800000 */
.L_x_781:
[----:B------:R-:W-:Y:S02]  /*12000*/  IMAD.MOV.U32 R12, RZ, RZ, 0x4 ;  /* 0x00000004ff0c7424 */ /* 0x000fe400078e00ff */
[----:B------:R-:W-:-:S05]  /*12010*/  FADD.FTZ R4, R3, R14 ;  /* 0x0000000e03047221 */ /* 0x000fca0000010000 */
[----:B------:R-:W-:-:S07]  /*12020*/  MOV R13, R4 ;  /* 0x00000004000d7202 */ /* 0x000fce0000000f00 */
[----:B------:R-:W-:Y:S05]  /*12030*/  WARPSYNC.COLLECTIVE R15, `(.L_x_782) ;  /* 0x000000000f087348 */ /* 0x000fea0003c00000 */
[----:B------:R0:W1:Y:S02]  /*12040*/  SHFL.BFLY P6, R14, R13, R12, R11 ;  /* 0x0c00000c0d0e7389 */ /* 0x00006400000c000b */
[----:B01----:R-:W-:Y:S05]  /*12050*/  ENDCOLLECTIVE ;  /* 0x000000000000791b */ /* 0x003fea0003800000 */
.L_x_782:
[----:B------:R-:W-:Y:S02]  /*12060*/  IMAD.MOV.U32 R12, RZ, RZ, 0x2 ;  /* 0x00000002ff0c7424 */ /* 0x000fe400078e00ff */
[----:B------:R-:W-:-:S05]  /*12070*/  FADD.FTZ R5, R4, R14 ;  /* 0x0000000e04057221 */ /* 0x000fca0000010000 */
[----:B------:R-:W-:-:S07]  /*12080*/  MOV R13, R5 ;  /* 0x00000005000d7202 */ /* 0x000fce0000000f00 */
[----:B------:R-:W-:Y:S05]  /*12090*/  WARPSYNC.COLLECTIVE R15, `(.L_x_783) ;  /* 0x000000000f087348 */ /* 0x000fea0003c00000 */
[----:B------:R0:W1:Y:S02]  /*120a0*/  SHFL.BFLY P6, R14, R13, R12, R11 ;  /* 0x0c00000c0d0e7389 */ /* 0x00006400000c000b */
[----:B01----:R-:W-:Y:S05]  /*120b0*/  ENDCOLLECTIVE ;  /* 0x000000000000791b */ /* 0x003fea0003800000 */
.L_x_783:
[----:B------:R-:W-:Y:S01]  /*120c0*/  MOV R12, 0x1 ;  /* 0x00000001000c7802 */ /* 0x000fe20000000f00 */
[----:B------:R-:W-:-:S05]  /*120d0*/  FADD.FTZ R6, R5, R14 ;  /* 0x0000000e05067221 */ /* 0x000fca0000010000 */
[----:B------:R-:W-:-:S07]  /*120e0*/  MOV R13, R6 ;  /* 0x00000006000d7202 */ /* 0x000fce0000000f00 */
[----:B------:R-:W-:Y:S05]  /*120f0*/  WARPSYNC.COLLECTIVE R15, `(.L_x_784) ;  /* 0x000000000f087348 */ /* 0x000fea0003c00000 */
[----:B------:R0:W1:Y:S02]  /*12100*/  SHFL.BFLY P6, R14, R13, R12, R11 ;  /* 0x0c00000c0d0e7389 */ /* 0x00006400000c000b */
[----:B01----:R-:W-:Y:S05]  /*12110*/  ENDCOLLECTIVE ;  /* 0x000000000000791b */ /* 0x003fea0003800000 */
.L_x_784:
[----:B------:R-:W-:Y:S05]  /*12120*/  BRA `(.L_x_785) ;  /* 0xffffff0c00f47947 */ /* 0x000fea000383ffff */
.L_x_786:
        /* <DEDUP_REMOVED lines=13> */
.L_x_5592:


//--------------------- .text._ZN4mmha33masked_multihead_attention_kernelItLi224ELi256ELi2ELi32ELi128ELb1ELb0EEEv26Multihead_attention_paramsIT_XT5_EE --------------------------
	.section	.text._ZN4mmha33masked_multihead_attention_kernelItLi224ELi256ELi2ELi32ELi128ELb1ELb0EEEv26Multihead_attention_paramsIT_XT5_EE,"ax",@progbits
	.align	128
        .global         _ZN4mmha33masked_multihead_attention_kernelItLi224ELi256ELi2ELi32ELi128ELb1ELb0EEEv26Multihead_attention_paramsIT_XT5_EE
        .type           _ZN4mmha33masked_multihead_attention_kernelItLi224ELi256ELi2ELi32ELi128ELb1ELb0EEEv26Multihead_attention_paramsIT_XT5_EE,@function
        .size           _ZN4mmha33masked_multihead_attention_kernelItLi224ELi256ELi2ELi32ELi128ELb1ELb0EEEv26Multihead_attention_paramsIT_XT5_EE,(.L_x_5593 - _ZN4mmha33masked_multihead_attention_kernelItLi224ELi256ELi2ELi32ELi128ELb1ELb0EEEv26Multihead_attention_paramsIT_XT5_EE)
        .other          _ZN4mmha33masked_multihead_attention_kernelItLi224ELi256ELi2ELi32ELi128ELb1ELb0EEEv26Multihead_attention_paramsIT_XT5_EE,@"STO_CUDA_ENTRY STV_DEFAULT"
_ZN4mmha33masked_multihead_attention_kernelItLi224ELi256ELi2ELi32ELi128ELb1ELb0EEEv26Multihead_attention_paramsIT_XT5_EE:
.text._ZN4mmha33masked_multihead_attention_kernelItLi224ELi256ELi2ELi32ELi128ELb1ELb0EEEv26Multihead_attention_paramsIT_XT5_EE:
        /* <DEDUP_REMOVED lines=12> */
.L_x_787:
[----:B------:R-:W2:Y:S08]  /*00c0*/  LDC.64 R18, c[0x0][0x498] ;  /* 0x00012600ff127b82 */ /* 0x000eb00000000a00 */
[----:B------:R-:W1:Y:S08]  /*00d0*/  LDC R4, c[0x0][0x3f0] ;  /* 0x0000fc00ff047b82 */ /* 0x000e700000000800 */
[----:B------:R-:W3:Y:S01]  /*00e0*/  LDC.64 R8, c[0x0][0x460] ;  /* 0x00011800ff087b82 */ /* 0x000ee20000000a00 */
[----:B--2---:R-:W-:-:S07]  /*00f0*/  IMAD.WIDE.U32 R18, R25, 0x4, R18 ;  /* 0x0000000419127825 */ /* 0x004fce00078e0012 */
[----:B------:R-:W2:Y:S01]  /*0100*/  LDC R44, c[0x0][0x40c] ;  /* 0x00010300ff2c7b82 */ /* 0x000ea20000000800 */
[----:B------:R-:W4:Y:S01]  /*0110*/  LDG.E R18, desc[UR36][R18.64] ;  /* 0x0000002412127981 */ /* 0x000f22000c1e1900 */
[----:B-1----:R-:W-:-:S06]  /*0120*/  IABS R5, R4 ;  /* 0x0000000400057213 */ /* 0x002fcc0000000000 */
[----:B------:R-:W1:Y:S01]  /*0130*/  LDC R20, c[0x0][0x3f4] ;  /* 0x0000fd00ff147b82 */ /* 0x000e620000000800 */
[----:B------:R-:W0:Y:S01]  /*0140*/  I2F.RP R0, R5 ;  /* 0x0000000500007306 */ /* 0x000e220000209400 */
[----:B------:R-:W-:Y:S01]  /*0150*/  HFMA2 R17, -RZ, RZ, 0, 0 ;  /* 0x00000000ff117431 */ /* 0x000fe200000001ff */
[----:B------:R-:W1:Y:S05]  /*0160*/  S2R R23, SR_CTAID.X ;  /* 0x0000000000177919 */ /* 0x000e6a0000002500 */
[----:B------:R-:W1:Y:S01]  /*0170*/  LDC R14, c[0x0][0x3f8] ;  /* 0x0000fe00ff0e7b82 */ /* 0x000e620000000800 */
        /* <DEDUP_REMOVED lines=8> */
[----:B------:R-:W-:-:S05]  /*0200*/  IMAD.HI.U32 R0, R3, R6, RZ ;  /* 0x0000000603007227 */ /* 0x000fca00078e00ff */
[----:B------:R-:W-:-:S05]  /*0210*/  IADD3 R2, PT, PT, -R0, RZ, RZ ;  /* 0x000000ff00027210 */ /* 0x000fca0007ffe1ff */
[----:B------:R-:W-:-:S05]  /*0220*/  IMAD R2, R5, R2, R6 ;  /* 0x0000000205027224 */ /* 0x000fca00078e0206 */
[----:B------:R-:W-:Y:S02]  /*0230*/  ISETP.GT.U32.AND P1, PT, R5, R2, PT ;  /* 0x000000020500720c */ /* 0x000fe40003f24070 */
[----:B------:R-:W-:-:S04]  /*0240*/  ISETP.NE.U32.AND P0, PT, R8, RZ, PT ;  /* 0x000000ff0800720c */ /* 0x000fc80003f05070 */
[----:B------:R-:W-:-:S07]  /*0250*/  ISETP.NE.AND.EX P0, PT, R9, RZ, PT, P0 ;  /* 0x000000ff0900720c */ /* 0x000fce0003f05300 */
[----:B------:R-:W-:Y:S01]  /*0260*/  @!P1 IMAD.IADD R2, R2, 0x1, -R5 ;  /* 0x0000000102029824 */ /* 0x000fe200078e0a05 */
[----:B--2---:R-:W-:-:S04]  /*0270*/  ISETP.EQ.AND P5, PT, R44, RZ, P0 ;  /* 0x000000ff2c00720c */ /* 0x004fc800007a2270 */
[----:B------:R-:W-:Y:S02]  /*0280*/  ISETP.GE.U32.AND P0, PT, R2, R5, PT ;  /* 0x000000050200720c */ /* 0x000fe40003f06070 */
[----:B------:R-:W-:Y:S02]  /*0290*/  @!P1 IADD3 R0, PT, PT, R0, 0x1, RZ ;  /* 0x0000000100009810 */ /* 0x000fe40007ffe0ff */
[----:B-1----:R-:W-:-:S05]  /*02a0*/  IABS R7, R20 ;  /* 0x0000001400077213 */ /* 0x002fca0000000000 */
[----:B------:R-:W0:Y:S04]  /*02b0*/  @P5 LDC.64 R2, c[0x0][0x460] ;  /* 0x00011800ff025b82 */ /* 0x000e280000000a00 */
[----:B------:R-:W-:-:S05]  /*02c0*/  @P0 VIADD R0, R0, 0x1 ;  /* 0x0000000100000836 */ /* 0x000fca0000000000 */
[----:B------:R-:W-:Y:S02]  /*02d0*/  MOV R9, R0 ;  /* 0x0000000000097202 */ /* 0x000fe40000000f00 */
[----:B------:R-:W1:Y:S01]  /*02e0*/  I2F.RP R0, R7 ;  /* 0x0000000700007306 */ /* 0x000e620000209400 */
[----:B------:R-:W-:Y:S02]  /*02f0*/  LOP3.LUT R5, R25, R4, RZ, 0x3c, !PT ;  /* 0x0000000419057212 */ /* 0x000fe400078e3cff */
[----:B------:R-:W-:Y:S02]  /*0300*/  ISETP.NE.AND P1, PT, R4, RZ, PT ;  /* 0x000000ff0400720c */ /* 0x000fe40003f25270 */
[----:B------:R-:W-:-:S03]  /*0310*/  ISETP.GE.AND P2, PT, R5, RZ, PT ;  /* 0x000000ff0500720c */ /* 0x000fc60003f46270 */
[----:B-1----:R-:W1:Y:S10]  /*0320*/  MUFU.RCP R0, R0 ;  /* 0x0000000000007308 */ /* 0x002e740000001000 */
[----:B------:R-:W-:Y:S01]  /*0330*/  @!P2 IMAD.MOV R9, RZ, RZ, -R9 ;  /* 0x000000ffff09a224 */ /* 0x000fe200078e0a09 */
[----:B------:R-:W-:Y:S01]  /*0340*/  @!P1 LOP3.LUT R9, RZ, R4, RZ, 0x33, !PT ;  /* 0x00000004ff099212 */ /* 0x000fe200078e33ff */
[----:B-1----:R-:W-:-:S04]  /*0350*/  VIADD R4, R0, 0xffffffe ;  /* 0x0ffffffe00047836 */ /* 0x002fc80000000000 */
[----:B0-----:R-:W-:Y:S01]  /*0360*/  @P5 IMAD.WIDE R2, R9, 0x4, R2 ;  /* 0x0000000409025825 */ /* 0x001fe200078e0202 */
[----:B------:R-:W0:Y:S01]  /*0370*/  S2R R37, SR_TID.X ;  /* 0x0000000000257919 */ /* 0x000e220000002100 */
[----:B------:R1:W2:Y:S01]  /*0380*/  F2I.FTZ.U32.TRUNC.NTZ R5, R4 ;  /* 0x0000000400057305 */ /* 0x0002a2000021f000 */
[----:B------:R-:W3:Y:S02]  /*0390*/  LDC R0, c[0x0][0x3e8] ;  /* 0x0000fa00ff007b82 */ /* 0x000ee40000000800 */
[----:B------:R2:W5:Y:S01]  /*03a0*/  @P5 LDG.E R17, desc[UR36][R2.64] ;  /* 0x0000002402115981 */ /* 0x000562000c1e1900 */
[----:B-1----:R-:W-:Y:S02]  /*03b0*/  MOV R4, RZ ;  /* 0x000000ff00047202 */ /* 0x002fe40000000f00 */
[----:B--2---:R-:W-:-:S05]  /*03c0*/  IADD3 R6, PT, PT, RZ, -R5, RZ ;  /* 0x80000005ff067210 */ /* 0x004fca0007ffe0ff */
[----:B------:R-:W-:-:S04]  /*03d0*/  IMAD R3, R6, R7, RZ ;  /* 0x0000000706037224 */ /* 0x000fc800078e02ff */
[----:B------:R-:W-:Y:S01]  /*03e0*/  IMAD.HI.U32 R5, R5, R3, R4 ;  /* 0x0000000305057227 */ /* 0x000fe200078e0004 */
[----:B---3--:R-:W-:Y:S02]  /*03f0*/  ISETP.NE.AND P1, PT, R0, RZ, PT ;  /* 0x000000ff0000720c */ /* 0x008fe40003f25270 */
[----:B0-----:R-:W-:Y:S01]  /*0400*/  ISETP.GT.U32.AND P4, PT, R37, 0x1b, PT ;  /* 0x0000001b2500780c */ /* 0x001fe20003f84070 */
[----:B------:R-:W-:Y:S01]  /*0410*/  IMAD R38, R25, R14, R23 ;  /* 0x0000000e19267224 */ /* 0x000fe200078e0217 */
[----:B------:R-:W-:Y:S01]  /*0420*/  SHF.L.U32 R36, R37, 0x3, RZ ;  /* 0x0000000325247819 */ /* 0x000fe200000006ff */
[----:B------:R-:W-:Y:S08]  /*0430*/  BSSY.RECONVERGENT B0, `(.L_x_788) ;  /* 0x0000053000007945 */ /* 0x000ff00003800200 */
[----:B------:R-:W-:Y:S01]  /*0440*/  @P1 IMAD R0, R25, R0, RZ ;  /* 0x0000000019001224 */ /* 0x000fe200078e02ff */
[----:B------:R-:W-:Y:S01]  /*0450*/  P2R R217, PR, RZ, 0x20 ;  /* 0x00000020ffd97803 */ /* 0x000fe20000000000 */
[----:B------:R-:W-:Y:S01]  /*0460*/  @!P1 IMAD R3, R38, 0xe0, RZ ;  /* 0x000000e026039824 */ /* 0x000fe200078e02ff */
[----:B------:R-:W-:Y:S01]  /*0470*/  CS2R R34, SRZ ;  /* 0x0000000000227805 */ /* 0x000fe2000001ff00 */
[C---:B------:R-:W-:Y:S01]  /*0480*/  @P1 IMAD R3, R23.reuse, 0xe0, R0 ;  /* 0x000000e017031824 */ /* 0x040fe200078e0200 */
[----:B------:R-:W-:Y:S01]  /*0490*/  CS2R R32, SRZ ;  /* 0x0000000000207805 */ /* 0x000fe2000001ff00 */
[----:B------:R-:W-:-:S02]  /*04a0*/  IMAD R13, R23, 0xe0, R36 ;  /* 0x000000e0170d7824 */ /* 0x000fc400078e0224 */
[----:B------:R-:W-:Y:S02]  /*04b0*/  IMAD R84, R9, R14, RZ ;  /* 0x0000000e09547224 */ /* 0x000fe400078e02ff */
        /* <DEDUP_REMOVED lines=9> */
[----:B------:R-:W-:-:S11]  /*0550*/  ISETP.NE.AND P0, PT, R20, RZ, PT ;  /* 0x000000ff1400720c */ /* 0x000fd60003f05270 */
[----:B------:R-:W-:-:S04]  /*0560*/  @!P2 IMAD.IADD R16, R16, 0x1, -R7 ;  /* 0x000000011010a824 */ /* 0x000fc800078e0a07 */
        /* <DEDUP_REMOVED lines=60> */
.L_x_790:
[----:B------:R-:W0:Y:S02]  /*0930*/  LDC.64 R2, c[0x0][0x388] ;  /* 0x0000e200ff027b82 */ /* 0x000e240000000a00 */
[----:B0-----:R-:W-:-:S05]  /*0940*/  IMAD.WIDE R2, R5, 0x2, R2 ;  /* 0x0000000205027825 */ /* 0x001fca00078e0202 */
[----:B------:R0:W5:Y:S02]  /*0950*/  LDG.E.128 R32, desc[UR36][R2.64] ;  /* 0x0000002402207981 */ /* 0x000164000c1e1d00 */
.L_x_789:
[----:B------:R-:W-:Y:S05]  /*0960*/  BSYNC.RECONVERGENT B0 ;  /* 0x0000000000007941 */ /* 0x000fea0003800200 */
.L_x_788:
[----:B------:R-:W1:Y:S01]  /*0970*/  LDCU.64 UR4, c[0x0][0x390] ;  /* 0x00007200ff0477ac */ /* 0x000e620008000a00 */
[----:B0-----:R-:W0:Y:S01]  /*0980*/  LDC.64 R2, c[0x0][0x418] ;  /* 0x00010600ff027b82 */ /* 0x001e220000000a00 */
[C---:B------:R-:W-:Y:S01]  /*0990*/  ISETP.GT.U32.OR P3, PT, R37.reuse, 0x1f, !P5 ;  /* 0x0000001f2500780c */ /* 0x040fe20006f64470 */
[----:B------:R-:W-:Y:S01]  /*09a0*/  @!P4 IMAD R0, R37, R20, R22 ;  /* 0x000000142500c224 */ /* 0x000fe200078e0216 */
[----:B------:R-:W2:Y:S01]  /*09b0*/  LDCU.64 UR6, c[0x0][0x3a0] ;  /* 0x00007400ff0677ac */ /* 0x000ea20008000a00 */
[----:B------:R-:W-:Y:S01]  /*09c0*/  IMAD R38, R38, 0xe0, RZ ;  /* 0x000000e026267824 */ /* 0x000fe200078e02ff */
[----:B------:R-:W-:Y:S02]  /*09d0*/  CS2R R42, SRZ ;  /* 0x00000000002a7805 */ /* 0x000fe4000001ff00 */
[----:B------:R-:W-:Y:S02]  /*09e0*/  CS2R R40, SRZ ;  /* 0x0000000000287805 */ /* 0x000fe4000001ff00 */
[----:B------:R-:W-:-:S02]  /*09f0*/  @!P4 SHF.L.U32 R15, R0, 0x3, RZ ;  /* 0x00000003000fc819 */ /* 0x000fc400000006ff */
[----:B------:R-:W-:Y:S02]  /*0a00*/  CS2R R30, SRZ ;  /* 0x00000000001e7805 */ /* 0x000fe4000001ff00 */
[----:B------:R-:W-:Y:S01]  /*0a10*/  CS2R R28, SRZ ;  /* 0x00000000001c7805 */ /* 0x000fe2000001ff00 */
[----:B------:R-:W-:Y:S01]  /*0a20*/  @!P4 IMAD R15, R38, R20, R15 ;  /* 0x00000014260fc224 */ /* 0x000fe200078e020f */
[----:B------:R-:W3:Y:S01]  /*0a30*/  @!P3 LDC.64 R8, c[0x0][0x450] ;  /* 0x00011400ff08bb82 */ /* 0x000ee20000000a00 */
[----:B-----5:R-:W-:Y:S01]  /*0a40*/  @!P3 IMAD R0, R17, R14, RZ ;  /* 0x0000000e1100b224 */ /* 0x020fe200078e02ff */
[----:B-1----:R-:W-:Y:S02]  /*0a50*/  ISETP.NE.U32.AND P1, PT, RZ, UR4, PT ;  /* 0x00000004ff007c0c */ /* 0x002fe4000bf25070 */
[----:B------:R-:W-:Y:S02]  /*0a60*/  CS2R R26, SRZ ;  /* 0x00000000001a7805 */ /* 0x000fe4000001ff00 */
[----:B--2---:R-:W-:-:S02]  /*0a70*/  ISETP.NE.U32.AND P2, PT, RZ, UR6, PT ;  /* 0x00000006ff007c0c */ /* 0x004fc4000bf45070 */
[----:B0-----:R-:W-:Y:S01]  /*0a80*/  ISETP.NE.U32.AND P0, PT, R2, RZ, PT ;  /* 0x000000ff0200720c */ /* 0x001fe20003f05070 */
[----:B------:R-:W-:Y:S01]  /*0a90*/  @!P3 IMAD R21, R0, 0xe0, R13 ;  /* 0x000000e00015b824 */ /* 0x000fe200078e020d */
[----:B------:R-:W-:Y:S01]  /*0aa0*/  ISETP.NE.AND.EX P1, PT, RZ, UR5, PT, P1 ;  /* 0x00000005ff007c0c */ /* 0x000fe2000bf25310 */
[----:B------:R-:W0:Y:S01]  /*0ab0*/  LDCU.U8 UR4, c[0x0][0x404] ;  /* 0x00008080ff0477ac */ /* 0x000e220008000000 */
[----:B------:R-:W-:Y:S02]  /*0ac0*/  ISETP.NE.AND.EX P2, PT, RZ, UR7, PT, P2 ;  /* 0x00000007ff007c0c */ /* 0x000fe4000bf45320 */
[C---:B------:R-:W-:Y:S02]  /*0ad0*/  ISETP.GT.U32.OR P1, PT, R37.reuse, 0x1b, !P1 ;  /* 0x0000001b2500780c */ /* 0x040fe40004f24470 */
        /* <DEDUP_REMOVED lines=8> */
[----:B---3--:R-:W-:Y:S01]  /*0b60*/  @!P3 IMAD.WIDE R8, R21, 0x2, R8 ;  /* 0x000000021508b825 */ /* 0x008fe200078e0208 */
[----:B------:R-:W5:Y:S03]  /*0b70*/  @!P4 LDG.E.128 R28, desc[UR36][R2.64] ;  /* 0x00000024021cc981 */ /* 0x000f66000c1e1d00 */
[----:B--2---:R-:W-:-:S05]  /*0b80*/  @!P1 IMAD.WIDE.U32 R4, R13, 0x2, R4 ;  /* 0x000000020d049825 */ /* 0x004fca00078e0004 */
[----:B------:R1:W2:Y:S01]  /*0b90*/  @!P1 LDG.E.128 R40, desc[UR36][R4.64] ;  /* 0x0000002404289981 */ /* 0x0002a2000c1e1d00 */
[----:B----4-:R-:W-:Y:S01]  /*0ba0*/  @P0 IMAD.WIDE.U32 R10, R25, 0x4, R10 ;  /* 0x00000004190a0825 */ /* 0x010fe200078e000a */
[----:B------:R-:W-:-:S03]  /*0bb0*/  CS2R R24, SRZ ;  /* 0x0000000000187805 */ /* 0x000fc6000001ff00 */
[----:B0-----:R-:W-:Y:S01]  /*0bc0*/  @!P2 IMAD.WIDE.U32 R6, R13, 0x2, R6 ;  /* 0x000000020d06a825 */ /* 0x001fe200078e0006 */
[----:B-1----:R-:W0:Y:S01]  /*0bd0*/  LDC R5, c[0x0][0x400] ;  /* 0x00010000ff057b82 */ /* 0x002e220000000800 */
[----:B------:R1:W5:Y:S04]  /*0be0*/  @!P3 LDG.E.128 R12, desc[UR36][R8.64] ;  /* 0x00000024080cb981 */ /* 0x000368000c1e1d00 */
[----:B------:R1:W5:Y:S01]  /*0bf0*/  @!P2 LDG.E.128 R24, desc[UR36][R6.64] ;  /* 0x000000240618a981 */ /* 0x000362000c1e1d00 */
[----:B------:R-:W-:Y:S01]  /*0c00*/  ISETP.NE.AND P1, PT, R44, RZ, PT ;  /* 0x000000ff2c00720c */ /* 0x000fe20003f25270 */
[----:B------:R-:W-:-:S06]  /*0c10*/  IMAD.MOV.U32 R19, RZ, RZ, RZ ;  /* 0x000000ffff137224 */ /* 0x000fcc00078e00ff */
[----:B------:R1:W5:Y:S01]  /*0c20*/  @P0 LDG.E R19, desc[UR36][R10.64] ;  /* 0x000000240a130981 */ /* 0x000362000c1e1900 */
[----:B------:R-:W-:-:S04]  /*0c30*/  ISETP.NE.AND P0, PT, RZ, UR4, PT ;  /* 0x00000004ff007c0c */ /* 0x000fc8000bf05270 */
[----:B0-----:R-:W-:Y:S01]  /*0c40*/  ISETP.LT.OR P0, PT, R5, 0x1, P0 ;  /* 0x000000010500780c */ /* 0x001fe20000701670 */
[----:B--2---:R-:W-:Y:S02]  /*0c50*/  HFMA2 R32, R32, 1, 1, R40 ;  /* 0x3c003c0020207831 */ /* 0x004fe40000000028 */
[----:B------:R-:W-:Y:S02]  /*0c60*/  HFMA2 R34, R34, 1, 1, R42 ;  /* 0x3c003c0022227831 */ /* 0x000fe4000000002a */
[----:B------:R-:W-:Y:S02]  /*0c70*/  HADD2 R33, R33, R41 ;  /* 0x0000002921217230 */ /* 0x000fe40000000000 */
[----:B------:R-:W-:Y:S01]  /*0c80*/  HADD2 R35, R35, R43 ;  /* 0x0000002b23237230 */ /* 0x000fe20000000000 */
[----:B-1----:R-:W-:Y:S06]  /*0c90*/  @P1 BRA `(.L_x_791) ;  /* 0x0000000000101947 */ /* 0x002fec0003800000 */
[----:B-----5:R-:W-:Y:S02]  /*0ca0*/  HFMA2 R28, R28, 1, 1, R24 ;  /* 0x3c003c001c1c7831 */ /* 0x020fe40000000018 */
[----:B------:R-:W-:Y:S02]  /*0cb0*/  HADD2 R29, R29, R25 ;  /* 0x000000191d1d7230 */ /* 0x000fe40000000000 */
[----:B------:R-:W-:Y:S02]  /*0cc0*/  HFMA2 R30, R30, 1, 1, R26 ;  /* 0x3c003c001e1e7831 */ /* 0x000fe4000000001a */
[----:B------:R-:W-:-:S07]  /*0cd0*/  HADD2 R31, R31, R27 ;  /* 0x0000001b1f1f7230 */ /* 0x000fce0000000000 */
.L_x_791:
        /* <DEDUP_REMOVED lines=13> */
[----:B------:R0:W1:Y:S01]  /*0db0*/  MUFU.RCP R7, R2 ;  /* 0x0000000200077308 */ /* 0x0000620000001000 */
[----:B------:R-:W-:Y:S01]  /*0dc0*/  IADD3 R3, PT, PT, R36, 0x2, RZ ;  /* 0x0000000224037810 */ /* 0x000fe20007ffe0ff */
[--C-:B------:R-:W-:Y:S02]  /*0dd0*/  HADD2.F32 R41, -RZ, R35.reuse.H1_H1 ;  /* 0x30000023ff297230 */ /* 0x100fe40000004100 */
[----:B------:R-:W-:Y:S01]  /*0de0*/  HADD2.F32 R39, -RZ, R35.H0_H0 ;  /* 0x20000023ff277230 */ /* 0x000fe20000004100 */
[----:B------:R-:W-:Y:S01]  /*0df0*/  I2FP.F32.U32 R4, R3 ;  /* 0x0000000300047245 */ /* 0x000fe20000201000 */
[----:B------:R-:W-:-:S02]  /*0e00*/  HADD2.F32 R35, -RZ, R30.H1_H1 ;  /* 0x3000001eff237230 */ /* 0x000fc40000004100 */
[--C-:B------:R-:W-:Y:S01]  /*0e10*/  HADD2.F32 R43, -RZ, R31.reuse.H1_H1 ;  /* 0x3000001fff2b7230 */ /* 0x100fe20000004100 */
[----:B0-----:R-:W-:Y:S01]  /*0e20*/  IADD3 R2, PT, PT, R36, 0x6, RZ ;  /* 0x0000000624027810 */ /* 0x001fe20007ffe0ff */
[----:B------:R-:W-:Y:S02]  /*0e30*/  HADD2.F32 R21, -RZ, R30.H0_H0 ;  /* 0x2000001eff157230 */ /* 0x000fe40000004100 */
[----:B------:R-:W-:Y:S01]  /*0e40*/  HADD2.F32 R31, -RZ, R31.H0_H0 ;  /* 0x2000001fff1f7230 */ /* 0x000fe20000004100 */
[----:B------:R-:W-:Y:S01]  /*0e50*/  I2FP.F32.U32 R2, R2 ;  /* 0x0000000200027245 */ /* 0x000fe20000201000 */
[-C--:B-1----:R-:W-:Y:S01]  /*0e60*/  FMUL.FTZ R0, R0, R7.reuse ;  /* 0x0000000700007220 */ /* 0x082fe20000410000 */
[----:B------:R-:W-:-:S03]  /*0e70*/  FMUL.FTZ R4, R4, R7 ;  /* 0x0000000704047220 */ /* 0x000fc60000410000 */
[----:B------:R-:W-:Y:S01]  /*0e80*/  FMUL.FTZ R2, R2, R7 ;  /* 0x0000000702027220 */ /* 0x000fe20000410000 */
[----:B------:R-:W-:Y:S01]  /*0e90*/  FMUL.FTZ R3, R0, 13.28771209716796875 ;  /* 0x41549a7800037820 */ /* 0x000fe20000410000 */
[----:B------:R-:W-:Y:S02]  /*0ea0*/  VIADD R0, R36, 0x4 ;  /* 0x0000000424007836 */ /* 0x000fe40000000000 */
[----:B------:R-:W-:-:S03]  /*0eb0*/  FMUL.FTZ R4, R4, 13.28771209716796875 ;  /* 0x41549a7804047820 */ /* 0x000fc60000410000 */
[----:B------:R-:W-:Y:S01]  /*0ec0*/  I2FP.F32.U32 R0, R0 ;  /* 0x0000000000007245 */ /* 0x000fe20000201000 */
[----:B------:R-:W0:Y:S04]  /*0ed0*/  MUFU.EX2 R3, -R3 ;  /* 0x8000000300037308 */ /* 0x000e280000000800 */
[----:B------:R-:W-:Y:S01]  /*0ee0*/  FMUL.FTZ R0, R0, R7 ;  /* 0x0000000700007220 */ /* 0x000fe20000410000 */
[----:B------:R-:W-:-:S03]  /*0ef0*/  FMUL.FTZ R7, R2, 13.28771209716796875 ;  /* 0x41549a7802077820 */ /* 0x000fc60000410000 */
[----:B------:R-:W-:Y:S01]  /*0f00*/  FMUL.FTZ R5, R0, 13.28771209716796875 ;  /* 0x41549a7800057820 */ /* 0x000fe20000410000 */
[----:B------:R-:W1:Y:S01]  /*0f10*/  MUFU.EX2 R9, -R4 ;  /* 0x8000000400097308 */ /* 0x000e620000000800 */
[----:B------:R-:W-:-:S05]  /*0f20*/  IMAD.IADD R0, R44, 0x1, -R19 ;  /* 0x000000012c007824 */ /* 0x000fca00078e0a13 */
[----:B------:R-:W-:Y:S02]  /*0f30*/  I2FP.F32.S32 R0, R0 ;  /* 0x0000000000007245 */ /* 0x000fe40000201400 */
[----:B------:R-:W2:Y:S03]  /*0f40*/  MUFU.EX2 R5, -R5 ;  /* 0x8000000500057308 */ /* 0x000ea60000000800 */
[----:B0-----:R-:W-:-:S04]  /*0f50*/  FMUL.FTZ R2, R0, R3 ;  /* 0x0000000300027220 */ /* 0x001fc80000410000 */
[----:B------:R-:W-:Y:S01]  /*0f60*/  FMUL.RZ R11, R2, 0.15915493667125701904 ;  /* 0x3e22f983020b7820 */ /* 0x000fe2000040c000 */
[----:B------:R-:W0:Y:S01]  /*0f70*/  MUFU.EX2 R7, -R7 ;  /* 0x8000000700077308 */ /* 0x000e220000000800 */
[----:B-1----:R-:W-:Y:S01]  /*0f80*/  FMUL.FTZ R4, R0, R9 ;  /* 0x0000000900047220 */ /* 0x002fe20000410000 */
[--C-:B------:R-:W-:Y:S02]  /*0f90*/  HADD2.F32 R9, -RZ, R33.reuse.H1_H1 ;  /* 0x30000021ff097230 */ /* 0x100fe40000004100 */
[----:B------:R-:W-:Y:S02]  /*0fa0*/  HADD2.F32 R33, -RZ, R33.H0_H0 ;  /* 0x20000021ff217230 */ /* 0x000fe40000004100 */
[----:B------:R-:W-:Y:S01]  /*0fb0*/  FMUL.RZ R12, R4, 0.15915493667125701904 ;  /* 0x3e22f983040c7820 */ /* 0x000fe2000040c000 */
[--C-:B------:R-:W-:Y:S01]  /*0fc0*/  HADD2.F32 R4, -RZ, R32.reuse.H1_H1 ;  /* 0x30000020ff047230 */ /* 0x100fe20000004100 */
[----:B------:R-:W1:Y:S01]  /*0fd0*/  MUFU.SIN R3, R11 ;  /* 0x0000000b00037308 */ /* 0x000e620000000400 */
[----:B--2---:R-:W-:Y:S01]  /*0fe0*/  FMUL.FTZ R5, R0, R5 ;  /* 0x0000000500057220 */ /* 0x004fe20000410000 */
[----:B------:R-:W-:-:S03]  /*0ff0*/  HADD2.F32 R32, -RZ, R32.H0_H0 ;  /* 0x20000020ff207230 */ /* 0x000fc60000004100 */
[----:B------:R-:W-:-:S03]  /*1000*/  FMUL.RZ R20, R5, 0.15915493667125701904 ;  /* 0x3e22f98305147820 */ /* 0x000fc6000040c000 */
[----:B------:R2:W3:Y:S01]  /*1010*/  MUFU.COS R2, R11 ;  /* 0x0000000b00027308 */ /* 0x0004e20000000000 */
[----:B0-----:R-:W-:Y:S01]  /*1020*/  FMUL.FTZ R5, R0, R7 ;  /* 0x0000000700057220 */ /* 0x001fe20000410000 */
[--C-:B------:R-:W-:Y:S02]  /*1030*/  HADD2.F32 R0, -RZ, R28.reuse.H1_H1 ;  /* 0x3000001cff007230 */ /* 0x100fe40000004100 */
[----:B------:R-:W-:Y:S02]  /*1040*/  HADD2.F32 R28, -RZ, R28.H0_H0 ;  /* 0x2000001cff1c7230 */ /* 0x000fe40000004100 */
[----:B------:R-:W-:Y:S02]  /*1050*/  FMUL.RZ R34, R5, 0.15915493667125701904 ;  /* 0x3e22f98305227820 */ /* 0x000fe4000040c000 */
[----:B------:R-:W0:Y:S01]  /*1060*/  MUFU.SIN R8, R12 ;  /* 0x0000000c00087308 */ /* 0x000e220000000400 */
[C---:B-1----:R-:W-:Y:S01]  /*1070*/  FMUL.FTZ R5, R3.reuse, R4 ;  /* 0x0000000403057220 */ /* 0x042fe20000410000 */
[----:B------:R-:W-:Y:S01]  /*1080*/  FMUL.FTZ R7, R3, R0 ;  /* 0x0000000003077220 */ /* 0x000fe20000410000 */
[----:B--2---:R-:W-:-:S02]  /*1090*/  HADD2.F32 R11, -RZ, R29.H1_H1 ;  /* 0x3000001dff0b7230 */ /* 0x004fc40000004100 */
[----:B------:R-:W-:-:S03]  /*10a0*/  HADD2.F32 R29, -RZ, R29.H0_H0 ;  /* 0x2000001dff1d7230 */ /* 0x000fc60000004100 */
[----:B------:R-:W1:Y:S01]  /*10b0*/  MUFU.COS R6, R12 ;  /* 0x0000000c00067308 */ /* 0x000e620000000000 */
[C---:B---3--:R-:W-:Y:S01]  /*10c0*/  FMUL.FTZ R4, R2.reuse, R4 ;  /* 0x0000000402047220 */ /* 0x048fe20000410000 */
[C---:B------:R-:W-:Y:S01]  /*10d0*/  FMUL.FTZ R0, R2.reuse, R0 ;  /* 0x0000000002007220 */ /* 0x040fe20000410000 */
[C---:B------:R-:W-:Y:S01]  /*10e0*/  FFMA.FTZ R5, R2.reuse, R32, -R5 ;  /* 0x0000002002057223 */ /* 0x040fe20000010805 */
[----:B------:R-:W-:Y:S01]  /*10f0*/  FFMA.FTZ R7, R2, R28, -R7 ;  /* 0x0000001c02077223 */ /* 0x000fe20000010807 */
[C---:B------:R-:W-:Y:S01]  /*1100*/  FFMA.FTZ R32, R3.reuse, R32, R4 ;  /* 0x0000002003207223 */ /* 0x040fe20000010004 */
[----:B------:R-:W-:Y:S02]  /*1110*/  FFMA.FTZ R28, R3, R28, R0 ;  /* 0x0000001c031c7223 */ /* 0x000fe40000010000 */
[----:B------:R-:W-:Y:S01]  /*1120*/  MUFU.COS R10, R20 ;  /* 0x00000014000a7308 */ /* 0x000fe20000000000 */
[C---:B0-----:R-:W-:Y:S01]  /*1130*/  FMUL.FTZ R3, R8.reuse, R9 ;  /* 0x0000000908037220 */ /* 0x041fe20000410000 */
[----:B------:R-:W-:Y:S01]  /*1140*/  FMUL.FTZ R2, R8, R11 ;  /* 0x0000000b08027220 */ /* 0x000fe20000410000 */
[----:B------:R-:W-:-:S02]  /*1150*/  F2FP.F16.F32.PACK_AB R32, R32, R5 ;  /* 0x000000052020723e */ /* 0x000fc400000000ff */
[----:B------:R-:W-:-:S03]  /*1160*/  F2FP.F16.F32.PACK_AB R28, R28, R7 ;  /* 0x000000071c1c723e */ /* 0x000fc600000000ff */
[----:B------:R-:W0:Y:S01]  /*1170*/  MUFU.SIN R12, R20 ;  /* 0x00000014000c7308 */ /* 0x000e220000000400 */
[C---:B-1----:R-:W-:Y:S01]  /*1180*/  FMUL.FTZ R9, R6.reuse, R9 ;  /* 0x0000000906097220 */ /* 0x042fe20000410000 */
[C---:B------:R-:W-:Y:S01]  /*1190*/  FMUL.FTZ R11, R6.reuse, R11 ;  /* 0x0000000b060b7220 */ /* 0x040fe20000410000 */
[C---:B------:R-:W-:Y:S01]  /*11a0*/  FFMA.FTZ R2, R6.reuse, R29, -R2 ;  /* 0x0000001d06027223 */ /* 0x040fe20000010802 */
[-C--:B------:R-:W-:Y:S01]  /*11b0*/  FFMA.FTZ R3, R6, R33.reuse, -R3 ;  /* 0x0000002106037223 */ /* 0x080fe20000010803 */
[C---:B------:R-:W-:Y:S01]  /*11c0*/  FFMA.FTZ R0, R8.reuse, R33, R9 ;  /* 0x0000002108007223 */ /* 0x040fe20000010009 */
[----:B------:R-:W-:Y:S02]  /*11d0*/  FFMA.FTZ R29, R8, R29, R11 ;  /* 0x0000001d081d7223 */ /* 0x000fe4000001000b */
[----:B------:R-:W1:Y:S02]  /*11e0*/  MUFU.SIN R20, R34 ;  /* 0x0000002200147308 */ /* 0x000e640000000400 */
[----:B------:R-:W-:-:S02]  /*11f0*/  F2FP.F16.F32.PACK_AB R33, R0, R3 ;  /* 0x000000030021723e */ /* 0x000fc400000000ff */
[----:B------:R-:W-:-:S04]  /*1200*/  F2FP.F16.F32.PACK_AB R29, R29, R2 ;  /* 0x000000021d1d723e */ /* 0x000fc800000000ff */
[----:B------:R2:W3:Y:S01]  /*1210*/  MUFU.COS R14, R34 ;  /* 0x00000022000e7308 */ /* 0x0004e20000000000 */
[C---:B0-----:R-:W-:Y:S01]  /*1220*/  FMUL.FTZ R4, R12.reuse, R35 ;  /* 0x000000230c047220 */ /* 0x041fe20000410000 */
[----:B------:R-:W-:Y:S01]  /*1230*/  FMUL.FTZ R9, R12, R15 ;  /* 0x0000000f0c097220 */ /* 0x000fe20000410000 */
[C---:B------:R-:W-:Y:S01]  /*1240*/  FMUL.FTZ R35, R10.reuse, R35 ;  /* 0x000000230a237220 */ /* 0x040fe20000410000 */
[C---:B------:R-:W-:Y:S01]  /*1250*/  FMUL.FTZ R15, R10.reuse, R15 ;  /* 0x0000000f0a0f7220 */ /* 0x040fe20000410000 */
[C---:B------:R-:W-:Y:S01]  /*1260*/  FFMA.FTZ R4, R10.reuse, R21, -R4 ;  /* 0x000000150a047223 */ /* 0x040fe20000010804 */
[----:B------:R-:W-:Y:S01]  /*1270*/  FFMA.FTZ R9, R10, R13, -R9 ;  /* 0x0000000d0a097223 */ /* 0x000fe20000010809 */
[----:B------:R-:W-:Y:S01]  /*1280*/  FFMA.FTZ R35, R12, R21, R35 ;  /* 0x000000150c237223 */ /* 0x000fe20000010023 */
[C---:B-1----:R-:W-:Y:S01]  /*1290*/  FMUL.FTZ R11, R20.reuse, R41 ;  /* 0x00000029140b7220 */ /* 0x042fe20000410000 */
[----:B------:R-:W-:Y:S01]  /*12a0*/  FMUL.FTZ R8, R20, R43 ;  /* 0x0000002b14087220 */ /* 0x000fe20000410000 */
[----:B--2---:R-:W-:-:S02]  /*12b0*/  FFMA.FTZ R34, R12, R13, R15 ;  /* 0x0000000d0c227223 */ /* 0x004fc4000001000f */
        /* <DEDUP_REMOVED lines=11> */
.L_x_794:
[----:B------:R-:W-:-:S13]  /*1370*/  ISETP.GE.AND P0, PT, R36, R5, PT ;  /* 0x000000052400720c */ /* 0x000fda0003f06270 */
[----:B------:R-:W-:Y:S05]  /*1380*/  @P0 BRA `(.L_x_795) ;  /* 0x0000001800300947 */ /* 0x000fea0003800000 */
[----:B------:R-:W-:Y:S01]  /*1390*/  I2FP.F32.U32 R5, R5 ;  /* 0x0000000500057245 */ /* 0x000fe20000201000 */
[----:B------:R-:W-:Y:S01]  /*13a0*/  VIADD R4, R36, 0x4 ;  /* 0x0000000424047836 */ /* 0x000fe20000000000 */
[----:B------:R-:W-:Y:S01]  /*13b0*/  I2FP.F32.U32 R0, R36 ;  /* 0x0000002400007245 */ /* 0x000fe20000201000 */
[----:B------:R-:W-:Y:S01]  /*13c0*/  IMAD.IADD R44, R44, 0x1, -R19 ;  /* 0x000000012c2c7824 */ /* 0x000fe200078e0a13 */
[C---:B------:R-:W-:Y:S01]  /*13d0*/  IADD3 R6, PT, PT, R36.reuse, 0x6, RZ ;  /* 0x0000000624067810 */ /* 0x040fe20007ffe0ff */
[--C-:B------:R-:W-:Y:S01]  /*13e0*/  HADD2.F32 R15, -RZ, R34.reuse.H1_H1 ;  /* 0x30000022ff0f7230 */ /* 0x100fe20000004100 */
[----:B------:R-:W0:Y:S01]  /*13f0*/  MUFU.RCP R5, R5 ;  /* 0x0000000500057308 */ /* 0x000e220000001000 */
[----:B------:R-:W-:Y:S01]  /*1400*/  IADD3 R2, PT, PT, R36, 0x2, RZ ;  /* 0x0000000224027810 */ /* 0x000fe20007ffe0ff */
[----:B------:R-:W-:Y:S01]  /*1410*/  HADD2.F32 R13, -RZ, R34.H0_H0 ;  /* 0x20000022ff0d7230 */ /* 0x000fe20000004100 */
[----:B------:R-:W-:Y:S01]  /*1420*/  I2FP.F32.U32 R8, R6 ;  /* 0x0000000600087245 */ /* 0x000fe20000201000 */
[--C-:B------:R-:W-:Y:S01]  /*1430*/  HADD2.F32 R34, -RZ, R35.reuse.H1_H1 ;  /* 0x30000023ff227230 */ /* 0x100fe20000004100 */
[----:B------:R-:W-:Y:S01]  /*1440*/  I2FP.F32.U32 R2, R2 ;  /* 0x0000000200027245 */ /* 0x000fe20000201000 */
[----:B------:R-:W-:Y:S01]  /*1450*/  HADD2.F32 R35, -RZ, R35.H0_H0 ;  /* 0x20000023ff237230 */ /* 0x000fe20000004100 */
[----:B------:R-:W-:-:S02]  /*1460*/  I2FP.F32.U32 R4, R4 ;  /* 0x0000000400047245 */ /* 0x000fc40000201000 */
[----:B------:R-:W-:Y:S01]  /*1470*/  I2FP.F32.S32 R44, R44 ;  /* 0x0000002c002c7245 */ /* 0x000fe20000201400 */
        /* <DEDUP_REMOVED lines=16> */
[----:B------:R-:W-:Y:S01]  /*1580*/  MUFU.SIN R2, R3 ;  /* 0x0000000300027308 */ /* 0x000fe20000000400 */
[----:B--2---:R-:W-:-:S04]  /*1590*/  FMUL.FTZ R5, R44, R5 ;  /* 0x000000052c057220 */ /* 0x004fc80000410000 */
[----:B------:R-:W-:Y:S01]  /*15a0*/  FMUL.RZ R8, R5, 0.15915493667125701904 ;  /* 0x3e22f98305087820 */ /* 0x000fe2000040c000 */
[----:B------:R-:W-:Y:S02]  /*15b0*/  HADD2.F32 R5, -RZ, R32.H1_H1 ;  /* 0x30000020ff057230 */ /* 0x000fe40000004100 */
[----:B------:R1:W-:Y:S01]  /*15c0*/  MUFU.COS R0, R3 ;  /* 0x0000000300007308 */ /* 0x0003e20000000000 */
[----:B0-----:R-:W-:-:S04]  /*15d0*/  FMUL.FTZ R9, R44, R9 ;  /* 0x000000092c097220 */ /* 0x001fc80000410000 */
[----:B------:R-:W-:Y:S01]  /*15e0*/  FMUL.RZ R14, R9, 0.15915493667125701904 ;  /* 0x3e22f983090e7820 */ /* 0x000fe2000040c000 */
[--C-:B------:R-:W-:Y:S02]  /*15f0*/  HADD2.F32 R9, -RZ, R33.reuse.H1_H1 ;  /* 0x30000021ff097230 */ /* 0x100fe40000004100 */
[----:B------:R-:W0:Y:S01]  /*1600*/  MUFU.SIN R6, R7 ;  /* 0x0000000700067308 */ /* 0x000e220000000400 */
[----:B-1----:R-:W-:Y:S02]  /*1610*/  HADD2.F32 R3, -RZ, R32.H0_H0 ;  /* 0x20000020ff037230 */ /* 0x002fe40000004100 */
[----:B------:R-:W-:-:S05]  /*1620*/  HADD2.F32 R33, -RZ, R33.H0_H0 ;  /* 0x20000021ff217230 */ /* 0x000fca0000004100 */
[----:B------:R-:W1:Y:S08]  /*1630*/  MUFU.SIN R12, R8 ;  /* 0x00000008000c7308 */ /* 0x000e700000000400 */
[----:B------:R2:W3:Y:S01]  /*1640*/  MUFU.COS R4, R7 ;  /* 0x0000000700047308 */ /* 0x0004e20000000000 */
[----:B0-----:R-:W-:-:S07]  /*1650*/  FMUL.FTZ R11, R6, R9 ;  /* 0x00000009060b7220 */ /* 0x001fce0000410000 */
[----:B------:R-:W0:Y:S01]  /*1660*/  MUFU.COS R10, R8 ;  /* 0x00000008000a7308 */ /* 0x000e220000000000 */
[-C--:B--2---:R-:W-:Y:S01]  /*1670*/  FMUL.FTZ R7, R2, R5.reuse ;  /* 0x0000000502077220 */ /* 0x084fe20000410000 */
[----:B------:R-:W-:-:S03]  /*1680*/  FMUL.FTZ R5, R0, R5 ;  /* 0x0000000500057220 */ /* 0x000fc60000410000 */
[-C--:B------:R-:W-:Y:S01]  /*1690*/  FFMA.FTZ R7, R0, R3.reuse, -R7 ;  /* 0x0000000300077223 */ /* 0x080fe20000010807 */
[----:B------:R-:W-:Y:S01]  /*16a0*/  FFMA.FTZ R32, R2, R3, R5 ;  /* 0x0000000302207223 */ /* 0x000fe20000010005 */
[----:B-1----:R-:W-:Y:S01]  /*16b0*/  FMUL.FTZ R3, R12, R15 ;  /* 0x0000000f0c037220 */ /* 0x002fe20000410000 */
[----:B------:R-:W1:Y:S01]  /*16c0*/  MUFU.SIN R21, R14 ;  /* 0x0000000e00157308 */ /* 0x000e620000000400 */
[C---:B---3--:R-:W-:Y:S01]  /*16d0*/  FMUL.FTZ R9, R4.reuse, R9 ;  /* 0x0000000904097220 */ /* 0x048fe20000410000 */
[----:B------:R-:W-:Y:S01]  /*16e0*/  FFMA.FTZ R11, R4, R33, -R11 ;  /* 0x00000021040b7223 */ /* 0x000fe2000001080b */
[----:B------:R-:W-:Y:S02]  /*16f0*/  F2FP.F16.F32.PACK_AB R32, R32, R7 ;  /* 0x000000072020723e */ /* 0x000fe400000000ff */
[----:B------:R-:W-:-:S03]  /*1700*/  FFMA.FTZ R6, R6, R33, R9 ;  /* 0x0000002106067223 */ /* 0x000fc60000010009 */
[----:B------:R-:W2:Y:S01]  /*1710*/  MUFU.COS R20, R14 ;  /* 0x0000000e00147308 */ /* 0x000ea20000000000 */
[C---:B0-----:R-:W-:Y:S01]  /*1720*/  FMUL.FTZ R15, R10.reuse, R15 ;  /* 0x0000000f0a0f7220 */ /* 0x041fe20000410000 */
[----:B------:R-:W-:Y:S01]  /*1730*/  FFMA.FTZ R3, R10, R13, -R3 ;  /* 0x0000000d0a037223 */ /* 0x000fe20000010803 */
[----:B------:R-:W-:Y:S01]  /*1740*/  F2FP.F16.F32.PACK_AB R33, R6, R11 ;  /* 0x0000000b0621723e */ /* 0x000fe200000000ff */
[CC--:B-1----:R-:W-:Y:S01]  /*1750*/  FMUL.FTZ R5, R21.reuse, R34.reuse ;  /* 0x0000002215057220 */ /* 0x0c2fe20000410000 */
[----:B--2---:R-:W-:Y:S01]  /*1760*/  FMUL.FTZ R0, R20, R34 ;  /* 0x0000002214007220 */ /* 0x004fe20000410000 */
[----:B------:R-:W-:Y:S02]  /*1770*/  FFMA.FTZ R34, R12, R13, R15 ;  /* 0x0000000d0c227223 */ /* 0x000fe4000001000f */
[-C--:B------:R-:W-:Y:S01]  /*1780*/  FFMA.FTZ R5, R20, R35.reuse, -R5 ;  /* 0x0000002314057223 */ /* 0x080fe20000010805 */
[----:B------:R-:W-:Y:S02]  /*1790*/  FFMA.FTZ R0, R21, R35, R0 ;  /* 0x0000002315007223 */ /* 0x000fe40000010000 */
[----:B------:R-:W-:-:S03]  /*17a0*/  F2FP.F16.F32.PACK_AB R34, R34, R3 ;  /* 0x000000032222723e */ /* 0x000fc600000000ff */
[----:B------:R-:W-:Y:S01]  /*17b0*/  F2FP.F16.F32.PACK_AB R35, R0, R5 ;  /* 0x000000050023723e */ /* 0x000fe200000000ff */
[----:B------:R-:W-:Y:S06]  /*17c0*/  BRA `(.L_x_795) ;  /* 0x0000001400207947 */ /* 0x000fec0003800000 */
.L_x_793:
        /* <DEDUP_REMOVED lines=10> */
[----:B0-----:R-:W-:-:S06]  /*1870*/  IADD3 R2, PT, PT, R0, 0xffffffe, RZ ;  /* 0x0ffffffe00027810 */ /* 0x001fcc0007ffe0ff */
[----:B------:R0:W1:Y:S02]  /*1880*/  F2I.FTZ.U32.TRUNC.NTZ R3, R2 ;  /* 0x0000000200037305 */ /* 0x000064000021f000 */
[----:B0-----:R-:W-:Y:S02]  /*1890*/  IMAD.MOV.U32 R2, RZ, RZ, RZ ;  /* 0x000000ffff027224 */ /* 0x001fe400078e00ff */
[----:B-1----:R-:W-:-:S04]  /*18a0*/  IMAD.MOV R4, RZ, RZ, -R3 ;  /* 0x000000ffff047224 */ /* 0x002fc800078e0a03 */
[----:B------:R-:W-:Y:S01]  /*18b0*/  IMAD R9, R4, R7, RZ ;  /* 0x0000000704097224 */ /* 0x000fe200078e02ff */
[----:B------:R-:W-:-:S03]  /*18c0*/  MOV R4, R6 ;  /* 0x0000000600047202 */ /* 0x000fc60000000f00 */
[----:B------:R-:W-:Y:S01]  /*18d0*/  IMAD.HI.U32 R3, R3, R9, R2 ;  /* 0x0000000903037227 */ /* 0x000fe200078e0002 */
[----:B------:R-:W-:-:S05]  /*18e0*/  IADD3 R9, PT, PT, RZ, -R8, RZ ;  /* 0x80000008ff097210 */ /* 0x000fca0007ffe0ff */
        /* <DEDUP_REMOVED lines=35> */
.L_x_796:
        /* <DEDUP_REMOVED lines=15> */
.L_x_797:
        /* <DEDUP_REMOVED lines=60> */
[----:B------:R-:W-:Y:S01]  /*1fd0*/  HADD2.F32 R34, -RZ, R29.H1_H1 ;  /* 0x3000001dff227230 */ /* 0x000fe20000004100 */
        /* <DEDUP_REMOVED lines=41> */
[----:B0-----:R-:W-:-:S05]  /*2270*/  HADD2.F32 R11, -RZ, R28.H0_H0 ;  /* 0x2000001cff0b7230 */ /* 0x001fca0000004100 */
[C---:B------:R-:W-:Y:S01]  /*2280*/  FFMA.FTZ R8, R11.reuse, R3, -R8 ;  /* 0x000000030b087223 */ /* 0x040fe20000010808 */
[----:B------:R-:W-:Y:S01]  /*2290*/  FFMA.FTZ R7, R11, R4, R7 ;  /* 0x000000040b077223 */ /* 0x000fe20000010007 */
[----:B------:R0:W3:Y:S01]  /*22a0*/  MUFU.SIN R14, R12 ;  /* 0x0000000c000e7308 */ /* 0x0000e20000000400 */
[C---:B-1----:R-:W-:Y:S01]  /*22b0*/  FMUL.FTZ R4, R32.reuse, R10 ;  /* 0x0000000a20047220 */ /* 0x042fe20000410000 */
[-C--:B------:R-:W-:Y:S01]  /*22c0*/  FMUL.FTZ R3, R32, R9.reuse ;  /* 0x0000000920037220 */ /* 0x080fe20000410000 */
[CC--:B------:R-:W-:Y:S01]  /*22d0*/  FMUL.FTZ R11, R34.reuse, R9.reuse ;  /* 0x00000009220b7220 */ /* 0x0c0fe20000410000 */
[----:B------:R-:W-:Y:S01]  /*22e0*/  F2FP.F16.F32.PACK_AB R32, R5, R6 ;  /* 0x000000060520723e */ /* 0x000fe200000000ff */
        /* <DEDUP_REMOVED lines=15> */
[-C--:B-1----:R-:W-:Y:S01]  /*23e0*/  FMUL.FTZ R13, R48, R21.reuse ;  /* 0x00000015300d7220 */ /* 0x082fe20000410000 */
[-C--:B------:R-:W-:Y:S01]  /*23f0*/  FMUL.FTZ R29, R50, R21.reuse ;  /* 0x00000015321d7220 */ /* 0x080fe20000410000 */
[----:B------:R-:W-:Y:S01]  /*2400*/  F2FP.F16.F32.PACK_AB R34, R9, R10 ;  /* 0x0000000a0922723e */ /* 0x000fe200000000ff */
[----:B------:R-:W-:Y:S01]  /*2410*/  FFMA.FTZ R15, R35, R14, R15 ;  /* 0x0000000e230f7223 */ /* 0x000fe2000001000f */
[-C--:B--2---:R-:W-:Y:S01]  /*2420*/  FMUL.FTZ R14, R48, R28.reuse ;  /* 0x0000001c300e7220 */ /* 0x084fe20000410000 */
[-C--:B------:R-:W-:Y:S01]  /*2430*/  FMUL.FTZ R30, R50, R28.reuse ;  /* 0x0000001c321e7220 */ /* 0x080fe20000410000 */
[-C--:B------:R-:W-:Y:S01]  /*2440*/  FFMA.FTZ R13, R53, R28.reuse, R13 ;  /* 0x0000001c350d7223 */ /* 0x080fe2000001000d */
[----:B------:R-:W-:Y:S01]  /*2450*/  FFMA.FTZ R42, R55, R28, R29 ;  /* 0x0000001c372a7223 */ /* 0x000fe2000001001d */
[-C--:B------:R-:W-:Y:S01]  /*2460*/  FFMA.FTZ R14, R53, R21.reuse, -R14 ;  /* 0x00000015350e7223 */ /* 0x080fe2000001080e */
[----:B------:R-:W-:Y:S01]  /*2470*/  FFMA.FTZ R31, R55, R21, -R30 ;  /* 0x00000015371f7223 */ /* 0x000fe2000001081e */
[----:B------:R-:W-:-:S02]  /*2480*/  F2FP.F16.F32.PACK_AB R28, R7, R8 ;  /* 0x00000008071c723e */ /* 0x000fc400000000ff */
[----:B------:R-:W-:Y:S02]  /*2490*/  F2FP.F16.F32.PACK_AB R29, R11, R12 ;  /* 0x0000000c0b1d723e */ /* 0x000fe400000000ff */
[----:B------:R-:W-:Y:S02]  /*24a0*/  F2FP.F16.F32.PACK_AB R30, R15, R20 ;  /* 0x000000140f1e723e */ /* 0x000fe400000000ff */
[----:B------:R-:W-:Y:S02]  /*24b0*/  F2FP.F16.F32.PACK_AB R35, R13, R14 ;  /* 0x0000000e0d23723e */ /* 0x000fe400000000ff */
[----:B------:R-:W-:-:S07]  /*24c0*/  F2FP.F16.F32.PACK_AB R31, R42, R31 ;  /* 0x0000001f2a1f723e */ /* 0x000fce00000000ff */
.L_x_803:
[----:B------:R-:W-:Y:S05]  /*24d0*/  BSYNC.RECONVERGENT B2 ;  /* 0x0000000000027941 */ /* 0x000fea0003800200 */
.L_x_802:
        /* <DEDUP_REMOVED lines=17> */
.L_x_801:
[----:B------:R-:W-:-:S04]  /*25f0*/  SHF.R.S32.HI R4, RZ, 0x1f, R5 ;  /* 0x0000001fff047819 */ /* 0x000fc80000011405 */
[----:B------:R-:W-:-:S05]  /*2600*/  LEA.HI R4, R4, R5, RZ, 0x2 ;  /* 0x0000000504047211 */ /* 0x000fca00078f10ff */
[----:B------:R-:W-:-:S05]  /*2610*/  IMAD.SHL.U32 R4, R4, 0x2, RZ ;  /* 0x0000000204047824 */ /* 0x000fca00078e00ff */
[----:B------:R-:W-:-:S04]  /*2620*/  LOP3.LUT R6, R4, 0xfffffff8, RZ, 0xc0, !PT ;  /* 0xfffffff804067812 */ /* 0x000fc800078ec0ff */
[----:B------:R-:W-:-:S13]  /*2630*/  ISETP.GE.AND P0, PT, R6, R7, PT ;  /* 0x000000070600720c */ /* 0x000fda0003f06270 */
[----:B------:R-:W-:Y:S05]  /*2640*/  @P0 BRA `(.L_x_804) ;  /* 0x0000000400080947 */ /* 0x000fea0003800000 */
[----:B------:R-:W-:Y:S01]  /*2650*/  I2FP.F32.S32 R7, R7 ;  /* 0x0000000700077245 */ /* 0x000fe20000201400 */
[--C-:B------:R-:W-:Y:S01]  /*2660*/  HADD2.F32 R20, -RZ, R33.reuse.H1_H1 ;  /* 0x30000021ff147230 */ /* 0x100fe20000004100 */
[----:B------:R-:W-:Y:S01]  /*2670*/  I2FP.F32.S32 R3, R6 ;  /* 0x0000000600037245 */ /* 0x000fe20000201400 */
[----:B------:R-:W-:Y:S01]  /*2680*/  HADD2.F32 R33, -RZ, R33.H0_H0 ;  /* 0x20000021ff217230 */ /* 0x000fe20000004100 */
[----:B------:R-:W0:Y:S01]  /*2690*/  MUFU.RCP R14, R7 ;  /* 0x00000007000e7308 */ /* 0x000e220000001000 */
[----:B------:R-:W-:Y:S01]  /*26a0*/  IADD3 R4, PT, PT, R6, 0x2, RZ ;  /* 0x0000000206047810 */ /* 0x000fe20007ffe0ff */
[--C-:B------:R-:W-:Y:S02]  /*26b0*/  HADD2.F32 R42, -RZ, R34.reuse.H1_H1 ;  /* 0x30000022ff2a7230 */ /* 0x100fe40000004100 */
[----:B------:R-:W-:Y:S01]  /*26c0*/  HADD2.F32 R21, -RZ, R34.H0_H0 ;  /* 0x20000022ff157230 */ /* 0x000fe20000004100 */
[----:B------:R-:W-:Y:S01]  /*26d0*/  I2FP.F32.S32 R5, R4 ;  /* 0x0000000400057245 */ /* 0x000fe20000201400 */
[----:B------:R-:W-:-:S02]  /*26e0*/  HADD2.F32 R34, -RZ, R35.H1_H1 ;  /* 0x30000023ff227230 */ /* 0x000fc40000004100 */
[----:B------:R-:W-:Y:S02]  /*26f0*/  HADD2.F32 R35, -RZ, R35.H0_H0 ;  /* 0x20000023ff237230 */ /* 0x000fe40000004100 */
[-C--:B0-----:R-:W-:Y:S01]  /*2700*/  FMUL.FTZ R3, R3, R14.reuse ;  /* 0x0000000e03037220 */ /* 0x081fe20000410000 */
[----:B------:R-:W-:-:S03]  /*2710*/  FMUL.FTZ R5, R5, R14 ;  /* 0x0000000e05057220 */ /* 0x000fc60000410000 */
        /* <DEDUP_REMOVED lines=21> */
[--C-:B0-----:R-:W-:Y:S02]  /*2870*/  HADD2.F32 R9, -RZ, R32.reuse.H1_H1 ;  /* 0x30000020ff097230 */ /* 0x101fe40000004100 */
[----:B------:R-:W-:Y:S02]  /*2880*/  HADD2.F32 R32, -RZ, R32.H0_H0 ;  /* 0x20000020ff207230 */ /* 0x000fe40000004100 */
[----:B------:R-:W-:Y:S02]  /*2890*/  FMUL.RZ R6, R6, 0.15915493667125701904 ;  /* 0x3e22f98306067820 */ /* 0x000fe4000040c000 */
[----:B------:R-:W0:Y:S01]  /*28a0*/  MUFU.SIN R5, R13 ;  /* 0x0000000d00057308 */ /* 0x000e220000000400 */
[----:B---3--:R-:W-:-:S04]  /*28b0*/  FMUL.FTZ R3, R3, R12 ;  /* 0x0000000c03037220 */ /* 0x008fc80000410000 */
        /* <DEDUP_REMOVED lines=21> */
[C---:B-1----:R-:W-:Y:S01]  /*2a10*/  FMUL.FTZ R8, R34.reuse, R14 ;  /* 0x0000000e22087220 */ /* 0x042fe20000410000 */
[----:B0-----:R-:W-:-:S03]  /*2a20*/  FMUL.FTZ R7, R34, R13 ;  /* 0x0000000d22077220 */ /* 0x001fc60000410000 */
[----:B------:R-:W-:Y:S01]  /*2a30*/  FFMA.FTZ R8, R35, R13, -R8 ;  /* 0x0000000d23087223 */ /* 0x000fe20000010808 */
[----:B------:R-:W-:Y:S01]  /*2a40*/  F2FP.F16.F32.PACK_AB R34, R5, R4 ;  /* 0x000000040522723e */ /* 0x000fe200000000ff */
[----:B------:R-:W-:-:S05]  /*2a50*/  FFMA.FTZ R7, R35, R14, R7 ;  /* 0x0000000e23077223 */ /* 0x000fca0000010007 */
[----:B------:R-:W-:-:S07]  /*2a60*/  F2FP.F16.F32.PACK_AB R35, R7, R8 ;  /* 0x000000080723723e */ /* 0x000fce00000000ff */
.L_x_804:
[----:B------:R-:W-:Y:S05]  /*2a70*/  BSYNC.RECONVERGENT B1 ;  /* 0x0000000000017941 */ /* 0x000fea0003800200 */
.L_x_800:
        /* <DEDUP_REMOVED lines=16> */
.L_x_799:
[----:B------:R-:W-:Y:S05]  /*2b80*/  BSYNC.RECONVERGENT B0 ;  /* 0x0000000000007941 */ /* 0x000fea0003800200 */
.L_x_798:
        /* <DEDUP_REMOVED lines=10> */
.L_x_806:
[----:B------:R-:W-:Y:S05]  /*2c30*/  BSYNC.RECONVERGENT B0 ;  /* 0x0000000000007941 */ /* 0x000fea0003800200 */
.L_x_805:
[----:B------:R-:W-:Y:S06]  /*2c40*/  BAR.SYNC.DEFER_BLOCKING 0x0 ;  /* 0x0000000000007b1d */ /* 0x000fec0000010000 */
.L_x_795:
[----:B------:R-:W-:Y:S05]  /*2c50*/  BSYNC.RECONVERGENT B6 ;  /* 0x0000000000067941 */ /* 0x000fea0003800200 */
.L_x_792:
[----:B------:R-:W0:Y:S01]  /*2c60*/  LDCU UR4, c[0x0][0x3f4] ;  /* 0x00007e80ff0477ac */ /* 0x000e220008000800 */
[----:B------:R-:W-:Y:S01]  /*2c70*/  ISETP.GT.U32.AND P0, PT, R37, 0x1f, PT ;  /* 0x0000001f2500780c */ /* 0x000fe20003f04070 */
[----:B---3--:R-:W-:Y:S01]  /*2c80*/  IMAD.MOV.U32 R0, RZ, RZ, -0x800001 ;  /* 0xff7fffffff007424 */ /* 0x008fe200078e00ff */
[----:B0-----:R-:W-:-:S04]  /*2c90*/  MOV R7, UR4 ;  /* 0x0000000400077c02 */ /* 0x001fc80008000f00 */
[----:B------:R-:W-:-:S07]  /*2ca0*/  VIADDMNMX R9, R18, -R7, RZ, !PT ;  /* 0x8000000712097246 */ /* 0x000fce00078001ff */
[----:B------:R-:W-:Y:S05]  /*2cb0*/  @P0 BRA `(.L_x_807) ;  /* 0x0000000000ec0947 */ /* 0x000fea0003800000 */
[----:B------:R-:W0:Y:S01]  /*2cc0*/  LDCU UR4, c[0x0][0x40c] ;  /* 0x00008180ff0477ac */ /* 0x000e220008000800 */
[----:B------:R-:W3:Y:S01]  /*2cd0*/  S2R R20, SR_CgaCtaId ;  /* 0x0000000000147919 */ /* 0x000ee20000008800 */
[----:B------:R-:W-:Y:S01]  /*2ce0*/  MOV R10, 0x400 ;  /* 0x00000400000a7802 */ /* 0x000fe20000000f00 */
[----:B--2-4-:R-:W-:-:S03]  /*2cf0*/  HMUL2 R14, R33, R29 ;  /* 0x0000001d210e7232 */ /* 0x014fc60000000000 */
[----:B-1----:R-:W-:Y:S01]  /*2d00*/  IADD3 R4, PT, PT, R10, 0x20, RZ ;  /* 0x000000200a047810 */ /* 0x002fe20007ffe0ff */
[----:B------:R-:W-:Y:S01]  /*2d10*/  HFMA2 R15, R32, R28, R14 ;  /* 0x0000001c200f7231 */ /* 0x000fe2000000000e */
[----:B0-----:R-:W-:-:S03]  /*2d20*/  ISETP.NE.AND P1, PT, RZ, UR4, PT ;  /* 0x00000004ff007c0c */ /* 0x001fc6000bf25270 */
[----:B------:R-:W-:Y:S01]  /*2d30*/  HFMA2 R15, R34, R30, R15 ;  /* 0x0000001e220f7231 */ /* 0x000fe2000000000f */
[----:B------:R-:W-:Y:S01]  /*2d40*/  UMOV UR4, 0xffffffff ;  /* 0xffffffff00047882 */ /* 0x000fe20000000000 */
[----:B------:R-:W-:Y:S02]  /*2d50*/  ISETP.GT.U32.OR P0, PT, R37, 0x1b, P1 ;  /* 0x0000001b2500780c */ /* 0x000fe40000f04470 */
[----:B------:R-:W-:-:S06]  /*2d60*/  HFMA2 R15, R35, R31, R15 ;  /* 0x0000001f230f7231 */ /* 0x000fcc000000000f */
[----:B------:R-:W-:Y:S01]  /*2d70*/  @!P1 VIADD R5, R10, 0x220 ;  /* 0x000002200a059836 */ /* 0x000fe20000000000 */
[----:B---3--:R-:W-:-:S04]  /*2d80*/  LEA R4, R20, R4, 0x18 ;  /* 0x0000000414047211 */ /* 0x008fc800078ec0ff */
[----:B------:R-:W0:Y:S01]  /*2d90*/  @!P0 LDC.64 R2, c[0x0][0x3b8] ;  /* 0x0000ee00ff028b82 */ /* 0x000e220000000a00 */
[C---:B------:R-:W-:Y:S02]  /*2da0*/  @!P0 IMAD R6, R37.reuse, R7, R16 ;  /* 0x0000000725068224 */ /* 0x040fe400078e0210 */
[C---:B------:R-:W-:Y:S02]  /*2db0*/  IMAD R4, R37.reuse, 0x10, R4 ;  /* 0x0000001025047824 */ /* 0x040fe400078e0204 */
[--C-:B------:R-:W-:Y:S01]  /*2dc0*/  HADD2.F32 R13, -RZ, R15.reuse.H0_H0 ;  /* 0x2000000fff0d7230 */ /* 0x100fe20000004100 */
[----:B------:R-:W-:Y:S02]  /*2dd0*/  @!P0 SHF.L.U32 R8, R6, 0x3, RZ ;  /* 0x0000000306088819 */ /* 0x000fe400000006ff */
[----:B------:R-:W-:Y:S01]  /*2de0*/  @!P1 LEA R6, R20, R5, 0x18 ;  /* 0x0000000514069211 */ /* 0x000fe200078ec0ff */
[----:B------:R1:W-:Y:S02]  /*2df0*/  STS.128 [R4], R32 ;  /* 0x0000002004007388 */ /* 0x0003e40000000c00 */
[----:B------:R-:W-:Y:S01]  /*2e00*/  @!P0 IMAD R5, R38, R7, R8 ;  /* 0x0000000726058224 */ /* 0x000fe200078e0208 */
[----:B------:R-:W-:Y:S01]  /*2e10*/  @!P1 LEA R6, R37, R6, 0x4 ;  /* 0x0000000625069211 */ /* 0x000fe200078e20ff */
[----:B------:R-:W-:-:S04]  /*2e20*/  HADD2.F32 R8, -RZ, R15.H1_H1 ;  /* 0x3000000fff087230 */ /* 0x000fc80000004100 */
[----:B------:R1:W-:Y:S01]  /*2e30*/  @!P1 STS.128 [R6], R24 ;  /* 0x0000001806009388 */ /* 0x0003e20000000c00 */
[----:B------:R-:W-:Y:S01]  /*2e40*/  FADD.FTZ R13, R13, R8 ;  /* 0x000000080d0d7221 */ /* 0x000fe20000010000 */
        /* <DEDUP_REMOVED lines=12> */
.L_x_1011:
        /* <DEDUP_REMOVED lines=9> */
[----:B------:R-:W3:Y:S01]  /*2fa0*/  @P0 LDC.64 R2, c[0x0][0x438] ;  /* 0x00010e00ff020b82 */ /* 0x000ee20000000a00 */
[----:B--2---:R-:W-:-:S04]  /*2fb0*/  @P0 IMAD R23, R23, R0, R22 ;  /* 0x0000000017170224 */ /* 0x004fc800078e0216 */
[----:B------:R-:W-:-:S04]  /*2fc0*/  @P0 IMAD R23, R23, R0, R22 ;  /* 0x0000000017170224 */ /* 0x000fc800078e0216 */
[----:B---3--:R-:W-:-:S06]  /*2fd0*/  @P0 IMAD.WIDE R2, R23, 0x2, R2 ;  /* 0x0000000217020825 */ /* 0x008fcc00078e0202 */
[----:B------:R-:W2:Y:S01]  /*2fe0*/  @P0 LDG.E.U16 R2, desc[UR36][R2.64] ;  /* 0x0000002402020981 */ /* 0x000ea2000c1e1500 */
[----:B0-----:R-:W-:Y:S01]  /*2ff0*/  IADD3 R5, PT, PT, R10, 0x420, RZ ;  /* 0x000004200a057810 */ /* 0x001fe20007ffe0ff */
[----:B------:R-:W-:Y:S02]  /*3000*/  IMAD.IADD R4, R18, 0x1, -R9 ;  /* 0x0000000112047824 */ /* 0x000fe400078e0a09 */
[----:B-1----:R-:W-:Y:S01]  /*3010*/  FMUL.FTZ R0, R14, UR4 ;  /* 0x000000040e007c20 */ /* 0x002fe20008410000 */
[----:B------:R-:W-:-:S04]  /*3020*/  LEA R11, R20, R5, 0x18 ;  /* 0x00000005140b7211 */ /* 0x000fc800078ec0ff */
[----:B------:R-:W-:Y:S01]  /*3030*/  LEA R11, R4, R11, 0x2 ;  /* 0x0000000b040b7211 */ /* 0x000fe200078e10ff */
[----:B--2---:R-:W-:-:S05]  /*3040*/  @P0 HADD2.F32 R5, -RZ, R2.H0_H0 ;  /* 0x20000002ff050230 */ /* 0x004fca0000004100 */
[----:B------:R-:W-:-:S05]  /*3050*/  @P0 FADD.FTZ R0, R0, R5 ;  /* 0x0000000500000221 */ /* 0x000fca0000010000 */
[----:B------:R3:W-:Y:S02]  /*3060*/  STS [R11+-0x4], R0 ;  /* 0xfffffc000b007388 */ /* 0x0007e40000000800 */
.L_x_807:
[----:B------:R-:W-:Y:S05]  /*3070*/  WARPSYNC.ALL ;  /* 0x0000000000007948 */ /* 0x000fea0003800000 */
[----:B------:R-:W5:Y:S08]  /*3080*/  S2UR UR13, SR_CgaCtaId ;  /* 0x00000000000d79c3 */ /* 0x000f700000008800 */
[----:B------:R-:W-:Y:S01]  /*3090*/  BAR.SYNC.DEFER_BLOCKING 0x0 ;  /* 0x0000000000007b1d */ /* 0x000fe20000010000 */
[----:B------:R-:W-:-:S02]  /*30a0*/  LOP3.LUT R2, R36, 0x8, RZ, 0xc0, !PT ;  /* 0x0000000824027812 */ /* 0x000fc400078ec0ff */
[----:B-1----:R-:W-:-:S03]  /*30b0*/  LOP3.LUT R3, RZ, R9, RZ, 0x33, !PT ;  /* 0x00000009ff037212 */ /* 0x002fc600078e33ff */
[----:B------:R-:W-:Y:S01]  /*30c0*/  UMOV UR12, 0x400 ;  /* 0x00000400000c7882 */ /* 0x000fe20000000000 */
[----:B------:R-:W1:Y:S01]  /*30d0*/  LDCU UR5, c[0x0][0x40c] ;  /* 0x00008180ff0577ac */ /* 0x000e620008000800 */
[----:B------:R-:W2:Y:S01]  /*30e0*/  S2R R4, SR_TID.X ;  /* 0x0000000000047919 */ /* 0x000ea20000002100 */
[----:B------:R-:W4:Y:S01]  /*30f0*/  S2UR UR17, SR_CTAID.X ;  /* 0x00000000001179c3 */ /* 0x000f220000002500 */
[----:B------:R-:W-:Y:S01]  /*3100*/  IADD3 R3, PT, PT, R3, 0xf, R18 ;  /* 0x0000000f03037810 */ /* 0x000fe20007ffe012 */
[----:B------:R-:W-:Y:S01]  /*3110*/  UIADD3 UR4, UPT, UPT, UR12, 0x20, URZ ;  /* 0x000000200c047890 */ /* 0x000fe2000fffe0ff */
[----:B------:R-:W2:Y:S02]  /*3120*/  LDCU UR14, c[0x0][0x40c] ;  /* 0x00008180ff0e77ac */ /* 0x000ea40008000800 */
[----:B------:R-:W-:-:S03]  /*3130*/  SHF.R.S32.HI R6, RZ, 0x1f, R3 ;  /* 0x0000001fff067819 */ /* 0x000fc60000011403 */
[----:B0-----:R-:W4:Y:S01]  /*3140*/  LDC R5, c[0x0][0x3f0] ;  /* 0x0000fc00ff057b82 */ /* 0x001f220000000800 */
[----:B------:R-:W-:Y:S01]  /*3150*/  LEA.HI R6, R6, R3, RZ, 0x4 ;  /* 0x0000000306067211 */ /* 0x000fe200078f20ff */
[----:B------:R-:W0:Y:S03]  /*3160*/  LDCU UR15, c[0x0][0x3f8] ;  /* 0x00007f00ff0f77ac */ /* 0x000e260008000800 */
[----:B------:R-:W-:Y:S01]  /*3170*/  LOP3.LUT R214, R6, 0xfffffff0, RZ, 0xc0, !PT ;  /* 0xfffffff006d67812 */ /* 0x000fe200078ec0ff */
[----:B-----5:R-:W-:Y:S02]  /*3180*/  ULEA UR4, UR13, UR4, 0x18 ;  /* 0x000000040d047291 */ /* 0x020fe4000f8ec0ff */
[----:B-1----:R-:W-:Y:S01]  /*3190*/  UISETP.NE.AND UP0, UPT, UR5, URZ, UPT ;  /* 0x000000ff0500728c */ /* 0x002fe2000bf05270 */
[----:B------:R-:W1:Y:S01]  /*31a0*/  LDCU UR16, c[0x0][0x3f4] ;  /* 0x00007e80ff1077ac */ /* 0x000e620008000800 */
[----:B------:R-:W0:Y:S05]  /*31b0*/  LDCU UR18, c[0x0][0x410] ;  /* 0x00008200ff1277ac */ /* 0x000e2a0008000800 */
[----:B------:R0:W0:Y:S01]  /*31c0*/  LDS.64 R82, [R2+UR4] ;  /* 0x0000000402527984 */ /* 0x0000220008000a00 */
[----:B------:R-:W0:Y:S03]  /*31d0*/  LDCU.64 UR6, c[0x0][0x3b8] ;  /* 0x00007700ff0677ac */ /* 0x000e260008000a00 */
[----:B------:R0:W0:Y:S01]  /*31e0*/  LDS.64 R80, [R2+UR4+0x10] ;  /* 0x0000100402507984 */ /* 0x0000220008000a00 */
[----:B------:R-:W0:Y:S03]  /*31f0*/  LDCU.64 UR8, c[0x0][0x438] ;  /* 0x00008700ff0877ac */ /* 0x000e260008000a00 */
[----:B------:R0:W0:Y:S01]  /*3200*/  LDS.64 R78, [R2+UR4+0x20] ;  /* 0x00002004024e7984 */ /* 0x0000220008000a00 */
[----:B--2---:R-:W-:Y:S01]  /*3210*/  SHF.R.U32.HI R216, RZ, 0x1, R4 ;  /* 0x00000001ffd87819 */ /* 0x004fe20000011604 */
[----:B----4-:R-:W-:Y:S01]  /*3220*/  IMAD R6, R84, R5, UR17 ;  /* 0x0000001154067e24 */ /* 0x010fe2000f8e0205 */
[----:B------:R-:W2:Y:S01]  /*3230*/  LDCU.64 UR10, c[0x0][0x448] ;  /* 0x00008900ff0a77ac */ /* 0x000ea20008000a00 */
[----:B------:R4:W0:Y:S01]  /*3240*/  LDS.64 R76, [R2+UR4+0x30] ;  /* 0x00003004024c7984 */ /* 0x0008220008000a00 */
[----:B------:R-:W-:-:S03]  /*3250*/  ISETP.GE.AND P0, PT, R216, R214, PT ;  /* 0x000000d6d800720c */ /* 0x000fc60003f06270 */
[----:B------:R4:W0:Y:S04]  /*3260*/  LDS.64 R74, [R2+UR4+0x40] ;  /* 0x00004004024a7984 */ /* 0x0008280008000a00 */
        /* <DEDUP_REMOVED lines=26> */
[----:B------:R4:W0:Y:S01]  /*3410*/  LDS.64 R20, [R2+UR4+0x1f0] ;  /* 0x0001f00402147984 */ /* 0x0008220008000a00 */
[----:B-12---:R-:W-:Y:S05]  /*3420*/  BRA.U UP0, `(.L_x_809) ;  /* 0x0000000100887547 */ /* 0x006fea000b800000 */
[----:B------:R-:W-:-:S04]  /*3430*/  UIADD3 UR4, UPT, UPT, UR12, 0x220, URZ ;  /* 0x000002200c047890 */ /* 0x000fc8000fffe0ff */
[----:B------:R-:W-:-:S09]  /*3440*/  ULEA UR4, UR13, UR4, 0x18 ;  /* 0x000000040d047291 */ /* 0x000fd2000f8ec0ff */
[----:B------:R1:W2:Y:S04]  /*3450*/  LDS.64 R160, [R2+UR4] ;  /* 0x0000000402a07984 */ /* 0x0002a80008000a00 */
        /* <DEDUP_REMOVED lines=30> */
[----:B--2---:R1:W0:Y:S02]  /*3640*/  LDS.64 R98, [R2+UR4+0x1f0] ;  /* 0x0001f00402627984 */ /* 0x0042240008000a00 */
.L_x_809:
[----:B------:R-:W-:Y:S01]  /*3650*/  BSSY B0, `(.L_x_810) ;  /* 0x0000608000007945 */ /* 0x000fe20003800000 */
[----:B------:R-:W-:-:S03]  /*3660*/  IMAD R6, R6, 0xe0, RZ ;  /* 0x000000e006067824 */ /* 0x000fc600078e02ff */
[----:B------:R-:W-:Y:S05]  /*3670*/  @P0 BRA `(.L_x_811) ;  /* 0x0000006000140947 */ /* 0x000fea0003800000 */
[----:B------:R-:W-:Y:S01]  /*3680*/  IABS R5, R7 ;  /* 0x0000000700057213 */ /* 0x000fe20000000000 */
[----:B------:R-:W2:Y:S01]  /*3690*/  LDC R8, c[0x0][0x3f8] ;  /* 0x0000fe00ff087b82 */ /* 0x000ea20000000800 */
[----:B------:R-:W5:Y:S01]  /*36a0*/  LDCU.64 UR20, c[0x0][0x420] ;  /* 0x00008400ff1477ac */ /* 0x000f620008000a00 */
[----:B------:R-:W-:Y:S01]  /*36b0*/  IMAD.SHL.U32 R4, R4, 0x4, RZ ;  /* 0x0000000404047824 */ /* 0x000fe200078e00ff */
[----:B------:R-:W1:Y:S01]  /*36c0*/  I2F.RP R12, R5 ;  /* 0x00000005000c7306 */ /* 0x000e620000209400 */
[--C-:B------:R-:W-:Y:S01]  /*36d0*/  IMAD.IADD R215, R216, 0x1, R9.reuse ;  /* 0x00000001d8d77824 */ /* 0x100fe200078e0209 */
[----:B------:R-:W-:Y:S01]  /*36e0*/  UIADD3 UR4, UPT, UPT, UR12, 0x420, URZ ;  /* 0x000004200c047890 */ /* 0x000fe2000fffe0ff */
[----:B------:R-:W-:Y:S01]  /*36f0*/  IMAD.IADD R214, R214, 0x1, R9 ;  /* 0x00000001d6d67824 */ /* 0x000fe200078e0209 */
[----:B------:R-:W-:Y:S01]  /*3700*/  LOP3.LUT R13, R4, 0x4, RZ, 0xc0, !PT ;  /* 0x00000004040d7812 */ /* 0x000fe200078ec0ff */
[----:B------:R-:W3:Y:S01]  /*3710*/  LDC R15, c[0x0][0x440] ;  /* 0x00011000ff0f7b82 */ /* 0x000ee20000000800 */
[----:B------:R-:W-:-:S06]  /*3720*/  ULEA UR4, UR13, UR4, 0x18 ;  /* 0x000000040d047291 */ /* 0x000fcc000f8ec0ff */
[----:B------:R-:W-:Y:S01]  /*3730*/  LEA R216, R216, UR4, 0x2 ;  /* 0x00000004d8d87c11 */ /* 0x000fe2000f8e10ff */
[----:B------:R-:W3:Y:S01]  /*3740*/  S2UR UR5, SR_CTAID.Y ;  /* 0x00000000000579c3 */ /* 0x000ee20000002600 */
[----:B-1----:R-:W1:Y:S01]  /*3750*/  MUFU.RCP R12, R12 ;  /* 0x0000000c000c7308 */ /* 0x002e620000001000 */
[----:B-----5:R-:W-:-:S04]  /*3760*/  ISETP.NE.U32.AND P0, PT, RZ, UR20, PT ;  /* 0x00000014ff007c0c */ /* 0x020fc8000bf05070 */
[----:B------:R-:W-:Y:S02]  /*3770*/  ISETP.NE.AND.EX P0, PT, RZ, UR21, PT, P0 ;  /* 0x00000015ff007c0c */ /* 0x000fe4000bf05300 */
[----:B0---4-:R-:W0:Y:S01]  /*3780*/  LDC.64 R2, c[0x0][0x450] ;  /* 0x00011400ff027b82 */ /* 0x011e220000000a00 */
[----:B--2---:R-:W-:-:S04]  /*3790*/  IMAD R4, R17, R8, UR17 ;  /* 0x0000001111047e24 */ /* 0x004fc8000f8e0208 */
[----:B------:R-:W-:Y:S02]  /*37a0*/  IMAD R13, R4, 0xe0, R13 ;  /* 0x000000e0040d7824 */ /* 0x000fe400078e020d */
[----:B---3--:R-:W-:Y:S02]  /*37b0*/  IMAD R4, R15, UR17, R18 ;  /* 0x000000110f047c24 */ /* 0x008fe4000f8e0212 */
[----:B-1----:R-:W-:-:S03]  /*37c0*/  VIADD R10, R12, 0xffffffe ;  /* 0x0ffffffe0c0a7836 */ /* 0x002fc60000000000 */
[----:B------:R-:W-:Y:S01]  /*37d0*/  IADD3 R4, PT, PT, R4, -0x1, RZ ;  /* 0xffffffff04047810 */ /* 0x000fe20007ffe0ff */
[----:B------:R1:W2:Y:S04]  /*37e0*/  F2I.FTZ.U32.TRUNC.NTZ R11, R10 ;  /* 0x0000000a000b7305 */ /* 0x0002a8000021f000 */
[----:B------:R-:W-:Y:S02]  /*37f0*/  IMAD R212, R4, R15, R215 ;  /* 0x0000000f04d47224 */ /* 0x000fe400078e02d7 */
[----:B-1----:R-:W-:Y:S02]  /*3800*/  HFMA2 R10, -RZ, RZ, 0, 0 ;  /* 0x00000000ff0a7431 */ /* 0x002fe400000001ff */
[----:B0-----:R-:W-:Y:S01]  /*3810*/  IMAD.WIDE R2, R13, 0x2, R2 ;  /* 0x000000020d027825 */ /* 0x001fe200078e0202 */
[----:B--2---:R-:W-:-:S05]  /*3820*/  IADD3 R14, PT, PT, RZ, -R11, RZ ;  /* 0x8000000bff0e7210 */ /* 0x004fca0007ffe0ff */
[----:B------:R-:W-:-:S04]  /*3830*/  IMAD R85, R14, R5, RZ ;  /* 0x000000050e557224 */ /* 0x000fc800078e02ff */
[----:B------:R-:W-:-:S04]  /*3840*/  IMAD.HI.U32 R8, R11, R85, R10 ;  /* 0x000000550b087227 */ /* 0x000fc800078e000a */
[----:B------:R-:W-:-:S05]  /*3850*/  IMAD R10, R7, UR5, RZ ;  /* 0x00000005070a7c24 */ /* 0x000fca000f8e02ff */
[----:B------:R-:W-:Y:S02]  /*3860*/  SHF.R.S32.HI R213, RZ, 0x1f, R10 ;  /* 0x0000001fffd57819 */ /* 0x000fe4000001140a */
[----:B------:R-:W-:Y:S02]  /*3870*/  IADD3 R10, P1, P2, R10, UR20, R215 ;  /* 0x000000140a0a7c10 */ /* 0x000fe4000fa3e0d7 */
[----:B------:R-:W-:Y:S02]  /*3880*/  IADD3 R215, PT, PT, R215, 0x1, RZ ;  /* 0x00000001d7d77810 */ /* 0x000fe40007ffe0ff */
[----:B------:R-:W-:-:S09]  /*3890*/  IADD3.X R213, PT, PT, R213, UR21, RZ, P1, P2 ;  /* 0x00000015d5d57c10 */ /* 0x000fd20008fe44ff */
.L_x_943:
[----:B------:R-:W-:-:S05]  /*38a0*/  @P0 IMAD.MOV.U32 R11, RZ, RZ, R213 ;  /* 0x000000ffff0b0224 */ /* 0x000fca00078e00d5 */
[----:B0-----:R0:W2:Y:S01]  /*38b0*/  @P0 LDG.E.U8 R12, desc[UR36][R10.64] ;  /* 0x000000240a0c0981 */ /* 0x0010a2000c1e1100 */
[----:B------:R-:W-:Y:S01]  /*38c0*/  IADD3 R218, PT, PT, R215, -0x1, RZ ;  /* 0xffffffffd7da7810 */ /* 0x000fe20007ffe0ff */
[----:B------:R-:W-:Y:S01]  /*38d0*/  IMAD.U32 R7, RZ, RZ, UR16 ;  /* 0x00000010ff077e24 */ /* 0x000fe2000f8e00ff */
[----:B------:R-:W-:Y:S02]  /*38e0*/  BSSY.RECONVERGENT B1, `(.L_x_812) ;  /* 0x0000039000017945 */ /* 0x000fe40003800200 */
[----:B------:R-:W-:Y:S02]  /*38f0*/  IABS R13, R218 ;  /* 0x000000da000d7213 */ /* 0x000fe40000000000 */
[----:B------:R-:W-:Y:S02]  /*3900*/  IABS R15, R7 ;  /* 0x00000007000f7213 */ /* 0x000fe40000000000 */
[----:B------:R-:W-:Y:S01]  /*3910*/  ISETP.GE.AND P2, PT, R218, RZ, PT ;  /* 0x000000ffda00720c */ /* 0x000fe20003f46270 */
[----:B------:R-:W-:Y:S01]  /*3920*/  IMAD.HI.U32 R4, R8, R13, RZ ;  /* 0x0000000d08047227 */ /* 0x000fe200078e00ff */
[----:B0-----:R-:W-:-:S02]  /*3930*/  IADD3 R11, PT, PT, R18, -0x1, RZ ;  /* 0xffffffff120b7810 */ /* 0x001fc40007ffe0ff */
[----:B------:R-:W-:Y:S02]  /*3940*/  ISETP.NE.AND P3, PT, R7, RZ, PT ;  /* 0x000000ff0700720c */ /* 0x000fe40003f65270 */
[----:B------:R-:W-:-:S05]  /*3950*/  IADD3 R4, PT, PT, -R4, RZ, RZ ;  /* 0x000000ff04047210 */ /* 0x000fca0007ffe1ff */
[----:B------:R-:W-:-:S05]  /*3960*/  IMAD R4, R15, R4, R13 ;  /* 0x000000040f047224 */ /* 0x000fca00078e020d */
[----:B------:R-:W-:-:S13]  /*3970*/  ISETP.GT.U32.AND P1, PT, R5, R4, PT ;  /* 0x000000040500720c */ /* 0x000fda0003f24070 */
[----:B------:R-:W-:-:S05]  /*3980*/  @!P1 IMAD.IADD R4, R4, 0x1, -R15 ;  /* 0x0000000104049824 */ /* 0x000fca00078e0a0f */
[----:B------:R-:W-:-:S13]  /*3990*/  ISETP.GT.U32.AND P1, PT, R5, R4, PT ;  /* 0x000000040500720c */ /* 0x000fda0003f24070 */
[----:B------:R-:W-:Y:S02]  /*39a0*/  @!P1 IADD3 R4, PT, PT, R4, -R15, RZ ;  /* 0x8000000f04049210 */ /* 0x000fe40007ffe0ff */
[----:B------:R-:W-:-:S03]  /*39b0*/  ISETP.GE.AND P1, PT, R218, R11, PT ;  /* 0x0000000bda00720c */ /* 0x000fc60003f26270 */
[----:B------:R-:W-:Y:S02]  /*39c0*/  IMAD.MOV.U32 R222, RZ, RZ, R4 ;  /* 0x000000ffffde7224 */ /* 0x000fe400078e0004 */
[----:B------:R-:W-:Y:S02]  /*39d0*/  IMAD R4, R7, 0xe0, RZ ;  /* 0x000000e007047824 */ /* 0x000fe400078e02ff */
[----:B------:R-:W-:Y:S01]  /*39e0*/  @!P2 IMAD.MOV R222, RZ, RZ, -R222 ;  /* 0x000000ffffdea224 */ /* 0x000fe200078e0ade */
[----:B------:R-:W-:Y:S02]  /*39f0*/  @!P3 LOP3.LUT R222, RZ, R7, RZ, 0x33, !PT ;  /* 0x00000007ffdeb212 */ /* 0x000fe400078e33ff */
[----:B--2---:R-:W-:Y:S02]  /*3a00*/  ISETP.NE.AND P2, PT, R12, RZ, P0 ;  /* 0x000000ff0c00720c */ /* 0x004fe40000745270 */
[----:B------:R-:W-:Y:S01]  /*3a10*/  SHF.L.U32 R12, R222, 0x3, RZ ;  /* 0x00000003de0c7819 */ /* 0x000fe200000006ff */
[----:B------:R-:W-:Y:S10]  /*3a20*/  @P1 BRA `(.L_x_813) ;  /* 0x0000000000901947 */ /* 0x000ff40003800000 */
[----:B------:R-:W-:Y:S01]  /*3a30*/  ISETP.GE.AND P3, PT, R12, R4, PT ;  /* 0x000000040c00720c */ /* 0x000fe20003f66270 */
[----:B------:R-:W-:Y:S01]  /*3a40*/  BSSY.RECONVERGENT B2, `(.L_x_814) ;  /* 0x000000c000027945 */ /* 0x000fe20003800200 */
[----:B------:R-:W-:-:S11]  /*3a50*/  CS2R R96, SRZ ;  /* 0x0000000000607805 */ /* 0x000fd6000001ff00 */
[----:B------:R-:W-:Y:S05]  /*3a60*/  @P3 BRA `(.L_x_815) ;  /* 0x0000000000243947 */ /* 0x000fea0003800000 */
[----:B------:R-:W0:Y:S02]  /*3a70*/  S2R R11, SR_TID.X ;  /* 0x00000000000b7919 */ /* 0x000e240000002100 */
[----:B0-----:R-:W-:-:S05]  /*3a80*/  IMAD.SHL.U32 R11, R11, 0x4, RZ ;  /* 0x000000040b0b7824 */ /* 0x001fca00078e00ff */
[----:B------:R-:W-:-:S05]  /*3a90*/  LOP3.LUT R11, R11, 0x4, RZ, 0xc0, !PT ;  /* 0x000000040b0b7812 */ /* 0x000fca00078ec0ff */
[----:B------:R-:W-:-:S05]  /*3aa0*/  IMAD R11, R6, R7, R11 ;  /* 0x00000007060b7224 */ /* 0x000fca00078e020b */
[----:B------:R-:W-:-:S04]  /*3ab0*/  IADD3 R13, P4, PT, R12, R11, RZ ;  /* 0x0000000b0c0d7210 */ /* 0x000fc80007f9e0ff */
[----:B------:R-:W-:Y:S02]  /*3ac0*/  LEA.HI.X.SX32 R14, R11, RZ, 0x1, P4 ;  /* 0x000000ff0b0e7211 */ /* 0x000fe400020f0eff */
[----:B------:R-:W-:-:S04]  /*3ad0*/  LEA R96, P4, R13, UR6, 0x1 ;  /* 0x000000060d607c11 */ /* 0x000fc8000f8808ff */
[----:B------:R-:W-:-:S06]  /*3ae0*/  LEA.HI.X R97, R13, UR7, R14, 0x1, P4 ;  /* 0x000000070d617c11 */ /* 0x000fcc000a0f0c0e */
[----:B------:R-:W5:Y:S03]  /*3af0*/  LDG.E.64 R96, desc[UR36][R96.64] ;  /* 0x0000002460607981 */ /* 0x000f66000c1e1b00 */
.L_x_815:
[----:B------:R-:W-:Y:S05]  /*3b00*/  BSYNC.RECONVERGENT B2 ;  /* 0x0000000000027941 */ /* 0x000fea0003800200 */
.L_x_814:
[----:B------:R-:W-:-:S09]  /*3b10*/  UISETP.NE.AND UP0, UPT, UR14, URZ, UPT ;  /* 0x000000ff0e00728c */ /* 0x000fd2000bf05270 */
[----:B------:R-:W-:Y:S05]  /*3b20*/  BRA.U UP0, `(.L_x_813) ;  /* 0x0000000100507547 */ /* 0x000fea000b800000 */
[----:B------:R-:W-:-:S13]  /*3b30*/  ISETP.NE.AND P4, PT, R217, RZ, PT ;  /* 0x000000ffd900720c */ /* 0x000fda0003f85270 */
[----:B------:R-:W2:Y:S01]  /*3b40*/  @P4 LDG.E.64 R14, desc[UR36][R2.64] ;  /* 0x00000024020e4981 */ /* 0x000ea2000c1e1b00 */
[----:B-----5:R-:W-:Y:S02]  /*3b50*/  HFMA2 R97, R97, 1, 1, R161 ;  /* 0x3c003c0061617831 */ /* 0x020fe400000000a1 */
[----:B------:R-:W-:Y:S02]  /*3b60*/  HADD2 R96, R96, R160 ;  /* 0x000000a060607230 */ /* 0x000fe40000000000 */
[----:B--2---:R-:W-:Y:S02]  /*3b70*/  @P4 HFMA2 R97, R97, R15, -RZ ;  /* 0x0000000f61614231 */ /* 0x004fe400001000ff */
[----:B------:R-:W-:Y:S01]  /*3b80*/  @P4 HMUL2 R96, R96, R14 ;  /* 0x0000000e60604232 */ /* 0x000fe20000000000 */
[----:B------:R-:W-:Y:S06]  /*3b90*/  @P3 BRA `(.L_x_813) ;  /* 0x0000000000343947 */ /* 0x000fec0003800000 */
[----:B------:R-:W0:Y:S01]  /*3ba0*/  S2R R11, SR_TID.X ;  /* 0x00000000000b7919 */ /* 0x000e220000002100 */
[----:B------:R-:W-:Y:S08]  /*3bb0*/  S2UR UR4, SR_CTAID.Y ;  /* 0x00000000000479c3 */ /* 0x000ff00000002600 */
[----:B------:R-:W1:Y:S01]  /*3bc0*/  S2UR UR5, SR_CTAID.X ;  /* 0x00000000000579c3 */ /* 0x000e620000002500 */
[----:B0-----:R-:W-:Y:S01]  /*3bd0*/  SHF.L.U32 R11, R11, 0x2, RZ ;  /* 0x000000020b0b7819 */ /* 0x001fe200000006ff */
[----:B-1----:R-:W-:-:S03]  /*3be0*/  UIMAD UR4, UR4, UR15, UR5 ;  /* 0x0000000f040472a4 */ /* 0x002fc6000f8e0205 */
[----:B------:R-:W-:-:S03]  /*3bf0*/  LOP3.LUT R14, R11, 0x4, RZ, 0xc0, !PT ;  /* 0x000000040b0e7812 */ /* 0x000fc600078ec0ff */
[----:B------:R-:W-:-:S04]  /*3c00*/  IMAD R11, R7, UR4, RZ ;  /* 0x00000004070b7c24 */ /* 0x000fc8000f8e02ff */
[----:B------:R-:W-:-:S05]  /*3c10*/  IMAD R11, R11, 0xe0, R14 ;  /* 0x000000e00b0b7824 */ /* 0x000fca00078e020e */
[----:B------:R-:W-:-:S04]  /*3c20*/  IADD3 R13, P3, PT, R12, R11, RZ ;  /* 0x0000000b0c0d7210 */ /* 0x000fc80007f7e0ff */
[----:B------:R-:W-:Y:S02]  /*3c30*/  LEA.HI.X.SX32 R220, R11, RZ, 0x1, P3 ;  /* 0x000000ff0bdc7211 */ /* 0x000fe400018f0eff */
[----:B------:R-:W-:-:S04]  /*3c40*/  LEA R14, P3, R13, UR6, 0x1 ;  /* 0x000000060d0e7c11 */ /* 0x000fc8000f8608ff */
[----:B------:R-:W-:-:S05]  /*3c50*/  LEA.HI.X R15, R13, UR7, R220, 0x1, P3 ;  /* 0x000000070d0f7c11 */ /* 0x000fca00098f0cdc */
[----:B------:R0:W-:Y:S04]  /*3c60*/  STG.E.64 desc[UR36][R14.64], R96 ;  /* 0x000000600e007986 */ /* 0x0001e8000c101b24 */
.L_x_813:
[----:B------:R-:W-:Y:S05]  /*3c70*/  BSYNC.RECONVERGENT B1 ;  /* 0x0000000000017941 */ /* 0x000fea0003800200 */
.L_x_812:
[----:B------:R-:W-:Y:S01]  /*3c80*/  BSSY.RECONVERGENT B1, `(.L_x_816) ;  /* 0x0000055000017945 */ /* 0x000fe20003800200 */
[----:B0-----:R-:W-:-:S03]  /*3c90*/  IMAD.IADD R14, R222, 0x1, R7 ;  /* 0x00000001de0e7824 */ /* 0x001fc600078e0207 */
[----:B------:R-:W-:Y:S05]  /*3ca0*/  @P1 BRA `(.L_x_817) ;  /* 0x0000000400481947 */ /* 0x000fea0003800000 */
[----:B------:R-:W-:Y:S01]  /*3cb0*/  SHF.L.U32 R13, R14, 0x3, RZ ;  /* 0x000000030e0d7819 */ /* 0x000fe200000006ff */
[----:B------:R-:W-:Y:S01]  /*3cc0*/  IMAD R11, R7, 0x10, R12 ;  /* 0x00000010070b7824 */ /* 0x000fe200078e020c */
[----:B------:R-:W-:Y:S01]  /*3cd0*/  BSSY.RECONVERGENT B2, `(.L_x_818) ;  /* 0x000000f000027945 */ /* 0x000fe20003800200 */
[----:B------:R-:W-:Y:S02]  /*3ce0*/  CS2R R94, SRZ ;  /* 0x00000000005e7805 */ /* 0x000fe4000001ff00 */
[-C--:B------:R-:W-:Y:S02]  /*3cf0*/  ISETP.GE.AND P3, PT, R13, R4.reuse, PT ;  /* 0x000000040d00720c */ /* 0x080fe40003f66270 */
[----:B------:R-:W-:-:S11]  /*3d00*/  ISETP.GE.AND P4, PT, R11, R4, PT ;  /* 0x000000040b00720c */ /* 0x000fd60003f86270 */
[----:B------:R-:W-:Y:S05]  /*3d10*/  @P3 BRA `(.L_x_819) ;  /* 0x0000000000283947 */ /* 0x000fea0003800000 */
[----:B------:R-:W0:Y:S02]  /*3d20*/  S2R R15, SR_TID.X ;  /* 0x00000000000f7919 */ /* 0x000e240000002100 */
[----:B0-----:R-:W-:-:S04]  /*3d30*/  SHF.L.U32 R15, R15, 0x2, RZ ;  /* 0x000000020f0f7819 */ /* 0x001fc800000006ff */
[----:B------:R-:W-:-:S05]  /*3d40*/  LOP3.LUT R15, R15, 0x4, RZ, 0xc0, !PT ;  /* 0x000000040f0f7812 */ /* 0x000fca00078ec0ff */
[----:B------:R-:W-:Y:S01]  /*3d50*/  IMAD R94, R6, R7, R15 ;  /* 0x00000007065e7224 */ /* 0x000fe200078e020f */
[----:B------:R-:W-:-:S04]  /*3d60*/  SHF.R.S32.HI R15, RZ, 0x1f, R13 ;  /* 0x0000001fff0f7819 */ /* 0x000fc8000001140d */
[----:B------:R-:W-:-:S04]  /*3d70*/  IADD3 R92, P5, PT, R94, R13, RZ ;  /* 0x0000000d5e5c7210 */ /* 0x000fc80007fbe0ff */
[----:B------:R-:W-:Y:S02]  /*3d80*/  LEA.HI.X.SX32 R15, R94, R15, 0x1, P5 ;  /* 0x0000000f5e0f7211 */ /* 0x000fe400028f0eff */
[----:B------:R-:W-:-:S04]  /*3d90*/  LEA R94, P5, R92, UR6, 0x1 ;  /* 0x000000065c5e7c11 */ /* 0x000fc8000f8a08ff */
[----:B------:R-:W-:-:S06]  /*3da0*/  LEA.HI.X R95, R92, UR7, R15, 0x1, P5 ;  /* 0x000000075c5f7c11 */ /* 0x000fcc000a8f0c0f */
[----:B------:R-:W5:Y:S03]  /*3db0*/  LDG.E.64 R94, desc[UR36][R94.64] ;  /* 0x000000245e5e7981 */ /* 0x000f66000c1e1b00 */
.L_x_819:
[----:B------:R-:W-:Y:S05]  /*3dc0*/  BSYNC.RECONVERGENT B2 ;  /* 0x0000000000027941 */ /* 0x000fea0003800200 */
.L_x_818:
[----:B------:R-:W-:Y:S01]  /*3dd0*/  UISETP.NE.AND UP0, UPT, UR14, URZ, UPT ;  /* 0x000000ff0e00728c */ /* 0x000fe2000bf05270 */
[----:B------:R-:W-:-:S08]  /*3de0*/  IMAD.MOV.U32 R93, RZ, RZ, RZ ;  /* 0x000000ffff5d7224 */ /* 0x000fd000078e00ff */
[----:B------:R-:W-:Y:S05]  /*3df0*/  BRA.U UP0, `(.L_x_820) ;  /* 0x00000001005c7547 */ /* 0x000fea000b800000 */
[----:B------:R-:W-:-:S13]  /*3e00*/  ISETP.NE.AND P5, PT, R217, RZ, PT ;  /* 0x000000ffd900720c */ /* 0x000fda0003fa5270 */
[----:B------:R-:W2:Y:S01]  /*3e10*/  @P5 LDG.E.64 R220, desc[UR36][R2.64+0x10] ;  /* 0x0000102402dc5981 */ /* 0x000ea2000c1e1b00 */
[----:B-----5:R-:W-:Y:S02]  /*3e20*/  HFMA2 R95, R95, 1, 1, R159 ;  /* 0x3c003c005f5f7831 */ /* 0x020fe4000000009f */
[----:B------:R-:W-:Y:S01]  /*3e30*/  HADD2 R94, R94, R158 ;  /* 0x0000009e5e5e7230 */ /* 0x000fe20000000000 */
[----:B------:R-:W-:Y:S01]  /*3e40*/  BSSY.RECONVERGENT B2, `(.L_x_820) ;  /* 0x0000012000027945 */ /* 0x000fe20003800200 */
        /* <DEDUP_REMOVED lines=10> */
[----:B------:R-:W-:Y:S01]  /*3ef0*/  IMAD R15, R15, 0xe0, R92 ;  /* 0x000000e00f0f7824 */ /* 0x000fe200078e025c */
[----:B------:R-:W-:-:S04]  /*3f00*/  SHF.R.S32.HI R92, RZ, 0x1f, R13 ;  /* 0x0000001fff5c7819 */ /* 0x000fc8000001140d */
[----:B------:R-:W-:-:S04]  /*3f10*/  IADD3 R13, P3, PT, R15, R13, RZ ;  /* 0x0000000d0f0d7210 */ /* 0x000fc80007f7e0ff */
[----:B------:R-:W-:Y:S02]  /*3f20*/  LEA.HI.X.SX32 R92, R15, R92, 0x1, P3 ;  /* 0x0000005c0f5c7211 */ /* 0x000fe400018f0eff */
[----:B------:R-:W-:-:S04]  /*3f30*/  LEA R220, P3, R13, UR6, 0x1 ;  /* 0x000000060ddc7c11 */ /* 0x000fc8000f8608ff */
[----:B------:R-:W-:-:S05]  /*3f40*/  LEA.HI.X R221, R13, UR7, R92, 0x1, P3 ;  /* 0x000000070ddd7c11 */ /* 0x000fca00098f0c5c */
[----:B------:R0:W-:Y:S04]  /*3f50*/  STG.E.64 desc[UR36][R220.64], R94 ;  /* 0x0000005edc007986 */ /* 0x0001e8000c101b24 */
.L_x_821:
[----:B------:R-:W-:Y:S05]  /*3f60*/  BSYNC.RECONVERGENT B2 ;  /* 0x0000000000027941 */ /* 0x000fea0003800200 */
.L_x_820:
[----:B------:R-:W-:Y:S01]  /*3f70*/  BSSY.RECONVERGENT B2, `(.L_x_822) ;  /* 0x000000d000027945 */ /* 0x000fe20003800200 */
[----:B------:R-:W-:-:S03]  /*3f80*/  IMAD.MOV.U32 R92, RZ, RZ, RZ ;  /* 0x000000ffff5c7224 */ /* 0x000fc600078e00ff */
[----:B------:R-:W-:Y:S05]  /*3f90*/  @P4 BRA `(.L_x_823) ;  /* 0x0000000000284947 */ /* 0x000fea0003800000 */
[----:B------:R-:W1:Y:S02]  /*3fa0*/  S2R R13, SR_TID.X ;  /* 0x00000000000d7919 */ /* 0x000e640000002100 */
[----:B-1----:R-:W-:-:S04]  /*3fb0*/  SHF.L.U32 R13, R13, 0x2, RZ ;  /* 0x000000020d0d7819 */ /* 0x002fc800000006ff */
[----:B------:R-:W-:-:S05]  /*3fc0*/  LOP3.LUT R13, R13, 0x4, RZ, 0xc0, !PT ;  /* 0x000000040d0d7812 */ /* 0x000fca00078ec0ff */
[----:B0-----:R-:W-:Y:S01]  /*3fd0*/  IMAD R220, R6, R7, R13 ;  /* 0x0000000706dc7224 */ /* 0x001fe200078e020d */
[----:B------:R-:W-:-:S04]  /*3fe0*/  SHF.R.S32.HI R13, RZ, 0x1f, R11 ;  /* 0x0000001fff0d7819 */ /* 0x000fc8000001140b */
[----:B------:R-:W-:-:S04]  /*3ff0*/  IADD3 R15, P3, PT, R220, R11, RZ ;  /* 0x0000000bdc0f7210 */ /* 0x000fc80007f7e0ff */
[----:B------:R-:W-:Y:S02]  /*4000*/  LEA.HI.X.SX32 R220, R220, R13, 0x1, P3 ;  /* 0x0000000ddcdc7211 */ /* 0x000fe400018f0eff */
[----:B------:R-:W-:-:S04]  /*4010*/  LEA R92, P3, R15, UR6, 0x1 ;  /* 0x000000060f5c7c11 */ /* 0x000fc8000f8608ff */
[----:B------:R-:W-:-:S06]  /*4020*/  LEA.HI.X R93, R15, UR7, R220, 0x1, P3 ;  /* 0x000000070f5d7c11 */ /* 0x000fcc00098f0cdc */
[----:B------:R-:W5:Y:S03]  /*4030*/  LDG.E.64 R92, desc[UR36][R92.64] ;  /* 0x000000245c5c7981 */ /* 0x000f66000c1e1b00 */
.L_x_823:
[----:B------:R-:W-:Y:S05]  /*4040*/  BSYNC.RECONVERGENT B2 ;  /* 0x0000000000027941 */ /* 0x000fea0003800200 */
.L_x_822:
[----:B------:R-:W-:-:S09]  /*4050*/  UISETP.NE.AND UP0, UPT, UR14, URZ, UPT ;  /* 0x000000ff0e00728c */ /* 0x000fd2000bf05270 */
[----:B------:R-:W-:Y:S05]  /*4060*/  BRA.U UP0, `(.L_x_817) ;  /* 0x0000000100587547 */ /* 0x000fea000b800000 */
[----:B------:R-:W-:-:S13]  /*4070*/  ISETP.NE.AND P4, PT, R217, RZ, PT ;  /* 0x000000ffd900720c */ /* 0x000fda0003f85270 */
[----:B0-----:R-:W2:Y:S01]  /*4080*/  @P4 LDG.E.64 R220, desc[UR36][R2.64+0x20] ;  /* 0x0000202402dc4981 */ /* 0x001ea2000c1e1b00 */
[----:B------:R-:W-:Y:S01]  /*4090*/  ISETP.GE.AND P3, PT, R11, R4, PT ;  /* 0x000000040b00720c */ /* 0x000fe20003f66270 */
[----:B-----5:R-:W-:Y:S02]  /*40a0*/  HFMA2 R93, R93, 1, 1, R157 ;  /* 0x3c003c005d5d7831 */ /* 0x020fe4000000009d */
[----:B------:R-:W-:Y:S02]  /*40b0*/  HADD2 R92, R92, R156 ;  /* 0x0000009c5c5c7230 */ /* 0x000fe40000000000 */
[----:B--2---:R-:W-:Y:S02]  /*40c0*/  @P4 HFMA2 R93, R93, R221, -RZ ;  /* 0x000000dd5d5d4231 */ /* 0x004fe400001000ff */
[----:B------:R-:W-:-:S06]  /*40d0*/  @P4 HMUL2 R92, R92, R220 ;  /* 0x000000dc5c5c4232 */ /* 0x000fcc0000000000 */
[----:B------:R-:W-:Y:S05]  /*40e0*/  @P3 BRA `(.L_x_817) ;  /* 0x0000000000383947 */ /* 0x000fea0003800000 */
[----:B------:R-:W0:Y:S01]  /*40f0*/  S2R R13, SR_TID.X ;  /* 0x00000000000d7919 */ /* 0x000e220000002100 */
[----:B------:R-:W-:Y:S08]  /*4100*/  S2UR UR4, SR_CTAID.Y ;  /* 0x00000000000479c3 */ /* 0x000ff00000002600 */
[----:B------:R-:W1:Y:S01]  /*4110*/  S2UR UR5, SR_CTAID.X ;  /* 0x00000000000579c3 */ /* 0x000e620000002500 */
[----:B0-----:R-:W-:Y:S01]  /*4120*/  IMAD.SHL.U32 R13, R13, 0x4, RZ ;  /* 0x000000040d0d7824 */ /* 0x001fe200078e00ff */
[----:B-1----:R-:W-:-:S04]  /*4130*/  UIMAD UR4, UR4, UR15, UR5 ;  /* 0x0000000f040472a4 */ /* 0x002fc8000f8e0205 */
[----:B------:R-:W-:Y:S02]  /*4140*/  LOP3.LUT R220, R13, 0x4, RZ, 0xc0, !PT ;  /* 0x000000040ddc7812 */ /* 0x000fe400078ec0ff */
        /* <DEDUP_REMOVED lines=8> */
.L_x_817:
[----:B------:R-:W-:Y:S05]  /*41d0*/  BSYNC.RECONVERGENT B1 ;  /* 0x0000000000017941 */ /* 0x000fea0003800200 */
.L_x_816:
[----:B------:R-:W-:Y:S04]  /*41e0*/  BSSY.RECONVERGENT B1, `(.L_x_824) ;  /* 0x0000056000017945 */ /* 0x000fe80003800200 */
[----:B------:R-:W-:Y:S05]  /*41f0*/  @P1 BRA `(.L_x_825) ;  /* 0x0000000400501947 */ /* 0x000fea0003800000 */
[----:B------:R-:W-:Y:S01]  /*4200*/  LEA R11, R7, R14, 0x1 ;  /* 0x0000000e070b7211 */ /* 0x000fe200078e08ff */
[----:B------:R-:W-:Y:S01]  /*4210*/  BSSY.RECONVERGENT B2, `(.L_x_826) ;  /* 0x000000f000027945 */ /* 0x000fe20003800200 */
[----:B------:R-:W-:-:S03]  /*4220*/  CS2R R90, SRZ ;  /* 0x00000000005a7805 */ /* 0x000fc6000001ff00 */
[----:B------:R-:W-:-:S05]  /*4230*/  IMAD.SHL.U32 R15, R11, 0x8, RZ ;  /* 0x000000080b0f7824 */ /* 0x000fca00078e00ff */
[----:B------:R-:W-:-:S13]  /*4240*/  ISETP.GE.AND P3, PT, R15, R4, PT ;  /* 0x000000040f00720c */ /* 0x000fda0003f66270 */
[----:B------:R-:W-:Y:S05]  /*4250*/  @P3 BRA `(.L_x_827) ;  /* 0x0000000000283947 */ /* 0x000fea0003800000 */
[----:B------:R-:W2:Y:S02]  /*4260*/  S2R R11, SR_TID.X ;  /* 0x00000000000b7919 */ /* 0x000ea40000002100 */
[----:B--2---:R-:W-:-:S04]  /*4270*/  SHF.L.U32 R11, R11, 0x2, RZ ;  /* 0x000000020b0b7819 */ /* 0x004fc800000006ff */
[----:B------:R-:W-:-:S05]  /*4280*/  LOP3.LUT R11, R11, 0x4, RZ, 0xc0, !PT ;  /* 0x000000040b0b7812 */ /* 0x000fca00078ec0ff */
[----:B01----:R-:W-:Y:S01]  /*4290*/  IMAD R220, R6, R7, R11 ;  /* 0x0000000706dc7224 */ /* 0x003fe200078e020b */
[----:B------:R-:W-:-:S04]  /*42a0*/  SHF.R.S32.HI R11, RZ, 0x1f, R15 ;  /* 0x0000001fff0b7819 */ /* 0x000fc8000001140f */
[----:B------:R-:W-:-:S04]  /*42b0*/  IADD3 R13, P3, PT, R220, R15, RZ ;  /* 0x0000000fdc0d7210 */ /* 0x000fc80007f7e0ff */
[----:B------:R-:W-:Y:S02]  /*42c0*/  LEA.HI.X.SX32 R220, R220, R11, 0x1, P3 ;  /* 0x0000000bdcdc7211 */ /* 0x000fe400018f0eff */
[----:B------:R-:W-:-:S04]  /*42d0*/  LEA R90, P3, R13, UR6, 0x1 ;  /* 0x000000060d5a7c11 */ /* 0x000fc8000f8608ff */
[----:B------:R-:W-:-:S06]  /*42e0*/  LEA.HI.X R91, R13, UR7, R220, 0x1, P3 ;  /* 0x000000070d5b7c11 */ /* 0x000fcc00098f0cdc */
[----:B------:R-:W5:Y:S03]  /*42f0*/  LDG.E.64 R90, desc[UR36][R90.64] ;  /* 0x000000245a5a7981 */ /* 0x000f66000c1e1b00 */
.L_x_827:
[----:B------:R-:W-:Y:S05]  /*4300*/  BSYNC.RECONVERGENT B2 ;  /* 0x0000000000027941 */ /* 0x000fea0003800200 */
.L_x_826:
[----:B------:R-:W-:-:S09]  /*4310*/  UISETP.NE.AND UP0, UPT, UR14, URZ, UPT ;  /* 0x000000ff0e00728c */ /* 0x000fd2000bf05270 */
[----:B------:R-:W-:Y:S05]  /*4320*/  BRA.U UP0, `(.L_x_828) ;  /* 0x0000000100607547 */ /* 0x000fea000b800000 */
[----:B------:R-:W-:-:S13]  /*4330*/  ISETP.NE.AND P4, PT, R217, RZ, PT ;  /* 0x000000ffd900720c */ /* 0x000fda0003f85270 */
[----:B01----:R-:W2:Y:S01]  /*4340*/  @P4 LDG.E.64 R220, desc[UR36][R2.64+0x30] ;  /* 0x0000302402dc4981 */ /* 0x003ea2000c1e1b00 */
[----:B------:R-:W-:Y:S01]  /*4350*/  ISETP.GE.AND P3, PT, R15, R4, PT ;  /* 0x000000040f00720c */ /* 0x000fe20003f66270 */
[----:B-----5:R-:W-:Y:S02]  /*4360*/  HFMA2 R91, R91, 1, 1, R155 ;  /* 0x3c003c005b5b7831 */ /* 0x020fe4000000009b */
[----:B------:R-:W-:Y:S01]  /*4370*/  HADD2 R90, R90, R154 ;  /* 0x0000009a5a5a7230 */ /* 0x000fe20000000000 */
[----:B------:R-:W-:Y:S01]  /*4380*/  BSSY.RECONVERGENT B2, `(.L_x_828) ;  /* 0x0000012000027945 */ /* 0x000fe20003800200 */
        /* <DEDUP_REMOVED lines=17> */
.L_x_829:
[----:B------:R-:W-:Y:S05]  /*44a0*/  BSYNC.RECONVERGENT B2 ;  /* 0x0000000000027941 */ /* 0x000fea0003800200 */
.L_x_828:
[----:B------:R-:W-:Y:S05]  /*44b0*/  @P1 BRA `(.L_x_825) ;  /* 0x0000000000a01947 */ /* 0x000fea0003800000 */
[----:B------:R-:W-:Y:S01]  /*44c0*/  LEA R15, R7, R12, 0x5 ;  /* 0x0000000c070f7211 */ /* 0x000fe200078e28ff */
[----:B------:R-:W-:Y:S01]  /*44d0*/  BSSY.RECONVERGENT B2, `(.L_x_830) ;  /* 0x000000e000027945 */ /* 0x000fe20003800200 */
[----:B------:R-:W-:Y:S02]  /*44e0*/  CS2R R88, SRZ ;  /* 0x0000000000587805 */ /* 0x000fe4000001ff00 */
[----:B------:R-:W-:-:S13]  /*44f0*/  ISETP.GE.AND P3, PT, R15, R4, PT ;  /* 0x000000040f00720c */ /* 0x000fda0003f66270 */
[----:B------:R-:W-:Y:S05]  /*4500*/  @P3 BRA `(.L_x_831) ;  /* 0x0000000000283947 */ /* 0x000fea0003800000 */
[----:B------:R-:W2:Y:S02]  /*4510*/  S2R R11, SR_TID.X ;  /* 0x00000000000b7919 */ /* 0x000ea40000002100 */
[----:B--2---:R-:W-:-:S05]  /*4520*/  IMAD.SHL.U32 R11, R11, 0x4, RZ ;  /* 0x000000040b0b7824 */ /* 0x004fca00078e00ff */
        /* <DEDUP_REMOVED lines=8> */
.L_x_831:
[----:B------:R-:W-:Y:S05]  /*45b0*/  BSYNC.RECONVERGENT B2 ;  /* 0x0000000000027941 */ /* 0x000fea0003800200 */
.L_x_830:
[----:B------:R-:W-:-:S09]  /*45c0*/  UISETP.NE.AND UP0, UPT, UR14, URZ, UPT ;  /* 0x000000ff0e00728c */ /* 0x000fd2000bf05270 */
[----:B------:R-:W-:Y:S05]  /*45d0*/  BRA.U UP0, `(.L_x_825) ;  /* 0x0000000100587547 */ /* 0x000fea000b800000 */
[----:B------:R-:W-:-:S13]  /*45e0*/  ISETP.NE.AND P4, PT, R217, RZ, PT ;  /* 0x000000ffd900720c */ /* 0x000fda0003f85270 */
[----:B01----:R-:W2:Y:S01]  /*45f0*/  @P4 LDG.E.64 R220, desc[UR36][R2.64+0x40] ;  /* 0x0000402402dc4981 */ /* 0x003ea2000c1e1b00 */
        /* <DEDUP_REMOVED lines=20> */
.L_x_825:
[----:B------:R-:W-:Y:S05]  /*4740*/  BSYNC.RECONVERGENT B1 ;  /* 0x0000000000017941 */ /* 0x000fea0003800200 */
.L_x_824:
[----:B------:R-:W-:Y:S01]  /*4750*/  BSSY.RECONVERGENT B1, `(.L_x_832) ;  /* 0x000002a000017945 */ /* 0x000fe20003800200 */
[----:B------:R-:W-:-:S03]  /*4760*/  IMAD R222, R7, 0x4, R14 ;  /* 0x0000000407de7824 */ /* 0x000fc600078e020e */
[----:B------:R-:W-:Y:S05]  /*4770*/  @P1 BRA `(.L_x_833) ;  /* 0x00000000009c1947 */ /* 0x000fea0003800000 */
[----:B------:R-:W-:Y:S01]  /*4780*/  SHF.L.U32 R11, R222, 0x3, RZ ;  /* 0x00000003de0b7819 */ /* 0x000fe200000006ff */
[----:B------:R-:W-:Y:S01]  /*4790*/  BSSY.RECONVERGENT B2, `(.L_x_834) ;  /* 0x000000e000027945 */ /* 0x000fe20003800200 */
[----:B------:R-:W-:Y:S02]  /*47a0*/  CS2R R86, SRZ ;  /* 0x0000000000567805 */ /* 0x000fe4000001ff00 */
[----:B------:R-:W-:-:S13]  /*47b0*/  ISETP.GE.AND P3, PT, R11, R4, PT ;  /* 0x000000040b00720c */ /* 0x000fda0003f66270 */
[----:B------:R-:W-:Y:S05]  /*47c0*/  @P3 BRA `(.L_x_835) ;  /* 0x0000000000283947 */ /* 0x000fea0003800000 */
[----:B------:R-:W3:Y:S02]  /*47d0*/  S2R R13, SR_TID.X ;  /* 0x00000000000d7919 */ /* 0x000ee40000002100 */
[----:B---3--:R-:W-:-:S05]  /*47e0*/  IMAD.SHL.U32 R13, R13, 0x4, RZ ;  /* 0x000000040d0d7824 */ /* 0x008fca00078e00ff */
        /* <DEDUP_REMOVED lines=8> */
.L_x_835:
[----:B------:R-:W-:Y:S05]  /*4870*/  BSYNC.RECONVERGENT B2 ;  /* 0x0000000000027941 */ /* 0x000fea0003800200 */
.L_x_834:
[----:B------:R-:W-:-:S09]  /*4880*/  UISETP.NE.AND UP0, UPT, UR14, URZ, UPT ;  /* 0x000000ff0e00728c */ /* 0x000fd2000bf05270 */
[----:B------:R-:W-:Y:S05]  /*4890*/  BRA.U UP0, `(.L_x_833) ;  /* 0x0000000100547547 */ /* 0x000fea000b800000 */
[----:B------:R-:W-:-:S13]  /*48a0*/  ISETP.NE.AND P4, PT, R217, RZ, PT ;  /* 0x000000ffd900720c */ /* 0x000fda0003f85270 */
[----:B------:R-:W3:Y:S01]  /*48b0*/  @P4 LDG.E.64 R14, desc[UR36][R2.64+0x50] ;  /* 0x00005024020e4981 */ /* 0x000ee2000c1e1b00 */
[----:B-----5:R-:W-:Y:S02]  /*48c0*/  HFMA2 R87, R87, 1, 1, R151 ;  /* 0x3c003c0057577831 */ /* 0x020fe40000000097 */
[----:B------:R-:W-:Y:S02]  /*48d0*/  HADD2 R86, R86, R150 ;  /* 0x0000009656567230 */ /* 0x000fe40000000000 */
[----:B---3--:R-:W-:Y:S02]  /*48e0*/  @P4 HFMA2 R87, R87, R15, -RZ ;  /* 0x0000000f57574231 */ /* 0x008fe400001000ff */
[----:B------:R-:W-:Y:S01]  /*48f0*/  @P4 HMUL2 R86, R86, R14 ;  /* 0x0000000e56564232 */ /* 0x000fe20000000000 */
[----:B------:R-:W-:Y:S06]  /*4900*/  @P3 BRA `(.L_x_833) ;  /* 0x0000000000383947 */ /* 0x000fec0003800000 */
[----:B------:R-:W3:Y:S01]  /*4910*/  S2R R13, SR_TID.X ;  /* 0x00000000000d7919 */ /* 0x000ee20000002100 */
[----:B------:R-:W-:Y:S01]  /*4920*/  S2UR UR4, SR_CTAID.Y ;  /* 0x00000000000479c3 */ /* 0x000fe20000002600 */
[----:B012---:R-:W-:-:S07]  /*4930*/  SHF.R.S32.HI R220, RZ, 0x1f, R11 ;  /* 0x0000001fffdc7819 */ /* 0x007fce000001140b */
[----:B------:R-:W0:Y:S01]  /*4940*/  S2UR UR5, SR_CTAID.X ;  /* 0x00000000000579c3 */ /* 0x000e220000002500 */
[----:B---3--:R-:W-:Y:S01]  /*4950*/  SHF.L.U32 R13, R13, 0x2, RZ ;  /* 0x000000020d0d7819 */ /* 0x008fe200000006ff */
[----:B0-----:R-:W-:-:S03]  /*4960*/  UIMAD UR4, UR4, UR15, UR5 ;  /* 0x0000000f040472a4 */ /* 0x001fc6000f8e0205 */
[----:B------:R-:W-:-:S03]  /*4970*/  LOP3.LUT R14, R13, 0x4, RZ, 0xc0, !PT ;  /* 0x000000040d0e7812 */ /* 0x000fc600078ec0ff */
[----:B------:R-:W-:-:S04]  /*4980*/  IMAD R13, R7, UR4, RZ ;  /* 0x00000004070d7c24 */ /* 0x000fc8000f8e02ff */
[----:B------:R-:W-:-:S05]  /*4990*/  IMAD R13, R13, 0xe0, R14 ;  /* 0x000000e00d0d7824 */ /* 0x000fca00078e020e */
[----:B------:R-:W-:-:S04]  /*49a0*/  IADD3 R11, P3, PT, R13, R11, RZ ;  /* 0x0000000b0d0b7210 */ /* 0x000fc80007f7e0ff */
[----:B------:R-:W-:Y:S02]  /*49b0*/  LEA.HI.X.SX32 R220, R13, R220, 0x1, P3 ;  /* 0x000000dc0ddc7211 */ /* 0x000fe400018f0eff */
[----:B------:R-:W-:-:S04]  /*49c0*/  LEA R14, P3, R11, UR6, 0x1 ;  /* 0x000000060b0e7c11 */ /* 0x000fc8000f8608ff */
[----:B------:R-:W-:-:S05]  /*49d0*/  LEA.HI.X R15, R11, UR7, R220, 0x1, P3 ;  /* 0x000000070b0f7c11 */ /* 0x000fca00098f0cdc */
[----:B------:R3:W-:Y:S04]  /*49e0*/  STG.E.64 desc[UR36][R14.64], R86 ;  /* 0x000000560e007986 */ /* 0x0007e8000c101b24 */
.L_x_833:
[----:B------:R-:W-:Y:S05]  /*49f0*/  BSYNC.RECONVERGENT B1 ;  /* 0x0000000000017941 */ /* 0x000fea0003800200 */
.L_x_832:
[----:B------:R-:W-:Y:S01]  /*4a00*/  BSSY.RECONVERGENT B1, `(.L_x_836) ;  /* 0x000002a000017945 */ /* 0x000fe20003800200 */
[----:B------:R-:W-:-:S03]  /*4a10*/  IMAD.IADD R222, R222, 0x1, R7 ;  /* 0x00000001dede7824 */ /* 0x000fc600078e0207 */
[----:B------:R-:W-:Y:S05]  /*4a20*/  @P1 BRA `(.L_x_837) ;  /* 0x00000000009c1947 */ /* 0x000fea0003800000 */
[----:B------:R-:W-:Y:S01]  /*4a30*/  SHF.L.U32 R11, R222, 0x3, RZ ;  /* 0x00000003de0b7819 */ /* 0x000fe200000006ff */
[----:B------:R-:W-:Y:S01]  /*4a40*/  BSSY.RECONVERGENT B2, `(.L_x_838) ;  /* 0x000000e000027945 */ /* 0x000fe20003800200 */
[----:B------:R-:W-:Y:S02]  /*4a50*/  CS2R R84, SRZ ;  /* 0x0000000000547805 */ /* 0x000fe4000001ff00 */
[----:B------:R-:W-:-:S13]  /*4a60*/  ISETP.GE.AND P3, PT, R11, R4, PT ;  /* 0x000000040b00720c */ /* 0x000fda0003f66270 */
[----:B------:R-:W-:Y:S05]  /*4a70*/  @P3 BRA `(.L_x_839) ;  /* 0x0000000000283947 */ /* 0x000fea0003800000 */
[----:B------:R-:W4:Y:S02]  /*4a80*/  S2R R13, SR_TID.X ;  /* 0x00000000000d7919 */ /* 0x000f240000002100 */
[----:B----4-:R-:W-:-:S05]  /*4a90*/  IMAD.SHL.U32 R13, R13, 0x4, RZ ;  /* 0x000000040d0d7824 */ /* 0x010fca00078e00ff */
[----:B------:R-:W-:-:S05]  /*4aa0*/  LOP3.LUT R13, R13, 0x4, RZ, 0xc0, !PT ;  /* 0x000000040d0d7812 */ /* 0x000fca00078ec0ff */
[----:B------:R-:W-:Y:S01]  /*4ab0*/  IMAD R84, R6, R7, R13 ;  /* 0x0000000706547224 */ /* 0x000fe200078e020d */
[----:B------:R-:W-:-:S04]  /*4ac0*/  SHF.R.S32.HI R13, RZ, 0x1f, R11 ;  /* 0x0000001fff0d7819 */ /* 0x000fc8000001140b */
[----:B---3--:R-:W-:-:S04]  /*4ad0*/  IADD3 R14, P4, PT, R84, R11, RZ ;  /* 0x0000000b540e7210 */ /* 0x008fc80007f9e0ff */
[----:B------:R-:W-:Y:S02]  /*4ae0*/  LEA.HI.X.SX32 R13, R84, R13, 0x1, P4 ;  /* 0x0000000d540d7211 */ /* 0x000fe400020f0eff */
[----:B------:R-:W-:-:S04]  /*4af0*/  LEA R84, P4, R14, UR6, 0x1 ;  /* 0x000000060e547c11 */ /* 0x000fc8000f8808ff */
[----:B------:R-:W-:-:S06]  /*4b00*/  LEA.HI.X R85, R14, UR7, R13, 0x1, P4 ;  /* 0x000000070e557c11 */ /* 0x000fcc000a0f0c0d */
[----:B------:R-:W5:Y:S03]  /*4b10*/  LDG.E.64 R84, desc[UR36][R84.64] ;  /* 0x0000002454547981 */ /* 0x000f66000c1e1b00 */
.L_x_839:
[----:B------:R-:W-:Y:S05]  /*4b20*/  BSYNC.RECONVERGENT B2 ;  /* 0x0000000000027941 */ /* 0x000fea0003800200 */
.L_x_838:
[----:B------:R-:W-:-:S09]  /*4b30*/  UISETP.NE.AND UP0, UPT, UR14, URZ, UPT ;  /* 0x000000ff0e00728c */ /* 0x000fd2000bf05270 */
[----:B------:R-:W-:Y:S05]  /*4b40*/  BRA.U UP0, `(.L_x_837) ;  /* 0x0000000100547547 */ /* 0x000fea000b800000 */
[----:B------:R-:W-:-:S13]  /*4b50*/  ISETP.NE.AND P4, PT, R217, RZ, PT ;  /* 0x000000ffd900720c */ /* 0x000fda0003f85270 */
[----:B---3--:R-:W3:Y:S01]  /*4b60*/  @P4 LDG.E.64 R14, desc[UR36][R2.64+0x60] ;  /* 0x00006024020e4981 */ /* 0x008ee2000c1e1b00 */
        /* <DEDUP_REMOVED lines=19> */
.L_x_837:
[----:B------:R-:W-:Y:S05]  /*4ca0*/  BSYNC.RECONVERGENT B1 ;  /* 0x0000000000017941 */ /* 0x000fea0003800200 */
.L_x_836:
[----:B------:R-:W-:Y:S01]  /*4cb0*/  BSSY.RECONVERGENT B1, `(.L_x_840) ;  /* 0x0000055000017945 */ /* 0x000fe20003800200 */
[----:B---34-:R-:W-:-:S03]  /*4cc0*/  IMAD.IADD R14, R222, 0x1, R7 ;  /* 0x00000001de0e7824 */ /* 0x018fc600078e0207 */
        /* <DEDUP_REMOVED lines=8> */
[----:B------:R-:W3:Y:S02]  /*4d50*/  S2R R15, SR_TID.X ;  /* 0x00000000000f7919 */ /* 0x000ee40000002100 */
[----:B---3--:R-:W-:-:S04]  /*4d60*/  SHF.L.U32 R15, R15, 0x2, RZ ;  /* 0x000000020f0f7819 */ /* 0x008fc800000006ff */
        /* <DEDUP_REMOVED lines=8> */
.L_x_843:
[----:B------:R-:W-:Y:S05]  /*4df0*/  BSYNC.RECONVERGENT B2 ;  /* 0x0000000000027941 */ /* 0x000fea0003800200 */
.L_x_842:
[----:B------:R-:W-:Y:S01]  /*4e00*/  UISETP.NE.AND UP0, UPT, UR14, URZ, UPT ;  /* 0x000000ff0e00728c */ /* 0x000fe2000bf05270 */
[----:B------:R-:W-:-:S08]  /*4e10*/  IMAD.MOV.U32 R165, RZ, RZ, RZ ;  /* 0x000000ffffa57224 */ /* 0x000fd000078e00ff */
[----:B------:R-:W-:Y:S05]  /*4e20*/  BRA.U UP0, `(.L_x_844) ;  /* 0x00000001005c7547 */ /* 0x000fea000b800000 */
[----:B------:R-:W-:-:S13]  /*4e30*/  ISETP.NE.AND P5, PT, R217, RZ, PT ;  /* 0x000000ffd900720c */ /* 0x000fda0003fa5270 */
[----:B012---:R-:W2:Y:S01]  /*4e40*/  @P5 LDG.E.64 R220, desc[UR36][R2.64+0x70] ;  /* 0x0000702402dc5981 */ /* 0x007ea2000c1e1b00 */
        /* <DEDUP_REMOVED lines=20> */
.L_x_845:
[----:B------:R-:W-:Y:S05]  /*4f90*/  BSYNC.RECONVERGENT B2 ;  /* 0x0000000000027941 */ /* 0x000fea0003800200 */
.L_x_844:
[----:B------:R-:W-:Y:S01]  /*4fa0*/  BSSY.RECONVERGENT B2, `(.L_x_846) ;  /* 0x000000d000027945 */ /* 0x000fe20003800200 */
[----:B------:R-:W-:-:S03]  /*4fb0*/  IMAD.MOV.U32 R164, RZ, RZ, RZ ;  /* 0x000000ffffa47224 */ /* 0x000fc600078e00ff */
[----:B------:R-:W-:Y:S05]  /*4fc0*/  @P4 BRA `(.L_x_847) ;  /* 0x0000000000284947 */ /* 0x000fea0003800000 */
[----:B------:R-:W3:Y:S02]  /*4fd0*/  S2R R13, SR_TID.X ;  /* 0x00000000000d7919 */ /* 0x000ee40000002100 */
[----:B---3--:R-:W-:-:S04]  /*4fe0*/  SHF.L.U32 R13, R13, 0x2, RZ ;  /* 0x000000020d0d7819 */ /* 0x008fc800000006ff */
[----:B------:R-:W-:-:S05]  /*4ff0*/  LOP3.LUT R13, R13, 0x4, RZ, 0xc0, !PT ;  /* 0x000000040d0d7812 */ /* 0x000fca00078ec0ff */
[----:B012---:R-:W-:Y:S01]  /*5000*/  IMAD R220, R6, R7, R13 ;  /* 0x0000000706dc7224 */ /* 0x007fe200078e020d */
[----:B------:R-:W-:-:S04]  /*5010*/  SHF.R.S32.HI R13, RZ, 0x1f, R11 ;  /* 0x0000001fff0d7819 */ /* 0x000fc8000001140b */
[----:B------:R-:W-:-:S04]  /*5020*/  IADD3 R15, P3, PT, R220, R11, RZ ;  /* 0x0000000bdc0f7210 */ /* 0x000fc80007f7e0ff */
[----:B------:R-:W-:Y:S02]  /*5030*/  LEA.HI.X.SX32 R220, R220, R13, 0x1, P3 ;  /* 0x0000000ddcdc7211 */ /* 0x000fe400018f0eff */
[----:B------:R-:W-:-:S04]  /*5040*/  LEA R164, P3, R15, UR6, 0x1 ;  /* 0x000000060fa47c11 */ /* 0x000fc8000f8608ff */
[----:B------:R-:W-:-:S06]  /*5050*/  LEA.HI.X R165, R15, UR7, R220, 0x1, P3 ;  /* 0x000000070fa57c11 */ /* 0x000fcc00098f0cdc */
[----:B------:R-:W5:Y:S03]  /*5060*/  LDG.E.64 R164, desc[UR36][R164.64] ;  /* 0x00000024a4a47981 */ /* 0x000f66000c1e1b00 */
.L_x_847:
[----:B------:R-:W-:Y:S05]  /*5070*/  BSYNC.RECONVERGENT B2 ;  /* 0x0000000000027941 */ /* 0x000fea0003800200 */
.L_x_846:
[----:B------:R-:W-:-:S09]  /*5080*/  UISETP.NE.AND UP0, UPT, UR14, URZ, UPT ;  /* 0x000000ff0e00728c */ /* 0x000fd2000bf05270 */
[----:B------:R-:W-:Y:S05]  /*5090*/  BRA.U UP0, `(.L_x_841) ;  /* 0x0000000100587547 */ /* 0x000fea000b800000 */
[----:B------:R-:W-:-:S13]  /*50a0*/  ISETP.NE.AND P4, PT, R217, RZ, PT ;  /* 0x000000ffd900720c */ /* 0x000fda0003f85270 */
[----:B012---:R-:W2:Y:S01]  /*50b0*/  @P4 LDG.E.64 R220, desc[UR36][R2.64+0x80] ;  /* 0x0000802402dc4981 */ /* 0x007ea2000c1e1b00 */
        /* <DEDUP_REMOVED lines=20> */
.L_x_841:
[----:B------:R-:W-:Y:S05]  /*5200*/  BSYNC.RECONVERGENT B1 ;  /* 0x0000000000017941 */ /* 0x000fea0003800200 */
.L_x_840:
[----:B------:R-:W-:Y:S01]  /*5210*/  BSSY.RECONVERGENT B1, `(.L_x_848) ;  /* 0x000002a000017945 */ /* 0x000fe20003800200 */
[----:B------:R-:W-:-:S03]  /*5220*/  LEA R222, R7, R14, 0x1 ;  /* 0x0000000e07de7211 */ /* 0x000fc600078e08ff */
[----:B------:R-:W-:Y:S05]  /*5230*/  @P1 BRA `(.L_x_849) ;  /* 0x00000000009c1947 */ /* 0x000fea0003800000 */
[----:B------:R-:W-:Y:S01]  /*5240*/  IMAD.SHL.U32 R11, R222, 0x8, RZ ;  /* 0x00000008de0b7824 */ /* 0x000fe200078e00ff */
[----:B------:R-:W-:Y:S01]  /*5250*/  BSSY.RECONVERGENT B2, `(.L_x_850) ;  /* 0x000000e000027945 */ /* 0x000fe20003800200 */
[----:B------:R-:W-:-:S03]  /*5260*/  CS2R R166, SRZ ;  /* 0x0000000000a67805 */ /* 0x000fc6000001ff00 */
[----:B------:R-:W-:-:S13]  /*5270*/  ISETP.GE.AND P3, PT, R11, R4, PT ;  /* 0x000000040b00720c */ /* 0x000fda0003f66270 */
[----:B------:R-:W-:Y:S05]  /*5280*/  @P3 BRA `(.L_x_851) ;  /* 0x0000000000283947 */ /* 0x000fea0003800000 */
[----:B------:R-:W4:Y:S02]  /*5290*/  S2R R13, SR_TID.X ;  /* 0x00000000000d7919 */ /* 0x000f240000002100 */
[----:B----4-:R-:W-:-:S04]  /*52a0*/  SHF.L.U32 R13, R13, 0x2, RZ ;  /* 0x000000020d0d7819 */ /* 0x010fc800000006ff */
        /* <DEDUP_REMOVED lines=8> */
.L_x_851:
[----:B------:R-:W-:Y:S05]  /*5330*/  BSYNC.RECONVERGENT B2 ;  /* 0x0000000000027941 */ /* 0x000fea0003800200 */
.L_x_850:
[----:B------:R-:W-:-:S09]  /*5340*/  UISETP.NE.AND UP0, UPT, UR14, URZ, UPT ;  /* 0x000000ff0e00728c */ /* 0x000fd2000bf05270 */
[----:B------:R-:W-:Y:S05]  /*5350*/  BRA.U UP0, `(.L_x_849) ;  /* 0x0000000100547547 */ /* 0x000fea000b800000 */
[----:B------:R-:W-:-:S13]  /*5360*/  ISETP.NE.AND P4, PT, R217, RZ, PT ;  /* 0x000000ffd900720c */ /* 0x000fda0003f85270 */
[----:B------:R-:W4:Y:S01]  /*5370*/  @P4 LDG.E.64 R14, desc[UR36][R2.64+0x90] ;  /* 0x00009024020e4981 */ /* 0x000f22000c1e1b00 */
[----:B-----5:R-:W-:Y:S02]  /*5380*/  HFMA2 R167, R167, 1, 1, R143 ;  /* 0x3c003c00a7a77831 */ /* 0x020fe4000000008f */
[----:B------:R-:W-:Y:S02]  /*5390*/  HADD2 R166, R166, R142 ;  /* 0x0000008ea6a67230 */ /* 0x000fe40000000000 */
[----:B----4-:R-:W-:Y:S02]  /*53a0*/  @P4 HFMA2 R167, R167, R15, -RZ ;  /* 0x0000000fa7a74231 */ /* 0x010fe400001000ff */
[----:B------:R-:W-:Y:S01]  /*53b0*/  @P4 HMUL2 R166, R166, R14 ;  /* 0x0000000ea6a64232 */ /* 0x000fe20000000000 */
[----:B------:R-:W-:Y:S06]  /*53c0*/  @P3 BRA `(.L_x_849) ;  /* 0x0000000000383947 */ /* 0x000fec0003800000 */
[----:B------:R-:W4:Y:S01]  /*53d0*/  S2R R13, SR_TID.X ;  /* 0x00000000000d7919 */ /* 0x000f220000002100 */
[----:B------:R-:W-:Y:S01]  /*53e0*/  S2UR UR4, SR_CTAID.Y ;  /* 0x00000000000479c3 */ /* 0x000fe20000002600 */
[----:B0123--:R-:W-:-:S07]  /*53f0*/  SHF.R.S32.HI R220, RZ, 0x1f, R11 ;  /* 0x0000001fffdc7819 */ /* 0x00ffce000001140b */
[----:B------:R-:W0:Y:S01]  /*5400*/  S2UR UR5, SR_CTAID.X ;  /* 0x00000000000579c3 */ /* 0x000e220000002500 */
[----:B----4-:R-:W-:Y:S01]  /*5410*/  IMAD.SHL.U32 R13, R13, 0x4, RZ ;  /* 0x000000040d0d7824 */ /* 0x010fe200078e00ff */
[----:B0-----:R-:W-:-:S04]  /*5420*/  UIMAD UR4, UR4, UR15, UR5 ;  /* 0x0000000f040472a4 */ /* 0x001fc8000f8e0205 */
[----:B------:R-:W-:Y:S02]  /*5430*/  LOP3.LUT R14, R13, 0x4, RZ, 0xc0, !PT ;  /* 0x000000040d0e7812 */ /* 0x000fe400078ec0ff */
[----:B------:R-:W-:-:S04]  /*5440*/  IMAD R13, R7, UR4, RZ ;  /* 0x00000004070d7c24 */ /* 0x000fc8000f8e02ff */
[----:B------:R-:W-:-:S05]  /*5450*/  IMAD R13, R13, 0xe0, R14 ;  /* 0x000000e00d0d7824 */ /* 0x000fca00078e020e */
[----:B------:R-:W-:-:S04]  /*5460*/  IADD3 R11, P3, PT, R13, R11, RZ ;  /* 0x0000000b0d0b7210 */ /* 0x000fc80007f7e0ff */
[----:B------:R-:W-:Y:S02]  /*5470*/  LEA.HI.X.SX32 R220, R13, R220, 0x1, P3 ;  /* 0x000000dc0ddc7211 */ /* 0x000fe400018f0eff */
[----:B------:R-:W-:-:S04]  /*5480*/  LEA R14, P3, R11, UR6, 0x1 ;  /* 0x000000060b0e7c11 */ /* 0x000fc8000f8608ff */
[----:B------:R-:W-:-:S05]  /*5490*/  LEA.HI.X R15, R11, UR7, R220, 0x1, P3 ;  /* 0x000000070b0f7c11 */ /* 0x000fca00098f0cdc */
[----:B------:R4:W-:Y:S04]  /*54a0*/  STG.E.64 desc[UR36][R14.64], R166 ;  /* 0x000000a60e007986 */ /* 0x0009e8000c101b24 */
.L_x_849:
[----:B------:R-:W-:Y:S05]  /*54b0*/  BSYNC.RECONVERGENT B1 ;  /* 0x0000000000017941 */ /* 0x000fea0003800200 */
.L_x_848:
[----:B------:R-:W-:Y:S01]  /*54c0*/  BSSY.RECONVERGENT B1, `(.L_x_852) ;  /* 0x000002a000017945 */ /* 0x000fe20003800200 */
[----:B------:R-:W-:-:S03]  /*54d0*/  IADD3 R222, PT, PT, R222, R7, RZ ;  /* 0x00000007dede7210 */ /* 0x000fc60007ffe0ff */
[----:B------:R-:W-:Y:S05]  /*54e0*/  @P1 BRA `(.L_x_853) ;  /* 0x00000000009c1947 */ /* 0x000fea0003800000 */
[----:B------:R-:W-:Y:S01]  /*54f0*/  IMAD.SHL.U32 R11, R222, 0x8, RZ ;  /* 0x00000008de0b7824 */ /* 0x000fe200078e00ff */
[----:B------:R-:W-:Y:S01]  /*5500*/  BSSY.RECONVERGENT B2, `(.L_x_854) ;  /* 0x000000e000027945 */ /* 0x000fe20003800200 */
[----:B------:R-:W-:-:S03]  /*5510*/  CS2R R168, SRZ ;  /* 0x0000000000a87805 */ /* 0x000fc6000001ff00 */
[----:B------:R-:W-:-:S13]  /*5520*/  ISETP.GE.AND P3, PT, R11, R4, PT ;  /* 0x000000040b00720c */ /* 0x000fda0003f66270 */
[----:B------:R-:W-:Y:S05]  /*5530*/  @P3 BRA `(.L_x_855) ;  /* 0x0000000000283947 */ /* 0x000fea0003800000 */
[----:B------:R-:W0:Y:S02]  /*5540*/  S2R R13, SR_TID.X ;  /* 0x00000000000d7919 */ /* 0x000e240000002100 */
[----:B0-----:R-:W-:-:S04]  /*5550*/  SHF.L.U32 R13, R13, 0x2, RZ ;  /* 0x000000020d0d7819 */ /* 0x001fc800000006ff */
[----:B------:R-:W-:-:S05]  /*5560*/  LOP3.LUT R13, R13, 0x4, RZ, 0xc0, !PT ;  /* 0x000000040d0d7812 */ /* 0x000fca00078ec0ff */
[----:B------:R-:W-:Y:S01]  /*5570*/  IMAD R168, R6, R7, R13 ;  /* 0x0000000706a87224 */ /* 0x000fe200078e020d */
[----:B------:R-:W-:-:S04]  /*5580*/  SHF.R.S32.HI R13, RZ, 0x1f, R11 ;  /* 0x0000001fff0d7819 */ /* 0x000fc8000001140b */
[----:B----4-:R-:W-:-:S04]  /*5590*/  IADD3 R14, P4, PT, R168, R11, RZ ;  /* 0x0000000ba80e7210 */ /* 0x010fc80007f9e0ff */
[----:B------:R-:W-:Y:S02]  /*55a0*/  LEA.HI.X.SX32 R13, R168, R13, 0x1, P4 ;  /* 0x0000000da80d7211 */ /* 0x000fe400020f0eff */
[----:B------:R-:W-:-:S04]  /*55b0*/  LEA R168, P4, R14, UR6, 0x1 ;  /* 0x000000060ea87c11 */ /* 0x000fc8000f8808ff */
[----:B------:R-:W-:-:S06]  /*55c0*/  LEA.HI.X R169, R14, UR7, R13, 0x1, P4 ;  /* 0x000000070ea97c11 */ /* 0x000fcc000a0f0c0d */
[----:B------:R-:W5:Y:S03]  /*55d0*/  LDG.E.64 R168, desc[UR36][R168.64] ;  /* 0x00000024a8a87981 */ /* 0x000f66000c1e1b00 */
.L_x_855:
[----:B------:R-:W-:Y:S05]  /*55e0*/  BSYNC.RECONVERGENT B2 ;  /* 0x0000000000027941 */ /* 0x000fea0003800200 */
.L_x_854:
[----:B------:R-:W-:-:S09]  /*55f0*/  UISETP.NE.AND UP0, UPT, UR14, URZ, UPT ;  /* 0x000000ff0e00728c */ /* 0x000fd2000bf05270 */
[----:B------:R-:W-:Y:S05]  /*5600*/  BRA.U UP0, `(.L_x_853) ;  /* 0x0000000100547547 */ /* 0x000fea000b800000 */
[----:B------:R-:W-:-:S13]  /*5610*/  ISETP.NE.AND P4, PT, R217, RZ, PT ;  /* 0x000000ffd900720c */ /* 0x000fda0003f85270 */
[----:B----4-:R-:W4:Y:S01]  /*5620*/  @P4 LDG.E.64 R14, desc[UR36][R2.64+0xa0] ;  /* 0x0000a024020e4981 */ /* 0x010f22000c1e1b00 */
        /* <DEDUP_REMOVED lines=19> */
.L_x_853:
[----:B------:R-:W-:Y:S05]  /*5760*/  BSYNC.RECONVERGENT B1 ;  /* 0x0000000000017941 */ /* 0x000fea0003800200 */
.L_x_852:
        /* <DEDUP_REMOVED lines=18> */
.L_x_859:
[----:B------:R-:W-:Y:S05]  /*5890*/  BSYNC.RECONVERGENT B2 ;  /* 0x0000000000027941 */ /* 0x000fea0003800200 */
.L_x_858:
[----:B------:R-:W-:-:S09]  /*58a0*/  UISETP.NE.AND UP0, UPT, UR14, URZ, UPT ;  /* 0x000000ff0e00728c */ /* 0x000fd2000bf05270 */
[----:B------:R-:W-:Y:S05]  /*58b0*/  BRA.U UP0, `(.L_x_857) ;  /* 0x0000000100547547 */ /* 0x000fea000b800000 */
[----:B------:R-:W-:-:S13]  /*58c0*/  ISETP.NE.AND P4, PT, R217, RZ, PT ;  /* 0x000000ffd900720c */ /* 0x000fda0003f85270 */
[----:B0---4-:R-:W4:Y:S01]  /*58d0*/  @P4 LDG.E.64 R14, desc[UR36][R2.64+0xb0] ;  /* 0x0000b024020e4981 */ /* 0x011f22000c1e1b00 */
[----:B-----5:R-:W-:Y:S02]  /*58e0*/  HFMA2 R171, R171, 1, 1, R139 ;  /* 0x3c003c00abab7831 */ /* 0x020fe4000000008b */
[----:B------:R-:W-:Y:S02]  /*58f0*/  HADD2 R170, R170, R138 ;  /* 0x0000008aaaaa7230 */ /* 0x000fe40000000000 */
[----:B----4-:R-:W-:Y:S02]  /*5900*/  @P4 HFMA2 R171, R171, R15, -RZ ;  /* 0x0000000fabab4231 */ /* 0x010fe400001000ff */
[----:B------:R-:W-:Y:S01]  /*5910*/  @P4 HMUL2 R170, R170, R14 ;  /* 0x0000000eaaaa4232 */ /* 0x000fe20000000000 */
[----:B------:R-:W-:Y:S06]  /*5920*/  @P3 BRA `(.L_x_857) ;  /* 0x0000000000383947 */ /* 0x000fec0003800000 */
[----:B------:R-:W0:Y:S01]  /*5930*/  S2R R13, SR_TID.X ;  /* 0x00000000000d7919 */ /* 0x000e220000002100 */
[----:B------:R-:W-:Y:S01]  /*5940*/  S2UR UR4, SR_CTAID.Y ;  /* 0x00000000000479c3 */ /* 0x000fe20000002600 */
[----:B-123--:R-:W-:-:S07]  /*5950*/  SHF.R.S32.HI R220, RZ, 0x1f, R11 ;  /* 0x0000001fffdc7819 */ /* 0x00efce000001140b */
[----:B------:R-:W1:Y:S01]  /*5960*/  S2UR UR5, SR_CTAID.X ;  /* 0x00000000000579c3 */ /* 0x000e620000002500 */
[----:B0-----:R-:W-:Y:S01]  /*5970*/  IMAD.SHL.U32 R13, R13, 0x4, RZ ;  /* 0x000000040d0d7824 */ /* 0x001fe200078e00ff */
[----:B-1----:R-:W-:-:S04]  /*5980*/  UIMAD UR4, UR4, UR15, UR5 ;  /* 0x0000000f040472a4 */ /* 0x002fc8000f8e0205 */
        /* <DEDUP_REMOVED lines=8> */
.L_x_857:
[----:B------:R-:W-:Y:S05]  /*5a10*/  BSYNC.RECONVERGENT B1 ;  /* 0x0000000000017941 */ /* 0x000fea0003800200 */
.L_x_856:
        /* <DEDUP_REMOVED lines=18> */
.L_x_863:
[----:B------:R-:W-:Y:S05]  /*5b40*/  BSYNC.RECONVERGENT B2 ;  /* 0x0000000000027941 */ /* 0x000fea0003800200 */
.L_x_862:
        /* <DEDUP_REMOVED lines=13> */
[----:B0-----:R-:W-:Y:S01]  /*5c20*/  SHF.L.U32 R13, R13, 0x2, RZ ;  /* 0x000000020d0d7819 */ /* 0x001fe200000006ff */
[----:B-1----:R-:W-:-:S03]  /*5c30*/  UIMAD UR4, UR4, UR15, UR5 ;  /* 0x0000000f040472a4 */ /* 0x002fc6000f8e0205 */
        /* <DEDUP_REMOVED lines=8> */
.L_x_861:
[----:B------:R-:W-:Y:S05]  /*5cc0*/  BSYNC.RECONVERGENT B1 ;  /* 0x0000000000017941 */ /* 0x000fea0003800200 */
.L_x_860:
        /* <DEDUP_REMOVED lines=18> */
.L_x_867:
[----:B------:R-:W-:Y:S05]  /*5df0*/  BSYNC.RECONVERGENT B2 ;  /* 0x0000000000027941 */ /* 0x000fea0003800200 */
.L_x_866:
        /* <DEDUP_REMOVED lines=23> */
.L_x_865:
[----:B------:R-:W-:Y:S05]  /*5f70*/  BSYNC.RECONVERGENT B1 ;  /* 0x0000000000017941 */ /* 0x000fea0003800200 */
.L_x_864:
[----:B------:R-:W-:Y:S01]  /*5f80*/  BSSY.RECONVERGENT B1, `(.L_x_868) ;  /* 0x000002a000017945 */ /* 0x000fe20003800200 */
[----:B------:R-:W-:-:S03]  /*5f90*/  IADD3 R222, PT, PT, R222, R7, RZ ;  /* 0x00000007dede7210 */ /* 0x000fc60007ffe0ff */
[----:B------:R-:W-:Y:S05]  /*5fa0*/  @P1 BRA `(.L_x_869) ;  /* 0x00000000009c1947 */ /* 0x000fea0003800000 */
[----:B------:R-:W-:Y:S01]  /*5fb0*/  SHF.L.U32 R11, R222, 0x3, RZ ;  /* 0x00000003de0b7819 */ /* 0x000fe200000006ff */
[----:B------:R-:W-:Y:S01]  /*5fc0*/  BSSY.RECONVERGENT B2, `(.L_x_870) ;  /* 0x000000e000027945 */ /* 0x000fe20003800200 */
[----:B------:R-:W-:Y:S02]  /*5fd0*/  CS2R R176, SRZ ;  /* 0x0000000000b07805 */ /* 0x000fe4000001ff00 */
[----:B------:R-:W-:-:S13]  /*5fe0*/  ISETP.GE.AND P3, PT, R11, R4, PT ;  /* 0x000000040b00720c */ /* 0x000fda0003f66270 */
[----:B------:R-:W-:Y:S05]  /*5ff0*/  @P3 BRA `(.L_x_871) ;  /* 0x0000000000283947 */ /* 0x000fea0003800000 */
[----:B------:R-:W0:Y:S02]  /*6000*/  S2R R13, SR_TID.X ;  /* 0x00000000000d7919 */ /* 0x000e240000002100 */
[----:B0-----:R-:W-:-:S05]  /*6010*/  IMAD.SHL.U32 R13, R13, 0x4, RZ ;  /* 0x000000040d0d7824 */ /* 0x001fca00078e00ff */
        /* <DEDUP_REMOVED lines=8> */
.L_x_871:
[----:B------:R-:W-:Y:S05]  /*60a0*/  BSYNC.RECONVERGENT B2 ;  /* 0x0000000000027941 */ /* 0x000fea0003800200 */
.L_x_870:
        /* <DEDUP_REMOVED lines=23> */
.L_x_869:
[----:B------:R-:W-:Y:S05]  /*6220*/  BSYNC.RECONVERGENT B1 ;  /* 0x0000000000017941 */ /* 0x000fea0003800200 */
.L_x_868:
[----:B------:R-:W-:Y:S01]  /*6230*/  BSSY.RECONVERGENT B1, `(.L_x_872) ;  /* 0x000002a000017945 */ /* 0x000fe20003800200 */
[----:B0---4-:R-:W-:-:S03]  /*6240*/  IADD3 R14, PT, PT, R222, R7, RZ ;  /* 0x00000007de0e7210 */ /* 0x011fc60007ffe0ff */
        /* <DEDUP_REMOVED lines=9> */
[----:B-123--:R-:W-:Y:S01]  /*62e0*/  IMAD R220, R6, R7, R13 ;  /* 0x0000000706dc7224 */ /* 0x00efe200078e020d */
[----:B------:R-:W-:-:S04]  /*62f0*/  SHF.R.S32.HI R13, RZ, 0x1f, R11 ;  /* 0x0000001fff0d7819 */ /* 0x000fc8000001140b */
[----:B------:R-:W-:-:S04]  /*6300*/  IADD3 R15, P4, PT, R220, R11, RZ ;  /* 0x0000000bdc0f7210 */ /* 0x000fc80007f9e0ff */
[----:B------:R-:W-:Y:S02]  /*6310*/  LEA.HI.X.SX32 R220, R220, R13, 0x1, P4 ;  /* 0x0000000ddcdc7211 */ /* 0x000fe400020f0eff */
[----:B------:R-:W-:-:S04]  /*6320*/  LEA R178, P4, R15, UR6, 0x1 ;  /* 0x000000060fb27c11 */ /* 0x000fc8000f8808ff */
[----:B------:R-:W-:-:S06]  /*6330*/  LEA.HI.X R179, R15, UR7, R220, 0x1, P4 ;  /* 0x000000070fb37c11 */ /* 0x000fcc000a0f0cdc */
[----:B------:R-:W5:Y:S03]  /*6340*/  LDG.E.64 R178, desc[UR36][R178.64] ;  /* 0x00000024b2b27981 */ /* 0x000f66000c1e1b00 */
.L_x_875:
[----:B------:R-:W-:Y:S05]  /*6350*/  BSYNC.RECONVERGENT B2 ;  /* 0x0000000000027941 */ /* 0x000fea0003800200 */
.L_x_874:
[----:B------:R-:W-:-:S09]  /*6360*/  UISETP.NE.AND UP0, UPT, UR14, URZ, UPT ;  /* 0x000000ff0e00728c */ /* 0x000fd2000bf05270 */
[----:B------:R-:W-:Y:S05]  /*6370*/  BRA.U UP0, `(.L_x_873) ;  /* 0x0000000100547547 */ /* 0x000fea000b800000 */
[----:B------:R-:W-:-:S13]  /*6380*/  ISETP.NE.AND P4, PT, R217, RZ, PT ;  /* 0x000000ffd900720c */ /* 0x000fda0003f85270 */
[----:B-123--:R-:W2:Y:S01]  /*6390*/  @P4 LDG.E.64 R220, desc[UR36][R2.64+0xf0] ;  /* 0x0000f02402dc4981 */ /* 0x00eea2000c1e1b00 */
[----:B-----5:R-:W-:Y:S02]  /*63a0*/  HFMA2 R179, R179, 1, 1, R131 ;  /* 0x3c003c00b3b37831 */ /* 0x020fe40000000083 */
[----:B------:R-:W-:Y:S02]  /*63b0*/  HADD2 R178, R178, R130 ;  /* 0x00000082b2b27230 */ /* 0x000fe40000000000 */
[----:B--2---:R-:W-:Y:S02]  /*63c0*/  @P4 HFMA2 R179, R179, R221, -RZ ;  /* 0x000000ddb3b34231 */ /* 0x004fe400001000ff */
[----:B------:R-:W-:Y:S01]  /*63d0*/  @P4 HMUL2 R178, R178, R220 ;  /* 0x000000dcb2b24232 */ /* 0x000fe20000000000 */
[----:B------:R-:W-:Y:S06]  /*63e0*/  @P3 BRA `(.L_x_873) ;  /* 0x0000000000383947 */ /* 0x000fec0003800000 */
[----:B------:R-:W0:Y:S01]  /*63f0*/  S2R R13, SR_TID.X ;  /* 0x00000000000d7919 */ /* 0x000e220000002100 */
[----:B------:R-:W-:Y:S01]  /*6400*/  S2UR UR4, SR_CTAID.Y ;  /* 0x00000000000479c3 */ /* 0x000fe20000002600 */
[----:B------:R-:W-:-:S07]  /*6410*/  SHF.R.S32.HI R222, RZ, 0x1f, R11 ;  /* 0x0000001fffde7819 */ /* 0x000fce000001140b */
        /* <DEDUP_REMOVED lines=11> */
.L_x_873:
[----:B------:R-:W-:Y:S05]  /*64d0*/  BSYNC.RECONVERGENT B1 ;  /* 0x0000000000017941 */ /* 0x000fea0003800200 */
.L_x_872:
[----:B------:R-:W-:Y:S01]  /*64e0*/  BSSY.RECONVERGENT B1, `(.L_x_876) ;  /* 0x0000029000017945 */ /* 0x000fe20003800200 */
[----:B------:R-:W-:-:S03]  /*64f0*/  IMAD R15, R7, 0x80, R12 ;  /* 0x00000080070f7824 */ /* 0x000fc600078e020c */
[----:B------:R-:W-:Y:S05]  /*6500*/  @P1 BRA `(.L_x_877) ;  /* 0x0000000000981947 */ /* 0x000fea0003800000 */
[----:B------:R-:W-:Y:S01]  /*6510*/  ISETP.GE.AND P3, PT, R15, R4, PT ;  /* 0x000000040f00720c */ /* 0x000fe20003f66270 */
[----:B------:R-:W-:Y:S01]  /*6520*/  BSSY.RECONVERGENT B2, `(.L_x_878) ;  /* 0x000000d000027945 */ /* 0x000fe20003800200 */
[----:B------:R-:W-:-:S11]  /*6530*/  CS2R R180, SRZ ;  /* 0x0000000000b47805 */ /* 0x000fd6000001ff00 */
        /* <DEDUP_REMOVED lines=11> */
.L_x_879:
[----:B------:R-:W-:Y:S05]  /*65f0*/  BSYNC.RECONVERGENT B2 ;  /* 0x0000000000027941 */ /* 0x000fea0003800200 */
.L_x_878:
        /* <DEDUP_REMOVED lines=13> */
[----:B----4-:R-:W-:Y:S01]  /*66d0*/  SHF.L.U32 R11, R11, 0x2, RZ ;  /* 0x000000020b0b7819 */ /* 0x010fe200000006ff */
        /* <DEDUP_REMOVED lines=9> */
.L_x_877:
[----:B------:R-:W-:Y:S05]  /*6770*/  BSYNC.RECONVERGENT B1 ;  /* 0x0000000000017941 */ /* 0x000fea0003800200 */
.L_x_876:
[----:B------:R-:W-:Y:S01]  /*6780*/  BSSY.RECONVERGENT B1, `(.L_x_880) ;  /* 0x000002a000017945 */ /* 0x000fe20003800200 */
[----:B0123--:R-:W-:-:S03]  /*6790*/  IMAD R220, R7, 0x2, R14 ;  /* 0x0000000207dc7824 */ /* 0x00ffc600078e020e */
[----:B------:R-:W-:Y:S05]  /*67a0*/  @P1 BRA `(.L_x_881) ;  /* 0x00000000009c1947 */ /* 0x000fea0003800000 */
[----:B------:R-:W-:Y:S01]  /*67b0*/  SHF.L.U32 R11, R220, 0x3, RZ ;  /* 0x00000003dc0b7819 */ /* 0x000fe200000006ff */
[----:B------:R-:W-:Y:S01]  /*67c0*/  BSSY.RECONVERGENT B2, `(.L_x_882) ;  /* 0x000000e000027945 */ /* 0x000fe20003800200 */
[----:B------:R-:W-:Y:S02]  /*67d0*/  CS2R R182, SRZ ;  /* 0x0000000000b67805 */ /* 0x000fe4000001ff00 */
[----:B------:R-:W-:-:S13]  /*67e0*/  ISETP.GE.AND P3, PT, R11, R4, PT ;  /* 0x000000040b00720c */ /* 0x000fda0003f66270 */
[----:B------:R-:W-:Y:S05]  /*67f0*/  @P3 BRA `(.L_x_883) ;  /* 0x0000000000283947 */ /* 0x000fea0003800000 */
[----:B----4-:R-:W0:Y:S02]  /*6800*/  S2R R12, SR_TID.X ;  /* 0x00000000000c7919 */ /* 0x010e240000002100 */
        /* <DEDUP_REMOVED lines=9> */
.L_x_883:
[----:B------:R-:W-:Y:S05]  /*68a0*/  BSYNC.RECONVERGENT B2 ;  /* 0x0000000000027941 */ /* 0x000fea0003800200 */
.L_x_882:
[----:B------:R-:W-:-:S09]  /*68b0*/  UISETP.NE.AND UP0, UPT, UR14, URZ, UPT ;  /* 0x000000ff0e00728c */ /* 0x000fd2000bf05270 */
[----:B------:R-:W-:Y:S05]  /*68c0*/  BRA.U UP0, `(.L_x_881) ;  /* 0x0000000100547547 */ /* 0x000fea000b800000 */
[----:B------:R-:W-:-:S13]  /*68d0*/  ISETP.NE.AND P4, PT, R217, RZ, PT ;  /* 0x000000ffd900720c */ /* 0x000fda0003f85270 */
[----:B----4-:R-:W2:Y:S01]  /*68e0*/  @P4 LDG.E.64 R12, desc[UR36][R2.64+0x110] ;  /* 0x00011024020c4981 */ /* 0x010ea2000c1e1b00 */
        /* <DEDUP_REMOVED lines=19> */
.L_x_881:
[----:B------:R-:W-:Y:S05]  /*6a20*/  BSYNC.RECONVERGENT B1 ;  /* 0x0000000000017941 */ /* 0x000fea0003800200 */
.L_x_880:
        /* <DEDUP_REMOVED lines=8> */
[----:B0---4-:R-:W0:Y:S02]  /*6ab0*/  S2R R12, SR_TID.X ;  /* 0x00000000000c7919 */ /* 0x011e240000002100 */
[----:B0-----:R-:W-:-:S05]  /*6ac0*/  IMAD.SHL.U32 R12, R12, 0x4, RZ ;  /* 0x000000040c0c7824 */ /* 0x001fca00078e00ff */
        /* <DEDUP_REMOVED lines=8> */
.L_x_887:
[----:B------:R-:W-:Y:S05]  /*6b50*/  BSYNC.RECONVERGENT B2 ;  /* 0x0000000000027941 */ /* 0x000fea0003800200 */
.L_x_886:
[----:B------:R-:W-:-:S09]  /*6b60*/  UISETP.NE.AND UP0, UPT, UR14, URZ, UPT ;  /* 0x000000ff0e00728c */ /* 0x000fd2000bf05270 */
[----:B------:R-:W-:Y:S05]  /*6b70*/  BRA.U UP0, `(.L_x_885) ;  /* 0x0000000100547547 */ /* 0x000fea000b800000 */
[----:B------:R-:W-:-:S13]  /*6b80*/  ISETP.NE.AND P4, PT, R217, RZ, PT ;  /* 0x000000ffd900720c */ /* 0x000fda0003f85270 */
[----:B0---4-:R-:W2:Y:S01]  /*6b90*/  @P4 LDG.E.64 R12, desc[UR36][R2.64+0x120] ;  /* 0x00012024020c4981 */ /* 0x011ea2000c1e1b00 */
        /* <DEDUP_REMOVED lines=19> */
.L_x_885:
[----:B------:R-:W-:Y:S05]  /*6cd0*/  BSYNC.RECONVERGENT B1 ;  /* 0x0000000000017941 */ /* 0x000fea0003800200 */
.L_x_884:
        /* <DEDUP_REMOVED lines=8> */
[----:B01--4-:R-:W0:Y:S02]  /*6d60*/  S2R R12, SR_TID.X ;  /* 0x00000000000c7919 */ /* 0x013e240000002100 */
        /* <DEDUP_REMOVED lines=9> */
.L_x_891:
[----:B------:R-:W-:Y:S05]  /*6e00*/  BSYNC.RECONVERGENT B2 ;  /* 0x0000000000027941 */ /* 0x000fea0003800200 */
.L_x_890:
[----:B------:R-:W-:-:S09]  /*6e10*/  UISETP.NE.AND UP0, UPT, UR14, URZ, UPT ;  /* 0x000000ff0e00728c */ /* 0x000fd2000bf05270 */
[----:B------:R-:W-:Y:S05]  /*6e20*/  BRA.U UP0, `(.L_x_889) ;  /* 0x0000000100547547 */ /* 0x000fea000b800000 */
[----:B------:R-:W-:-:S13]  /*6e30*/  ISETP.NE.AND P4, PT, R217, RZ, PT ;  /* 0x000000ffd900720c */ /* 0x000fda0003f85270 */
[----:B01--4-:R-:W2:Y:S01]  /*6e40*/  @P4 LDG.E.64 R12, desc[UR36][R2.64+0x130] ;  /* 0x00013024020c4981 */ /* 0x013ea2000c1e1b00 */
        /* <DEDUP_REMOVED lines=19> */
.L_x_889:
[----:B------:R-:W-:Y:S05]  /*6f80*/  BSYNC.RECONVERGENT B1 ;  /* 0x0000000000017941 */ /* 0x000fea0003800200 */
.L_x_888:
        /* <DEDUP_REMOVED lines=8> */
[----:B012-4-:R-:W0:Y:S02]  /*7010*/  S2R R12, SR_TID.X ;  /* 0x00000000000c7919 */ /* 0x017e240000002100 */
        /* <DEDUP_REMOVED lines=9> */
.L_x_895:
[----:B------:R-:W-:Y:S05]  /*70b0*/  BSYNC.RECONVERGENT B2 ;  /* 0x0000000000027941 */ /* 0x000fea0003800200 */
.L_x_894:
[----:B------:R-:W-:-:S09]  /*70c0*/  UISETP.NE.AND UP0, UPT, UR14, URZ, UPT ;  /* 0x000000ff0e00728c */ /* 0x000fd2000bf05270 */
[----:B------:R-:W-:Y:S05]  /*70d0*/  BRA.U UP0, `(.L_x_893) ;  /* 0x0000000100547547 */ /* 0x000fea000b800000 */
[----:B------:R-:W-:-:S13]  /*70e0*/  ISETP.NE.AND P4, PT, R217, RZ, PT ;  /* 0x000000ffd900720c */ /* 0x000fda0003f85270 */
[----:B012-4-:R-:W2:Y:S01]  /*70f0*/  @P4 LDG.E.64 R12, desc[UR36][R2.64+0x140] ;  /* 0x00014024020c4981 */ /* 0x017ea2000c1e1b00 */
        /* <DEDUP_REMOVED lines=19> */
.L_x_893:
[----:B------:R-:W-:Y:S05]  /*7230*/  BSYNC.RECONVERGENT B1 ;  /* 0x0000000000017941 */ /* 0x000fea0003800200 */
.L_x_892:
        /* <DEDUP_REMOVED lines=8> */
[----:B01234-:R-:W0:Y:S02]  /*72c0*/  S2R R12, SR_TID.X ;  /* 0x00000000000c7919 */ /* 0x01fe240000002100 */
        /* <DEDUP_REMOVED lines=9> */
.L_x_899:
[----:B------:R-:W-:Y:S05]  /*7360*/  BSYNC.RECONVERGENT B2 ;  /* 0x0000000000027941 */ /* 0x000fea0003800200 */
.L_x_898:
[----:B------:R-:W-:-:S09]  /*7370*/  UISETP.NE.AND UP0, UPT, UR14, URZ, UPT ;  /* 0x000000ff0e00728c */ /* 0x000fd2000bf05270 */
[----:B------:R-:W-:Y:S05]  /*7380*/  BRA.U UP0, `(.L_x_897) ;  /* 0x0000000100547547 */ /* 0x000fea000b800000 */
[----:B------:R-:W-:-:S13]  /*7390*/  ISETP.NE.AND P4, PT, R217, RZ, PT ;  /* 0x000000ffd900720c */ /* 0x000fda0003f85270 */
[----:B01234-:R-:W2:Y:S01]  /*73a0*/  @P4 LDG.E.64 R12, desc[UR36][R2.64+0x150] ;  /* 0x00015024020c4981 */ /* 0x01fea2000c1e1b00 */
        /* <DEDUP_REMOVED lines=19> */
.L_x_897:
[----:B------:R-:W-:Y:S05]  /*74e0*/  BSYNC.RECONVERGENT B1 ;  /* 0x0000000000017941 */ /* 0x000fea0003800200 */
.L_x_896:
        /* <DEDUP_REMOVED lines=8> */
[----:B01234-:R-:W0:Y:S02]  /*7570*/  S2R R12, SR_TID.X ;  /* 0x00000000000c7919 */ /* 0x01fe240000002100 */
        /* <DEDUP_REMOVED lines=9> */
.L_x_903:
[----:B------:R-:W-:Y:S05]  /*7610*/  BSYNC.RECONVERGENT B2 ;  /* 0x0000000000027941 */ /* 0x000fea0003800200 */
.L_x_902:
        /* <DEDUP_REMOVED lines=23> */
.L_x_901:
[----:B------:R-:W-:Y:S05]  /*7790*/  BSYNC.RECONVERGENT B1 ;  /* 0x0000000000017941 */ /* 0x000fea0003800200 */
.L_x_900:
        /* <DEDUP_REMOVED lines=18> */
.L_x_907:
[----:B------:R-:W-:Y:S05]  /*78c0*/  BSYNC.RECONVERGENT B2 ;  /* 0x0000000000027941 */ /* 0x000fea0003800200 */
.L_x_906:
        /* <DEDUP_REMOVED lines=23> */
.L_x_905:
[----:B------:R-:W-:Y:S05]  /*7a40*/  BSYNC.RECONVERGENT B1 ;  /* 0x0000000000017941 */ /* 0x000fea0003800200 */
.L_x_904:
        /* <DEDUP_REMOVED lines=18> */
.L_x_911:
[----:B------:R-:W-:Y:S05]  /*7b70*/  BSYNC.RECONVERGENT B2 ;  /* 0x0000000000027941 */ /* 0x000fea0003800200 */
.L_x_910:
        /* <DEDUP_REMOVED lines=23> */
.L_x_909:
[----:B------:R-:W-:Y:S05]  /*7cf0*/  BSYNC.RECONVERGENT B1 ;  /* 0x0000000000017941 */ /* 0x000fea0003800200 */
.L_x_908:
        /* <DEDUP_REMOVED lines=18> */
.L_x_915:
[----:B------:R-:W-:Y:S05]  /*7e20*/  BSYNC.RECONVERGENT B2 ;  /* 0x0000000000027941 */ /* 0x000fea0003800200 */
.L_x_914:
        /* <DEDUP_REMOVED lines=23> */
.L_x_913:
[----:B------:R-:W-:Y:S05]  /*7fa0*/  BSYNC.RECONVERGENT B1 ;  /* 0x0000000000017941 */ /* 0x000fea0003800200 */
.L_x_912:
        /* <DEDUP_REMOVED lines=18> */
.L_x_919:
[----:B------:R-:W-:Y:S05]  /*80d0*/  BSYNC.RECONVERGENT B2 ;  /* 0x0000000000027941 */ /* 0x000fea0003800200 */
.L_x_918:
        /* <DEDUP_REMOVED lines=23> */
.L_x_917:
[----:B------:R-:W-:Y:S05]  /*8250*/  BSYNC.RECONVERGENT B1 ;  /* 0x0000000000017941 */ /* 0x000fea0003800200 */
.L_x_916:
        /* <DEDUP_REMOVED lines=18> */
.L_x_923:
[----:B------:R-:W-:Y:S05]  /*8380*/  BSYNC.RECONVERGENT B2 ;  /* 0x0000000000027941 */ /* 0x000fea0003800200 */
.L_x_922:
        /* <DEDUP_REMOVED lines=23> */
.L_x_921:
[----:B------:R-:W-:Y:S05]  /*8500*/  BSYNC.RECONVERGENT B1 ;  /* 0x0000000000017941 */ /* 0x000fea0003800200 */
.L_x_920:
        /* <DEDUP_REMOVED lines=18> */
.L_x_927:
[----:B------:R-:W-:Y:S05]  /*8630*/  BSYNC.RECONVERGENT B2 ;  /* 0x0000000000027941 */ /* 0x000fea0003800200 */
.L_x_926:
        /* <DEDUP_REMOVED lines=23> */
.L_x_925:
[----:B------:R-:W-:Y:S05]  /*87b0*/  BSYNC.RECONVERGENT B1 ;  /* 0x0000000000017941 */ /* 0x000fea0003800200 */
.L_x_924:
        /* <DEDUP_REMOVED lines=18> */
.L_x_931:
[----:B------:R-:W-:Y:S05]  /*88e0*/  BSYNC.RECONVERGENT B2 ;  /* 0x0000000000027941 */ /* 0x000fea0003800200 */
.L_x_930:
        /* <DEDUP_REMOVED lines=23> */
.L_x_929:
[----:B------:R-:W-:Y:S05]  /*8a60*/  BSYNC.RECONVERGENT B1 ;  /* 0x0000000000017941 */ /* 0x000fea0003800200 */
.L_x_928:
        /* <DEDUP_REMOVED lines=18> */
.L_x_935:
[----:B------:R-:W-:Y:S05]  /*8b90*/  BSYNC.RECONVERGENT B2 ;  /* 0x0000000000027941 */ /* 0x000fea0003800200 */
.L_x_934:
        /* <DEDUP_REMOVED lines=23> */
.L_x_933:
[----:B------:R-:W-:Y:S05]  /*8d10*/  BSYNC.RECONVERGENT B1 ;  /* 0x0000000000017941 */ /* 0x000fea0003800200 */
.L_x_932:
[----:B------:R-:W-:Y:S04]  /*8d20*/  BSSY.RECONVERGENT B1, `(.L_x_936) ;  /* 0x000002b000017945 */ /* 0x000fe80003800200 */
[----:B------:R-:W-:Y:S05]  /*8d30*/  @P1 BRA `(.L_x_937) ;  /* 0x0000000000a41947 */ /* 0x000fea0003800000 */
[----:B------:R-:W-:Y:S01]  /*8d40*/  IADD3 R11, PT, PT, R220, R7, RZ ;  /* 0x00000007dc0b7210 */ /* 0x000fe20007ffe0ff */
[----:B------:R-:W-:Y:S01]  /*8d50*/  BSSY.RECONVERGENT B2, `(.L_x_938) ;  /* 0x000000f000027945 */ /* 0x000fe20003800200 */
[----:B------:R-:W-:-:S03]  /*8d60*/  CS2R R210, SRZ ;  /* 0x0000000000d27805 */ /* 0x000fc6000001ff00 */
[----:B------:R-:W-:-:S05]  /*8d70*/  IMAD.SHL.U32 R219, R11, 0x8, RZ ;  /* 0x000000080bdb7824 */ /* 0x000fca00078e00ff */
[----:B------:R-:W-:-:S13]  /*8d80*/  ISETP.GE.AND P3, PT, R219, R4, PT ;  /* 0x00000004db00720c */ /* 0x000fda0003f66270 */
[----:B------:R-:W-:Y:S05]  /*8d90*/  @P3 BRA `(.L_x_939) ;  /* 0x0000000000283947 */ /* 0x000fea0003800000 */
[----:B------:R-:W0:Y:S02]  /*8da0*/  S2R R4, SR_TID.X ;  /* 0x0000000000047919 */ /* 0x000e240000002100 */
[----:B0-----:R-:W-:-:S04]  /*8db0*/  SHF.L.U32 R4, R4, 0x2, RZ ;  /* 0x0000000204047819 */ /* 0x001fc800000006ff */
[----:B------:R-:W-:-:S05]  /*8dc0*/  LOP3.LUT R4, R4, 0x4, RZ, 0xc0, !PT ;  /* 0x0000000404047812 */ /* 0x000fca00078ec0ff */
[----:B-1234-:R-:W-:Y:S01]  /*8dd0*/  IMAD R12, R6, R7, R4 ;  /* 0x00000007060c7224 */ /* 0x01efe200078e0204 */
[----:B------:R-:W-:-:S04]  /*8de0*/  SHF.R.S32.HI R4, RZ, 0x1f, R219 ;  /* 0x0000001fff047819 */ /* 0x000fc800000114db */
[----:B------:R-:W-:-:S04]  /*8df0*/  IADD3 R11, P4, PT, R12, R219, RZ ;  /* 0x000000db0c0b7210 */ /* 0x000fc80007f9e0ff */
[----:B------:R-:W-:Y:S02]  /*8e00*/  LEA.HI.X.SX32 R4, R12, R4, 0x1, P4 ;  /* 0x000000040c047211 */ /* 0x000fe400020f0eff */
[----:B------:R-:W-:-:S04]  /*8e10*/  LEA R210, P4, R11, UR6, 0x1 ;  /* 0x000000060bd27c11 */ /* 0x000fc8000f8808ff */
[----:B------:R-:W-:-:S06]  /*8e20*/  LEA.HI.X R211, R11, UR7, R4, 0x1, P4 ;  /* 0x000000070bd37c11 */ /* 0x000fcc000a0f0c04 */
[----:B------:R-:W5:Y:S03]  /*8e30*/  LDG.E.64 R210, desc[UR36][R210.64] ;  /* 0x00000024d2d27981 */ /* 0x000f66000c1e1b00 */
.L_x_939:
[----:B------:R-:W-:Y:S05]  /*8e40*/  BSYNC.RECONVERGENT B2 ;  /* 0x0000000000027941 */ /* 0x000fea0003800200 */
.L_x_938:
[----:B------:R-:W-:-:S09]  /*8e50*/  UISETP.NE.AND UP0, UPT, UR14, URZ, UPT ;  /* 0x000000ff0e00728c */ /* 0x000fd2000bf05270 */
[----:B------:R-:W-:Y:S05]  /*8e60*/  BRA.U UP0, `(.L_x_937) ;  /* 0x0000000100587547 */ /* 0x000fea000b800000 */
[----:B------:R-:W-:Y:S01]  /*8e70*/  ISETP.NE.AND P5, PT, R217, RZ, PT ;  /* 0x000000ffd900720c */ /* 0x000fe20003fa5270 */
[----:B------:R-:W0:Y:S01]  /*8e80*/  @!P3 S2R R221, SR_TID.X ;  /* 0x0000000000ddb919 */ /* 0x000e220000002100 */
[----:B------:R-:W0:Y:S01]  /*8e90*/  @!P3 LDC R220, c[0x0][0x3f8] ;  /* 0x0000fe00ffdcbb82 */ /* 0x000e220000000800 */
[----:B------:R-:W0:Y:S01]  /*8ea0*/  @!P3 S2R R4, SR_CTAID.Y ;  /* 0x000000000004b919 */ /* 0x000e220000002600 */
[----:B------:R-:W0:Y:S06]  /*8eb0*/  @!P3 S2R R11, SR_CTAID.X ;  /* 0x00000000000bb919 */ /* 0x000e2c0000002500 */
[----:B------:R-:W0:Y:S03]  /*8ec0*/  @!P3 LDC.64 R14, c[0x0][0x3b8] ;  /* 0x0000ee00ff0ebb82 */ /* 0x000e260000000a00 */
[----:B01234-:R-:W2:Y:S01]  /*8ed0*/  @P5 LDG.E.64 R12, desc[UR36][R2.64+0x1f0] ;  /* 0x0001f024020c5981 */ /* 0x01fea2000c1e1b00 */
[----:B-----5:R-:W-:-:S02]  /*8ee0*/  HFMA2 R211, R211, 1, 1, R99 ;  /* 0x3c003c00d3d37831 */ /* 0x020fc40000000063 */
[----:B------:R-:W-:Y:S01]  /*8ef0*/  HADD2 R210, R210, R98 ;  /* 0x00000062d2d27230 */ /* 0x000fe20000000000 */
[----:B------:R-:W-:-:S04]  /*8f00*/  @!P3 SHF.L.U32 R221, R221, 0x2, RZ ;  /* 0x00000002ddddb819 */ /* 0x000fc800000006ff */
[----:B------:R-:W-:Y:S01]  /*8f10*/  @!P3 LOP3.LUT R221, R221, 0x4, RZ, 0xc0, !PT ;  /* 0x00000004ddddb812 */ /* 0x000fe200078ec0ff */
[----:B------:R-:W-:Y:S01]  /*8f20*/  @!P3 IMAD R4, R4, R220, R11 ;  /* 0x000000dc0404b224 */ /* 0x000fe200078e020b */
[----:B------:R-:W-:-:S03]  /*8f30*/  @!P3 SHF.R.S32.HI R11, RZ, 0x1f, R219 ;  /* 0x0000001fff0bb819 */ /* 0x000fc600000114db */
[----:B------:R-:W-:-:S04]  /*8f40*/  @!P3 IMAD R4, R4, R7, RZ ;  /* 0x000000070404b224 */ /* 0x000fc800078e02ff */
[----:B------:R-:W-:-:S05]  /*8f50*/  @!P3 IMAD R220, R4, 0xe0, R221 ;  /* 0x000000e004dcb824 */ /* 0x000fca00078e02dd */
[----:B------:R-:W-:-:S04]  /*8f60*/  @!P3 IADD3 R4, P4, PT, R220, R219, RZ ;  /* 0x000000dbdc04b210 */ /* 0x000fc80007f9e0ff */
[----:B------:R-:W-:Y:S02]  /*8f70*/  @!P3 LEA.HI.X.SX32 R11, R220, R11, 0x1, P4 ;  /* 0x0000000bdc0bb211 */ /* 0x000fe400020f0eff */
[----:B------:R-:W-:-:S04]  /*8f80*/  @!P3 LEA R14, P4, R4, R14, 0x1 ;  /* 0x0000000e040eb211 */ /* 0x000fc800078808ff */
[----:B------:R-:W-:Y:S01]  /*8f90*/  @!P3 LEA.HI.X R15, R4, R15, R11, 0x1, P4 ;  /* 0x0000000f040fb211 */ /* 0x000fe200020f0c0b */
[----:B--2---:R-:W-:Y:S02]  /*8fa0*/  @P5 HFMA2 R211, R211, R13, -RZ ;  /* 0x0000000dd3d35231 */ /* 0x004fe400001000ff */
[----:B------:R-:W-:-:S05]  /*8fb0*/  @P5 HMUL2 R210, R210, R12 ;  /* 0x0000000cd2d25232 */ /* 0x000fca0000000000 */
[----:B------:R0:W-:Y:S02]  /*8fc0*/  @!P3 STG.E.64 desc[UR36][R14.64], R210 ;  /* 0x000000d20e00b986 */ /* 0x0001e4000c101b24 */
.L_x_937:
[----:B------:R-:W-:Y:S05]  /*8fd0*/  BSYNC.RECONVERGENT B1 ;  /* 0x0000000000017941 */ /* 0x000fea0003800200 */
.L_x_936:
[----:B-----5:R-:W-:Y:S02]  /*8fe0*/  HMUL2 R4, R82, R96 ;  /* 0x0000006052047232 */ /* 0x020fe40000000000 */
[----:B------:R-:W-:Y:S01]  /*8ff0*/  HFMA2 R11, R83, R97, -RZ ;  /* 0x00000061530b7231 */ /* 0x000fe200001000ff */
[----:B------:R-:W-:Y:S01]  /*9000*/  UMOV UR4, 0xffffffff ;  /* 0xffffffff00047882 */ /* 0x000fe20000000000 */
[----:B------:R-:W-:Y:S02]  /*9010*/  HFMA2 R4, R80, R94, R4 ;  /* 0x0000005e50047231 */ /* 0x000fe40000000004 */
        /* <DEDUP_REMOVED lines=54> */
[----:B0-----:R-:W-:Y:S02]  /*9380*/  HFMA2 R15, R32, R198, R4 ;  /* 0x000000c6200f7231 */ /* 0x001fe40000000004 */
[----:B------:R-:W0:Y:S02]  /*9390*/  S2R R4, SR_TID.X ;  /* 0x0000000000047919 */ /* 0x000e240000002100 */
[----:B------:R-:W-:-:S04]  /*93a0*/  HFMA2 R14, R30, R200, R15 ;  /* 0x000000c81e0e7231 */ /* 0x000fc8000000000f */
[----:B-1234-:R-:W-:-:S04]  /*93b0*/  HFMA2 R13, R28, R202, R14 ;  /* 0x000000ca1c0d7231 */ /* 0x01efc8000000000e */
[----:B------:R-:W-:-:S04]  /*93c0*/  HFMA2 R12, R26, R204, R13 ;  /* 0x000000cc1a0c7231 */ /* 0x000fc8000000000d */
[----:B------:R-:W-:Y:S01]  /*93d0*/  HFMA2 R12, R24, R206, R12 ;  /* 0x000000ce180c7231 */ /* 0x000fe2000000000c */
[----:B0-----:R-:W-:-:S03]  /*93e0*/  LOP3.LUT R219, R4, 0x1, RZ, 0xc0, !PT ;  /* 0x0000000104db7812 */ /* 0x001fc600078ec0ff */
[----:B------:R-:W-:-:S04]  /*93f0*/  HFMA2 R12, R22, R208, R12 ;  /* 0x000000d0160c7231 */ /* 0x000fc8000000000c */
[----:B------:R-:W-:-:S04]  /*9400*/  HFMA2 R12, R20, R210, R12 ;  /* 0x000000d2140c7231 */ /* 0x000fc8000000000c */
[----:B------:R-:W-:-:S05]  /*9410*/  HADD2 R11, R12, R11 ;  /* 0x0000000b0c0b7230 */ /* 0x000fca0000000000 */
[--C-:B------:R-:W-:Y:S02]  /*9420*/  HADD2.F32 R13, -RZ, R11.reuse.H0_H0 ;  /* 0x2000000bff0d7230 */ /* 0x100fe40000004100 */
[----:B------:R-:W-:-:S05]  /*9430*/  HADD2.F32 R12, -RZ, R11.H1_H1 ;  /* 0x3000000bff0c7230 */ /* 0x000fca0000004100 */
[----:B------:R-:W-:Y:S01]  /*9440*/  FADD.FTZ R13, R13, R12 ;  /* 0x0000000c0d0d7221 */ /* 0x000fe20000010000 */
[----:B------:R-:W-:Y:S06]  /*9450*/  BRA.DIV UR4, `(.L_x_940) ;  /* 0x0000005204347947 */ /* 0x000fec000b800000 */
[----:B------:R0:W1:Y:S02]  /*9460*/  SHFL.BFLY PT, R14, R13, 0x1, 0x1f ;  /* 0x0c201f000d0e7f89 */ /* 0x00006400000e0000 */
.L_x_1014:
[----:B------:R-:W-:Y:S01]  /*9470*/  ISETP.EQ.U32.OR P1, PT, R219, 0x1, P1 ;  /* 0x00000001db00780c */ /* 0x000fe20000f22470 */
        /* <DEDUP_REMOVED lines=17> */
[----:B--2---:R-:W-:-:S05]  /*9590*/  @P1 IMAD.IADD R219, R219, 0x1, R220 ;  /* 0x00000001dbdb1824 */ /* 0x004fca00078e02dc */
        /* <DEDUP_REMOVED lines=10> */
.L_x_942:
[----:B------:R-:W-:Y:S05]  /*9640*/  BSYNC.RECONVERGENT B1 ;  /* 0x0000000000017941 */ /* 0x000fea0003800200 */
.L_x_941:
[----:B-1----:R-:W-:Y:S01]  /*9650*/  IADD3 R11, PT, PT, R215, 0x3f, RZ ;  /* 0x0000003fd70b7810 */ /* 0x002fe20007ffe0ff */
[----:B------:R-:W-:Y:S01]  /*9660*/  VIADD R216, R216, 0x100 ;  /* 0x00000100d8d87836 */ /* 0x000fe20000000000 */
[----:B------:R-:W-:Y:S02]  /*9670*/  IADD3 R10, P2, PT, R10, 0x40, RZ ;  /* 0x000000400a0a7810 */ /* 0x000fe40007f5e0ff */
[----:B------:R-:W-:Y:S02]  /*9680*/  ISETP.GE.AND P1, PT, R11, R214, PT ;  /* 0x000000d60b00720c */ /* 0x000fe40003f26270 */
[----:B------:R-:W-:Y:S02]  /*9690*/  IADD3 R215, PT, PT, R215, 0x40, RZ ;  /* 0x00000040d7d77810 */ /* 0x000fe40007ffe0ff */
[----:B------:R-:W-:Y:S02]  /*96a0*/  IADD3 R212, PT, PT, R212, 0x40, RZ ;  /* 0x00000040d4d47810 */ /* 0x000fe40007ffe0ff */
[----:B------:R-:W-:-:S07]  /*96b0*/  IADD3.X R213, PT, PT, RZ, R213, RZ, P2, !PT ;  /* 0x000000d5ffd57210 */ /* 0x000fce00017fe4ff */
[----:B------:R-:W-:Y:S05]  /*96c0*/  @!P1 BRA `(.L_x_943) ;  /* 0xffffffa000749947 */ /* 0x000fea000383ffff */
.L_x_811:
[----:B0-----:R-:W-:Y:S05]  /*96d0*/  BSYNC B0 ;  /* 0x0000000000007941 */ /* 0x001fea0003800000 */
.L_x_810:
[----:B------:R-:W-:-:S03]  /*96e0*/  UMOV UR4, 0xffffffff ;  /* 0xffffffff00047882 */ /* 0x000fc60000000000 */
[----:B------:R-:W-:Y:S05]  /*96f0*/  BRA.DIV UR4, `(.L_x_944) ;  /* 0x0000004e04b07947 */ /* 0x000fea000b800000 */
[----:B------:R-:W0:Y:S02]  /*9700*/  SHFL.BFLY PT, R14, R0, 0x10, 0x1f ;  /* 0x0e001f00000e7f89 */ /* 0x000e2400000e0000 */
[----:B0-----:R-:W-:-:S05]  /*9710*/  FMNMX.FTZ R13, R14, R0, !PT ;  /* 0x000000000e0d7209 */ /* 0x001fca0007810000 */
[----:B------:R-:W1:Y:S02]  /*9720*/  SHFL.BFLY PT, R14, R13, 0x8, 0x1f ;  /* 0x0d001f000d0e7f89 */ /* 0x000e6400000e0000 */
[----:B-1--4-:R-:W-:-:S05]  /*9730*/  FMNMX.FTZ R2, R13, R14, !PT ;  /* 0x0000000e0d027209 */ /* 0x012fca0007810000 */
[----:B------:R-:W0:Y:S02]  /*9740*/  SHFL.BFLY PT, R14, R2, 0x4, 0x1f ;  /* 0x0c801f00020e7f89 */ /* 0x000e2400000e0000 */
[----:B0-----:R-:W-:-:S05]  /*9750*/  FMNMX.FTZ R3, R2, R14, !PT ;  /* 0x0000000e02037209 */ /* 0x001fca0007810000 */
[----:B------:R0:W1:Y:S02]  /*9760*/  SHFL.BFLY PT, R14, R3, 0x2, 0x1f ;  /* 0x0c401f00030e7f89 */ /* 0x00006400000e0000 */
.L_x_1020:
[----:B------:R-:W2:Y:S01]  /*9770*/  S2R R20, SR_CgaCtaId ;  /* 0x0000000000147919 */ /* 0x000ea20000008800 */
[----:B---3--:R-:W-:Y:S01]  /*9780*/  LOP3.LUT P0, R0, R4, 0x1f, RZ, 0xc0, !PT ;  /* 0x0000001f04007812 */ /* 0x008fe2000780c0ff */
[----:B------:R-:W-:Y:S05]  /*9790*/  WARPSYNC.ALL ;  /* 0x0000000000007948 */ /* 0x000fea0003800000 */
[----:B------:R-:W-:Y:S02]  /*97a0*/  MOV R13, 0x400 ;  /* 0x00000400000d7802 */ /* 0x000fe40000000f00 */
[----:B01----:R-:W-:Y:S02]  /*97b0*/  FMNMX.FTZ R3, R3, R14, !PT ;  /* 0x0000000e03037209 */ /* 0x003fe40007810000 */
[----:B--2---:R-:W-:-:S04]  /*97c0*/  LEA R5, R20, R13, 0x18 ;  /* 0x0000000d14057211 */ /* 0x004fc800078ec0ff */
[----:B------:R-:W-:-:S05]  /*97d0*/  @!P0 LEA.HI R2, R4, R5, RZ, 0x1d ;  /* 0x0000000504028211 */ /* 0x000fca00078fe8ff */
[----:B------:R0:W-:Y:S01]  /*97e0*/  @!P0 STS [R2], R3 ;  /* 0x0000000302008388 */ /* 0x0001e20000000800 */
[----:B------:R-:W-:Y:S01]  /*97f0*/  BAR.SYNC.DEFER_BLOCKING 0x0 ;  /* 0x0000000000007b1d */ /* 0x000fe20000010000 */
[C---:B------:R-:W-:Y:S01]  /*9800*/  ISETP.GT.U32.AND P0, PT, R0.reuse, 0x3, PT ;  /* 0x000000030000780c */ /* 0x040fe20003f04070 */
[----:B0-----:R-:W-:Y:S01]  /*9810*/  IMAD R2, R0, 0x4, R5 ;  /* 0x0000000400027824 */ /* 0x001fe200078e0205 */
[----:B------:R-:W-:Y:S01]  /*9820*/  MOV R8, 0xff7fffff ;  /* 0xff7fffff00087802 */ /* 0x000fe20000000f00 */
[----:B------:R-:W-:Y:S02]  /*9830*/  IMAD.MOV.U32 R12, RZ, RZ, RZ ;  /* 0x000000ffff0c7224 */ /* 0x000fe400078e00ff */
[----:B------:R-:W-:Y:S08]  /*9840*/  BSSY.RECONVERGENT B0, `(.L_x_945) ;  /* 0x0000150000007945 */ /* 0x000ff00003800200 */
[----:B------:R-:W0:Y:S04]  /*9850*/  @!P0 LDS R8, [R2] ;  /* 0x0000000002088984 */ /* 0x000e280000000800 */
[----:B0-----:R-:W0:Y:S02]  /*9860*/  SHFL.BFLY PT, R3, R8, 0x2, 0x1f ;  /* 0x0c401f0008037f89 */ /* 0x001e2400000e0000 */
[----:B0-----:R-:W-:-:S05]  /*9870*/  FMNMX.FTZ R10, R3, R8, !PT ;  /* 0x00000008030a7209 */ /* 0x001fca0007810000 */
[----:B------:R-:W0:Y:S02]  /*9880*/  SHFL.BFLY PT, R3, R10, 0x1, 0x1f ;  /* 0x0c201f000a037f89 */ /* 0x000e2400000e0000 */
[----:B0-----:R-:W-:Y:S02]  /*9890*/  FMNMX.FTZ R11, R10, R3, !PT ;  /* 0x000000030a0b7209 */ /* 0x001fe40007810000 */
[----:B------:R-:W-:-:S03]  /*98a0*/  IADD3 R3, PT, PT, R4, R9, RZ ;  /* 0x0000000904037210 */ /* 0x000fc60007ffe0ff */
[----:B------:R0:W1:Y:S01]  /*98b0*/  SHFL.IDX PT, R45, R11, RZ, 0x1f ;  /* 0x00001fff0b2d7589 */ /* 0x00006200000e0000 */
[----:B------:R-:W-:-:S13]  /*98c0*/  ISETP.GE.AND P0, PT, R3, R18, PT ;  /* 0x000000120300720c */ /* 0x000fda0003f06270 */
[----:B0-----:R-:W-:Y:S05]  /*98d0*/  @P0 BRA `(.L_x_946) ;  /* 0x0000001400180947 */ /* 0x001fea0003800000 */
[----:B------:R-:W0:Y:S02]  /*98e0*/  LDC.64 R10, c[0x0][0x420] ;  /* 0x00010800ff0a7b82 */ /* 0x000e240000000a00 */
[----:B0-----:R-:W-:-:S04]  /*98f0*/  ISETP.NE.U32.AND P0, PT, R10, RZ, PT ;  /* 0x000000ff0a00720c */ /* 0x001fc80003f05070 */
[----:B------:R-:W-:-:S13]  /*9900*/  ISETP.NE.AND.EX P0, PT, R11, RZ, PT, P0 ;  /* 0x000000ff0b00720c */ /* 0x000fda0003f05300 */
[----:B------:R-:W-:Y:S05]  /*9910*/  @P0 BRA `(.L_x_947) ;  /* 0x0000000c008c0947 */ /* 0x000fea0003800000 */
[----:B------:R-:W-:Y:S01]  /*9920*/  VIADDMNMX R8, R3, 0x80, R18, !PT ;  /* 0x0000008003087846 */ /* 0x000fe20007800112 */
[----:B------:R-:W-:Y:S01]  /*9930*/  BSSY.RECONVERGENT B1, `(.L_x_948) ;  /* 0x000001c000017945 */ /* 0x000fe20003800200 */
[----:B------:R-:W-:Y:S01]  /*9940*/  LOP3.LUT R7, RZ, R4, RZ, 0x33, !PT ;  /* 0x00000004ff077212 */ /* 0x000fe200078e33ff */
[----:B------:R-:W-:-:S03]  /*9950*/  HFMA2 R12, -RZ, RZ, 0, 0 ;  /* 0x00000000ff0c7431 */ /* 0x000fc600000001ff */
[----:B------:R-:W-:-:S04]  /*9960*/  IADD3 R8, PT, PT, -R9, R8, R7 ;  /* 0x0000000809087210 */ /* 0x000fc80007ffe107 */
        /* <DEDUP_REMOVED lines=9> */
[----:B------:R-:W-:Y:S02]  /*9a00*/  LOP3.LUT R8, R7, 0x3, RZ, 0xc0, !PT ;  /* 0x0000000307087812 */ /* 0x000fe400078ec0ff */
[----:B------:R-:W-:Y:S01]  /*9a10*/  MOV R7, R3 ;  /* 0x0000000300077202 */ /* 0x000fe20000000f00 */
[----:B------:R-:W-:Y:S01]  /*9a20*/  IMAD R10, R4, 0x4, R11 ;  /* 0x00000004040a7824 */ /* 0x000fe200078e020b */
[----:B------:R-:W-:-:S07]  /*9a30*/  IADD3 R8, PT, PT, -R8, RZ, RZ ;  /* 0x000000ff08087210 */ /* 0x000fce0007ffe1ff */
.L_x_950:
        /* <DEDUP_REMOVED lines=11> */
.L_x_949:
[----:B------:R-:W-:Y:S05]  /*9af0*/  BSYNC.RECONVERGENT B1 ;  /* 0x0000000000017941 */ /* 0x000fea0003800200 */
.L_x_948:
[----:B------:R-:W-:Y:S05]  /*9b00*/  @!P1 BRA `(.L_x_946) ;  /* 0x00000010008c9947 */ /* 0x000fea0003800000 */
[----:B------:R-:W-:Y:S01]  /*9b10*/  IADD3 R10, PT, PT, R18, -R7, RZ ;  /* 0x80000007120a7210 */ /* 0x000fe20007ffe0ff */
[----:B------:R-:W-:Y:S01]  /*9b20*/  VIADD R13, R13, 0x420 ;  /* 0x000004200d0d7836 */ /* 0x000fe20000000000 */
[----:B------:R-:W-:Y:S01]  /*9b30*/  SHF.L.U32 R8, R9, 0x2, RZ ;  /* 0x0000000209087819 */ /* 0x000fe200000006ff */
[----:B------:R-:W-:Y:S01]  /*9b40*/  BSSY.RECONVERGENT B1, `(.L_x_951) ;  /* 0x000006d000017945 */ /* 0x000fe20003800200 */
[----:B------:R-:W-:Y:S02]  /*9b50*/  ISETP.GT.AND P1, PT, R10, 0x600, PT ;  /* 0x000006000a00780c */ /* 0x000fe40003f24270 */
[----:B------:R-:W-:Y:S02]  /*9b60*/  LEA R13, R20, R13, 0x18 ;  /* 0x0000000d140d7211 */ /* 0x000fe400078ec0ff */
[----:B------:R-:W-:Y:S02]  /*9b70*/  LEA R8, R7, -R8, 0x2 ;  /* 0x8000000807087211 */ /* 0x000fe400078e10ff */
[----:B------:R-:W-:-:S02]  /*9b80*/  PLOP3.LUT P0, PT, PT, PT, PT, 0x80, 0x8 ;  /* 0x000000000008781c */ /* 0x000fc40003f0f070 */
[----:B------:R-:W-:-:S05]  /*9b90*/  IADD3 R8, PT, PT, R8, 0x400, R13 ;  /* 0x0000040008087810 */ /* 0x000fca0007ffe00d */
[----:B------:R-:W-:Y:S06]  /*9ba0*/  @!P1 BRA `(.L_x_952) ;  /* 0x0000000400989947 */ /* 0x000fec0003800000 */
[----:B------:R-:W-:Y:S01]  /*9bb0*/  PLOP3.LUT P0, PT, PT, PT, PT, 0x8, 0x80 ;  /* 0x000000000080781c */ /* 0x000fe20003f0e170 */
[----:B------:R-:W-:-:S12]  /*9bc0*/  VIADD R38, R18, 0xfffffa00 ;  /* 0xfffffa0012267836 */ /* 0x000fd80000000000 */
.L_x_953:
[----:B------:R-:W1:Y:S01]  /*9bd0*/  LDS R10, [R8+-0x400] ;  /* 0xfffc0000080a7984 */ /* 0x000e620000000800 */
[----:B------:R-:W-:-:S03]  /*9be0*/  IADD3 R7, PT, PT, R7, 0x800, RZ ;  /* 0x0000080007077810 */ /* 0x000fc60007ffe0ff */
[----:B------:R-:W0:Y:S01]  /*9bf0*/  LDS R11, [R8+-0x200] ;  /* 0xfffe0000080b7984 */ /* 0x000e220000000800 */
[----:B------:R-:W-:-:S03]  /*9c00*/  ISETP.GE.AND P1, PT, R7, R38, PT ;  /* 0x000000260700720c */ /* 0x000fc60003f26270 */
        /* <DEDUP_REMOVED lines=10> */
[C---:B0-----:R-:W-:Y:S01]  /*9cb0*/  FADD.FTZ R13, -R45.reuse, R11 ;  /* 0x0000000b2d0d7221 */ /* 0x041fe20000010100 */
[----:B------:R-:W-:Y:S02]  /*9cc0*/  FMUL.FTZ R10, R10, 1.4426950216293334961 ;  /* 0x3fb8aa3b0a0a7820 */ /* 0x000fe40000410000 */
[----:B------:R-:W0:Y:S01]  /*9cd0*/  LDS R32, [R8+0x1200] ;  /* 0x0012000008207984 */ /* 0x000e220000000800 */
[----:B--2---:R-:W-:Y:S01]  /*9ce0*/  FADD.FTZ R14, -R45, R14 ;  /* 0x0000000e2d0e7221 */ /* 0x004fe20000010100 */
[----:B------:R-:W-:Y:S01]  /*9cf0*/  FMUL.FTZ R13, R13, 1.4426950216293334961 ;  /* 0x3fb8aa3b0d0d7820 */ /* 0x000fe20000410000 */
[----:B------:R5:W2:Y:S01]  /*9d00*/  MUFU.EX2 R11, R10 ;  /* 0x0000000a000b7308 */ /* 0x000aa20000000800 */
[----:B------:R-:W0:Y:S01]  /*9d10*/  LDS R34, [R8+0x1400] ;  /* 0x0014000008227984 */ /* 0x000e220000000800 */
[----:B------:R-:W-:Y:S01]  /*9d20*/  FMUL.FTZ R14, R14, 1.4426950216293334961 ;  /* 0x3fb8aa3b0e0e7820 */ /* 0x000fe20000410000 */
[----:B---3--:R-:W-:-:S02]  /*9d30*/  FADD.FTZ R20, -R45, R20 ;  /* 0x000000142d147221 */ /* 0x008fc40000010100 */
[----:B------:R-:W3:Y:S01]  /*9d40*/  LDS R36, [R8+0x1800] ;  /* 0x0018000008247984 */ /* 0x000ee20000000800 */
[----:B----4-:R-:W-:Y:S01]  /*9d50*/  FADD.FTZ R19, -R45, R15 ;  /* 0x0000000f2d137221 */ /* 0x010fe20000010100 */
[----:B------:R-:W-:Y:S01]  /*9d60*/  FMUL.FTZ R20, R20, 1.4426950216293334961 ;  /* 0x3fb8aa3b14147820 */ /* 0x000fe20000410000 */
[----:B------:R4:W1:Y:S02]  /*9d70*/  MUFU.EX2 R15, R14 ;  /* 0x0000000e000f7308 */ /* 0x0008640000000800 */
[----:B------:R-:W-:Y:S01]  /*9d80*/  FMUL.FTZ R19, R19, 1.4426950216293334961 ;  /* 0x3fb8aa3b13137820 */ /* 0x000fe20000410000 */
[C---:B-----5:R-:W-:Y:S01]  /*9d90*/  FADD.FTZ R10, -R45.reuse, R21 ;  /* 0x000000152d0a7221 */ /* 0x060fe20000010100 */
[----:B------:R-:W-:-:S03]  /*9da0*/  FADD.FTZ R22, -R45, R22 ;  /* 0x000000162d167221 */ /* 0x000fc60000010100 */
[----:B------:R-:W-:Y:S01]  /*9db0*/  FMUL.FTZ R10, R10, 1.4426950216293334961 ;  /* 0x3fb8aa3b0a0a7820 */ /* 0x000fe20000410000 */
[----:B------:R-:W5:Y:S01]  /*9dc0*/  MUFU.EX2 R13, R13 ;  /* 0x0000000d000d7308 */ /* 0x000f620000000800 */
[----:B----4-:R-:W4:Y:S01]  /*9dd0*/  LDS R14, [R8+0x1600] ;  /* 0x00160000080e7984 */ /* 0x010f220000000800 */
[----:B--2---:R-:W-:Y:S01]  /*9de0*/  FADD.FTZ R12, R11, R12 ;  /* 0x0000000c0b0c7221 */ /* 0x004fe20000010000 */
[----:B------:R-:W-:Y:S01]  /*9df0*/  FMUL.FTZ R22, R22, 1.4426950216293334961 ;  /* 0x3fb8aa3b16167820 */ /* 0x000fe20000410000 */
[C---:B------:R-:W-:Y:S01]  /*9e00*/  FADD.FTZ R24, -R45.reuse, R24 ;  /* 0x000000182d187221 */ /* 0x040fe20000010100 */
[----:B------:R-:W-:Y:S01]  /*9e10*/  STS [R8+-0x400], R11 ;  /* 0xfffc000b08007388 */ /* 0x000fe20000000800 */
[C---:B------:R-:W-:Y:S02]  /*9e20*/  FADD.FTZ R26, -R45.reuse, R26 ;  /* 0x0000001a2d1a7221 */ /* 0x040fe40000010100 */
[----:B------:R2:W3:Y:S01]  /*9e30*/  MUFU.EX2 R21, R20 ;  /* 0x0000001400157308 */ /* 0x0004e20000000800 */
[----:B------:R-:W-:Y:S01]  /*9e40*/  FMUL.FTZ R24, R24, 1.4426950216293334961 ;  /* 0x3fb8aa3b18187820 */ /* 0x000fe20000410000 */
[----:B------:R-:W-:Y:S01]  /*9e50*/  FMUL.FTZ R26, R26, 1.4426950216293334961 ;  /* 0x3fb8aa3b1a1a7820 */ /* 0x000fe20000410000 */
[C---:B------:R-:W-:Y:S01]  /*9e60*/  FADD.FTZ R28, -R45.reuse, R28 ;  /* 0x0000001c2d1c7221 */ /* 0x040fe20000010100 */
[----:B-1----:R-:W-:Y:S03]  /*9e70*/  STS [R8], R15 ;  /* 0x0000000f08007388 */ /* 0x002fe60000000800 */
[----:B------:R-:W-:Y:S01]  /*9e80*/  FMUL.FTZ R28, R28, 1.4426950216293334961 ;  /* 0x3fb8aa3b1c1c7820 */ /* 0x000fe20000410000 */
[----:B------:R-:W1:Y:S01]  /*9e90*/  MUFU.EX2 R19, R19 ;  /* 0x0000001300137308 */ /* 0x000e620000000800 */
[----:B--2---:R-:W2:Y:S01]  /*9ea0*/  LDS R20, [R8+0x1a00] ;  /* 0x001a000008147984 */ /* 0x004ea20000000800 */
[----:B-----5:R-:W-:Y:S01]  /*9eb0*/  FADD.FTZ R12, R12, R13 ;  /* 0x0000000d0c0c7221 */ /* 0x020fe20000010000 */
[C---:B------:R-:W-:Y:S01]  /*9ec0*/  FADD.FTZ R30, -R45.reuse, R30 ;  /* 0x0000001e2d1e7221 */ /* 0x040fe20000010100 */
[C---:B0-----:R-:W-:Y:S01]  /*9ed0*/  FADD.FTZ R32, -R45.reuse, R32 ;  /* 0x000000202d207221 */ /* 0x041fe20000010100 */
[----:B------:R-:W-:Y:S01]  /*9ee0*/  STS [R8+-0x200], R13 ;  /* 0xfffe000d08007388 */ /* 0x000fe20000000800 */
[----:B------:R-:W-:Y:S01]  /*9ef0*/  FADD.FTZ R12, R12, R15 ;  /* 0x0000000f0c0c7221 */ /* 0x000fe20000010000 */
[----:B------:R-:W-:Y:S01]  /*9f00*/  FMUL.FTZ R30, R30, 1.4426950216293334961 ;  /* 0x3fb8aa3b1e1e7820 */ /* 0x000fe20000410000 */
[----:B------:R-:W0:Y:S01]  /*9f10*/  MUFU.EX2 R23, R10 ;  /* 0x0000000a00177308 */ /* 0x000e220000000800 */
[----:B------:R-:W-:Y:S01]  /*9f20*/  FMUL.FTZ R32, R32, 1.4426950216293334961 ;  /* 0x3fb8aa3b20207820 */ /* 0x000fe20000410000 */
[C---:B------:R-:W-:Y:S01]  /*9f30*/  FADD.FTZ R34, -R45.reuse, R34 ;  /* 0x000000222d227221 */ /* 0x040fe20000010100 */
[----:B---3--:R-:W-:Y:S01]  /*9f40*/  STS [R8+0x400], R21 ;  /* 0x0004001508007388 */ /* 0x008fe20000000800 */
[----:B------:R-:W-:-:S02]  /*9f50*/  FADD.FTZ R36, -R45, R36 ;  /* 0x000000242d247221 */ /* 0x000fc40000010100 */
[----:B------:R-:W-:Y:S02]  /*9f60*/  FMUL.FTZ R34, R34, 1.4426950216293334961 ;  /* 0x3fb8aa3b22227820 */ /* 0x000fe40000410000 */
[----:B------:R-:W3:Y:S01]  /*9f70*/  MUFU.EX2 R25, R22 ;  /* 0x0000001600197308 */ /* 0x000ee20000000800 */
[----:B-1----:R-:W-:Y:S01]  /*9f80*/  FADD.FTZ R12, R12, R19 ;  /* 0x000000130c0c7221 */ /* 0x002fe20000010000 */
[----:B------:R-:W-:Y:S01]  /*9f90*/  FMUL.FTZ R36, R36, 1.4426950216293334961 ;  /* 0x3fb8aa3b24247820 */ /* 0x000fe20000410000 */
[----:B------:R-:W-:Y:S02]  /*9fa0*/  STS [R8+0x200], R19 ;  /* 0x0002001308007388 */ /* 0x000fe40000000800 */
[----:B------:R-:W-:-:S03]  /*9fb0*/  FADD.FTZ R12, R12, R21 ;  /* 0x000000150c0c7221 */ /* 0x000fc60000010000 */
[----:B------:R-:W1:Y:S01]  /*9fc0*/  MUFU.EX2 R27, R24 ;  /* 0x00000018001b7308 */ /* 0x000e620000000800 */
[----:B0-----:R-:W-:Y:S01]  /*9fd0*/  FADD.FTZ R12, R12, R23 ;  /* 0x000000170c0c7221 */ /* 0x001fe20000010000 */
[C---:B----4-:R-:W-:Y:S01]  /*9fe0*/  FADD.FTZ R14, -R45.reuse, R14 ;  /* 0x0000000e2d0e7221 */ /* 0x050fe20000010100 */
[----:B------:R-:W-:Y:S03]  /*9ff0*/  STS [R8+0x600], R23 ;  /* 0x0006001708007388 */ /* 0x000fe60000000800 */
[----:B------:R-:W-:Y:S02]  /*a000*/  FMUL.FTZ R14, R14, 1.4426950216293334961 ;  /* 0x3fb8aa3b0e0e7820 */ /* 0x000fe40000410000 */
        /* <DEDUP_REMOVED lines=32> */
.L_x_952:
[----:B------:R-:W-:Y:S05]  /*a210*/  BSYNC.RECONVERGENT B1 ;  /* 0x0000000000017941 */ /* 0x000fea0003800200 */
.L_x_951:
[----:B------:R-:W-:Y:S01]  /*a220*/  IMAD.IADD R10, R18, 0x1, -R7 ;  /* 0x00000001120a7824 */ /* 0x000fe200078e0a07 */
[----:B------:R-:W-:Y:S04]  /*a230*/  BSSY.RECONVERGENT B1, `(.L_x_954) ;  /* 0x0000036000017945 */ /* 0x000fe80003800200 */
        /* <DEDUP_REMOVED lines=8> */
[----:B------:R-:W4:Y:S04]  /*a2c0*/  LDS R20, [R8+0x400] ;  /* 0x0004000008147984 */ /* 0x000f280000000800 */
[----:B------:R-:W5:Y:S04]  /*a2d0*/  LDS R21, [R8+0x600] ;  /* 0x0006000008157984 */ /* 0x000f680000000800 */
[----:B------:R-:W5:Y:S04]  /*a2e0*/  LDS R22, [R8+0x800] ;  /* 0x0008000008167984 */ /* 0x000f680000000800 */
[----:B------:R-:W5:Y:S01]  /*a2f0*/  LDS R24, [R8+0xa00] ;  /* 0x000a000008187984 */ /* 0x000f620000000800 */
[C---:B-1----:R-:W-:Y:S01]  /*a300*/  FADD.FTZ R10, -R45.reuse, R10 ;  /* 0x0000000a2d0a7221 */ /* 0x042fe20000010100 */
[----:B0-----:R-:W-:-:S03]  /*a310*/  FADD.FTZ R13, -R45, R11 ;  /* 0x0000000b2d0d7221 */ /* 0x001fc60000010100 */
[----:B------:R-:W-:Y:S01]  /*a320*/  FMUL.FTZ R10, R10, 1.4426950216293334961 ;  /* 0x3fb8aa3b0a0a7820 */ /* 0x000fe20000410000 */
[----:B------:R-:W-:-:S03]  /*a330*/  FMUL.FTZ R13, R13, 1.4426950216293334961 ;  /* 0x3fb8aa3b0d0d7820 */ /* 0x000fc60000410000 */
[----:B------:R5:W0:Y:S01]  /*a340*/  MUFU.EX2 R11, R10 ;  /* 0x0000000a000b7308 */ /* 0x000a220000000800 */
[C---:B--2---:R-:W-:Y:S01]  /*a350*/  FADD.FTZ R14, -R45.reuse, R14 ;  /* 0x0000000e2d0e7221 */ /* 0x044fe20000010100 */
[----:B---3--:R-:W-:-:S03]  /*a360*/  FADD.FTZ R19, -R45, R15 ;  /* 0x0000000f2d137221 */ /* 0x008fc60000010100 */
[----:B------:R-:W-:Y:S01]  /*a370*/  FMUL.FTZ R14, R14, 1.4426950216293334961 ;  /* 0x3fb8aa3b0e0e7820 */ /* 0x000fe20000410000 */
[----:B------:R-:W-:Y:S02]  /*a380*/  FMUL.FTZ R19, R19, 1.4426950216293334961 ;  /* 0x3fb8aa3b13137820 */ /* 0x000fe40000410000 */
[----:B------:R-:W1:Y:S01]  /*a390*/  MUFU.EX2 R13, R13 ;  /* 0x0000000d000d7308 */ /* 0x000e620000000800 */
[C---:B----4-:R-:W-:Y:S01]  /*a3a0*/  FADD.FTZ R20, -R45.reuse, R20 ;  /* 0x000000142d147221 */ /* 0x050fe20000010100 */
[----:B-----5:R-:W-:-:S03]  /*a3b0*/  FADD.FTZ R10, -R45, R21 ;  /* 0x000000152d0a7221 */ /* 0x020fc60000010100 */
[----:B------:R-:W-:Y:S01]  /*a3c0*/  FMUL.FTZ R20, R20, 1.4426950216293334961 ;  /* 0x3fb8aa3b14147820 */ /* 0x000fe20000410000 */
[----:B------:R-:W-:Y:S02]  /*a3d0*/  FMUL.FTZ R10, R10, 1.4426950216293334961 ;  /* 0x3fb8aa3b0a0a7820 */ /* 0x000fe40000410000 */
[----:B------:R-:W2:Y:S01]  /*a3e0*/  MUFU.EX2 R15, R14 ;  /* 0x0000000e000f7308 */ /* 0x000ea20000000800 */
[C---:B------:R-:W-:Y:S01]  /*a3f0*/  FADD.FTZ R22, -R45.reuse, R22 ;  /* 0x000000162d167221 */ /* 0x040fe20000010100 */
[----:B0-----:R-:W-:Y:S01]  /*a400*/  FADD.FTZ R12, R12, R11 ;  /* 0x0000000b0c0c7221 */ /* 0x001fe20000010000 */
[----:B------:R-:W-:Y:S01]  /*a410*/  FADD.FTZ R24, -R45, R24 ;  /* 0x000000182d187221 */ /* 0x000fe20000010100 */
[----:B------:R-:W-:Y:S01]  /*a420*/  STS [R8+-0x400], R11 ;  /* 0xfffc000b08007388 */ /* 0x000fe20000000800 */
[----:B------:R-:W-:Y:S02]  /*a430*/  FMUL.FTZ R22, R22, 1.4426950216293334961 ;  /* 0x3fb8aa3b16167820 */ /* 0x000fe40000410000 */
[----:B------:R-:W-:Y:S01]  /*a440*/  FMUL.FTZ R24, R24, 1.4426950216293334961 ;  /* 0x3fb8aa3b18187820 */ /* 0x000fe20000410000 */
        /* <DEDUP_REMOVED lines=20> */
.L_x_955:
[----:B------:R-:W-:Y:S05]  /*a590*/  BSYNC.RECONVERGENT B1 ;  /* 0x0000000000017941 */ /* 0x000fea0003800200 */
.L_x_954:
[----:B------:R-:W-:-:S13]  /*a5a0*/  ISETP.LT.OR P0, PT, R7, R18, P0 ;  /* 0x000000120700720c */ /* 0x000fda0000701670 */
[----:B------:R-:W-:Y:S05]  /*a5b0*/  @!P0 BRA `(.L_x_946) ;  /* 0x0000000400e08947 */ /* 0x000fea0003800000 */
[----:B------:R-:W1:Y:S04]  /*a5c0*/  LDS R7, [R8+-0x400] ;  /* 0xfffc000008077984 */ /* 0x000e680000000800 */
[----:B------:R-:W0:Y:S04]  /*a5d0*/  LDS R11, [R8] ;  /* 0x00000000080b7984 */ /* 0x000e280000000800 */
[----:B------:R-:W2:Y:S04]  /*a5e0*/  LDS R10, [R8+-0x200] ;  /* 0xfffe0000080a7984 */ /* 0x000ea80000000800 */
        /* <DEDUP_REMOVED lines=22> */
.L_x_947:
[----:B------:R-:W0:Y:S01]  /*a750*/  S2UR UR4, SR_CTAID.Y ;  /* 0x00000000000479c3 */ /* 0x000e220000002600 */
[----:B------:R-:W-:Y:S01]  /*a760*/  VIADDMNMX R8, R3, 0x80, R18, !PT ;  /* 0x0000008003087846 */ /* 0x000fe20007800112 */
[----:B------:R-:W-:Y:S01]  /*a770*/  BSSY.RECONVERGENT B1, `(.L_x_956) ;  /* 0x0000025000017945 */ /* 0x000fe20003800200 */
[----:B------:R-:W-:-:S04]  /*a780*/  LOP3.LUT R12, RZ, R4, RZ, 0x33, !PT ;  /* 0x00000004ff0c7212 */ /* 0x000fc800078e33ff */
[----:B------:R-:W-:-:S04]  /*a790*/  IADD3 R8, PT, PT, -R9, R8, R12 ;  /* 0x0000000809087210 */ /* 0x000fc80007ffe10c */
[C---:B------:R-:W-:Y:S02]  /*a7a0*/  LOP3.LUT R12, R8.reuse, 0x180, RZ, 0xc0, !PT ;  /* 0x00000180080c7812 */ /* 0x040fe400078ec0ff */
[----:B------:R-:W-:Y:S02]  /*a7b0*/  ISETP.GE.U32.AND P0, PT, R8, 0x180, PT ;  /* 0x000001800800780c */ /* 0x000fe40003f06070 */
[----:B------:R-:W-:Y:S01]  /*a7c0*/  ISETP.NE.AND P1, PT, R12, 0x180, PT ;  /* 0x000001800c00780c */ /* 0x000fe20003f25270 */
[----:B------:R-:W-:Y:S02]  /*a7d0*/  IMAD.MOV.U32 R12, RZ, RZ, RZ ;  /* 0x000000ffff0c7224 */ /* 0x000fe400078e00ff */
[----:B0-----:R-:W-:Y:S01]  /*a7e0*/  IMAD R22, R7, UR4, RZ ;  /* 0x0000000407167c24 */ /* 0x001fe2000f8e02ff */
[----:B------:R-:W-:-:S04]  /*a7f0*/  MOV R7, R3 ;  /* 0x0000000300077202 */ /* 0x000fc80000000f00 */
[----:B------:R-:W-:-:S05]  /*a800*/  SHF.R.S32.HI R24, RZ, 0x1f, R22 ;  /* 0x0000001fff187819 */ /* 0x000fca0000011416 */
[----:B------:R-:W-:Y:S05]  /*a810*/  @!P1 BRA `(.L_x_957) ;  /* 0x0000000000689947 */ /* 0x000fea0003800000 */
[----:B------:R-:W-:Y:S01]  /*a820*/  LEA.HI R7, R8, 0x1, RZ, 0x19 ;  /* 0x0000000108077811 */ /* 0x000fe200078fc8ff */
[----:B------:R-:W-:Y:S01]  /*a830*/  IMAD.MOV.U32 R12, RZ, RZ, RZ ;  /* 0x000000ffff0c7224 */ /* 0x000fe200078e00ff */
[----:B------:R-:W-:Y:S02]  /*a840*/  IADD3 R13, PT, PT, R13, 0x420, RZ ;  /* 0x000004200d0d7810 */ /* 0x000fe40007ffe0ff */
[----:B------:R-:W-:Y:S02]  /*a850*/  LOP3.LUT R8, R7, 0x3, RZ, 0xc0, !PT ;  /* 0x0000000307087812 */ /* 0x000fe400078ec0ff */
[----:B------:R-:W-:Y:S02]  /*a860*/  IADD3 R10, P1, P2, R22, R10, R3 ;  /* 0x0000000a160a7210 */ /* 0x000fe40007a3e003 */
[----:B------:R-:W-:Y:S01]  /*a870*/  LEA R13, R20, R13, 0x18 ;  /* 0x0000000d140d7211 */ /* 0x000fe200078ec0ff */
[----:B------:R-:W-:Y:S01]  /*a880*/  IMAD.MOV R8, RZ, RZ, -R8 ;  /* 0x000000ffff087224 */ /* 0x000fe200078e0a08 */
[----:B------:R-:W-:-:S02]  /*a890*/  IADD3.X R11, PT, PT, R24, R11, RZ, P1, P2 ;  /* 0x0000000b180b7210 */ /* 0x000fc40000fe44ff */
[----:B------:R-:W-:Y:S02]  /*a8a0*/  MOV R7, R3 ;  /* 0x0000000300077202 */ /* 0x000fe40000000f00 */
[----:B------:R-:W-:-:S07]  /*a8b0*/  LEA R13, R4, R13, 0x2 ;  /* 0x0000000d040d7211 */ /* 0x000fce00078e10ff */
.L_x_958:
[----:B------:R0:W2:Y:S01]  /*a8c0*/  LDG.E.U8 R14, desc[UR36][R10.64] ;  /* 0x000000240a0e7981 */ /* 0x0000a2000c1e1100 */
[----:B------:R-:W-:Y:S01]  /*a8d0*/  IADD3 R8, PT, PT, R8, 0x1, RZ ;  /* 0x0000000108087810 */ /* 0x000fe20007ffe0ff */
[----:B------:R-:W-:Y:S01]  /*a8e0*/  VIADD R7, R7, 0x80 ;  /* 0x0000008007077836 */ /* 0x000fe20000000000 */
[----:B0-----:R-:W-:-:S04]  /*a8f0*/  IADD3 R10, P2, PT, R10, 0x80, RZ ;  /* 0x000000800a0a7810 */ /* 0x001fc80007f5e0ff */
[----:B------:R-:W-:Y:S02]  /*a900*/  IADD3.X R11, PT, PT, RZ, R11, RZ, P2, !PT ;  /* 0x0000000bff0b7210 */ /* 0x000fe400017fe4ff */
        /* <DEDUP_REMOVED lines=11> */
.L_x_957:
[----:B------:R-:W-:Y:S05]  /*a9c0*/  BSYNC.RECONVERGENT B1 ;  /* 0x0000000000017941 */ /* 0x000fea0003800200 */
.L_x_956:
[----:B------:R-:W-:Y:S05]  /*a9d0*/  @!P0 BRA `(.L_x_946) ;  /* 0x0000000000d88947 */ /* 0x000fea0003800000 */
[----:B------:R-:W0:Y:S01]  /*a9e0*/  S2R R14, SR_CgaCtaId ;  /* 0x00000000000e7919 */ /* 0x000e220000008800 */
[----:B------:R-:W2:Y:S01]  /*a9f0*/  LDCU.64 UR4, c[0x0][0x420] ;  /* 0x00008400ff0477ac */ /* 0x000ea20008000a00 */
[----:B------:R-:W-:Y:S01]  /*aa00*/  MOV R11, 0x400 ;  /* 0x00000400000b7802 */ /* 0x000fe20000000f00 */
[----:B------:R-:W-:-:S03]  /*aa10*/  IMAD.SHL.U32 R8, R9, 0x4, RZ ;  /* 0x0000000409087824 */ /* 0x000fc600078e00ff */
[----:B------:R-:W-:Y:S02]  /*aa20*/  IADD3 R11, PT, PT, R11, 0x420, RZ ;  /* 0x000004200b0b7810 */ /* 0x000fe40007ffe0ff */
[----:B------:R-:W-:Y:S02]  /*aa30*/  LEA R8, R7, -R8, 0x2 ;  /* 0x8000000807087211 */ /* 0x000fe400078e10ff */
[----:B--2---:R-:W-:-:S04]  /*aa40*/  IADD3 R10, P0, P1, R22, UR4, R7 ;  /* 0x00000004160a7c10 */ /* 0x004fc8000f91e007 */
[----:B------:R-:W-:Y:S02]  /*aa50*/  IADD3 R10, P2, PT, R10, 0x100, RZ ;  /* 0x000001000a0a7810 */ /* 0x000fe40007f5e0ff */
[----:B0-----:R-:W-:Y:S02]  /*aa60*/  LEA R13, R14, R11, 0x18 ;  /* 0x0000000b0e0d7211 */ /* 0x001fe400078ec0ff */
[----:B------:R-:W-:Y:S02]  /*aa70*/  IADD3.X R11, PT, PT, R24, UR5, RZ, P0, P1 ;  /* 0x00000005180b7c10 */ /* 0x000fe400087e24ff */
[----:B------:R-:W-:-:S03]  /*aa80*/  IADD3 R8, PT, PT, R8, 0x400, R13 ;  /* 0x0000040008087810 */ /* 0x000fc60007ffe00d */
[----:B------:R-:W-:-:S07]  /*aa90*/  IMAD.X R11, RZ, RZ, R11, P2 ;  /* 0x000000ffff0b7224 */ /* 0x000fce00010e060b */
.L_x_959:
[----:B------:R-:W2:Y:S04]  /*aaa0*/  LDG.E.U8 R15, desc[UR36][R10.64+-0x100] ;  /* 0xffff00240a0f7981 */ /* 0x000ea8000c1e1100 */
[----:B------:R-:W3:Y:S04]  /*aab0*/  LDG.E.U8 R13, desc[UR36][R10.64+-0x80] ;  /* 0xffff80240a0d7981 */ /* 0x000ee8000c1e1100 */
[----:B------:R-:W4:Y:S04]  /*aac0*/  LDG.E.U8 R14, desc[UR36][R10.64] ;  /* 0x000000240a0e7981 */ /* 0x000f28000c1e1100 */
[----:B------:R-:W5:Y:S01]  /*aad0*/  LDG.E.U8 R19, desc[UR36][R10.64+0x80] ;  /* 0x000080240a137981 */ /* 0x000f62000c1e1100 */
[----:B------:R-:W-:Y:S01]  /*aae0*/  IMAD.MOV.U32 R21, RZ, RZ, RZ ;  /* 0x000000ffff157224 */ /* 0x000fe200078e00ff */
[----:B------:R-:W-:-:S02]  /*aaf0*/  MOV R23, RZ ;  /* 0x000000ff00177202 */ /* 0x000fc40000000f00 */
[----:B------:R-:W-:Y:S02]  /*ab00*/  IADD3 R7, PT, PT, R7, 0x200, RZ ;  /* 0x0000020007077810 */ /* 0x000fe40007ffe0ff */
[----:B--2---:R-:W-:Y:S02]  /*ab10*/  ISETP.NE.AND P0, PT, R15, RZ, PT ;  /* 0x000000ff0f00720c */ /* 0x004fe40003f05270 */
[----:B---3--:R-:W-:Y:S02]  /*ab20*/  ISETP.NE.AND P1, PT, R13, RZ, PT ;  /* 0x000000ff0d00720c */ /* 0x008fe40003f25270 */
[----:B----4-:R-:W-:Y:S02]  /*ab30*/  ISETP.NE.AND P2, PT, R14, RZ, PT ;  /* 0x000000ff0e00720c */ /* 0x010fe40003f45270 */
[----:B-----5:R-:W-:-:S07]  /*ab40*/  ISETP.NE.AND P3, PT, R19, RZ, PT ;  /* 0x000000ff1300720c */ /* 0x020fce0003f65270 */
[----:B------:R-:W1:Y:S04]  /*ab50*/  @!P0 LDS R13, [R8+-0x400] ;  /* 0xfffc0000080d8984 */ /* 0x000e680000000800 */
[----:B------:R-:W0:Y:S04]  /*ab60*/  @!P1 LDS R15, [R8+-0x200] ;  /* 0xfffe0000080f9984 */ /* 0x000e280000000800 */
[----:B------:R-:W2:Y:S04]  /*ab70*/  @!P2 LDS R20, [R8] ;  /* 0x000000000814a984 */ /* 0x000ea80000000800 */
[----:B------:R-:W3:Y:S01]  /*ab80*/  @!P3 LDS R22, [R8+0x200] ;  /* 0x000200000816b984 */ /* 0x000ee20000000800 */
[C---:B-1----:R-:W-:Y:S01]  /*ab90*/  @!P0 FADD.FTZ R14, -R45.reuse, R13 ;  /* 0x0000000d2d0e8221 */ /* 0x042fe20000010100 */
[----:B------:R-:W-:Y:S01]  /*aba0*/  MOV R13, RZ ;  /* 0x000000ff000d7202 */ /* 0x000fe20000000f00 */
[----:B0-----:R-:W-:Y:S01]  /*abb0*/  @!P1 FADD.FTZ R19, -R45, R15 ;  /* 0x0000000f2d139221 */ /* 0x001fe20000010100 */
[----:B------:R-:W-:-:S02]  /*abc0*/  HFMA2 R15, -RZ, RZ, 0, 0 ;  /* 0x00000000ff0f7431 */ /* 0x000fc400000001ff */
[----:B------:R-:W-:Y:S01]  /*abd0*/  @!P0 FMUL.FTZ R14, R14, 1.4426950216293334961 ;  /* 0x3fb8aa3b0e0e8820 */ /* 0x000fe20000410000 */
[----:B------:R-:W-:Y:S01]  /*abe0*/  @!P1 FMUL.FTZ R19, R19, 1.4426950216293334961 ;  /* 0x3fb8aa3b13139820 */ /* 0x000fe20000410000 */
[----:B--2---:R-:W-:Y:S02]  /*abf0*/  @!P2 FADD.FTZ R20, -R45, R20 ;  /* 0x000000142d14a221 */ /* 0x004fe40000010100 */
[----:B------:R-:W0:Y:S01]  /*ac00*/  @!P0 MUFU.EX2 R13, R14 ;  /* 0x0000000e000d8308 */ /* 0x000e220000000800 */
[----:B------:R-:W-:Y:S01]  /*ac10*/  ISETP.GE.AND P0, PT, R7, R18, PT ;  /* 0x000000120700720c */ /* 0x000fe20003f06270 */
[----:B---3--:R-:W-:Y:S01]  /*ac20*/  @!P3 FADD.FTZ R22, -R45, R22 ;  /* 0x000000162d16b221 */ /* 0x008fe20000010100 */
[----:B------:R-:W-:-:S03]  /*ac30*/  @!P2 FMUL.FTZ R20, R20, 1.4426950216293334961 ;  /* 0x3fb8aa3b1414a820 */ /* 0x000fc60000410000 */
[----:B------:R-:W-:Y:S02]  /*ac40*/  @!P3 FMUL.FTZ R22, R22, 1.4426950216293334961 ;  /* 0x3fb8aa3b1616b820 */ /* 0x000fe40000410000 */
[----:B------:R-:W1:Y:S01]  /*ac50*/  @!P1 MUFU.EX2 R15, R19 ;  /* 0x00000013000f9308 */ /* 0x000e620000000800 */
[----:B------:R-:W-:-:S05]  /*ac60*/  IADD3 R10, P1, PT, R10, 0x200, RZ ;  /* 0x000002000a0a7810 */ /* 0x000fca0007f3e0ff */
[----:B------:R-:W-:Y:S02]  /*ac70*/  IMAD.X R11, RZ, RZ, R11, P1 ;  /* 0x000000ffff0b7224 */ /* 0x000fe400008e060b */
        /* <DEDUP_REMOVED lines=10> */
[----:B0-----:R-:W-:Y:S01]  /*ad20*/  IADD3 R8, PT, PT, R8, 0x800, RZ ;  /* 0x0000080008087810 */ /* 0x001fe20007ffe0ff */
[----:B------:R-:W-:Y:S06]  /*ad30*/  @!P0 BRA `(.L_x_959) ;  /* 0xfffffffc00588947 */ /* 0x000fec000383ffff */
.L_x_946:
[----:B------:R-:W-:Y:S05]  /*ad40*/  BSYNC.RECONVERGENT B0 ;  /* 0x0000000000007941 */ /* 0x000fea0003800200 */
.L_x_945:
[----:B0-----:R-:W0:Y:S01]  /*ad50*/  SHFL.BFLY PT, R7, R12, 0x10, 0x1f ;  /* 0x0e001f000c077f89 */ /* 0x001e2200000e0000 */
[C---:B------:R-:W-:Y:S01]  /*ad60*/  ISETP.NE.AND P0, PT, R0.reuse, RZ, PT ;  /* 0x000000ff0000720c */ /* 0x040fe20003f05270 */
[----:B------:R-:W2:Y:S01]  /*ad70*/  LDCU UR4, c[0x0][0x3f4] ;  /* 0x00007e80ff0477ac */ /* 0x000ea20008000800 */
[----:B------:R-:W-:Y:S02]  /*ad80*/  ISETP.GT.U32.AND P1, PT, R0, 0x3, PT ;  /* 0x000000030000780c */ /* 0x000fe40003f24070 */
[----:B------:R-:W-:Y:S01]  /*ad90*/  SHF.R.U32.HI R0, RZ, 0x5, R4 ;  /* 0x00000005ff007819 */ /* 0x000fe20000011604 */
[----:B------:R-:W3:Y:S01]  /*ada0*/  LDCU.U8 UR7, c[0x0][0x48c] ;  /* 0x00009180ff0777ac */ /* 0x000ee20008000000 */
[----:B--2---:R-:W-:Y:S01]  /*adb0*/  UIADD3 UR4, UPT, UPT, UR4, 0x4, URZ ;  /* 0x0000000404047890 */ /* 0x004fe2000fffe0ff */
[----:B0-----:R-:W-:-:S06]  /*adc0*/  FADD.FTZ R7, R7, R12 ;  /* 0x0000000c07077221 */ /* 0x001fcc0000010000 */
[----:B------:R-:W-:Y:S01]  /*add0*/  @!P0 LEA R12, R0, R5, 0x2 ;  /* 0x00000005000c8211 */ /* 0x000fe200078e10ff */
[----:B------:R-:W-:Y:S01]  /*ade0*/  USHF.R.S32.HI UR5, URZ, 0x1f, UR4 ;  /* 0x0000001fff057899 */ /* 0x000fe20008011404 */
[----:B------:R-:W0:Y:S03]  /*adf0*/  SHFL.BFLY PT, R8, R7, 0x8, 0x1f ;  /* 0x0d001f0007087f89 */ /* 0x000e2600000e0000 */
[----:B------:R-:W-:-:S04]  /*ae00*/  ULEA.HI UR5, UR5, UR4, URZ, 0x2 ;  /* 0x0000000405057291 */ /* 0x000fc8000f8f10ff */
[----:B------:R-:W-:-:S04]  /*ae10*/  USHF.L.U32 UR5, UR5, 0x2, URZ ;  /* 0x0000000205057899 */ /* 0x000fc800080006ff */
[----:B------:R-:W-:Y:S01]  /*ae20*/  ULOP3.LUT UR5, UR5, 0xfffffff0, URZ, 0xc0, !UPT ;  /* 0xfffffff005057892 */ /* 0x000fe2000f8ec0ff */
[----:B0-----:R-:W-:-:S05]  /*ae30*/  FADD.FTZ R8, R7, R8 ;  /* 0x0000000807087221 */ /* 0x001fca0000010000 */
[----:B------:R-:W0:Y:S02]  /*ae40*/  SHFL.BFLY PT, R11, R8, 0x4, 0x1f ;  /* 0x0c801f00080b7f89 */ /* 0x000e2400000e0000 */
[----:B0-----:R-:W-:-:S05]  /*ae50*/  FADD.FTZ R11, R8, R11 ;  /* 0x0000000b080b7221 */ /* 0x001fca0000010000 */
[----:B------:R-:W0:Y:S02]  /*ae60*/  SHFL.BFLY PT, R10, R11, 0x2, 0x1f ;  /* 0x0c401f000b0a7f89 */ /* 0x000e2400000e0000 */
[----:B0-----:R-:W-:-:S05]  /*ae70*/  FADD.FTZ R10, R11, R10 ;  /* 0x0000000a0b0a7221 */ /* 0x001fca0000010000 */
[----:B------:R-:W0:Y:S02]  /*ae80*/  SHFL.BFLY PT, R13, R10, 0x1, 0x1f ;  /* 0x0c201f000a0d7f89 */ /* 0x000e2400000e0000 */
[----:B0-----:R-:W-:Y:S01]  /*ae90*/  FADD.FTZ R13, R10, R13 ;  /* 0x0000000d0a0d7221 */ /* 0x001fe20000010000 */
[----:B------:R-:W-:-:S04]  /*aea0*/  CS2R R10, SRZ ;  /* 0x00000000000a7805 */ /* 0x000fc8000001ff00 */
[----:B------:R-:W-:Y:S01]  /*aeb0*/  @!P0 STS [R12+0x10], R13 ;  /* 0x0000100d0c008388 */ /* 0x000fe20000000800 */
[----:B------:R-:W-:Y:S01]  /*aec0*/  BAR.SYNC.DEFER_BLOCKING 0x0 ;  /* 0x0000000000007b1d */ /* 0x000fe20000010000 */
[----:B---3--:R-:W-:-:S05]  /*aed0*/  ISETP.NE.AND P0, PT, RZ, UR7, PT ;  /* 0x00000007ff007c0c */ /* 0x008fca000bf05270 */
[----:B------:R-:W0:Y:S01]  /*aee0*/  @!P1 LDS R13, [R2+0x10] ;  /* 0x00001000020d9984 */ /* 0x000e220000000800 */
[----:B------:R-:W-:-:S03]  /*aef0*/  ISETP.GE.AND P1, PT, R3, R18, PT ;  /* 0x000000120300720c */ /* 0x000fc60003f26270 */
[----:B0-----:R-:W0:Y:S02]  /*af00*/  SHFL.BFLY PT, R8, R13, 0x2, 0x1f ;  /* 0x0c401f000d087f89 */ /* 0x001e2400000e0000 */
[----:B0-----:R-:W-:-:S05]  /*af10*/  FADD.FTZ R5, R8, R13 ;  /* 0x0000000d08057221 */ /* 0x001fca0000010000 */
[----:B------:R-:W0:Y:S02]  /*af20*/  SHFL.BFLY PT, R8, R5, 0x1, 0x1f ;  /* 0x0c201f0005087f89 */ /* 0x000e2400000e0000 */
[----:B0-----:R-:W-:Y:S02]  /*af30*/  FADD.FTZ R7, R5, R8 ;  /* 0x0000000805077221 */ /* 0x001fe40000010000 */
[----:B------:R-:W0:Y:S04]  /*af40*/  S2R R8, SR_CTAID.X ;  /* 0x0000000000087919 */ /* 0x000e280000002500 */
[----:B------:R-:W2:Y:S02]  /*af50*/  SHFL.IDX PT, R7, R7, RZ, 0x1f ;  /* 0x00001fff07077589 */ /* 0x000ea400000e0000 */
[----:B--2---:R-:W-:-:S04]  /*af60*/  FADD.FTZ R2, R7, 9.9999999747524270788e-07 ;  /* 0x358637bd07027421 */ /* 0x004fc80000010000 */
[----:B------:R2:W3:Y:S01]  /*af70*/  MUFU.RCP R22, R2 ;  /* 0x0000000200167308 */ /* 0x0004e20000001000 */
[----:B0-----:R-:W-:Y:S05]  /*af80*/  @!P0 BRA `(.L_x_960) ;  /* 0x0000000000248947 */ /* 0x001fea0003800000 */
[----:B------:R-:W0:Y:S01]  /*af90*/  S2R R5, SR_CTAID.Y ;  /* 0x0000000000057919 */ /* 0x000e220000002600 */
[----:B------:R-:W0:Y:S08]  /*afa0*/  LDC R7, c[0x0][0x3f8] ;  /* 0x0000fe00ff077b82 */ /* 0x000e300000000800 */
[----:B--2---:R-:W2:Y:S08]  /*afb0*/  LDC R2, c[0x0][0x488] ;  /* 0x00012200ff027b82 */ /* 0x004eb00000000800 */
[----:B------:R-:W2:Y:S08]  /*afc0*/  LDC R10, c[0x0][0x40c] ;  /* 0x00010300ff0a7b82 */ /* 0x000eb00000000800 */
[----:B------:R-:W4:Y:S01]  /*afd0*/  LDC R11, c[0x0][0x3f4] ;  /* 0x0000fd00ff0b7b82 */ /* 0x000f220000000800 */
[----:B0-----:R-:W-:-:S04]  /*afe0*/  IMAD R5, R5, R7, R8 ;  /* 0x0000000705057224 */ /* 0x001fc800078e0208 */
[----:B--2---:R-:W-:-:S04]  /*aff0*/  IMAD R2, R5, R2, R10 ;  /* 0x0000000205027224 */ /* 0x004fc800078e020a */
[----:B----4-:R-:W-:-:S05]  /*b000*/  IMAD R10, R2, R11, RZ ;  /* 0x0000000b020a7224 */ /* 0x010fca00078e02ff */
[----:B------:R-:W-:-:S07]  /*b010*/  SHF.R.S32.HI R11, RZ, 0x1f, R10 ;  /* 0x0000001fff0b7819 */ /* 0x000fce000001140a */
.L_x_960:
[----:B------:R-:W-:Y:S04]  /*b020*/  BSSY.RECONVERGENT B0, `(.L_x_961) ;  /* 0x0000062000007945 */ /* 0x000fe80003800200 */
[----:B------:R-:W-:Y:S05]  /*b030*/  @P1 BRA `(.L_x_962) ;  /* 0x0000000400801947 */ /* 0x000fea0003800000 */
[----:B--2---:R-:W-:Y:S01]  /*b040*/  VIADDMNMX R2, R3, 0x80, R18, !PT ;  /* 0x0000008003027846 */ /* 0x004fe20007800112 */
        /* <DEDUP_REMOVED lines=8> */
[----:B------:R-:W2:Y:S01]  /*b0d0*/  LDCU.64 UR8, c[0x0][0x480] ;  /* 0x00009000ff0877ac */ /* 0x000ea20008000a00 */
[----:B------:R-:W-:Y:S02]  /*b0e0*/  LEA.HI R2, R2, 0x1, RZ, 0x19 ;  /* 0x0000000102027811 */ /* 0x000fe400078fc8ff */
[----:B------:R-:W-:Y:S01]  /*b0f0*/  IADD3 R15, P2, PT, R3, R10, RZ ;  /* 0x0000000a030f7210 */ /* 0x000fe20007f5e0ff */
[----:B------:R-:W-:Y:S02]  /*b100*/  UMOV UR4, 0x400 ;  /* 0x0000040000047882 */ /* 0x000fe40000000000 */
[----:B------:R-:W-:Y:S01]  /*b110*/  UIADD3 UR4, UPT, UPT, UR4, 0x420, URZ ;  /* 0x0000042004047890 */ /* 0x000fe2000fffe0ff */
[C---:B------:R-:W-:Y:S01]  /*b120*/  IMAD.SHL.U32 R5, R2.reuse, 0x80, RZ ;  /* 0x0000008002057824 */ /* 0x040fe200078e00ff */
[----:B------:R-:W-:Y:S02]  /*b130*/  LOP3.LUT R2, R2, 0x3, RZ, 0xc0, !PT ;  /* 0x0000000302027812 */ /* 0x000fe400078ec0ff */
[----:B------:R-:W-:-:S02]  /*b140*/  IADD3.X R20, PT, PT, RZ, R11, RZ, P2, !PT ;  /* 0x0000000bff147210 */ /* 0x000fc400017fe4ff */
[----:B------:R-:W-:Y:S01]  /*b150*/  LOP3.LUT R12, R5, 0x180, RZ, 0xc0, !PT ;  /* 0x00000180050c7812 */ /* 0x000fe200078ec0ff */
[----:B------:R-:W-:Y:S01]  /*b160*/  IMAD.MOV R7, RZ, RZ, -R2 ;  /* 0x000000ffff077224 */ /* 0x000fe200078e0a02 */
[----:B------:R-:W-:Y:S02]  /*b170*/  LEA R5, R4, UR5, 0x1 ;  /* 0x0000000504057c11 */ /* 0x000fe4000f8e08ff */
[----:B------:R-:W-:Y:S02]  /*b180*/  IADD3 R3, PT, PT, R3, R12, RZ ;  /* 0x0000000c03037210 */ /* 0x000fe40007ffe0ff */
[----:B--2---:R-:W-:-:S04]  /*b190*/  LEA R14, P2, R15, UR8, 0x2 ;  /* 0x000000080f0e7c11 */ /* 0x004fc8000f8410ff */
[----:B------:R-:W-:Y:S01]  /*b1a0*/  LEA.HI.X R15, R15, UR9, R20, 0x2, P2 ;  /* 0x000000090f0f7c11 */ /* 0x000fe200090f1414 */
[----:B0-----:R-:W-:-:S06]  /*b1b0*/  ULEA UR4, UR6, UR4, 0x18 ;  /* 0x0000000406047291 */ /* 0x001fcc000f8ec0ff */
[----:B------:R-:W-:Y:S02]  /*b1c0*/  IADD3 R5, PT, PT, R5, UR4, RZ ;  /* 0x0000000405057c10 */ /* 0x000fe4000fffe0ff */
[----:B------:R-:W-:-:S07]  /*b1d0*/  LEA R2, R4, UR4, 0x2 ;  /* 0x0000000404027c11 */ /* 0x000fce000f8e10ff */
.L_x_965:
[----:B--2---:R0:W3:Y:S01]  /*b1e0*/  LDS R12, [R2] ;  /* 0x00000000020c7984 */ /* 0x0040e20000000800 */
[----:B------:R-:W-:Y:S01]  /*b1f0*/  @P0 IMAD.MOV.U32 R13, RZ, RZ, R15 ;  /* 0x000000ffff0d0224 */ /* 0x000fe200078e000f */
[----:B------:R-:W-:-:S04]  /*b200*/  IADD3 R7, PT, PT, R7, 0x1, RZ ;  /* 0x0000000107077810 */ /* 0x000fc80007ffe0ff */
[----:B------:R-:W-:Y:S02]  /*b210*/  ISETP.NE.AND P3, PT, R7, RZ, PT ;  /* 0x000000ff0700720c */ /* 0x000fe40003f65270 */
[----:B0-----:R-:W-:Y:S01]  /*b220*/  IADD3 R2, PT, PT, R2, 0x200, RZ ;  /* 0x0000020002027810 */ /* 0x001fe20007ffe0ff */
[----:B---3--:R-:W-:-:S05]  /*b230*/  FMUL.FTZ R19, R12, R22 ;  /* 0x000000160c137220 */ /* 0x008fca0000410000 */
[----:B------:R-:W-:-:S04]  /*b240*/  F2FP.F16.F32.PACK_AB R12, RZ, R19 ;  /* 0x00000013ff0c723e */ /* 0x000fc800000000ff */
[----:B------:R-:W-:Y:S02]  /*b250*/  PRMT R20, R12, 0x7610, R20 ;  /* 0x000076100c147816 */ /* 0x000fe40000000014 */
[----:B------:R-:W-:Y:S02]  /*b260*/  @P0 MOV R12, R14 ;  /* 0x0000000e000c0202 */ /* 0x000fe40000000f00 */
[----:B------:R-:W-:Y:S01]  /*b270*/  IADD3 R14, P2, PT, R14, 0x200, RZ ;  /* 0x000002000e0e7810 */ /* 0x000fe20007f5e0ff */
[----:B------:R0:W-:Y:S04]  /*b280*/  STS.U16 [R5], R20 ;  /* 0x0000001405007388 */ /* 0x0001e80000000400 */
[----:B------:R2:W-:Y:S01]  /*b290*/  @P0 STG.E desc[UR36][R12.64], R19 ;  /* 0x000000130c000986 */ /* 0x0005e2000c101924 */
[----:B------:R-:W-:Y:S01]  /*b2a0*/  IMAD.X R15, RZ, RZ, R15, P2 ;  /* 0x000000ffff0f7224 */ /* 0x000fe200010e060f */
[----:B0-----:R-:W-:Y:S01]  /*b2b0*/  IADD3 R5, PT, PT, R5, 0x100, RZ ;  /* 0x0000010005057810 */ /* 0x001fe20007ffe0ff */
[----:B------:R-:W-:Y:S06]  /*b2c0*/  @P3 BRA `(.L_x_965) ;  /* 0xfffffffc00c43947 */ /* 0x000fec000383ffff */
.L_x_964:
[----:B------:R-:W-:Y:S05]  /*b2d0*/  BSYNC.RECONVERGENT B1 ;  /* 0x0000000000017941 */ /* 0x000fea0003800200 */
.L_x_963:
[----:B------:R-:W-:Y:S05]  /*b2e0*/  @!P1 BRA `(.L_x_962) ;  /* 0x0000000000d49947 */ /* 0x000fea0003800000 */
[----:B------:R-:W0:Y:S01]  /*b2f0*/  S2R R5, SR_CgaCtaId ;  /* 0x0000000000057919 */ /* 0x000e220000008800 */
[----:B------:R-:W2:Y:S01]  /*b300*/  LDCU.64 UR8, c[0x0][0x480] ;  /* 0x00009000ff0877ac */ /* 0x000ea20008000a00 */
[----:B------:R-:W-:Y:S02]  /*b310*/  MOV R2, 0x400 ;  /* 0x0000040000027802 */ /* 0x000fe40000000f00 */
[C---:B------:R-:W-:Y:S01]  /*b320*/  IADD3 R7, P0, PT, R3.reuse, R10, RZ ;  /* 0x0000000a03077210 */ /* 0x040fe20007f1e0ff */
[----:B------:R-:W-:Y:S01]  /*b330*/  UISETP.NE.AND UP0, UPT, UR7, URZ, UPT ;  /* 0x000000ff0700728c */ /* 0x000fe2000bf05270 */
[----:B------:R-:W-:Y:S02]  /*b340*/  IADD3 R2, PT, PT, R2, 0x420, RZ ;  /* 0x0000042002027810 */ /* 0x000fe40007ffe0ff */
[----:B------:R-:W-:Y:S01]  /*b350*/  LEA R10, R3, UR5, 0x1 ;  /* 0x00000005030a7c11 */ /* 0x000fe2000f8e08ff */
[----:B------:R-:W-:Y:S01]  /*b360*/  IMAD.X R14, RZ, RZ, R11, P0 ;  /* 0x000000ffff0e7224 */ /* 0x000fe200000e060b */
[----:B------:R-:W-:-:S02]  /*b370*/  ISETP.NE.AND P1, PT, RZ, UR7, PT ;  /* 0x00000007ff007c0c */ /* 0x000fc4000bf25270 */
[----:B------:R-:W-:Y:S01]  /*b380*/  PLOP3.LUT P0, PT, PT, PT, UP0, 0x80, 0x8 ;  /* 0x000000000008781c */ /* 0x000fe20003f0f008 */
[----:B------:R-:W-:Y:S01]  /*b390*/  IMAD R10, R9, -0x2, R10 ;  /* 0xfffffffe090a7824 */ /* 0x000fe200078e020a */
[----:B--2---:R-:W-:-:S04]  /*b3a0*/  LEA R12, P3, R7, UR8, 0x2 ;  /* 0x00000008070c7c11 */ /* 0x004fc8000f8610ff */
[----:B------:R-:W-:Y:S02]  /*b3b0*/  IADD3 R12, P2, PT, R12, 0x400, RZ ;  /* 0x000004000c0c7810 */ /* 0x000fe40007f5e0ff */
[----:B------:R-:W-:-:S05]  /*b3c0*/  LEA.HI.X R14, R7, UR9, R14, 0x2, P3 ;  /* 0x00000009070e7c11 */ /* 0x000fca00098f140e */
[----:B------:R-:W-:Y:S01]  /*b3d0*/  IMAD.X R13, RZ, RZ, R14, P2 ;  /* 0x000000ffff0d7224 */ /* 0x000fe200010e060e */
[----:B0-----:R-:W-:Y:S02]  /*b3e0*/  LEA R5, R5, R2, 0x18 ;  /* 0x0000000205057211 */ /* 0x001fe400078ec0ff */
[----:B------:R-:W-:-:S04]  /*b3f0*/  SHF.L.U32 R2, R9, 0x2, RZ ;  /* 0x0000000209027819 */ /* 0x000fc800000006ff */
[----:B------:R-:W-:-:S04]  /*b400*/  LEA R2, R3, -R2, 0x2 ;  /* 0x8000000203027211 */ /* 0x000fc800078e10ff */
[--C-:B------:R-:W-:Y:S02]  /*b410*/  IADD3 R2, PT, PT, R2, 0x400, R5.reuse ;  /* 0x0000040002027810 */ /* 0x100fe40007ffe005 */
[----:B------:R-:W-:-:S07]  /*b420*/  IADD3 R5, PT, PT, R10, 0x200, R5 ;  /* 0x000002000a057810 */ /* 0x000fce0007ffe005 */
.L_x_966:
[----:B------:R-:W3:Y:S01]  /*b430*/  LDS R7, [R2+-0x400] ;  /* 0xfffc000002077984 */ /* 0x000ee20000000800 */
[----:B------:R-:W-:-:S05]  /*b440*/  VIADD R3, R3, 0x200 ;  /* 0x0000020003037836 */ /* 0x000fca0000000000 */
[----:B------:R-:W-:Y:S01]  /*b450*/  ISETP.GE.AND P2, PT, R3, R18, PT ;  /* 0x000000120300720c */ /* 0x000fe20003f46270 */
[----:B---3--:R-:W-:-:S05]  /*b460*/  FMUL.FTZ R15, R7, R22 ;  /* 0x00000016070f7220 */ /* 0x008fca0000410000 */
        /* <DEDUP_REMOVED lines=11> */
[----:B0-----:R-:W-:-:S04]  /*b520*/  MOV R11, R13 ;  /* 0x0000000d000b7202 */ /* 0x001fc80000000f00 */
[----:B------:R-:W-:Y:S01]  /*b530*/  IADD3.X R13, PT, PT, RZ, R11, RZ, P3, !PT ;  /* 0x0000000bff0d7210 */ /* 0x000fe20001ffe4ff */
        /* <DEDUP_REMOVED lines=16> */
.L_x_962:
[----:B------:R-:W-:Y:S05]  /*b640*/  BSYNC.RECONVERGENT B0 ;  /* 0x0000000000007941 */ /* 0x000fea0003800200 */
.L_x_961:
[----:B------:R-:W-:Y:S01]  /*b650*/  IADD3 R25, PT, PT, R18, -0x1, RZ ;  /* 0xffffffff12197810 */ /* 0x000fe20007ffe0ff */
[----:B------:R-:W0:Y:S01]  /*b660*/  S2R R31, SR_CgaCtaId ;  /* 0x00000000001f7919 */ /* 0x000e220000008800 */
[----:B------:R-:W4:Y:S01]  /*b670*/  LDCU UR9, c[0x0][0x40c] ;  /* 0x00008180ff0977ac */ /* 0x000f220008000800 */
[----:B------:R-:W5:Y:S01]  /*b680*/  S2UR UR4, SR_CTAID.Y ;  /* 0x00000000000479c3 */ /* 0x000f620000002600 */
[----:B--2---:R-:W-:Y:S01]  /*b690*/  SHF.R.S32.HI R2, RZ, 0x1f, R25 ;  /* 0x0000001fff027819 */ /* 0x004fe20000011419 */
[----:B------:R-:W-:Y:S01]  /*b6a0*/  BSSY.RECONVERGENT B0, `(.L_x_967) ;  /* 0x0000022000007945 */ /* 0x000fe20003800200 */
[----:B------:R-:W-:Y:S01]  /*b6b0*/  SHF.L.U32 R5, R4, 0x3, RZ ;  /* 0x0000000304057819 */ /* 0x000fe200000006ff */
[----:B------:R-:W2:Y:S01]  /*b6c0*/  LDCU UR8, c[0x0][0x3f4] ;  /* 0x00007e80ff0877ac */ /* 0x000ea20008000800 */
[----:B------:R-:W-:Y:S02]  /*b6d0*/  LEA.HI R2, R2, R25, RZ, 0x2 ;  /* 0x0000001902027211 */ /* 0x000fe400078f10ff */
[----:B------:R-:W-:-:S02]  /*b6e0*/  CS2R R14, SRZ ;  /* 0x00000000000e7805 */ /* 0x000fc4000001ff00 */
[----:B------:R-:W-:Y:S01]  /*b6f0*/  LOP3.LUT R5, R5, 0xf8, RZ, 0xc0, !PT ;  /* 0x000000f805057812 */ /* 0x000fe200078ec0ff */
[----:B------:R-:W5:Y:S01]  /*b700*/  LDC R33, c[0x0][0x3f8] ;  /* 0x0000fe00ff217b82 */ /* 0x000f620000000800 */
[----:B------:R-:W-:Y:S02]  /*b710*/  LOP3.LUT R2, R2, 0xfffffffc, RZ, 0xc0, !PT ;  /* 0xfffffffc02027812 */ /* 0x000fe400078ec0ff */
[----:B------:R-:W-:Y:S02]  /*b720*/  CS2R R12, SRZ ;  /* 0x00000000000c7805 */ /* 0x000fe4000001ff00 */
[----:B------:R-:W-:Y:S02]  /*b730*/  MOV R29, 0x400 ;  /* 0x00000400001d7802 */ /* 0x000fe40000000f00 */
[----:B------:R-:W-:Y:S01]  /*b740*/  SHF.L.U32 R3, R4, 0x4, RZ ;  /* 0x0000000404037819 */ /* 0x000fe200000006ff */
[----:B------:R-:W-:Y:S01]  /*b750*/  IMAD.IADD R27, R25, 0x1, -R2 ;  /* 0x00000001191b7824 */ /* 0x000fe200078e0a02 */
[----:B------:R-:W-:-:S02]  /*b760*/  IADD3 R2, PT, PT, R29, 0x220, RZ ;  /* 0x000002201d027810 */ /* 0x000fc40007ffe0ff */
[----:B------:R-:W-:Y:S02]  /*b770*/  LOP3.LUT R3, R3, 0x1f0, RZ, 0xc0, !PT ;  /* 0x000001f003037812 */ /* 0x000fe400078ec0ff */
[----:B------:R-:W-:Y:S01]  /*b780*/  ISETP.NE.AND P0, PT, R0, R27, PT ;  /* 0x0000001b0000720c */ /* 0x000fe20003f05270 */
[----:B--2---:R-:W-:-:S03]  /*b790*/  IMAD R37, R6, UR8, R5 ;  /* 0x0000000806257c24 */ /* 0x004fc6000f8e0205 */
[----:B----4-:R-:W-:-:S04]  /*b7a0*/  ISETP.NE.OR P0, PT, RZ, UR9, P0 ;  /* 0x00000009ff007c0c */ /* 0x010fc80008705670 */
[----:B------:R-:W-:Y:S02]  /*b7b0*/  ISETP.GT.U32.OR P0, PT, R5, 0xdf, P0 ;  /* 0x000000df0500780c */ /* 0x000fe40000704470 */
[----:B0-----:R-:W-:Y:S01]  /*b7c0*/  LEA R2, R31, R2, 0x18 ;  /* 0x000000021f027211 */ /* 0x001fe200078ec0ff */
[----:B-----5:R-:W-:-:S04]  /*b7d0*/  IMAD R10, R33, UR4, R8 ;  /* 0x00000004210a7c24 */ /* 0x020fc8000f8e0208 */
[----:B------:R-:W-:Y:S02]  /*b7e0*/  IMAD.IADD R28, R2, 0x1, R3 ;  /* 0x00000001021c7824 */ /* 0x000fe400078e0203 */
[----:B------:R-:W-:-:S04]  /*b7f0*/  IMAD R10, R10, 0xe0, RZ ;  /* 0x000000e00a0a7824 */ /* 0x000fc800078e02ff */
[----:B------:R-:W-:Y:S01]  /*b800*/  IMAD R35, R10, UR8, R5 ;  /* 0x000000080a237c24 */ /* 0x000fe2000f8e0205 */
[----:B------:R-:W-:Y:S06]  /*b810*/  @P0 BRA `(.L_x_968) ;  /* 0x0000000000280947 */ /* 0x000fec0003800000 */
[----:B------:R-:W0:Y:S01]  /*b820*/  LDCU.64 UR6, c[0x0][0x3b0] ;  /* 0x00007600ff0677ac */ /* 0x000e220008000a00 */
[----:B------:R-:W-:Y:S01]  /*b830*/  HFMA2 R15, -RZ, RZ, 0, 0 ;  /* 0x00000000ff0f7431 */ /* 0x000fe200000001ff */
[----:B0-----:R-:W-:-:S04]  /*b840*/  UISETP.NE.U32.AND UP0, UPT, UR6, URZ, UPT ;  /* 0x000000ff0600728c */ /* 0x001fc8000bf05070 */
[----:B------:R-:W-:-:S09]  /*b850*/  UISETP.NE.AND.EX UP0, UPT, UR7, URZ, UPT, UP0 ;  /* 0x000000ff0700728c */ /* 0x000fd2000bf05300 */
[----:B------:R-:W-:Y:S05]  /*b860*/  BRA.U !UP0, `(.L_x_969) ;  /* 0x0000000108107547 */ /* 0x000fea000b800000 */
[----:B------:R-:W0:Y:S01]  /*b870*/  LDC.64 R12, c[0x0][0x3b0] ;  /* 0x0000ec00ff0c7b82 */ /* 0x000e220000000a00 */
[----:B------:R-:W-:-:S04]  /*b880*/  IMAD R3, R8, 0xe0, R5 ;  /* 0x000000e008037824 */ /* 0x000fc800078e0205 */
[----:B0-----:R-:W-:-:S06]  /*b890*/  IMAD.WIDE.U32 R12, R3, 0x2, R12 ;  /* 0x00000002030c7825 */ /* 0x001fcc00078e000c */
[----:B------:R-:W5:Y:S02]  /*b8a0*/  LDG.E.128 R12, desc[UR36][R12.64] ;  /* 0x000000240c0c7981 */ /* 0x000f64000c1e1d00 */
.L_x_969:
[----:B-----5:R0:W-:Y:S02]  /*b8b0*/  STS.128 [R28], R12 ;  /* 0x0000000c1c007388 */ /* 0x0201e40000000c00 */
.L_x_968:
[----:B------:R-:W-:Y:S05]  /*b8c0*/  BSYNC.RECONVERGENT B0 ;  /* 0x0000000000007941 */ /* 0x000fea0003800200 */
.L_x_967:
[----:B------:R-:W-:Y:S01]  /*b8d0*/  ISETP.GT.U32.AND P0, PT, R5, 0xdf, PT ;  /* 0x000000df0500780c */ /* 0x000fe20003f04070 */
[----:B------:R-:W-:Y:S01]  /*b8e0*/  BAR.SYNC.DEFER_BLOCKING 0x0 ;  /* 0x0000000000007b1d */ /* 0x000fe20000010000 */
[----:B------:R-:W-:Y:S01]  /*b8f0*/  HFMA2 R24, -RZ, RZ, 0, 0 ;  /* 0x00000000ff187431 */ /* 0x000fe200000001ff */
[----:B------:R-:W-:Y:S02]  /*b900*/  MOV R11, RZ ;  /* 0x000000ff000b7202 */ /* 0x000fe40000000f00 */
[----:B------:R-:W-:Y:S01]  /*b910*/  CS2R R20, SRZ ;  /* 0x0000000000147805 */ /* 0x000fe2000001ff00 */
[----:B------:R-:W-:Y:S01]  /*b920*/  IMAD.MOV.U32 R19, RZ, RZ, RZ ;  /* 0x000000ffff137224 */ /* 0x000fe200078e00ff */
[----:B---3--:R-:W-:Y:S01]  /*b930*/  CS2R R22, SRZ ;  /* 0x0000000000167805 */ /* 0x008fe2000001ff00 */
[----:B------:R-:W2:Y:S01]  /*b940*/  LDCU UR10, c[0x0][0x40c] ;  /* 0x00008180ff0a77ac */ /* 0x000ea20008000800 */
[----:B------:R-:W-:Y:S01]  /*b950*/  BSSY.RECONVERGENT B0, `(.L_x_970) ;  /* 0x000020b000007945 */ /* 0x000fe20003800200 */
[----:B------:R-:W-:-:S03]  /*b960*/  MOV R26, RZ ;  /* 0x000000ff001a7202 */ /* 0x000fc60000000f00 */
[----:B------:R-:W-:Y:S05]  /*b970*/  @P0 BRA `(.L_x_971) ;  /* 0x0000002000200947 */ /* 0x000fea0003800000 */
[----:B------:R-:W3:Y:S01]  /*b980*/  LDC.64 R6, c[0x0][0x3c0] ;  /* 0x0000f000ff067b82 */ /* 0x000ee20000000a00 */
[----:B------:R-:W-:Y:S01]  /*b990*/  IMAD.IADD R46, R0, 0x1, R9 ;  /* 0x00000001002e7824 */ /* 0x000fe200078e0209 */
[----:B-1----:R-:W-:Y:S01]  /*b9a0*/  VIMNMX R45, PT, PT, R25, UR8, PT ;  /* 0x00000008192d7c48 */ /* 0x002fe2000bfe0100 */
[----:B------:R-:W-:Y:S01]  /*b9b0*/  BSSY.RECONVERGENT B1, `(.L_x_972) ;  /* 0x00000f1000017945 */ /* 0x000fe20003800200 */
[----:B------:R-:W-:Y:S02]  /*b9c0*/  IADD3 R44, PT, PT, R29, 0x420, RZ ;  /* 0x000004201d2c7810 */ /* 0x000fe40007ffe0ff */
[----:B------:R-:W-:Y:S02]  /*b9d0*/  ISETP.GE.AND P0, PT, R46, R45, PT ;  /* 0x0000002d2e00720c */ /* 0x000fe40003f06270 */
[----:B------:R-:W-:Y:S02]  /*b9e0*/  LEA R44, R31, R44, 0x18 ;  /* 0x0000002c1f2c7211 */ /* 0x000fe400078ec0ff */
[----:B------:R-:W-:-:S03]  /*b9f0*/  MOV R11, RZ ;  /* 0x000000ff000b7202 */ /* 0x000fc60000000f00 */
[----:B------:R-:W-:Y:S02]  /*ba00*/  VIADD R29, R44, UR5 ;  /* 0x000000052c1d7c36 */ /* 0x000fe40008000000 */
[----:B---3--:R-:W-:-:S04]  /*ba10*/  IMAD.WIDE R2, R35, 0x2, R6 ;  /* 0x0000000223027825 */ /* 0x008fc800078e0206 */
[----:B------:R-:W-:Y:S01]  /*ba20*/  IMAD.WIDE R6, R37, 0x2, R6 ;  /* 0x0000000225067825 */ /* 0x000fe200078e0206 */
[----:B------:R-:W-:Y:S06]  /*ba30*/  @P0 BRA `(.L_x_973) ;  /* 0x0000000c00a00947 */ /* 0x000fec0003800000 */
[----:B------:R-:W-:Y:S01]  /*ba40*/  VIADDMNMX R11, R46, 0x4, R45, !PT ;  /* 0x000000042e0b7846 */ /* 0x000fe2000780012d */
[----:B------:R-:W1:Y:S01]  /*ba50*/  LDC.64 R30, c[0x0][0x458] ;  /* 0x00011600ff1e7b82 */ /* 0x000e620000000a00 */
[----:B------:R-:W-:Y:S01]  /*ba60*/  LOP3.LUT R36, RZ, R9, RZ, 0x33, !PT ;  /* 0x00000009ff247212 */ /* 0x000fe200078e33ff */
[----:B------:R-:W-:Y:S01]  /*ba70*/  IMAD R20, R17, R33, R8 ;  /* 0x0000002111147224 */ /* 0x000fe200078e0208 */
[----:B------:R-:W-:Y:S01]  /*ba80*/  BSSY.RECONVERGENT B2, `(.L_x_974) ;  /* 0x000004c000027945 */ /* 0x000fe20003800200 */
[----:B------:R-:W-:Y:S01]  /*ba90*/  HFMA2 R26, -RZ, RZ, 0, 0 ;  /* 0x00000000ff1a7431 */ /* 0x000fe200000001ff */
[----:B------:R-:W-:Y:S01]  /*baa0*/  IADD3 R36, PT, PT, -R0, R11, R36 ;  /* 0x0000000b00247210 */ /* 0x000fe20007ffe124 */
[----:B------:R-:W-:Y:S01]  /*bab0*/  IMAD R11, R20, 0xe0, R5 ;  /* 0x000000e0140b7824 */ /* 0x000fe200078e0205 */
[----:B------:R-:W-:Y:S02]  /*bac0*/  MOV R52, R46 ;  /* 0x0000002e00347202 */ /* 0x000fe40000000f00 */
[----:B------:R-:W-:-:S02]  /*bad0*/  CS2R R22, SRZ ;  /* 0x0000000000167805 */ /* 0x000fc4000001ff00 */
[----:B------:R-:W-:Y:S01]  /*bae0*/  LOP3.LUT R19, R36, 0xc, RZ, 0xc0, !PT ;  /* 0x0000000c24137812 */ /* 0x000fe200078ec0ff */
[----:B------:R-:W-:Y:S01]  /*baf0*/  IMAD.MOV.U32 R24, RZ, RZ, RZ ;  /* 0x000000ffff187224 */ /* 0x000fe200078e00ff */
[----:B------:R-:W-:Y:S02]  /*bb00*/  CS2R R20, SRZ ;  /* 0x0000000000147805 */ /* 0x000fe4000001ff00 */
[----:B------:R-:W-:Y:S01]  /*bb10*/  ISETP.NE.AND P0, PT, R19, 0xc, PT ;  /* 0x0000000c1300780c */ /* 0x000fe20003f05270 */
[----:B------:R-:W-:Y:S02]  /*bb20*/  HFMA2 R19, -RZ, RZ, 0, 0 ;  /* 0x00000000ff137431 */ /* 0x000fe400000001ff */
[----:B-1----:R-:W-:Y:S01]  /*bb30*/  IMAD.WIDE R30, R11, 0x2, R30 ;  /* 0x000000020b1e7825 */ /* 0x002fe200078e021e */
[----:B------:R-:W-:-:S09]  /*bb40*/  MOV R11, RZ ;  /* 0x000000ff000b7202 */ /* 0x000fd20000000f00 */
[----:B------:R-:W-:Y:S05]  /*bb50*/  @!P0 BRA `(.L_x_975) ;  /* 0x0000000000f88947 */ /* 0x000fea0003800000 */
[----:B------:R-:W1:Y:S01]  /*bb60*/  LDCU.64 UR6, c[0x0][0x3c0] ;  /* 0x00007800ff0677ac */ /* 0x000e620008000a00 */
[----:B------:R-:W-:Y:S01]  /*bb70*/  IMAD R32, R46, 0xe0, RZ ;  /* 0x000000e02e207824 */ /* 0x000fe200078e02ff */
[----:B------:R-:W-:Y:S02]  /*bb80*/  LEA.HI R26, R36, 0x1, RZ, 0x1e ;  /* 0x00000001241a7811 */ /* 0x000fe400078ff0ff */
[----:B------:R-:W-:Y:S01]  /*bb90*/  MOV R52, R46 ;  /* 0x0000002e00347202 */ /* 0x000fe20000000f00 */
[----:B------:R-:W-:-:S04]  /*bba0*/  IMAD.WIDE.U32 R32, R32, 0x2, RZ ;  /* 0x0000000220207825 */ /* 0x000fc800078e00ff */
[----:B------:R-:W-:-:S04]  /*bbb0*/  IMAD.WIDE R34, R35, 0x2, R32 ;  /* 0x0000000223227825 */ /* 0x000fc800078e0220 */
[----:B------:R-:W-:Y:S01]  /*bbc0*/  IMAD.WIDE R32, R37, 0x2, R32 ;  /* 0x0000000225207825 */ /* 0x000fe200078e0220 */
[----:B-1----:R-:W-:Y:S02]  /*bbd0*/  IADD3 R53, P0, PT, R34, UR6, RZ ;  /* 0x0000000622357c10 */ /* 0x002fe4000ff1e0ff */
[----:B------:R-:W-:Y:S02]  /*bbe0*/  IADD3 R47, P1, PT, R32, UR6, RZ ;  /* 0x00000006202f7c10 */ /* 0x000fe4000ff3e0ff */
[----:B------:R-:W-:Y:S01]  /*bbf0*/  LOP3.LUT R32, R26, 0x3, RZ, 0xc0, !PT ;  /* 0x000000031a207812 */ /* 0x000fe200078ec0ff */
[----:B------:R-:W-:Y:S01]  /*bc00*/  IMAD.MOV.U32 R26, RZ, RZ, RZ ;  /* 0x000000ffff1a7224 */ /* 0x000fe200078e00ff */
[----:B------:R-:W-:Y:S02]  /*bc10*/  IADD3.X R54, PT, PT, R33, UR7, RZ, P1, !PT ;  /* 0x0000000721367c10 */ /* 0x000fe40008ffe4ff */
[----:B------:R-:W-:Y:S02]  /*bc20*/  LEA R33, R0, UR5, 0x1 ;  /* 0x0000000500217c11 */ /* 0x000fe4000f8e08ff */
[----:B------:R-:W-:Y:S01]  /*bc30*/  IADD3.X R60, PT, PT, R35, UR7, RZ, P0, !PT ;  /* 0x00000007233c7c10 */ /* 0x000fe200087fe4ff */
[----:B------:R-:W-:Y:S01]  /*bc40*/  IMAD.MOV R35, RZ, RZ, -R32 ;  /* 0x000000ffff237224 */ /* 0x000fe200078e0a20 */
[----:B------:R-:W-:-:S07]  /*bc50*/  IADD3 R34, PT, PT, R44, R33, RZ ;  /* 0x000000212c227210 */ /* 0x000fce0007ffe0ff */
.L_x_977:
[----:B------:R-:W-:Y:S01]  /*bc60*/  MOV R32, R47 ;  /* 0x0000002f00207202 */ /* 0x000fe20000000f00 */
[----:B------:R-:W1:Y:S01]  /*bc70*/  LDS.U16 R37, [R34] ;  /* 0x0000000022257984 */ /* 0x000e620000000400 */
[----:B------:R-:W-:-:S05]  /*bc80*/  MOV R33, R54 ;  /* 0x0000003600217202 */ /* 0x000fca0000000f00 */
[----:B------:R3:W5:Y:S01]  /*bc90*/  LDG.E.128 R40, desc[UR36][R32.64] ;  /* 0x0000002420287981 */ /* 0x000762000c1e1d00 */
[----:B------:R-:W-:Y:S01]  /*bca0*/  UISETP.NE.AND UP0, UPT, UR9, URZ, UPT ;  /* 0x000000ff0900728c */ /* 0x000fe2000bf05270 */
[----:B-1----:R-:W-:-:S08]  /*bcb0*/  HADD2.F32 R37, -RZ, R37.H0_H0 ;  /* 0x20000025ff257230 */ /* 0x002fd00000004100 */
[----:B---3--:R-:W-:Y:S05]  /*bcc0*/  BRA.U UP0, `(.L_x_976) ;  /* 0x0000000100387547 */ /* 0x008fea000b800000 */
[----:B------:R-:W-:Y:S01]  /*bcd0*/  ISETP.NE.AND P0, PT, R217, RZ, PT ;  /* 0x000000ffd900720c */ /* 0x000fe20003f05270 */
[----:B------:R-:W1:-:S12]  /*bce0*/  LDS.128 R48, [R28] ;  /* 0x000000001c307984 */ /* 0x000e580000000c00 */
[----:B------:R-:W3:Y:S01]  /*bcf0*/  @P0 LDG.E.128 R56, desc[UR36][R30.64] ;  /* 0x000000241e380981 */ /* 0x000ee2000c1e1d00 */
[----:B------:R-:W-:Y:S01]  /*bd00*/  IMAD.MOV.U32 R32, RZ, RZ, R53 ;  /* 0x000000ffff207224 */ /* 0x000fe200078e0035 */
[----:B------:R-:W-:Y:S01]  /*bd10*/  MOV R33, R60 ;  /* 0x0000003c00217202 */ /* 0x000fe20000000f00 */
[----:B-1---5:R-:W-:Y:S02]  /*bd20*/  HFMA2 R40, R40, 1, 1, R48 ;  /* 0x3c003c0028287831 */ /* 0x022fe40000000030 */
[----:B------:R-:W-:Y:S02]  /*bd30*/  HADD2 R41, R41, R49 ;  /* 0x0000003129297230 */ /* 0x000fe40000000000 */
[----:B------:R-:W-:Y:S02]  /*bd40*/  HFMA2 R42, R42, 1, 1, R50 ;  /* 0x3c003c002a2a7831 */ /* 0x000fe40000000032 */
[----:B------:R-:W-:Y:S02]  /*bd50*/  HADD2 R43, R43, R51 ;  /* 0x000000332b2b7230 */ /* 0x000fe40000000000 */
[----:B---3--:R-:W-:-:S02]  /*bd60*/  @P0 HFMA2 R41, R41, R57, -RZ ;  /* 0x0000003929290231 */ /* 0x008fc400001000ff */
[----:B------:R-:W-:Y:S02]  /*bd70*/  @P0 HMUL2 R40, R40, R56 ;  /* 0x0000003828280232 */ /* 0x000fe40000000000 */
[----:B------:R-:W-:Y:S02]  /*bd80*/  @P0 HFMA2 R43, R43, R59, -RZ ;  /* 0x0000003b2b2b0231 */ /* 0x000fe400001000ff */
[----:B------:R-:W-:-:S05]  /*bd90*/  @P0 HMUL2 R42, R42, R58 ;  /* 0x0000003a2a2a0232 */ /* 0x000fca0000000000 */
[----:B------:R1:W-:Y:S02]  /*bda0*/  STG.E.128 desc[UR36][R32.64], R40 ;  /* 0x0000002820007986 */ /* 0x0003e4000c101d24 */
.L_x_976:
[----:B------:R-:W-:Y:S01]  /*bdb0*/  IADD3 R35, PT, PT, R35, 0x1, RZ ;  /* 0x0000000123237810 */ /* 0x000fe20007ffe0ff */
[----:B-1---5:R-:W-:Y:S01]  /*bdc0*/  HADD2.F32 R32, -RZ, R40.H0_H0 ;  /* 0x20000028ff207230 */ /* 0x022fe20000004100 */
[----:B------:R-:W-:Y:S01]  /*bdd0*/  IADD3 R53, P1, PT, R53, 0x700, RZ ;  /* 0x0000070035357810 */ /* 0x000fe20007f3e0ff */
[--C-:B------:R-:W-:Y:S01]  /*bde0*/  HADD2.F32 R33, -RZ, R41.reuse.H0_H0 ;  /* 0x20000029ff217230 */ /* 0x100fe20000004100 */
[----:B------:R-:W-:Y:S01]  /*bdf0*/  ISETP.NE.AND P0, PT, R35, RZ, PT ;  /* 0x000000ff2300720c */ /* 0x000fe20003f05270 */
[----:B------:R-:W-:Y:S01]  /*be00*/  HADD2.F32 R38, -RZ, R41.H1_H1 ;  /* 0x30000029ff267230 */ /* 0x000fe20000004100 */
[----:B------:R-:W-:Y:S01]  /*be10*/  IADD3 R47, P2, PT, R47, 0x700, RZ ;  /* 0x000007002f2f7810 */ /* 0x000fe20007f5e0ff */
[----:B------:R-:W-:Y:S02]  /*be20*/  HADD2.F32 R39, -RZ, R42.H0_H0 ;  /* 0x2000002aff277230 */ /* 0x000fe40000004100 */
[----:B------:R-:W-:Y:S01]  /*be30*/  FFMA.FTZ R26, R37, R32, R26 ;  /* 0x00000020251a7223 */ /* 0x000fe2000001001a */
[----:B------:R-:W-:-:S02]  /*be40*/  HADD2.F32 R40, -RZ, R40.H1_H1 ;  /* 0x30000028ff287230 */ /* 0x000fc40000004100 */
[C---:B------:R-:W-:Y:S01]  /*be50*/  FFMA.FTZ R24, R37.reuse, R33, R24 ;  /* 0x0000002125187223 */ /* 0x040fe20000010018 */
[----:B------:R-:W-:Y:S02]  /*be60*/  HADD2.F32 R42, -RZ, R42.H1_H1 ;  /* 0x3000002aff2a7230 */ /* 0x000fe40000004100 */
[C---:B------:R-:W-:Y:S01]  /*be70*/  FFMA.FTZ R21, R37.reuse, R38, R21 ;  /* 0x0000002625157223 */ /* 0x040fe20000010015 */
[--C-:B------:R-:W-:Y:S02]  /*be80*/  HADD2.F32 R41, -RZ, R43.reuse.H0_H0 ;  /* 0x2000002bff297230 */ /* 0x100fe40000004100 */
[C---:B------:R-:W-:Y:S01]  /*be90*/  FFMA.FTZ R23, R37.reuse, R40, R23 ;  /* 0x0000002825177223 */ /* 0x040fe20000010017 */
[----:B------:R-:W-:Y:S02]  /*bea0*/  HADD2.F32 R48, -RZ, R43.H1_H1 ;  /* 0x3000002bff307230 */ /* 0x000fe40000004100 */
[C---:B------:R-:W-:Y:S01]  /*beb0*/  FFMA.FTZ R22, R37.reuse, R39, R22 ;  /* 0x0000002725167223 */ /* 0x040fe20000010016 */
[C---:B------:R-:W-:Y:S01]  /*bec0*/  FFMA.FTZ R19, R37.reuse, R42, R19 ;  /* 0x0000002a25137223 */ /* 0x040fe20000010013 */
[----:B------:R-:W-:Y:S01]  /*bed0*/  FFMA.FTZ R20, R37, R41, R20 ;  /* 0x0000002925147223 */ /* 0x000fe20000010014 */
[----:B------:R-:W-:-:S02]  /*bee0*/  VIADD R52, R52, 0x4 ;  /* 0x0000000434347836 */ /* 0x000fc40000000000 */
[----:B------:R-:W-:Y:S01]  /*bef0*/  FFMA.FTZ R11, R37, R48, R11 ;  /* 0x00000030250b7223 */ /* 0x000fe2000001000b */
[----:B------:R-:W-:Y:S01]  /*bf00*/  IADD3 R34, PT, PT, R34, 0x8, RZ ;  /* 0x0000000822227810 */ /* 0x000fe20007ffe0ff */
[----:B------:R-:W-:Y:S01]  /*bf10*/  IMAD.X R60, RZ, RZ, R60, P1 ;  /* 0x000000ffff3c7224 */ /* 0x000fe200008e063c */
[----:B------:R-:W-:Y:S01]  /*bf20*/  IADD3.X R54, PT, PT, RZ, R54, RZ, P2, !PT ;  /* 0x00000036ff367210 */ /* 0x000fe200017fe4ff */
[----:B------:R-:W-:Y:S06]  /*bf30*/  @P0 BRA `(.L_x_977) ;  /* 0xfffffffc00480947 */ /* 0x000fec000383ffff */
.L_x_975:
[----:B--2---:R-:W-:Y:S05]  /*bf40*/  BSYNC.RECONVERGENT B2 ;  /* 0x0000000000027941 */ /* 0x004fea0003800200 */
.L_x_974:
[----:B------:R-:W-:-:S13]  /*bf50*/  ISETP.GE.U32.AND P0, PT, R36, 0xc, PT ;  /* 0x0000000c2400780c */ /* 0x000fda0003f06070 */
[----:B------:R-:W-:Y:S05]  /*bf60*/  @!P0 BRA `(.L_x_973) ;  /* 0x0000000800548947 */ /* 0x000fea0003800000 */
[----:B------:R-:W1:Y:S02]  /*bf70*/  LDCU UR4, c[0x0][0x40c] ;  /* 0x00008180ff0477ac */ /* 0x000e640008000800 */
[----:B-1----:R-:W-:-:S06]  /*bf80*/  UISETP.NE.AND UP0, UPT, UR4, URZ, UPT ;  /* 0x000000ff0400728c */ /* 0x002fcc000bf05270 */
[----:B------:R-:W-:-:S13]  /*bf90*/  PLOP3.LUT P1, PT, PT, PT, UP0, 0x80, 0x8 ;  /* 0x000000000008781c */ /* 0x000fda0003f2f008 */
.L_x_983:
[----:B------:R-:W-:Y:S01]  /*bfa0*/  IMAD R41, R52, 0xe0, RZ ;  /* 0x000000e034297824 */ /* 0x000fe200078e02ff */
[----:B------:R-:W-:-:S03]  /*bfb0*/  ISETP.NE.AND P0, PT, R217, RZ, PT ;  /* 0x000000ffd900720c */ /* 0x000fc60003f05270 */
[----:B------:R-:W-:-:S06]  /*bfc0*/  IMAD.WIDE.U32 R48, R41, 0x2, R6 ;  /* 0x0000000229307825 */ /* 0x000fcc00078e0006 */
        /* <DEDUP_REMOVED lines=15> */
.L_x_979:
[----:B------:R-:W-:Y:S05]  /*c0c0*/  BSYNC.RECONVERGENT B2 ;  /* 0x0000000000027941 */ /* 0x000fea0003800200 */
.L_x_978:
[C---:B-1----:R-:W-:Y:S01]  /*c0d0*/  IADD3 R33, PT, PT, R41.reuse, 0x380, RZ ;  /* 0x0000038029217810 */ /* 0x042fe20007ffe0ff */
        /* <DEDUP_REMOVED lines=9> */
[----:B------:R-:W2:Y:S01]  /*c170*/  @P0 LDG.E.128 R56, desc[UR36][R30.64] ;  /* 0x000000241e380981 */ /* 0x000ea2000c1e1d00 */
[----:B------:R-:W-:-:S03]  /*c180*/  IMAD.WIDE.U32 R32, R33, 0x2, R2 ;  /* 0x0000000221207825 */ /* 0x000fc600078e0002 */
[----:B------:R-:W1:Y:S02]  /*c190*/  LDS.128 R64, [R28] ;  /* 0x000000001c407984 */ /* 0x000e640000000c00 */
[----:B-1---5:R-:W-:Y:S02]  /*c1a0*/  HFMA2 R40, R40, 1, 1, R64 ;  /* 0x3c003c0028287831 */ /* 0x022fe40000000040 */
[----:B------:R-:W-:Y:S02]  /*c1b0*/  HADD2 R41, R41, R65 ;  /* 0x0000004129297230 */ /* 0x000fe40000000000 */
[----:B------:R-:W-:Y:S02]  /*c1c0*/  HFMA2 R42, R42, 1, 1, R66 ;  /* 0x3c003c002a2a7831 */ /* 0x000fe40000000042 */
[----:B------:R-:W-:Y:S02]  /*c1d0*/  HADD2 R43, R43, R67 ;  /* 0x000000432b2b7230 */ /* 0x000fe40000000000 */
[----:B--2---:R-:W-:-:S02]  /*c1e0*/  @P0 HFMA2 R41, R41, R57, -RZ ;  /* 0x0000003929290231 */ /* 0x004fc400001000ff */
[----:B------:R-:W-:Y:S02]  /*c1f0*/  @P0 HMUL2 R40, R40, R56 ;  /* 0x0000003828280232 */ /* 0x000fe40000000000 */
[----:B------:R-:W-:Y:S02]  /*c200*/  @P0 HFMA2 R43, R43, R59, -RZ ;  /* 0x0000003b2b2b0231 */ /* 0x000fe400001000ff */
[----:B------:R-:W-:-:S05]  /*c210*/  @P0 HMUL2 R42, R42, R58 ;  /* 0x0000003a2a2a0232 */ /* 0x000fca0000000000 */
[----:B------:R1:W-:Y:S02]  /*c220*/  STG.E.128 desc[UR36][R32.64], R40 ;  /* 0x0000002820007986 */ /* 0x0003e4000c101d24 */
.L_x_980:
[----:B-1----:R-:W5:Y:S01]  /*c230*/  LDG.E.128 R32, desc[UR36][R34.64] ;  /* 0x0000002422207981 */ /* 0x002f62000c1e1d00 */
        /* <DEDUP_REMOVED lines=13> */
.L_x_981:
[----:B-1----:R-:W5:Y:S01]  /*c310*/  LDG.E.128 R36, desc[UR36][R38.64] ;  /* 0x0000002426247981 */ /* 0x002f62000c1e1d00 */
[----:B------:R-:W-:Y:S01]  /*c320*/  IADD3 R54, PT, PT, R52, -R9, RZ ;  /* 0x8000000934367210 */ /* 0x000fe20007ffe0ff */
[--C-:B-----5:R-:W-:Y:S02]  /*c330*/  HADD2.F32 R55, -RZ, R49.reuse.H0_H0 ;  /* 0x20000031ff377230 */ /* 0x120fe40000004100 */
[----:B------:R-:W-:Y:S01]  /*c340*/  HADD2.F32 R53, -RZ, R48.H0_H0 ;  /* 0x20000030ff357230 */ /* 0x000fe20000004100 */
[----:B------:R-:W-:Y:S01]  /*c350*/  LEA R60, R54, R29, 0x1 ;  /* 0x0000001d363c7211 */ /* 0x000fe200078e08ff */
[----:B------:R-:W-:Y:S02]  /*c360*/  HADD2.F32 R54, -RZ, R49.H1_H1 ;  /* 0x30000031ff367230 */ /* 0x000fe40000004100 */
[----:B------:R-:W-:Y:S02]  /*c370*/  HADD2.F32 R49, -RZ, R50.H0_H0 ;  /* 0x20000032ff317230 */ /* 0x000fe40000004100 */
[----:B------:R-:W1:Y:S01]  /*c380*/  LDS.U16 R47, [R60] ;  /* 0x000000003c2f7984 */ /* 0x000e620000000400 */
[----:B------:R-:W-:-:S02]  /*c390*/  HADD2.F32 R48, -RZ, R48.H1_H1 ;  /* 0x30000030ff307230 */ /* 0x000fc40000004100 */
[--C-:B------:R-:W-:Y:S01]  /*c3a0*/  HADD2.F32 R57, -RZ, R51.reuse.H0_H0 ;  /* 0x20000033ff397230 */ /* 0x100fe20000004100 */
[----:B------:R-:W2:Y:S01]  /*c3b0*/  LDS.U16 R58, [R60+0x8] ;  /* 0x000008003c3a7984 */ /* 0x000ea20000000400 */
[----:B------:R-:W-:Y:S02]  /*c3c0*/  HADD2.F32 R50, -RZ, R50.H1_H1 ;  /* 0x30000032ff327230 */ /* 0x000fe40000004100 */
[----:B------:R-:W-:Y:S01]  /*c3d0*/  HADD2.F32 R56, -RZ, R51.H1_H1 ;  /* 0x30000033ff387230 */ /* 0x000fe20000004100 */
[----:B------:R-:W3:Y:S01]  /*c3e0*/  LDS.U16 R59, [R60+0x10] ;  /* 0x000010003c3b7984 */ /* 0x000ee20000000400 */
[----:B-1----:R-:W-:Y:S02]  /*c3f0*/  HADD2.F32 R47, -RZ, R47.H0_H0 ;  /* 0x2000002fff2f7230 */ /* 0x002fe40000004100 */
[----:B--2---:R-:W-:-:S03]  /*c400*/  HADD2.F32 R58, -RZ, R58.H0_H0 ;  /* 0x2000003aff3a7230 */ /* 0x004fc60000004100 */
[C---:B------:R-:W-:Y:S01]  /*c410*/  FFMA.FTZ R22, R47.reuse, R49, R22 ;  /* 0x000000312f167223 */ /* 0x040fe20000010016 */
[C---:B------:R-:W-:Y:S01]  /*c420*/  FFMA.FTZ R48, R47.reuse, R48, R23 ;  /* 0x000000302f307223 */ /* 0x040fe20000010017 */
[C---:B------:R-:W-:Y:S01]  /*c430*/  FFMA.FTZ R54, R47.reuse, R54, R21 ;  /* 0x000000362f367223 */ /* 0x040fe20000010015 */
[----:B------:R-:W-:Y:S02]  /*c440*/  HADD2.F32 R49, -RZ, R43.H0_H0 ;  /* 0x2000002bff317230 */ /* 0x000fe40000004100 */
[C---:B------:R-:W-:Y:S01]  /*c450*/  FFMA.FTZ R20, R47.reuse, R57, R20 ;  /* 0x000000392f147223 */ /* 0x040fe20000010014 */
[----:B------:R-:W-:Y:S02]  /*c460*/  HADD2.F32 R21, -RZ, R41.H0_H0 ;  /* 0x20000029ff157230 */ /* 0x000fe40000004100 */
[C---:B------:R-:W-:Y:S01]  /*c470*/  FFMA.FTZ R53, R47.reuse, R53, R26 ;  /* 0x000000352f357223 */ /* 0x040fe2000001001a */
[----:B------:R-:W-:Y:S02]  /*c480*/  HADD2.F32 R23, -RZ, R42.H0_H0 ;  /* 0x2000002aff177230 */ /* 0x000fe40000004100 */
[C---:B------:R-:W-:Y:S01]  /*c490*/  FFMA.FTZ R24, R47.reuse, R55, R24 ;  /* 0x000000372f187223 */ /* 0x040fe20000010018 */
[C---:B------:R-:W-:Y:S01]  /*c4a0*/  FFMA.FTZ R50, R47.reuse, R50, R19 ;  /* 0x000000322f327223 */ /* 0x040fe20000010013 */
        /* <DEDUP_REMOVED lines=9> */
[----:B------:R-:W-:-:S02]  /*c540*/  HADD2.F32 R43, -RZ, R43.H1_H1 ;  /* 0x3000002bff2b7230 */ /* 0x000fc40000004100 */
[C---:B------:R-:W-:Y:S01]  /*c550*/  FFMA.FTZ R19, R58.reuse, R19, R48 ;  /* 0x000000133a137223 */ /* 0x040fe20000010030 */
[----:B------:R-:W-:Y:S02]  /*c560*/  HADD2.F32 R20, -RZ, R32.H0_H0 ;  /* 0x20000020ff147230 */ /* 0x000fe40000004100 */
[C---:B------:R-:W-:Y:S01]  /*c570*/  FFMA.FTZ R41, R58.reuse, R41, R54 ;  /* 0x000000293a297223 */ /* 0x040fe20000010036 */
[----:B------:R-:W-:Y:S02]  /*c580*/  HADD2.F32 R26, -RZ, R34.H0_H0 ;  /* 0x20000022ff1a7230 */ /* 0x000fe40000004100 */
[C---:B------:R-:W-:Y:S01]  /*c590*/  FFMA.FTZ R47, R58.reuse, R47, R50 ;  /* 0x0000002f3a2f7223 */ /* 0x040fe20000010032 */
[----:B---3--:R-:W-:Y:S02]  /*c5a0*/  HADD2.F32 R59, -RZ, R59.H0_H0 ;  /* 0x2000003bff3b7230 */ /* 0x008fe40000004100 */
[----:B------:R-:W-:Y:S01]  /*c5b0*/  FFMA.FTZ R43, R58, R43, R56 ;  /* 0x0000002b3a2b7223 */ /* 0x000fe20000010038 */
[----:B------:R-:W-:-:S02]  /*c5c0*/  HADD2.F32 R32, -RZ, R32.H1_H1 ;  /* 0x30000020ff207230 */ /* 0x000fc40000004100 */
[--C-:B------:R-:W-:Y:S02]  /*c5d0*/  HADD2.F32 R22, -RZ, R33.reuse.H0_H0 ;  /* 0x20000021ff167230 */ /* 0x100fe40000004100 */
[C---:B------:R-:W-:Y:S01]  /*c5e0*/  FFMA.FTZ R62, R59.reuse, R20, R62 ;  /* 0x000000143b3e7223 */ /* 0x040fe2000001003e */
[----:B------:R-:W-:Y:S02]  /*c5f0*/  HADD2.F32 R24, -RZ, R33.H1_H1 ;  /* 0x30000021ff187230 */ /* 0x000fe40000004100 */
[C---:B------:R-:W-:Y:S01]  /*c600*/  FFMA.FTZ R19, R59.reuse, R32, R19 ;  /* 0x000000203b137223 */ /* 0x040fe20000010013 */
[----:B------:R-:W-:Y:S02]  /*c610*/  HADD2.F32 R34, -RZ, R34.H1_H1 ;  /* 0x30000022ff227230 */ /* 0x000fe40000004100 */
[C---:B------:R-:W-:Y:S01]  /*c620*/  FFMA.FTZ R33, R59.reuse, R22, R21 ;  /* 0x000000163b217223 */ /* 0x040fe20000010015 */
[--C-:B------:R-:W-:Y:S02]  /*c630*/  HADD2.F32 R40, -RZ, R35.reuse.H0_H0 ;  /* 0x20000023ff287230 */ /* 0x100fe40000004100 */
[----:B------:R-:W-:Y:S01]  /*c640*/  FFMA.FTZ R41, R59, R24, R41 ;  /* 0x000000183b297223 */ /* 0x000fe20000010029 */
[----:B------:R-:W-:-:S02]  /*c650*/  HADD2.F32 R42, -RZ, R35.H1_H1 ;  /* 0x30000023ff2a7230 */ /* 0x000fc40000004100 */
[C---:B------:R-:W-:Y:S01]  /*c660*/  FFMA.FTZ R35, R59.reuse, R26, R23 ;  /* 0x0000001a3b237223 */ /* 0x040fe20000010017 */
[C---:B------:R-:W-:Y:S01]  /*c670*/  FFMA.FTZ R47, R59.reuse, R34, R47 ;  /* 0x000000223b2f7223 */ /* 0x040fe2000001002f */
[C---:B------:R-:W-:Y:S01]  /*c680*/  FFMA.FTZ R49, R59.reuse, R40, R49 ;  /* 0x000000283b317223 */ /* 0x040fe20000010031 */
[----:B------:R-:W-:Y:S01]  /*c690*/  FFMA.FTZ R43, R59, R42, R43 ;  /* 0x0000002a3b2b7223 */ /* 0x000fe2000001002b */
[----:B------:R-:W-:Y:S06]  /*c6a0*/  @P1 BRA `(.L_x_982) ;  /* 0x0000000000301947 */ /* 0x000fec0003800000 */
[----:B------:R-:W2:Y:S04]  /*c6b0*/  @P0 LDG.E.128 R20, desc[UR36][R30.64] ;  /* 0x000000241e140981 */ /* 0x000ea8000c1e1d00 */
[----:B------:R-:W1:Y:S02]  /*c6c0*/  LDS.128 R56, [R28] ;  /* 0x000000001c387984 */ /* 0x000e640000000c00 */
[----:B-1----:R-:W-:Y:S02]  /*c6d0*/  HFMA2 R36, R36, 1, 1, R56 ;  /* 0x3c003c0024247831 */ /* 0x002fe40000000038 */
[----:B------:R-:W-:Y:S02]  /*c6e0*/  HADD2 R37, R37, R57 ;  /* 0x0000003925257230 */ /* 0x000fe40000000000 */
[----:B------:R-:W-:-:S02]  /*c6f0*/  HFMA2 R38, R38, 1, 1, R58 ;  /* 0x3c003c0026267831 */ /* 0x000fc4000000003a */
[----:B------:R-:W-:Y:S02]  /*c700*/  HADD2 R39, R39, R59 ;  /* 0x0000003b27277230 */ /* 0x000fe40000000000 */
[----:B--2---:R-:W-:Y:S02]  /*c710*/  @P0 HFMA2 R37, R37, R21, -RZ ;  /* 0x0000001525250231 */ /* 0x004fe400001000ff */
[----:B------:R-:W-:Y:S02]  /*c720*/  @P0 HMUL2 R36, R36, R20 ;  /* 0x0000001424240232 */ /* 0x000fe40000000000 */
[----:B------:R-:W-:Y:S02]  /*c730*/  @P0 HFMA2 R39, R39, R23, -RZ ;  /* 0x0000001727270231 */ /* 0x000fe400001000ff */
[----:B------:R-:W-:Y:S02]  /*c740*/  @P0 HMUL2 R38, R38, R22 ;  /* 0x0000001626260232 */ /* 0x000fe40000000000 */
[----:B------:R-:W-:-:S05]  /*c750*/  IMAD.WIDE.U32 R20, R61, 0x2, R2 ;  /* 0x000000023d147825 */ /* 0x000fca00078e0002 */
[----:B------:R1:W-:Y:S02]  /*c760*/  STG.E.128 desc[UR36][R20.64], R36 ;  /* 0x0000002414007986 */ /* 0x0003e4000c101d24 */
.L_x_982:
[----:B------:R-:W2:Y:S01]  /*c770*/  LDS.U16 R11, [R60+0x18] ;  /* 0x000018003c0b7984 */ /* 0x000ea20000000400 */
[----:B------:R-:W-:Y:S02]  /*c780*/  VIADD R52, R52, 0x10 ;  /* 0x0000001034347836 */ /* 0x000fe40000000000 */
[--C-:B------:R-:W-:Y:S02]  /*c790*/  HADD2.F32 R26, -RZ, R36.reuse.H0_H0 ;  /* 0x20000024ff1a7230 */ /* 0x100fe40000004100 */
[----:B-1----:R-:W-:Y:S01]  /*c7a0*/  HADD2.F32 R36, -RZ, R36.H1_H1 ;  /* 0x30000024ff247230 */ /* 0x002fe20000004100 */
[----:B------:R-:W-:Y:S01]  /*c7b0*/  ISETP.GE.AND P0, PT, R52, R45, PT ;  /* 0x0000002d3400720c */ /* 0x000fe20003f06270 */
[--C-:B------:R-:W-:Y:S02]  /*c7c0*/  HADD2.F32 R20, -RZ, R37.reuse.H1_H1 ;  /* 0x30000025ff147230 */ /* 0x100fe40000004100 */
[----:B------:R-:W-:Y:S02]  /*c7d0*/  HADD2.F32 R22, -RZ, R38.H0_H0 ;  /* 0x20000026ff167230 */ /* 0x000fe40000004100 */
[----:B------:R-:W-:-:S02]  /*c7e0*/  HADD2.F32 R24, -RZ, R37.H0_H0 ;  /* 0x20000025ff187230 */ /* 0x000fc40000004100 */
        /* <DEDUP_REMOVED lines=13> */
.L_x_973:
[----:B--2---:R-:W-:Y:S05]  /*c8c0*/  BSYNC.RECONVERGENT B1 ;  /* 0x0000000000017941 */ /* 0x004fea0003800200 */
.L_x_972:
[----:B------:R-:W-:Y:S01]  /*c8d0*/  ISETP.GE.AND P0, PT, R46, R25, PT ;  /* 0x000000192e00720c */ /* 0x000fe20003f06270 */
[----:B------:R-:W-:-:S12]  /*c8e0*/  BSSY.RECONVERGENT B1, `(.L_x_984) ;  /* 0x00000e0000017945 */ /* 0x000fd80003800200 */
[----:B------:R-:W-:Y:S05]  /*c8f0*/  @P0 BRA `(.L_x_985) ;  /* 0x0000000c00780947 */ /* 0x000fea0003800000 */
[----:B------:R-:W-:Y:S01]  /*c900*/  IADD3 R34, PT, PT, R46, 0x4, RZ ;  /* 0x000000042e227810 */ /* 0x000fe20007ffe0ff */
[----:B------:R-:W1:Y:S01]  /*c910*/  LDCU UR4, c[0x0][0x3f8] ;  /* 0x00007f00ff0477ac */ /* 0x000e620008000800 */
[----:B------:R-:W2:Y:S01]  /*c920*/  LDC.64 R30, c[0x0][0x458] ;  /* 0x00011600ff1e7b82 */ /* 0x000ea20000000a00 */
[----:B------:R-:W-:Y:S01]  /*c930*/  LOP3.LUT R35, RZ, R9, RZ, 0x33, !PT ;  /* 0x00000009ff237212 */ /* 0x000fe200078e33ff */
[----:B------:R-:W-:Y:S01]  /*c940*/  BSSY.RECONVERGENT B2, `(.L_x_986) ;  /* 0x000004b000027945 */ /* 0x000fe20003800200 */
[----:B------:R-:W-:-:S04]  /*c950*/  VIMNMX R33, PT, PT, R25, R34, !PT ;  /* 0x0000002219217248 */ /* 0x000fc80007fe0100 */
[----:B------:R-:W-:-:S04]  /*c960*/  IADD3 R35, PT, PT, -R0, R33, R35 ;  /* 0x0000002100237210 */ /* 0x000fc80007ffe123 */
[----:B------:R-:W-:Y:S01]  /*c970*/  LOP3.LUT P0, RZ, R35, 0x4, RZ, 0xc0, !PT ;  /* 0x0000000423ff7812 */ /* 0x000fe2000780c0ff */
[----:B-1----:R-:W-:-:S04]  /*c980*/  IMAD R32, R17, UR4, R8 ;  /* 0x0000000411207c24 */ /* 0x002fc8000f8e0208 */
[----:B------:R-:W-:Y:S01]  /*c990*/  IMAD R33, R32, 0xe0, R5 ;  /* 0x000000e020217824 */ /* 0x000fe200078e0205 */
[----:B------:R-:W-:-:S03]  /*c9a0*/  MOV R32, R46 ;  /* 0x0000002e00207202 */ /* 0x000fc60000000f00 */
[----:B--2---:R-:W-:-:S04]  /*c9b0*/  IMAD.WIDE R30, R33, 0x2, R30 ;  /* 0x00000002211e7825 */ /* 0x004fc800078e021e */
[----:B------:R-:W-:Y:S05]  /*c9c0*/  @P0 BRA `(.L_x_987) ;  /* 0x0000000400080947 */ /* 0x000fea0003800000 */
        /* <DEDUP_REMOVED lines=26> */
[----:B------:R-:W-:-:S05]  /*cb70*/  @!P2 LOP3.LUT R32, RZ, R37, RZ, 0x33, !PT ;  /* 0x00000025ff20a212 */ /* 0x000fca00078e33ff */
[----:B------:R-:W-:-:S04]  /*cb80*/  IMAD R33, R32, 0xe0, RZ ;  /* 0x000000e020217824 */ /* 0x000fc800078e02ff */
[----:B------:R-:W-:-:S05]  /*cb90*/  IMAD.WIDE.U32 R32, R33, 0x2, R6 ;  /* 0x0000000221207825 */ /* 0x000fca00078e0006 */
[----:B------:R2:W5:Y:S01]  /*cba0*/  LDG.E.128 R36, desc[UR36][R32.64] ;  /* 0x0000002420247981 */ /* 0x000562000c1e1d00 */
[----:B------:R-:W-:Y:S01]  /*cbb0*/  IMAD R40, R0, 0x2, R29 ;  /* 0x0000000200287824 */ /* 0x000fe200078e021d */
[----:B-1----:R-:W-:-:S05]  /*cbc0*/  UISETP.NE.AND UP0, UPT, UR4, URZ, UPT ;  /* 0x000000ff0400728c */ /* 0x002fca000bf05270 */
[----:B------:R-:W1:Y:S02]  /*cbd0*/  LDS.U16 R40, [R40] ;  /* 0x0000000028287984 */ /* 0x000e640000000400 */
[----:B-1----:R-:W-:Y:S02]  /*cbe0*/  HADD2.F32 R45, -RZ, R40.H0_H0 ;  /* 0x20000028ff2d7230 */ /* 0x002fe40000004100 */
[----:B--2---:R-:W-:Y:S05]  /*cbf0*/  BRA.U UP0, `(.L_x_988) ;  /* 0x0000000100387547 */ /* 0x004fea000b800000 */
        /* <DEDUP_REMOVED lines=14> */
.L_x_988:
[--C-:B-1---5:R-:W-:Y:S02]  /*cce0*/  HADD2.F32 R33, -RZ, R37.reuse.H0_H0 ;  /* 0x20000025ff217230 */ /* 0x122fe40000004100 */
[----:B------:R-:W-:Y:S02]  /*ccf0*/  HADD2.F32 R40, -RZ, R37.H1_H1 ;  /* 0x30000025ff287230 */ /* 0x000fe40000004100 */
[----:B------:R-:W-:Y:S02]  /*cd00*/  HADD2.F32 R32, -RZ, R36.H0_H0 ;  /* 0x20000024ff207230 */ /* 0x000fe40000004100 */
[C---:B------:R-:W-:Y:S01]  /*cd10*/  FFMA.FTZ R24, R45.reuse, R33, R24 ;  /* 0x000000212d187223 */ /* 0x040fe20000010018 */
        /* <DEDUP_REMOVED lines=10> */
[----:B------:R-:W-:Y:S01]  /*cdc0*/  MOV R32, R34 ;  /* 0x0000002200207202 */ /* 0x000fe20000000f00 */
[C---:B------:R-:W-:Y:S01]  /*cdd0*/  FFMA.FTZ R20, R45.reuse, R41, R20 ;  /* 0x000000292d147223 */ /* 0x040fe20000010014 */
[----:B------:R-:W-:-:S07]  /*cde0*/  FFMA.FTZ R11, R45, R42, R11 ;  /* 0x0000002a2d0b7223 */ /* 0x000fce000001000b */
.L_x_987:
[----:B------:R-:W-:Y:S05]  /*cdf0*/  BSYNC.RECONVERGENT B2 ;  /* 0x0000000000027941 */ /* 0x000fea0003800200 */
.L_x_986:
[----:B------:R-:W-:-:S13]  /*ce00*/  ISETP.GE.U32.AND P0, PT, R35, 0x4, PT ;  /* 0x000000042300780c */ /* 0x000fda0003f06070 */
[----:B------:R-:W-:Y:S05]  /*ce10*/  @!P0 BRA `(.L_x_985) ;  /* 0x0000000800308947 */ /* 0x000fea0003800000 */
[C---:B------:R-:W-:Y:S01]  /*ce20*/  LEA R34, R32.reuse, UR5, 0x1 ;  /* 0x0000000520227c11 */ /* 0x040fe2000f8e08ff */
[----:B------:R-:W-:-:S04]  /*ce30*/  IMAD R35, R32, 0xe0, RZ ;  /* 0x000000e020237824 */ /* 0x000fc800078e02ff */
[----:B------:R-:W-:Y:S01]  /*ce40*/  IMAD R33, R9, -0x2, R34 ;  /* 0xfffffffe09217824 */ /* 0x000fe200078e0222 */
[----:B------:R-:W-:-:S04]  /*ce50*/  IADD3 R34, PT, PT, R32, 0x4, RZ ;  /* 0x0000000420227810 */ /* 0x000fc80007ffe0ff */
[----:B------:R-:W-:-:S07]  /*ce60*/  IADD3 R44, PT, PT, R33, 0x8, R44 ;  /* 0x00000008212c7810 */ /* 0x000fce0007ffe02c */
.L_x_995:
[----:B------:R-:W1:Y:S01]  /*ce70*/  LDC R47, c[0x0][0x3f4] ;  /* 0x0000fd00ff2f7b82 */ /* 0x000e620000000800 */
[----:B------:R-:W-:Y:S01]  /*ce80*/  VIADD R36, R34, 0xfffffffc ;  /* 0xfffffffc22247836 */ /* 0x000fe20000000000 */
[----:B------:R-:W-:Y:S04]  /*ce90*/  BSSY.RECONVERGENT B2, `(.L_x_989) ;  /* 0x000003e000027945 */ /* 0x000fe80003800200 */
        /* <DEDUP_REMOVED lines=45> */
.L_x_991:
        /* <DEDUP_REMOVED lines=14> */
[----:B------:R-:W-:-:S02]  /*d250*/  FFMA.FTZ R20, R45, R41, R20 ;  /* 0x000000292d147223 */ /* 0x000fc40000010014 */
[----:B------:R-:W-:-:S07]  /*d260*/  FFMA.FTZ R11, R45, R42, R11 ;  /* 0x0000002a2d0b7223 */ /* 0x000fce000001000b */
.L_x_990:
[----:B------:R-:W-:Y:S05]  /*d270*/  BSYNC.RECONVERGENT B2 ;  /* 0x0000000000027941 */ /* 0x000fea0003800200 */
.L_x_989:
        /* <DEDUP_REMOVED lines=10> */
[----:B--2---:R-:W-:-:S06]  /*d320*/  VIADD R38, R36, 0xffffffe ;  /* 0x0ffffffe24267836 */ /* 0x004fcc0000000000 */
[----:B------:R-:W2:Y:S02]  /*d330*/  F2I.FTZ.U32.TRUNC.NTZ R33, R38 ;  /* 0x0000002600217305 */ /* 0x000ea4000021f000 */
[----:B--2---:R-:W-:-:S05]  /*d340*/  IADD3 R32, PT, PT, RZ, -R33, RZ ;  /* 0x80000021ff207210 */ /* 0x004fca0007ffe0ff */
[----:B------:R-:W-:Y:S01]  /*d350*/  IMAD R39, R32, R37, RZ ;  /* 0x0000002520277224 */ /* 0x000fe200078e02ff */
[----:B------:R-:W-:-:S05]  /*d360*/  MOV R32, RZ ;  /* 0x000000ff00207202 */ /* 0x000fca0000000f00 */
[----:B------:R-:W-:-:S04]  /*d370*/  IMAD.HI.U32 R32, R33, R39, R32 ;  /* 0x0000002721207227 */ /* 0x000fc800078e0020 */
[----:B------:R-:W-:Y:S02]  /*d380*/  IMAD.MOV.U32 R33, RZ, RZ, R40 ;  /* 0x000000ffff217224 */ /* 0x000fe400078e0028 */
[----:B------:R-:W2:Y:S02]  /*d390*/  LDS.U16 R40, [R44] ;  /* 0x000000002c287984 */ /* 0x000ea40000000400 */
[----:B------:R-:W-:-:S05]  /*d3a0*/  IMAD.HI.U32 R32, R32, R33, RZ ;  /* 0x0000002120207227 */ /* 0x000fca00078e00ff */
[----:B------:R-:W-:-:S05]  /*d3b0*/  IADD3 R32, PT, PT, -R32, RZ, RZ ;  /* 0x000000ff20207210 */ /* 0x000fca0007ffe1ff */
        /* <DEDUP_REMOVED lines=27> */
.L_x_994:
        /* <DEDUP_REMOVED lines=16> */
.L_x_993:
[----:B------:R-:W-:Y:S05]  /*d670*/  BSYNC.RECONVERGENT B2 ;  /* 0x0000000000027941 */ /* 0x000fea0003800200 */
.L_x_992:
[C---:B------:R-:W-:Y:S01]  /*d680*/  VIADD R32, R34.reuse, 0x4 ;  /* 0x0000000422207836 */ /* 0x040fe20000000000 */
[----:B------:R-:W-:Y:S01]  /*d690*/  IADD3 R34, PT, PT, R34, 0x8, RZ ;  /* 0x0000000822227810 */ /* 0x000fe20007ffe0ff */
[----:B------:R-:W-:Y:S01]  /*d6a0*/  VIADD R44, R44, 0x10 ;  /* 0x000000102c2c7836 */ /* 0x000fe20000000000 */
[----:B------:R-:W-:Y:S02]  /*d6b0*/  IADD3 R35, PT, PT, R35, 0x700, RZ ;  /* 0x0000070023237810 */ /* 0x000fe40007ffe0ff */
[----:B------:R-:W-:-:S13]  /*d6c0*/  ISETP.GE.AND P0, PT, R32, R25, PT ;  /* 0x000000192000720c */ /* 0x000fda0003f06270 */
[----:B------:R-:W-:Y:S05]  /*d6d0*/  @!P0 BRA `(.L_x_995) ;  /* 0xfffffff400e48947 */ /* 0x000fea000383ffff */
.L_x_985:
[----:B------:R-:W-:Y:S05]  /*d6e0*/  BSYNC.RECONVERGENT B1 ;  /* 0x0000000000017941 */ /* 0x000fea0003800200 */
.L_x_984:
[----:B------:R-:W-:-:S13]  /*d6f0*/  ISETP.NE.AND P0, PT, R0, R27, PT ;  /* 0x0000001b0000720c */ /* 0x000fda0003f05270 */
[----:B------:R-:W-:Y:S05]  /*d700*/  @P0 BRA `(.L_x_971) ;  /* 0x0000000000bc0947 */ /* 0x000fea0003800000 */
[----:B------:R-:W-:Y:S01]  /*d710*/  MOV R7, 0xe0 ;  /* 0x000000e000077802 */ /* 0x000fe20000000f00 */
[----:B------:R-:W1:Y:S04]  /*d720*/  LDCU UR4, c[0x0][0x40c] ;  /* 0x00008180ff0477ac */ /* 0x000e680008000800 */
[----:B------:R-:W-:-:S04]  /*d730*/  IMAD R7, R18, R7, -0xe0 ;  /* 0xffffff2012077424 */ /* 0x000fc800078e0207 */
[----:B------:R-:W-:-:S05]  /*d740*/  IMAD.WIDE R6, R7, 0x2, R2 ;  /* 0x0000000207067825 */ /* 0x000fca00078e0202 */
[----:B------:R2:W5:Y:S01]  /*d750*/  LDG.E.128 R32, desc[UR36][R6.64] ;  /* 0x0000002406207981 */ /* 0x000562000c1e1d00 */
[----:B------:R-:W-:Y:S01]  /*d760*/  IADD3 R18, PT, PT, R18, -R9, RZ ;  /* 0x8000000912127210 */ /* 0x000fe20007ffe0ff */
[----:B-1----:R-:W-:-:S04]  /*d770*/  UISETP.NE.AND UP0, UPT, UR4, URZ, UPT ;  /* 0x000000ff0400728c */ /* 0x002fc8000bf05270 */
[----:B------:R-:W-:-:S06]  /*d780*/  IMAD R29, R18, 0x2, R29 ;  /* 0x00000002121d7824 */ /* 0x000fcc00078e021d */
[----:B------:R-:W1:Y:S02]  /*d790*/  LDS.U16 R29, [R29+-0x2] ;  /* 0xfffffe001d1d7984 */ /* 0x000e640000000400 */
[----:B-1----:R-:W-:Y:S01]  /*d7a0*/  HADD2.F32 R25, -RZ, R29.H0_H0 ;  /* 0x2000001dff197230 */ /* 0x002fe20000004100 */
[----:B--2---:R-:W-:Y:S06]  /*d7b0*/  BRA.U UP0, `(.L_x_996) ;  /* 0x0000000100507547 */ /* 0x004fec000b800000 */
        /* <DEDUP_REMOVED lines=20> */
.L_x_996:
[----:B-1---5:R-:W-:Y:S02]  /*d900*/  HADD2.F32 R2, -RZ, R32.H0_H0 ;  /* 0x20000020ff027230 */ /* 0x022fe40000004100 */
[----:B------:R-:W-:Y:S02]  /*d910*/  HADD2.F32 R7, -RZ, R34.H0_H0 ;  /* 0x20000022ff077230 */ /* 0x000fe40000004100 */
[----:B------:R-:W-:Y:S02]  /*d920*/  HADD2.F32 R32, -RZ, R32.H1_H1 ;  /* 0x30000020ff207230 */ /* 0x000fe40000004100 */
[C---:B------:R-:W-:Y:S01]  /*d930*/  FFMA.FTZ R26, R25.reuse, R2, R26 ;  /* 0x00000002191a7223 */ /* 0x040fe2000001001a */
[--C-:B------:R-:W-:Y:S02]  /*d940*/  HADD2.F32 R3, -RZ, R33.reuse.H0_H0 ;  /* 0x20000021ff037230 */ /* 0x100fe40000004100 */
        /* <DEDUP_REMOVED lines=11> */
.L_x_971:
[----:B--2---:R-:W-:Y:S05]  /*da00*/  BSYNC.RECONVERGENT B0 ;  /* 0x0000000000007941 */ /* 0x004fea0003800200 */
.L_x_970:
[----:B------:R-:W-:Y:S01]  /*da10*/  BAR.SYNC.DEFER_BLOCKING 0x0 ;  /* 0x0000000000007b1d */ /* 0x000fe20000010000 */
[----:B------:R-:W-:-:S13]  /*da20*/  ISETP.GT.U32.AND P0, PT, R5, 0xdf, PT ;  /* 0x000000df0500780c */ /* 0x000fda0003f04070 */
[----:B------:R-:W-:Y:S05]  /*da30*/  @P0 EXIT ;  /* 0x000000000000094d */ /* 0x000fea0003800000 */
[----:B------:R-:W2:Y:S01]  /*da40*/  S2UR UR5, SR_CgaCtaId ;  /* 0x00000000000579c3 */ /* 0x000ea20000008800 */
        /* <DEDUP_REMOVED lines=10> */
[----:B--2---:R-:W-:-:S06]  /*daf0*/  ULEA UR4, UR5, UR4, 0x18 ;  /* 0x0000000405047291 */ /* 0x004fcc000f8ec0ff */
[----:B------:R-:W-:Y:S01]  /*db00*/  LEA R0, R0, UR4, 0x1 ;  /* 0x0000000400007c11 */ /* 0x000fe2000f8e08ff */
[----:B------:R-:W-:Y:S06]  /*db10*/  @P0 BRA `(.L_x_998) ;  /* 0x0000000000140947 */ /* 0x000fec0003800000 */
[----:B0-----:R-:W-:Y:S02]  /*db20*/  F2FP.F16.F32.PACK_AB R12, R23, R26 ;  /* 0x0000001a170c723e */ /* 0x001fe400000000ff */
[----:B------:R-:W-:Y:S02]  /*db30*/  F2FP.F16.F32.PACK_AB R13, R21, R24 ;  /* 0x00000018150d723e */ /* 0x000fe400000000ff */
[----:B------:R-:W-:Y:S02]  /*db40*/  F2FP.F16.F32.PACK_AB R14, R19, R22 ;  /* 0x00000016130e723e */ /* 0x000fe400000000ff */
[----:B------:R-:W-:-:S05]  /*db50*/  F2FP.F16.F32.PACK_AB R15, R11, R20 ;  /* 0x000000140b0f723e */ /* 0x000fca00000000ff */
[----:B------:R2:W-:Y:S02]  /*db60*/  STS.128 [R0+-0x380], R12 ;  /* 0xfffc800c00007388 */ /* 0x0005e40000000c00 */
.L_x_998:
[----:B------:R-:W-:Y:S05]  /*db70*/  BSYNC.RECONVERGENT B0 ;  /* 0x0000000000007941 */ /* 0x000fea0003800200 */
.L_x_997:
[----:B------:R-:W-:Y:S06]  /*db80*/  BAR.SYNC.DEFER_BLOCKING 0x0 ;  /* 0x0000000000007b1d */ /* 0x000fec0000010000 */
[----:B------:R-:W-:Y:S04]  /*db90*/  BSSY.RECONVERGENT B0, `(.L_x_999) ;  /* 0x0000013000007945 */ /* 0x000fe80003800200 */
[----:B------:R-:W-:Y:S05]  /*dba0*/  @P1 BRA `(.L_x_1000) ;  /* 0x0000000000441947 */ /* 0x000fea0003800000 */
[----:B0-2---:R-:W0:Y:S02]  /*dbb0*/  LDS.128 R12, [R0] ;  /* 0x00000000000c7984 */ /* 0x005e240000000c00 */
[----:B0-----:R-:W-:Y:S02]  /*dbc0*/  HADD2.F32 R3, -RZ, R12.H0_H0 ;  /* 0x2000000cff037230 */ /* 0x001fe40000004100 */
[--C-:B------:R-:W-:Y:S02]  /*dbd0*/  HADD2.F32 R7, -RZ, R13.reuse.H0_H0 ;  /* 0x2000000dff077230 */ /* 0x100fe40000004100 */
[----:B------:R-:W-:Y:S02]  /*dbe0*/  HADD2.F32 R2, -RZ, R13.H1_H1 ;  /* 0x3000000dff027230 */ /* 0x000fe40000004100 */
[----:B------:R-:W-:Y:S01]  /*dbf0*/  FADD.FTZ R26, R26, R3 ;  /* 0x000000031a1a7221 */ /* 0x000fe20000010000 */
[----:B------:R-:W-:Y:S02]  /*dc00*/  HADD2.F32 R9, -RZ, R14.H0_H0 ;  /* 0x2000000eff097230 */ /* 0x000fe40000004100 */
[----:B------:R-:W-:Y:S01]  /*dc10*/  FADD.FTZ R24, R24, R7 ;  /* 0x0000000718187221 */ /* 0x000fe20000010000 */
[----:B------:R-:W-:-:S02]  /*dc20*/  HADD2.F32 R12, -RZ, R12.H1_H1 ;  /* 0x3000000cff0c7230 */ /* 0x000fc40000004100 */
[----:B------:R-:W-:Y:S01]  /*dc30*/  FADD.FTZ R21, R21, R2 ;  /* 0x0000000215157221 */ /* 0x000fe20000010000 */
[----:B------:R-:W-:Y:S02]  /*dc40*/  HADD2.F32 R14, -RZ, R14.H1_H1 ;  /* 0x3000000eff0e7230 */ /* 0x000fe40000004100 */
[----:B------:R-:W-:Y:S01]  /*dc50*/  FADD.FTZ R22, R22, R9 ;  /* 0x0000000916167221 */ /* 0x000fe20000010000 */
[--C-:B------:R-:W-:Y:S02]  /*dc60*/  HADD2.F32 R13, -RZ, R15.reuse.H0_H0 ;  /* 0x2000000fff0d7230 */ /* 0x100fe40000004100 */
[----:B------:R-:W-:Y:S01]  /*dc70*/  FADD.FTZ R23, R23, R12 ;  /* 0x0000000c17177221 */ /* 0x000fe20000010000 */
[----:B------:R-:W-:Y:S02]  /*dc80*/  HADD2.F32 R4, -RZ, R15.H1_H1 ;  /* 0x3000000fff047230 */ /* 0x000fe40000004100 */
[----:B------:R-:W-:Y:S01]  /*dc90*/  FADD.FTZ R19, R19, R14 ;  /* 0x0000000e13137221 */ /* 0x000fe20000010000 */
[----:B------:R-:W-:-:S02]  /*dca0*/  FADD.FTZ R20, R20, R13 ;  /* 0x0000000d14147221 */ /* 0x000fc40000010000 */
[----:B------:R-:W-:-:S07]  /*dcb0*/  FADD.FTZ R11, R11, R4 ;  /* 0x000000040b0b7221 */ /* 0x000fce0000010000 */
.L_x_1000:
[----:B------:R-:W-:Y:S05]  /*dcc0*/  BSYNC.RECONVERGENT B0 ;  /* 0x0000000000007941 */ /* 0x000fea0003800200 */
.L_x_999:
        /* <DEDUP_REMOVED lines=8> */
.L_x_1002:
[----:B------:R-:W-:Y:S05]  /*dd50*/  BSYNC.RECONVERGENT B0 ;  /* 0x0000000000007941 */ /* 0x000fea0003800200 */
.L_x_1001:
[----:B------:R-:W-:Y:S06]  /*dd60*/  BAR.SYNC.DEFER_BLOCKING 0x0 ;  /* 0x0000000000007b1d */ /* 0x000fec0000010000 */
[----:B------:R-:W-:Y:S04]  /*dd70*/  BSSY.RECONVERGENT B0, `(.L_x_1003) ;  /* 0x0000013000007945 */ /* 0x000fe80003800200 */
[----:B------:R-:W-:Y:S05]  /*dd80*/  @P3 BRA `(.L_x_1004) ;  /* 0x0000000000443947 */ /* 0x000fea0003800000 */
[----:B0-23--:R-:W0:Y:S02]  /*dd90*/  LDS.128 R12, [R0] ;  /* 0x00000000000c7984 */ /* 0x00de240000000c00 */
        /* <DEDUP_REMOVED lines=16> */
.L_x_1004:
[----:B------:R-:W-:Y:S05]  /*dea0*/  BSYNC.RECONVERGENT B0 ;  /* 0x0000000000007941 */ /* 0x000fea0003800200 */
.L_x_1003:
[----:B------:R-:W-:Y:S06]  /*deb0*/  BAR.SYNC.DEFER_BLOCKING 0x0 ;  /* 0x0000000000007b1d */ /* 0x000fec0000010000 */
[----:B------:R-:W-:Y:S05]  /*dec0*/  @P3 EXIT ;  /* 0x000000000000394d */ /* 0x000fea0003800000 */
[----:B------:R-:W4:Y:S02]  /*ded0*/  LDCU UR4, c[0x0][0x478] ;  /* 0x00008f00ff0477ac */ /* 0x000f240008000800 */
[----:B----4-:R-:W-:-:S09]  /*dee0*/  UISETP.NE.AND UP0, UPT, UR4, 0x2, UPT ;  /* 0x000000020400788c */ /* 0x010fd2000bf05270 */
[----:B------:R-:W-:Y:S05]  /*def0*/  BRA.U UP0, `(.L_x_1005) ;  /* 0x0000000100e07547 */ /* 0x000fea000b800000 */
[----:B------:R-:W4:Y:S01]  /*df00*/  LDC.64 R2, c[0x0][0x470] ;  /* 0x00011c00ff027b82 */ /* 0x000f220000000a00 */
[----:B------:R-:W5:Y:S01]  /*df10*/  LDCU.64 UR4, c[0x0][0x380] ;  /* 0x00007000ff0477ac */ /* 0x000f620008000a00 */
[----:B----4-:R-:W4:Y:S01]  /*df20*/  LDG.E R2, desc[UR36][R2.64] ;  /* 0x0000002402027981 */ /* 0x010f22000c1e1900 */
[----:B------:R-:W-:-:S04]  /*df30*/  IADD3 R10, PT, PT, R10, R5, RZ ;  /* 0x000000050a0a7210 */ /* 0x000fc80007ffe0ff */
[----:B-----5:R-:W-:Y:S01]  /*df40*/  IADD3 R8, P0, PT, R10, UR4, RZ ;  /* 0x000000040a087c10 */ /* 0x020fe2000ff1e0ff */
[C---:B----4-:R-:W-:Y:S01]  /*df50*/  FMUL.FTZ R20, R2.reuse, R20 ;  /* 0x0000001402147220 */ /* 0x050fe20000410000 */
[C---:B------:R-:W-:Y:S01]  /*df60*/  FMUL.FTZ R19, R2.reuse, R19 ;  /* 0x0000001302137220 */ /* 0x040fe20000410000 */
[C---:B------:R-:W-:Y:S01]  /*df70*/  FMUL.FTZ R11, R2.reuse, R11 ;  /* 0x0000000b020b7220 */ /* 0x040fe20000410000 */
[C---:B------:R-:W-:Y:S01]  /*df80*/  FMUL.FTZ R21, R2.reuse, R21 ;  /* 0x0000001502157220 */ /* 0x040fe20000410000 */
[C---:B------:R-:W-:Y:S01]  /*df90*/  FMUL.FTZ R23, R2.reuse, R23 ;  /* 0x0000001702177220 */ /* 0x040fe20000410000 */
[C---:B------:R-:W-:Y:S01]  /*dfa0*/  FMUL.FTZ R24, R2.reuse, R24 ;  /* 0x0000001802187220 */ /* 0x040fe20000410000 */
[----:B------:R-:W2:Y:S01]  /*dfb0*/  F2I.S8.NTZ R20, R20 ;  /* 0x0000001400147305 */ /* 0x000ea20000202100 */
[C---:B------:R-:W-:Y:S01]  /*dfc0*/  FMUL.FTZ R22, R2.reuse, R22 ;  /* 0x0000001602167220 */ /* 0x040fe20000410000 */
[----:B------:R-:W-:-:S06]  /*dfd0*/  FMUL.FTZ R2, R2, R26 ;  /* 0x0000001a02027220 */ /* 0x000fcc0000410000 */
[----:B------:R-:W4:Y:S01]  /*dfe0*/  F2I.S8.NTZ R19, R19 ;  /* 0x0000001300137305 */ /* 0x000f220000202100 */
[----:B--23--:R-:W-:-:S07]  /*dff0*/  PRMT R0, R20, 0x8880, RZ ;  /* 0x0000888014007816 */ /* 0x00cfce00000000ff */
[----:B------:R-:W2:Y:S01]  /*e000*/  F2I.S8.NTZ R11, R11 ;  /* 0x0000000b000b7305 */ /* 0x000ea20000202100 */
[----:B------:R-:W-:-:S04]  /*e010*/  PRMT R0, R0, 0x7710, RZ ;  /* 0x0000771000007816 */ /* 0x000fc800000000ff */
[----:B------:R-:W-:-:S03]  /*e020*/  SHF.L.U32 R0, R0, 0x10, RZ ;  /* 0x0000001000007819 */ /* 0x000fc600000006ff */
[----:B------:R-:W3:Y:S01]  /*e030*/  F2I.S8.NTZ R21, R21 ;  /* 0x0000001500157305 */ /* 0x000ee20000202100 */
[----:B----4-:R-:W-:Y:S02]  /*e040*/  PRMT R19, R19, 0x8880, RZ ;  /* 0x0000888013137816 */ /* 0x010fe400000000ff */
[----:B------:R-:W-:Y:S02]  /*e050*/  LOP3.LUT R4, R0, 0xff0000, RZ, 0xc0, !PT ;  /* 0x00ff000000047812 */ /* 0x000fe400078ec0ff */
[----:B------:R-:W-:Y:S02]  /*e060*/  PRMT R0, R19, 0x7710, RZ ;  /* 0x0000771013007816 */ /* 0x000fe400000000ff */
[----:B--2---:R-:W-:Y:S01]  /*e070*/  PRMT R3, R11, 0x8880, RZ ;  /* 0x000088800b037816 */ /* 0x004fe200000000ff */
[----:B------:R-:W2:Y:S02]  /*e080*/  F2I.S8.NTZ R23, R23 ;  /* 0x0000001700177305 */ /* 0x000ea40000202100 */
[----:B------:R-:W-:Y:S01]  /*e090*/  IMAD.SHL.U32 R0, R0, 0x100, RZ ;  /* 0x0000010000007824 */ /* 0x000fe200078e00ff */
[----:B------:R-:W-:-:S04]  /*e0a0*/  PRMT R3, R3, 0x7710, RZ ;  /* 0x0000771003037816 */ /* 0x000fc800000000ff */
[----:B------:R-:W-:Y:S01]  /*e0b0*/  PRMT R3, R4, 0x4210, R3 ;  /* 0x0000421004037816 */ /* 0x000fe20000000003 */
[----:B------:R-:W4:Y:S01]  /*e0c0*/  F2I.S8.NTZ R24, R24 ;  /* 0x0000001800187305 */ /* 0x000f220000202100 */
[----:B---3--:R-:W-:Y:S02]  /*e0d0*/  PRMT R4, R21, 0x8880, RZ ;  /* 0x0000888015047816 */ /* 0x008fe400000000ff */
[----:B------:R-:W-:Y:S02]  /*e0e0*/  LOP3.LUT R9, R3, 0xff00, R0, 0xf8, !PT ;  /* 0x0000ff0003097812 */ /* 0x000fe400078ef800 */
[----:B------:R-:W-:Y:S02]  /*e0f0*/  PRMT R4, R4, 0x7710, RZ ;  /* 0x0000771004047816 */ /* 0x000fe400000000ff */
[----:B--2---:R-:W-:Y:S01]  /*e100*/  PRMT R23, R23, 0x8880, RZ ;  /* 0x0000888017177816 */ /* 0x004fe200000000ff */
[----:B------:R-:W2:Y:S01]  /*e110*/  F2I.S8.NTZ R22, R22 ;  /* 0x0000001600167305 */ /* 0x000ea20000202100 */
[----:B------:R-:W-:-:S02]  /*e120*/  LOP3.LUT R4, R4, 0xff, RZ, 0xc0, !PT ;  /* 0x000000ff04047812 */ /* 0x000fc400078ec0ff */
[----:B------:R-:W-:Y:S02]  /*e130*/  PRMT R0, R23, 0x7710, RZ ;  /* 0x0000771017007816 */ /* 0x000fe400000000ff */
[----:B----4-:R-:W-:-:S03]  /*e140*/  PRMT R24, R24, 0x8880, RZ ;  /* 0x0000888018187816 */ /* 0x010fc600000000ff */
[----:B------:R-:W3:Y:S01]  /*e150*/  F2I.S8.NTZ R2, R2 ;  /* 0x0000000200027305 */ /* 0x000ee20000202100 */
[----:B------:R-:W-:Y:S02]  /*e160*/  LOP3.LUT R6, R0, 0xff, RZ, 0xc0, !PT ;  /* 0x000000ff00067812 */ /* 0x000fe400078ec0ff */
[----:B------:R-:W-:-:S03]  /*e170*/  PRMT R3, R24, 0x7710, RZ ;  /* 0x0000771018037816 */ /* 0x000fc600000000ff */
[----:B------:R-:W-:Y:S01]  /*e180*/  IMAD.WIDE.U32 R6, R6, 0x100, RZ ;  /* 0x0000010006067825 */ /* 0x000fe200078e00ff */
[----:B--2---:R-:W-:Y:S02]  /*e190*/  PRMT R22, R22, 0x8880, RZ ;  /* 0x0000888016167816 */ /* 0x004fe400000000ff */
[----:B------:R-:W-:Y:S02]  /*e1a0*/  LOP3.LUT R5, R3, 0xff, RZ, 0xc0, !PT ;  /* 0x000000ff03057812 */ /* 0x000fe400078ec0ff */
[----:B------:R-:W-:Y:S02]  /*e1b0*/  PRMT R0, R22, 0x7710, RZ ;  /* 0x0000771016007816 */ /* 0x000fe400000000ff */
[----:B---3--:R-:W-:Y:S01]  /*e1c0*/  PRMT R11, R2, 0x8880, RZ ;  /* 0x00008880020b7816 */ /* 0x008fe200000000ff */
        /* <DEDUP_REMOVED lines=11> */
.L_x_1005:
[----:B------:R-:W4:Y:S01]  /*e280*/  LDC.64 R2, c[0x0][0x380] ;  /* 0x0000e000ff027b82 */ /* 0x000f220000000a00 */
[----:B------:R-:W-:Y:S02]  /*e290*/  IADD3 R5, PT, PT, R10, R5, RZ ;  /* 0x000000050a057210 */ /* 0x000fe40007ffe0ff */
        /* <DEDUP_REMOVED lines=10> */
.L_x_808:
[----:B------:R-:W-:Y:S01]  /*e340*/  MOV R12, 0x10 ;  /* 0x00000010000c7802 */ /* 0x000fe20000000f00 */
[----:B------:R-:W-:Y:S01]  /*e350*/  IMAD.MOV.U32 R11, RZ, RZ, 0x1f ;  /* 0x0000001fff0b7424 */ /* 0x000fe200078e00ff */
[----:B------:R-:W-:-:S07]  /*e360*/  MOV R15, 0xffffffff ;  /* 0xffffffff000f7802 */ /* 0x000fce0000000f00 */
[----:B-1----:R-:W-:Y:S05]  /*e370*/  WARPSYNC.COLLECTIVE R15, `(.L_x_1006) ;  /* 0x000000000f087348 */ /* 0x002fea0003c00000 */
[----:B------:R0:W2:Y:S02]  /*e380*/  SHFL.BFLY P6, R14, R13, R12, R11 ;  /* 0x0c00000c0d0e7389 */ /* 0x0000a400000c000b */
[----:B012---:R-:W-:Y:S05]  /*e390*/  ENDCOLLECTIVE ;  /* 0x000000000000791b */ /* 0x007fea0003800000 */
.L_x_1006:
[----:B------:R-:W-:Y:S02]  /*e3a0*/  IMAD.MOV.U32 R12, RZ, RZ, 0x8 ;  /* 0x00000008ff0c7424 */ /* 0x000fe400078e00ff */
[----:B------:R-:W-:-:S05]  /*e3b0*/  FADD.FTZ R2, R13, R14 ;  /* 0x0000000e0d027221 */ /* 0x000fca0000010000 */
[----:B------:R-:W-:-:S07]  /*e3c0*/  MOV R13, R2 ;  /* 0x00000002000d7202 */ /* 0x000fce0000000f00 */
[----:B------:R-:W-:Y:S05]  /*e3d0*/  WARPSYNC.COLLECTIVE R15, `(.L_x_1007) ;  /* 0x000000000f087348 */ /* 0x000fea0003c00000 */
[----:B------:R0:W1:Y:S02]  /*e3e0*/  SHFL.BFLY P6, R14, R13, R12, R11 ;  /* 0x0c00000c0d0e7389 */ /* 0x00006400000c000b */
[----:B01----:R-:W-:Y:S05]  /*e3f0*/  ENDCOLLECTIVE ;  /* 0x000000000000791b */ /* 0x003fea0003800000 */
.L_x_1007:
[----:B------:R-:W-:Y:S01]  /*e400*/  MOV R12, 0x4 ;  /* 0x00000004000c7802 */ /* 0x000fe20000000f00 */
[----:B------:R-:W-:-:S05]  /*e410*/  FADD.FTZ R3, R2, R14 ;  /* 0x0000000e02037221 */ /* 0x000fca0000010000 */
[----:B------:R-:W-:-:S07]  /*e420*/  MOV R13, R3 ;  /* 0x00000003000d7202 */ /* 0x000fce0000000f00 */
[----:B------:R-:W-:Y:S05]  /*e430*/  WARPSYNC.COLLECTIVE R15, `(.L_x_1008) ;  /* 0x000000000f087348 */ /* 0x000fea0003c00000 */
[----:B------:R0:W1:Y:S02]  /*e440*/  SHFL.BFLY P6, R14, R13, R12, R11 ;  /* 0x0c00000c0d0e7389 */ /* 0x00006400000c000b */
[----:B01----:R-:W-:Y:S05]  /*e450*/  ENDCOLLECTIVE ;  /* 0x000000000000791b */ /* 0x003fea0003800000 */
.L_x_1008:
[----:B------:R-:W-:Y:S01]  /*e460*/  MOV R12, 0x2 ;  /* 0x00000002000c7802 */ /* 0x000fe20000000f00 */
[----:B------:R-:W-:-:S04]  /*e470*/  FADD.FTZ R4, R3, R14 ;  /* 0x0000000e03047221 */ /* 0x000fc80000010000 */
[----:B------:R-:W-:-:S07]  /*e480*/  IMAD.MOV.U32 R13, RZ, RZ, R4 ;  /* 0x000000ffff0d7224 */ /* 0x000fce00078e0004 */
[----:B------:R-:W-:Y:S05]  /*e490*/  WARPSYNC.COLLECTIVE R15, `(.L_x_1009) ;  /* 0x000000000f087348 */ /* 0x000fea0003c00000 */
[----:B------:R0:W1:Y:S02]  /*e4a0*/  SHFL.BFLY P6, R14, R13, R12, R11 ;  /* 0x0c00000c0d0e7389 */ /* 0x00006400000c000b */
[----:B01----:R-:W-:Y:S05]  /*e4b0*/  ENDCOLLECTIVE ;  /* 0x000000000000791b */ /* 0x003fea0003800000 */
.L_x_1009:
[----:B------:R-:W-:Y:S02]  /*e4c0*/  IMAD.MOV.U32 R12, RZ, RZ, 0x1 ;  /* 0x00000001ff0c7424 */ /* 0x000fe400078e00ff */
[----:B------:R-:W-:-:S05]  /*e4d0*/  FADD.FTZ R5, R4, R14 ;  /* 0x0000000e04057221 */ /* 0x000fca0000010000 */
[----:B------:R-:W-:-:S07]  /*e4e0*/  MOV R13, R5 ;  /* 0x00000005000d7202 */ /* 0x000fce0000000f00 */
[----:B------:R-:W-:Y:S05]  /*e4f0*/  WARPSYNC.COLLECTIVE R15, `(.L_x_1010) ;  /* 0x000000000f087348 */ /* 0x000fea0003c00000 */
[----:B------:R0:W1:Y:S02]  /*e500*/  SHFL.BFLY P6, R14, R13, R12, R11 ;  /* 0x0c00000c0d0e7389 */ /* 0x00006400000c000b */
[----:B01----:R-:W-:Y:S05]  /*e510*/  ENDCOLLECTIVE ;  /* 0x000000000000791b */ /* 0x003fea0003800000 */
.L_x_1010:
[----:B------:R-:W-:Y:S05]  /*e520*/  BRA `(.L_x_1011) ;  /* 0xffffff4800787947 */ /* 0x000fea000383ffff */
.L_x_940:
[----:B------:R-:W-:Y:S01]  /*e530*/  BSSY B1, `(.L_x_1012) ;  /* 0x0000007000017945 */ /* 0x000fe20003800000 */
[----:B------:R-:W-:Y:S01]  /*e540*/  MOV R12, 0x1 ;  /* 0x00000001000c7802 */ /* 0x000fe20000000f00 */
[----:B------:R-:W-:Y:S01]  /*e550*/  IMAD.MOV.U32 R15, RZ, RZ, -0x1 ;  /* 0xffffffffff0f7424 */ /* 0x000fe200078e00ff */
[----:B------:R-:W-:-:S07]  /*e560*/  MOV R11, 0x1f ;  /* 0x0000001f000b7802 */ /* 0x000fce0000000f00 */
[----:B------:R-:W-:Y:S05]  /*e570*/  WARPSYNC.COLLECTIVE R15, `(.L_x_1013) ;  /* 0x000000000f087348 */ /* 0x000fea0003c00000 */
[----:B------:R0:W1:Y:S02]  /*e580*/  SHFL.BFLY P6, R14, R13, R12, R11 ;  /* 0x0c00000c0d0e7389 */ /* 0x00006400000c000b */
[----:B01----:R-:W-:Y:S05]  /*e590*/  ENDCOLLECTIVE ;  /* 0x000000000000791b */ /* 0x003fea0003800000 */
.L_x_1013:
[----:B------:R-:W-:Y:S05]  /*e5a0*/  BSYNC B1 ;  /* 0x0000000000017941 */ /* 0x000fea0003800000 */
.L_x_1012:
[----:B------:R-:W-:Y:S05]  /*e5b0*/  BRA `(.L_x_1014) ;  /* 0xffffffac00ac7947 */ /* 0x000fea000383ffff */
.L_x_944:
[----:B------:R-:W-:Y:S01]  /*e5c0*/  HFMA2 R12, -RZ, RZ, 0, 9.5367431640625e-07 ;  /* 0x00000010ff0c7431 */ /* 0x000fe200000001ff */
[----:B------:R-:W-:Y:S01]  /*e5d0*/  BSSY B0, `(.L_x_1015) ;  /* 0x0000007000007945 */ /* 0x000fe20003800000 */
[----:B------:R-:W-:Y:S01]  /*e5e0*/  MOV R13, R0 ;  /* 0x00000000000d7202 */ /* 0x000fe20000000f00 */
[----:B---3--:R-:W-:Y:S01]  /*e5f0*/  IMAD.MOV.U32 R11, RZ, RZ, 0x1f ;  /* 0x0000001fff0b7424 */ /* 0x008fe200078e00ff */
[----:B------:R-:W-:-:S07]  /*e600*/  MOV R15, 0xffffffff ;  /* 0xffffffff000f7802 */ /* 0x000fce0000000f00 */
[----:B-1--4-:R-:W-:Y:S05]  /*e610*/  WARPSYNC.COLLECTIVE R15, `(.L_x_1016) ;  /* 0x000000000f087348 */ /* 0x012fea0003c00000 */
[----:B------:R0:W2:Y:S02]  /*e620*/  SHFL.BFLY P6, R14, R13, R12, R11 ;  /* 0x0c00000c0d0e7389 */ /* 0x0000a400000c000b */
[----:B012-4-:R-:W-:Y:S05]  /*e630*/  ENDCOLLECTIVE ;  /* 0x000000000000791b */ /* 0x017fea0003800000 */
.L_x_1016:
[----:B------:R-:W-:Y:S05]  /*e640*/  BSYNC B0 ;  /* 0x0000000000007941 */ /* 0x000fea0003800000 */
.L_x_1015:
[----:B------:R-:W-:Y:S01]  /*e650*/  HFMA2 R12, -RZ, RZ, 0, 4.76837158203125e-07 ;  /* 0x00000008ff0c7431 */ /* 0x000fe200000001ff */
[----:B------:R-:W-:Y:S01]  /*e660*/  FMNMX.FTZ R13, R14, R0, !PT ;  /* 0x000000000e0d7209 */ /* 0x000fe20007810000 */
[----:B------:R-:W-:Y:S01]  /*e670*/  IMAD.MOV.U32 R11, RZ, RZ, 0x1f ;  /* 0x0000001fff0b7424 */ /* 0x000fe200078e00ff */
[----:B------:R-:W-:-:S07]  /*e680*/  MOV R15, 0xffffffff ;  /* 0xffffffff000f7802 */ /* 0x000fce0000000f00 */
[----:B------:R-:W-:Y:S05]  /*e690*/  WARPSYNC.COLLECTIVE R15, `(.L_x_1017) ;  /* 0x000000000f087348 */ /* 0x000fea0003c00000 */
[----:B------:R0:W1:Y:S02]  /*e6a0*/  SHFL.BFLY P6, R14, R13, R12, R11 ;  /* 0x0c00000c0d0e7389 */ /* 0x00006400000c000b */
[----:B01----:R-:W-:Y:S05]  /*e6b0*/  ENDCOLLECTIVE ;  /* 0x000000000000791b */ /* 0x003fea0003800000 */
.L_x_1017:
[----:B------:R-:W-:Y:S01]  /*e6c0*/  IMAD.MOV.U32 R12, RZ, RZ, 0x4 ;  /* 0x00000004ff0c7424 */ /* 0x000fe200078e00ff */
[----:B------:R-:W-:-:S04]  /*e6d0*/  FMNMX.FTZ R2, R13, R14, !PT ;  /* 0x0000000e0d027209 */ /* 0x000fc80007810000 */
[----:B------:R-:W-:-:S07]  /*e6e0*/  MOV R13, R2 ;  /* 0x00000002000d7202 */ /* 0x000fce0000000f00 */
[----:B------:R-:W-:Y:S05]  /*e6f0*/  WARPSYNC.COLLECTIVE R15, `(.L_x_1018) ;  /* 0x000000000f087348 */ /* 0x000fea0003c00000 */
[----:B------:R0:W1:Y:S02]  /*e700*/  SHFL.BFLY P6, R14, R13, R12, R11 ;  /* 0x0c00000c0d0e7389 */ /* 0x00006400000c000b */
[----:B01----:R-:W-:Y:S05]  /*e710*/  ENDCOLLECTIVE ;  /* 0x000000000000791b */ /* 0x003fea0003800000 */
.L_x_1018:
[----:B------:R-:W-:Y:S01]  /*e720*/  HFMA2 R12, -RZ, RZ, 0, 1.1920928955078125e-07 ;  /* 0x00000002ff0c7431 */ /* 0x000fe200000001ff */
[----:B------:R-:W-:-:S04]  /*e730*/  FMNMX.FTZ R3, R2, R14, !PT ;  /* 0x0000000e02037209 */ /* 0x000fc80007810000 */
[----:B------:R-:W-:-:S07]  /*e740*/  MOV R13, R3 ;  /* 0x00000003000d7202 */ /* 0x000fce0000000f00 */
[----:B------:R-:W-:Y:S05]  /*e750*/  WARPSYNC.COLLECTIVE R15, `(.L_x_1019) ;  /* 0x000000000f087348 */ /* 0x000fea0003c00000 */
[----:B------:R0:W1:Y:S02]  /*e760*/  SHFL.BFLY P6, R14, R13, R12, R11 ;  /* 0x0c00000c0d0e7389 */ /* 0x00006400000c000b */
[----:B01----:R-:W-:Y:S05]  /*e770*/  ENDCOLLECTIVE ;  /* 0x000000000000791b */ /* 0x003fea0003800000 */
.L_x_1019:
[----:B------:R-:W-:Y:S05]  /*e780*/  BRA `(.L_x_1020) ;  /* 0xffffffac00f87947 */ /* 0x000fea000383ffff */
.L_x_1021:
        /* <DEDUP_REMOVED lines=15> */
.L_x_5593:


//--------------------- .text._ZN4mmha33masked_multihead_attention_kernelItLi224ELi256ELi4ELi32ELi64ELb1ELb0EEEv26Multihead_attention_paramsIT_XT5_EE --------------------------
	.section	.text._ZN4mmha33masked_multihead_attention_kernelItLi224ELi256ELi4ELi32ELi64ELb1ELb0EEEv26Multihead_attention_paramsIT_XT5_EE,"ax",@progbits
	.align	128
        .global         _ZN4mmha33masked_multihead_attention_kernelItLi224ELi256ELi4ELi32ELi64ELb1ELb0EEEv26Multihead_attention_paramsIT_XT5_EE
        .type           _ZN4mmha33masked_multihead_attention_kernelItLi224ELi256ELi4ELi32ELi64ELb1ELb0EEEv26Multihead_attention_paramsIT_XT5_EE,@function
        .size           _ZN4mmha33masked_multihead_attention_kernelItLi224ELi256ELi4ELi32ELi64ELb1ELb0EEEv26Multihead_attention_paramsIT_XT5_EE,(.L_x_5594 - _ZN4mmha33masked_multihead_attention_kernelItLi224ELi256ELi4ELi32ELi64ELb1ELb0EEEv26Multihead_attention_paramsIT_XT5_EE)
        .other          _ZN4mmha33masked_multihead_attention_kernelItLi224ELi256ELi4ELi32ELi64ELb1ELb0EEEv26Multihead_attention_paramsIT_XT5_EE,@"STO_CUDA_ENTRY STV_DEFAULT"
_ZN4mmha33masked_multihead_attention_kernelItLi224ELi256ELi4ELi32ELi64ELb1ELb0EEEv26Multihead_attention_paramsIT_XT5_EE:
.text._ZN4mmha33masked_multihead_attention_kernelItLi224ELi256ELi4ELi32ELi64ELb1ELb0EEEv26Multihead_attention_paramsIT_XT5_EE:
        /* <DEDUP_REMOVED lines=14> */
.L_x_1022:
        /* <DEDUP_REMOVED lines=8> */
[----:B------:R-:W-:Y:S01]  /*0160*/  IMAD.U32 R2, RZ, RZ, UR4 ;  /* 0x00000004ff027e24 */ /* 0x000fe2000f8e00ff */
[----:B------:R-:W-:-:S05]  /*0170*/  MOV R3, UR5 ;  /* 0x0000000500037c02 */ /* 0x000fca0008000f00 */
        /* <DEDUP_REMOVED lines=49> */
[----:B--2---:R-:W-:Y:S02]  /*0490*/  HFMA2 R4, -RZ, RZ, 0, 0 ;  /* 0x00000000ff047431 */ /* 0x004fe400000001ff */
[----:B-1----:R-:W-:-:S04]  /*04a0*/  IMAD.MOV R7, RZ, RZ, -R5 ;  /* 0x000000ffff077224 */ /* 0x002fc800078e0a05 */
[----:B------:R-:W-:-:S04]  /*04b0*/  IMAD R7, R7, R6, RZ ;  /* 0x0000000607077224 */ /* 0x000fc800078e02ff */
[----:B------:R-:W-:Y:S01]  /*04c0*/  IMAD.HI.U32 R5, R5, R7, R4 ;  /* 0x0000000705057227 */ /* 0x000fe200078e0004 */
[----:B-----5:R-:W-:-:S13]  /*04d0*/  R2UR UR44, R10 ;  /* 0x000000000a2c72ca */ /* 0x020fda00000e0000 */
[----:B------:R-:W-:-:S06]  /*04e0*/  UIADD3 UR45, UPT, UPT, UR44, -0x1, URZ ;  /* 0xffffffff2c2d7890 */ /* 0x000fcc000fffe0ff */
[----:B------:R-:W-:-:S05]  /*04f0*/  IMAD.U32 R25, RZ, RZ, UR45 ;  /* 0x0000002dff197e24 */ /* 0x000fca000f8e00ff */
[----:B------:R-:W-:-:S05]  /*0500*/  IABS R0, R25 ;  /* 0x0000001900007213 */ /* 0x000fca0000000000 */
[----:B------:R-:W-:-:S04]  /*0510*/  IMAD.HI.U32 R5, R5, R0, RZ ;  /* 0x0000000005057227 */ /* 0x000fc800078e00ff */
[----:B------:R-:W-:-:S04]  /*0520*/  IMAD.MOV R5, RZ, RZ, -R5 ;  /* 0x000000ffff057224 */ /* 0x000fc800078e0a05 */
[----:B------:R-:W-:-:S05]  /*0530*/  IMAD R5, R6, R5, R0 ;  /* 0x0000000506057224 */ /* 0x000fca00078e0200 */
[----:B------:R-:W-:-:S13]  /*0540*/  R2UR UR40, R5 ;  /* 0x00000000052872ca */ /* 0x000fda00000e0000 */
[----:B------:R-:W-:Y:S01]  /*0550*/  ISETP.GT.U32.AND P0, PT, R6, UR40, PT ;  /* 0x0000002806007c0c */ /* 0x000fe2000bf04070 */
[----:B---3--:R-:W1:-:S12]  /*0560*/  S2R R2, SR_TID.X ;  /* 0x0000000000027919 */ /* 0x008e580000002100 */
[----:B------:R-:W-:-:S04]  /*0570*/  @!P0 IADD3 R0, PT, PT, -R6, UR40, RZ ;  /* 0x0000002806008c10 */ /* 0x000fc8000fffe1ff */
[----:B------:R-:W-:Y:S01]  /*0580*/  @!P0 R2UR UR40, R0 ;  /* 0x00000000002882ca */ /* 0x000fe200000e0000 */
[----:B------:R-:W2:-:S12]  /*0590*/  S2R R5, SR_CTAID.X ;  /* 0x0000000000057919 */ /* 0x000e980000002500 */
[----:B------:R-:W-:Y:S01]  /*05a0*/  ISETP.GT.U32.AND P0, PT, R6, UR40, PT ;  /* 0x0000002806007c0c */ /* 0x000fe2000bf04070 */
[----:B0-----:R-:W-:Y:S02]  /*05b0*/  UISETP.NE.AND UP1, UPT, UR4, URZ, UPT ;  /* 0x000000ff0400728c */ /* 0x001fe4000bf25270 */
[----:B------:R-:W-:Y:S01]  /*05c0*/  UP2UR UR43, UPR, URZ, 0x4 ;  /* 0x00000004ff2b7883 */ /* 0x000fe20008000000 */
[----:B-1----:R-:W-:Y:S01]  /*05d0*/  ISETP.GT.U32.AND P3, PT, R2, 0x1b, PT ;  /* 0x0000001b0200780c */ /* 0x002fe20003f64070 */
[----:B------:R-:W-:-:S08]  /*05e0*/  UISETP.NE.AND UP0, UPT, UR8, URZ, UPT ;  /* 0x000000ff0800728c */ /* 0x000fd0000bf05270 */
[----:B------:R-:W-:-:S04]  /*05f0*/  @!P0 IADD3 R6, PT, PT, -R6, UR40, RZ ;  /* 0x0000002806068c10 */ /* 0x000fc8000fffe1ff */
[----:B------:R-:W-:Y:S02]  /*0600*/  @!P0 R2UR UR40, R6 ;  /* 0x00000000062882ca */ /* 0x000fe400000e0000 */
[----:B------:R-:W-:Y:S01]  /*0610*/  PLOP3.LUT P0, PT, PT, PT, UP2, 0x80, 0x8 ;  /* 0x000000000008781c */ /* 0x000fe20003f0f028 */
[----:B------:R-:W-:Y:S02]  /*0620*/  UISETP.GE.AND UP2, UPT, UR45, URZ, UPT ;  /* 0x000000ff2d00728c */ /* 0x000fe4000bf46270 */
[----:B------:R-:W-:Y:S02]  /*0630*/  UIMAD UR41, UR7, UR6, UR46 ;  /* 0x00000006072972a4 */ /* 0x000fe4000f8e022e */
[----:B------:R-:W-:Y:S01]  /*0640*/  @UP1 UIMAD UR4, UR7, UR4, URZ ;  /* 0x00000004070412a4 */ /* 0x000fe2000f8e02ff */
[----:B------:R-:W-:Y:S01]  /*0650*/  IMAD.SHL.U32 R0, R2, 0x8, RZ ;  /* 0x0000000802007824 */ /* 0x000fe200078e00ff */
[----:B------:R-:W-:Y:S01]  /*0660*/  UMOV UR38, URZ ;  /* 0x000000ff00267c82 */ /* 0x000fe20008000000 */
[----:B------:R-:W-:Y:S01]  /*0670*/  @!UP1 UIMAD UR5, UR41, 0xe0, URZ ;  /* 0x000000e0290598a4 */ /* 0x000fe2000f8e02ff */
[----:B------:R-:W-:Y:S01]  /*0680*/  BSSY.RECONVERGENT B0, `(.L_x_1023) ;  /* 0x0000048000007945 */ /* 0x000fe20003800200 */
[----:B------:R-:W-:-:S02]  /*0690*/  @UP1 UIMAD UR5, UR46, 0xe0, UR4 ;  /* 0x000000e02e0518a4 */ /* 0x000fc4000f8e0204 */
[----:B------:R-:W-:Y:S02]  /*06a0*/  @!UP2 UIADD3 UR40, UPT, UPT, -UR40, URZ, URZ ;  /* 0x000000ff2828a290 */ /* 0x000fe4000fffe1ff */
[----:B------:R-:W-:Y:S02]  /*06b0*/  @!UP0 ULOP3.LUT UR40, URZ, UR8, URZ, 0x33, !UPT ;  /* 0x00000008ff288292 */ /* 0x000fe4000f8e33ff */
[----:B------:R-:W-:Y:S01]  /*06c0*/  UIMAD UR42, UR42, UR6, URZ ;  /* 0x000000062a2a72a4 */ /* 0x000fe2000f8e02ff */
[----:B------:R-:W-:Y:S02]  /*06d0*/  P2R R16, PR, RZ, 0x10 ;  /* 0x00000010ff107803 */ /* 0x000fe40000000000 */
[----:B------:R-:W-:Y:S02]  /*06e0*/  CS2R R34, SRZ ;  /* 0x0000000000227805 */ /* 0x000fe4000001ff00 */
[----:B------:R-:W-:Y:S02]  /*06f0*/  CS2R R32, SRZ ;  /* 0x0000000000207805 */ /* 0x000fe4000001ff00 */
[----:B----4-:R-:W-:Y:S01]  /*0700*/  @P0 R2UR UR38, R3 ;  /* 0x00000000032602ca */ /* 0x010fe200000e0000 */
[----:B--2---:R-:W-:Y:S01]  /*0710*/  IMAD R3, R5, 0xe0, R0 ;  /* 0x000000e005037824 */ /* 0x004fe200078e0200 */
[----:B------:R-:W-:-:S13]  /*0720*/  @P3 BRA `(.L_x_1024) ;  /* 0x0000000000f43947 */ /* 0x000fda0003800000 */
        /* <DEDUP_REMOVED lines=17> */
[--C-:B------:R-:W-:Y:S02]  /*0840*/  SHF.R.U64 R7, R20, 0x10, R21.reuse ;  /* 0x0000001014077819 */ /* 0x100fe40000001215 */
[----:B------:R-:W-:Y:S02]  /*0850*/  ISETP.NE.U32.AND P1, PT, R10, RZ, PT ;  /* 0x000000ff0a00720c */ /* 0x000fe40003f25070 */
        /* <DEDUP_REMOVED lines=8> */
[----:B------:R-:W-:Y:S01]  /*08e0*/  ISETP.NE.U32.AND P0, PT, R6, RZ, PT ;  /* 0x000000ff0600720c */ /* 0x000fe20003f05070 */
[----:B------:R-:W-:Y:S01]  /*08f0*/  IMAD.MOV.U32 R6, RZ, RZ, R7 ;  /* 0x000000ffff067224 */ /* 0x000fe200078e0007 */
[----:B------:R-:W-:Y:S02]  /*0900*/  SHF.R.U64 R7, R10, 0x7, RZ ;  /* 0x000000070a077819 */ /* 0x000fe400000012ff */
[----:B------:R-:W-:-:S02]  /*0910*/  ISETP.NE.U32.AND.EX P1, PT, RZ, RZ, PT, P1 ;  /* 0x000000ffff00720c */ /* 0x000fc40003f25110 */
[----:B------:R-:W-:Y:S02]  /*0920*/  ISETP.NE.U32.AND P2, PT, R7, RZ, PT ;  /* 0x000000ff0700720c */ /* 0x000fe40003f45070 */
[----:B------:R-:W-:Y:S02]  /*0930*/  ISETP.NE.U32.AND.EX P0, PT, RZ, RZ, PT, P0 ;  /* 0x000000ffff00720c */ /* 0x000fe40003f05100 */
[----:B------:R-:W-:Y:S02]  /*0940*/  ISETP.NE.U32.AND.EX P2, PT, RZ, RZ, PT, P2 ;  /* 0x000000ffff00720c */ /* 0x000fe40003f45120 */
[----:B------:R-:W-:Y:S01]  /*0950*/  SHF.R.S32.HI R19, RZ, 0x18, R21 ;  /* 0x00000018ff137819 */ /* 0x000fe20000011415 */
[----:B0-----:R-:W-:Y:S01]  /*0960*/  FMUL.FTZ R32, R4, R5 ;  /* 0x0000000504207220 */ /* 0x001fe20000410000 */
[----:B------:R-:W-:Y:S02]  /*0970*/  SHF.R.S32.HI R8, RZ, 0x8, R8 ;  /* 0x00000008ff087819 */ /* 0x000fe40000011408 */
[----:B------:R-:W-:-:S02]  /*0980*/  SHF.R.S32.HI R6, RZ, 0x8, R6 ;  /* 0x00000008ff067819 */ /* 0x000fc40000011406 */
        /* <DEDUP_REMOVED lines=20> */
.L_x_1025:
[----:B------:R-:W0:Y:S02]  /*0ad0*/  LDC.64 R32, c[0x0][0x388] ;  /* 0x0000e200ff207b82 */ /* 0x000e240000000a00 */
[----:B0-----:R-:W-:-:S06]  /*0ae0*/  IMAD.WIDE R32, R5, 0x2, R32 ;  /* 0x0000000205207825 */ /* 0x001fcc00078e0220 */
[----:B------:R-:W5:Y:S02]  /*0af0*/  LDG.E.128 R32, desc[UR36][R32.64] ;  /* 0x0000002420207981 */ /* 0x000f64000c1e1d00 */
.L_x_1024:
[----:B------:R-:W-:Y:S05]  /*0b00*/  BSYNC.RECONVERGENT B0 ;  /* 0x0000000000007941 */ /* 0x000fea0003800200 */
.L_x_1023:
[----:B------:R-:W0:Y:S01]  /*0b10*/  LDCU.64 UR10, c[0x0][0x3a0] ;  /* 0x00007400ff0a77ac */ /* 0x000e220008000a00 */
[----:B------:R-:W1:Y:S01]  /*0b20*/  LDC.64 R6, c[0x0][0x418] ;  /* 0x00010600ff067b82 */ /* 0x000e620000000a00 */
[----:B------:R-:W-:Y:S01]  /*0b30*/  @!P3 IMAD R8, R2, UR8, R25 ;  /* 0x000000080208bc24 */ /* 0x000fe2000f8e0219 */
[----:B------:R-:W-:Y:S01]  /*0b40*/  CS2R R26, SRZ ;  /* 0x00000000001a7805 */ /* 0x000fe2000001ff00 */
[----:B------:R-:W2:Y:S01]  /*0b50*/  LDCU.64 UR4, c[0x0][0x390] ;  /* 0x00007200ff0477ac */ /* 0x000ea20008000a00 */
[----:B------:R-:W-:Y:S02]  /*0b60*/  CS2R R24, SRZ ;  /* 0x0000000000187805 */ /* 0x000fe4000001ff00 */
[----:B------:R-:W-:Y:S02]  /*0b70*/  CS2R R30, SRZ ;  /* 0x00000000001e7805 */ /* 0x000fe4000001ff00 */
[----:B------:R-:W-:Y:S01]  /*0b80*/  @!P3 SHF.L.U32 R8, R8, 0x3, RZ ;  /* 0x000000030808b819 */ /* 0x000fe200000006ff */
[----:B------:R-:W-:Y:S01]  /*0b90*/  VOTEU.ANY UP0, P4 ;  /* 0x0000000000ff7886 */ /* 0x000fe20002000100 */
[----:B------:R-:W3:Y:S01]  /*0ba0*/  @!P3 LDC.64 R4, c[0x0][0x3b8] ;  /* 0x0000ee00ff04bb82 */ /* 0x000ee20000000a00 */
[----:B------:R-:W-:Y:S01]  /*0bb0*/  UIMAD UR41, UR41, 0xe0, URZ ;  /* 0x000000e0292978a4 */ /* 0x000fe2000f8e02ff */
[----:B------:R-:W-:-:S02]  /*0bc0*/  CS2R R28, SRZ ;  /* 0x00000000001c7805 */ /* 0x000fc4000001ff00 */
[----:B------:R-:W-:Y:S01]  /*0bd0*/  PLOP3.LUT P0, PT, PT, PT, UP0, 0x40, 0x4 ;  /* 0x000000000004781c */ /* 0x000fe20003f0e808 */
[----:B------:R-:W-:Y:S02]  /*0be0*/  UISETP.NE.AND UP1, UPT, UR9, URZ, UPT ;  /* 0x000000ff0900728c */ /* 0x000fe4000bf25270 */
[----:B------:R-:W-:Y:S01]  /*0bf0*/  @!P3 IMAD R13, R23, UR41, R8 ;  /* 0x00000029170dbc24 */ /* 0x000fe2000f8e0208 */
[----:B------:R-:W-:Y:S02]  /*0c00*/  ISETP.GT.U32.OR P0, PT, R2, 0x1f, P0 ;  /* 0x0000001f0200780c */ /* 0x000fe40000704470 */
[----:B0-----:R-:W-:Y:S02]  /*0c10*/  ISETP.NE.U32.AND P1, PT, RZ, UR10, PT ;  /* 0x0000000aff007c0c */ /* 0x001fe4000bf25070 */
[----:B--2---:R-:W-:Y:S02]  /*0c20*/  ISETP.NE.U32.AND P2, PT, RZ, UR4, PT ;  /* 0x00000004ff007c0c */ /* 0x004fe4000bf45070 */
[----:B------:R-:W-:-:S02]  /*0c30*/  ISETP.NE.AND.EX P1, PT, RZ, UR11, PT, P1 ;  /* 0x0000000bff007c0c */ /* 0x000fc4000bf25310 */
[----:B-1----:R-:W-:Y:S02]  /*0c40*/  R2UR UR4, R7 ;  /* 0x00000000070472ca */ /* 0x002fe400000e0000 */
[----:B------:R-:W-:Y:S02]  /*0c50*/  ISETP.GT.U32.OR P1, PT, R2, 0x1b, !P1 ;  /* 0x0000001b0200780c */ /* 0x000fe40004f24470 */
[----:B------:R-:W-:Y:S01]  /*0c60*/  ISETP.NE.U32.AND P4, PT, R6, RZ, PT ;  /* 0x000000ff0600720c */ /* 0x000fe20003f85070 */
[----:B------:R-:W0:Y:S01]  /*0c70*/  @!P0 LDC.64 R10, c[0x0][0x450] ;  /* 0x00011400ff0a8b82 */ /* 0x000e220000000a00 */
[----:B------:R-:W-:Y:S01]  /*0c80*/  ISETP.NE.OR P1, PT, RZ, UR9, P1 ;  /* 0x00000009ff007c0c */ /* 0x000fe20008f25670 */
[----:B---3--:R-:W-:Y:S01]  /*0c90*/  @!P3 IMAD.WIDE R4, R13, 0x2, R4 ;  /* 0x000000020d04b825 */ /* 0x008fe200078e0204 */
[----:B------:R-:W-:-:S04]  /*0ca0*/  ISETP.NE.AND.EX P2, PT, RZ, UR5, PT, P2 ;  /* 0x00000005ff007c0c */ /* 0x000fc8000bf45320 */
[----:B------:R1:W5:Y:S01]  /*0cb0*/  @!P3 LDG.E.128 R24, desc[UR36][R4.64] ;  /* 0x000000240418b981 */ /* 0x000362000c1e1d00 */
[----:B------:R-:W-:-:S04]  /*0cc0*/  ISETP.GT.U32.OR P2, PT, R2, 0x1b, !P2 ;  /* 0x0000001b0200780c */ /* 0x000fc80005744470 */
[----:B------:R-:W-:Y:S01]  /*0cd0*/  VOTEU.ANY UP0, P4 ;  /* 0x0000000000ff7886 */ /* 0x000fe20002000100 */
[----:B------:R-:W-:Y:S01]  /*0ce0*/  UISETP.NE.AND.EX UP0, UPT, UR4, URZ, UPT, UP0 ;  /* 0x000000ff0400728c */ /* 0x000fe2000bf05300 */
[----:B------:R-:W2:Y:S08]  /*0cf0*/  @!P1 LDC.64 R6, c[0x0][0x3a0] ;  /* 0x0000e800ff069b82 */ /* 0x000eb00000000a00 */
[----:B------:R-:W3:Y:S02]  /*0d00*/  @!P2 LDC.64 R8, c[0x0][0x390] ;  /* 0x0000e400ff08ab82 */ /* 0x000ee40000000a00 */
[----:B------:R-:W4:Y:S01]  /*0d10*/  @UP0 LDCU.64 UR4, c[0x0][0x418] ;  /* 0x00008300ff0407ac */ /* 0x000f220008000a00 */
[----:B--2---:R-:W-:-:S05]  /*0d20*/  @!P1 IMAD.WIDE.U32 R6, R3, 0x2, R6 ;  /* 0x0000000203069825 */ /* 0x004fca00078e0006 */
[----:B------:R1:W5:Y:S01]  /*0d30*/  @!P1 LDG.E.128 R28, desc[UR36][R6.64] ;  /* 0x00000024061c9981 */ /* 0x000362000c1e1d00 */
[----:B0---4-:R-:W-:Y:S05]  /*0d40*/  BRA.U UP1, `(.L_x_1026) ;  /* 0x0000000101107547 */ /* 0x011fea000b800000 */
[----:B-----5:R-:W-:Y:S02]  /*0d50*/  HFMA2 R25, R25, 1, 1, R29 ;  /* 0x3c003c0019197831 */ /* 0x020fe4000000001d */
[----:B------:R-:W-:Y:S02]  /*0d60*/  HADD2 R24, R24, R28 ;  /* 0x0000001c18187230 */ /* 0x000fe40000000000 */
[----:B------:R-:W-:Y:S02]  /*0d70*/  HFMA2 R27, R27, 1, 1, R31 ;  /* 0x3c003c001b1b7831 */ /* 0x000fe4000000001f */
[----:B------:R-:W-:-:S07]  /*0d80*/  HADD2 R26, R26, R30 ;  /* 0x0000001e1a1a7230 */ /* 0x000fce0000000000 */
.L_x_1026:
[----:B------:R-:W-:Y:S01]  /*0d90*/  VOTEU.ALL UP2, P0 ;  /* 0x0000000000ff7886 */ /* 0x000fe20000040000 */
[----:B------:R-:W-:Y:S01]  /*0da0*/  PLOP3.LUT P3, PT, PT, PT, UP0, 0x80, 0x8 ;  /* 0x000000000008781c */ /* 0x000fe20003f6f008 */
[----:B------:R-:W-:Y:S01]  /*0db0*/  @UP0 UIMAD.WIDE.U32 UR4, UR7, 0x4, UR4 ;  /* 0x00000004070408a5 */ /* 0x000fe2000f8e0004 */
[----:B------:R-:W-:Y:S02]  /*0dc0*/  CS2R R22, SRZ ;  /* 0x0000000000167805 */ /* 0x000fe4000001ff00 */
[----:B------:R-:W-:Y:S01]  /*0dd0*/  CS2R R20, SRZ ;  /* 0x0000000000147805 */ /* 0x000fe2000001ff00 */
[----:B------:R-:W-:Y:S01]  /*0de0*/  @!UP2 UIMAD UR6, UR38, UR6, URZ ;  /* 0x000000062606a2a4 */ /* 0x000fe2000f8e02ff */
[----:B-1-3--:R-:W-:Y:S01]  /*0df0*/  @!P2 IMAD.WIDE.U32 R4, R3, 0x2, R8 ;  /* 0x000000020304a825 */ /* 0x00afe200078e0008 */
[----:B------:R-:W0:Y:S01]  /*0e00*/  LDC R15, c[0x0][0x400] ;  /* 0x00010000ff0f7b82 */ /* 0x000e220000000800 */
[----:B------:R-:W-:Y:S02]  /*0e10*/  MOV R13, UR5 ;  /* 0x00000005000d7c02 */ /* 0x000fe40008000f00 */
[----:B------:R-:W-:Y:S01]  /*0e20*/  IMAD.U32 R12, RZ, RZ, UR4 ;  /* 0x00000004ff0c7e24 */ /* 0x000fe2000f8e00ff */
[----:B------:R-:W2:Y:S01]  /*0e30*/  @!P2 LDG.E.128 R20, desc[UR36][R4.64] ;  /* 0x000000240414a981 */ /* 0x000ea2000c1e1d00 */
[----:B------:R-:W-:Y:S01]  /*0e40*/  IMAD.U32 R6, RZ, RZ, UR6 ;  /* 0x00000006ff067e24 */ /* 0x000fe2000f8e00ff */
[----:B------:R-:W1:Y:S03]  /*0e50*/  LDCU.U8 UR4, c[0x0][0x404] ;  /* 0x00008080ff0477ac */ /* 0x000e660008000000 */
[----:B------:R-:W-:Y:S01]  /*0e60*/  @!P0 IMAD R7, R6, 0xe0, R3 ;  /* 0x000000e006078824 */ /* 0x000fe200078e0203 */
[----:B------:R-:W3:Y:S03]  /*0e70*/  @P3 LDG.E R12, desc[UR36][R12.64] ;  /* 0x000000240c0c3981 */ /* 0x000ee6000c1e1900 */
[----:B------:R-:W-:-:S05]  /*0e80*/  @!P0 IMAD.WIDE R6, R7, 0x2, R10 ;  /* 0x0000000207068825 */ /* 0x000fca00078e020a */
[----:B------:R-:W4:Y:S01]  /*0e90*/  @!P0 LDG.E.128 R8, desc[UR36][R6.64] ;  /* 0x0000002406088981 */ /* 0x000f22000c1e1d00 */
[----:B-1----:R-:W-:-:S04]  /*0ea0*/  ISETP.NE.AND P1, PT, RZ, UR4, PT ;  /* 0x00000004ff007c0c */ /* 0x002fc8000bf25270 */
[----:B0-----:R-:W-:Y:S01]  /*0eb0*/  ISETP.LT.OR P1, PT, R15, 0x1, P1 ;  /* 0x000000010f00780c */ /* 0x001fe20000f21670 */
        /* <DEDUP_REMOVED lines=27> */
[----:B------:R-:W-:-:S02]  /*1070*/  HADD2.F32 R17, -RZ, R34.H1_H1 ;  /* 0x30000022ff117230 */ /* 0x000fc40000004100 */
[----:B------:R-:W-:Y:S02]  /*1080*/  HADD2.F32 R21, -RZ, R26.H1_H1 ;  /* 0x3000001aff157230 */ /* 0x000fe40000004100 */
[----:B------:R-:W-:Y:S02]  /*1090*/  HADD2.F32 R15, -RZ, R34.H0_H0 ;  /* 0x20000022ff0f7230 */ /* 0x000fe40000004100 */
[----:B------:R-:W-:Y:S02]  /*10a0*/  HADD2.F32 R19, -RZ, R26.H0_H0 ;  /* 0x2000001aff137230 */ /* 0x000fe40000004100 */
[----:B------:R-:W-:Y:S02]  /*10b0*/  HADD2.F32 R23, -RZ, R35.H1_H1 ;  /* 0x30000023ff177230 */ /* 0x000fe40000004100 */
[--C-:B------:R-:W-:Y:S02]  /*10c0*/  HADD2.F32 R37, -RZ, R27.reuse.H1_H1 ;  /* 0x3000001bff257230 */ /* 0x100fe40000004100 */
        /* <DEDUP_REMOVED lines=8> */
[----:B------:R-:W-:Y:S01]  /*1150*/  I2FP.F32.S32 R0, UR4 ;  /* 0x0000000400007c45 */ /* 0x000fe20008201400 */
[----:B------:R-:W-:Y:S01]  /*1160*/  HADD2.F32 R27, -RZ, R27.H0_H0 ;  /* 0x2000001bff1b7230 */ /* 0x000fe20000004100 */
[----:B------:R-:W0:Y:S01]  /*1170*/  MUFU.EX2 R3, -R3 ;  /* 0x8000000300037308 */ /* 0x000e220000000800 */
[----:B------:R-:W-:-:S07]  /*1180*/  HADD2.F32 R35, -RZ, R35.H0_H0 ;  /* 0x20000023ff237230 */ /* 0x000fce0000004100 */
        /* <DEDUP_REMOVED lines=19> */
[C---:B-1----:R-:W-:Y:S01]  /*12c0*/  FMUL.FTZ R0, R4.reuse, R5 ;  /* 0x0000000504007220 */ /* 0x042fe20000410000 */
[----:B------:R-:W-:Y:S01]  /*12d0*/  FMUL.FTZ R7, R4, R6 ;  /* 0x0000000604077220 */ /* 0x000fe20000410000 */
[----:B------:R-:W-:-:S03]  /*12e0*/  HADD2.F32 R25, -RZ, R25.H0_H0 ;  /* 0x20000019ff197230 */ /* 0x000fc60000004100 */
[----:B------:R-:W1:Y:S01]  /*12f0*/  MUFU.COS R8, R14 ;  /* 0x0000000e00087308 */ /* 0x000e620000000000 */
[C---:B---3--:R-:W-:Y:S01]  /*1300*/  FMUL.FTZ R5, R3.reuse, R5 ;  /* 0x0000000503057220 */ /* 0x048fe20000410000 */
[C---:B------:R-:W-:Y:S01]  /*1310*/  FFMA.FTZ R0, R3.reuse, R32, -R0 ;  /* 0x0000002003007223 */ /* 0x040fe20000010800 */
[----:B------:R-:W-:Y:S02]  /*1320*/  FFMA.FTZ R7, R3, R24, -R7 ;  /* 0x0000001803077223 */ /* 0x000fe40000010807 */
[----:B------:R-:W-:-:S03]  /*1330*/  FFMA.FTZ R5, R4, R32, R5 ;  /* 0x0000002004057223 */ /* 0x000fc60000010005 */
[----:B------:R-:W2:Y:S02]  /*1340*/  MUFU.SIN R14, R9 ;  /* 0x00000009000e7308 */ /* 0x000ea40000000400 */
[----:B------:R-:W-:-:S06]  /*1350*/  F2FP.F16.F32.PACK_AB R32, R5, R0 ;  /* 0x000000000520723e */ /* 0x000fcc00000000ff */
[----:B------:R3:W4:Y:S08]  /*1360*/  MUFU.COS R12, R9 ;  /* 0x00000009000c7308 */ /* 0x0007300000000000 */
[----:B------:R-:W5:Y:S01]  /*1370*/  MUFU.SIN R20, R22 ;  /* 0x0000001600147308 */ /* 0x000f620000000400 */
[----:B---3--:R-:W-:Y:S01]  /*1380*/  FMUL.FTZ R9, R3, R6 ;  /* 0x0000000603097220 */ /* 0x008fe20000410000 */
[C---:B0-----:R-:W-:Y:S01]  /*1390*/  FMUL.FTZ R3, R10.reuse, R11 ;  /* 0x0000000b0a037220 */ /* 0x041fe20000410000 */
[----:B------:R-:W-:Y:S01]  /*13a0*/  FMUL.FTZ R6, R10, R13 ;  /* 0x0000000d0a067220 */ /* 0x000fe20000410000 */
[----:B-1----:R-:W-:Y:S01]  /*13b0*/  FMUL.FTZ R11, R8, R11 ;  /* 0x0000000b080b7220 */ /* 0x002fe20000410000 */
[----:B------:R-:W-:Y:S01]  /*13c0*/  FFMA.FTZ R24, R4, R24, R9 ;  /* 0x0000001804187223 */ /* 0x000fe20000010009 */
[C---:B------:R-:W-:Y:S01]  /*13d0*/  FMUL.FTZ R13, R8.reuse, R13 ;  /* 0x0000000d080d7220 */ /* 0x040fe20000410000 */
[C---:B------:R-:W-:Y:S01]  /*13e0*/  FFMA.FTZ R3, R8.reuse, R33, -R3 ;  /* 0x0000002108037223 */ /* 0x040fe20000010803 */
[----:B------:R-:W0:Y:S01]  /*13f0*/  MUFU.COS R18, R22 ;  /* 0x0000001600127308 */ /* 0x000e220000000000 */
        /* <DEDUP_REMOVED lines=11> */
[C---:B------:R-:W-:Y:S01]  /*14b0*/  FFMA.FTZ R34, R14.reuse, R15, R17 ;  /* 0x0000000f0e227223 */ /* 0x040fe20000010011 */
[----:B------:R-:W-:Y:S01]  /*14c0*/  FFMA.FTZ R21, R14, R19, R21 ;  /* 0x000000130e157223 */ /* 0x000fe20000010015 */
[----:B------:R-:W-:-:S02]  /*14d0*/  F2FP.F16.F32.PACK_AB R24, R24, R7 ;  /* 0x000000071818723e */ /* 0x000fc400000000ff */
[----:B------:R-:W-:Y:S01]  /*14e0*/  F2FP.F16.F32.PACK_AB R33, R4, R3 ;  /* 0x000000030421723e */ /* 0x000fe200000000ff */
[C---:B0-----:R-:W-:Y:S01]  /*14f0*/  FMUL.FTZ R23, R18.reuse, R23 ;  /* 0x0000001712177220 */ /* 0x041fe20000410000 */
[C---:B------:R-:W-:Y:S01]  /*1500*/  FMUL.FTZ R37, R18.reuse, R37 ;  /* 0x0000002512257220 */ /* 0x040fe20000410000 */
[C---:B------:R-:W-:Y:S01]  /*1510*/  FFMA.FTZ R12, R18.reuse, R27, -R12 ;  /* 0x0000001b120c7223 */ /* 0x040fe2000001080c */
[-C--:B------:R-:W-:Y:S01]  /*1520*/  FFMA.FTZ R11, R18, R35.reuse, -R11 ;  /* 0x00000023120b7223 */ /* 0x080fe2000001080b */
[C---:B------:R-:W-:Y:S01]  /*1530*/  FFMA.FTZ R10, R20.reuse, R35, R23 ;  /* 0x00000023140a7223 */ /* 0x040fe20000010017 */
[----:B------:R-:W-:Y:S01]  /*1540*/  FFMA.FTZ R27, R20, R27, R37 ;  /* 0x0000001b141b7223 */ /* 0x000fe20000010025 */
[----:B------:R-:W-:Y:S02]  /*1550*/  F2FP.F16.F32.PACK_AB R25, R25, R6 ;  /* 0x000000061919723e */ /* 0x000fe400000000ff */
[----:B------:R-:W-:Y:S02]  /*1560*/  F2FP.F16.F32.PACK_AB R34, R34, R9 ;  /* 0x000000092222723e */ /* 0x000fe400000000ff */
[----:B------:R-:W-:-:S02]  /*1570*/  F2FP.F16.F32.PACK_AB R26, R21, R8 ;  /* 0x00000008151a723e */ /* 0x000fc400000000ff */
[----:B------:R-:W-:Y:S02]  /*1580*/  F2FP.F16.F32.PACK_AB R35, R10, R11 ;  /* 0x0000000b0a23723e */ /* 0x000fe400000000ff */
[----:B------:R-:W-:Y:S01]  /*1590*/  F2FP.F16.F32.PACK_AB R27, R27, R12 ;  /* 0x0000000c1b1b723e */ /* 0x000fe200000000ff */
[----:B------:R-:W-:Y:S06]  /*15a0*/  BRA `(.L_x_1030) ;  /* 0x0000001800347947 */ /* 0x000fec0003800000 */
.L_x_1029:
[----:B------:R-:W-:-:S13]  /*15b0*/  ISETP.GE.AND P0, PT, R0, R15, PT ;  /* 0x0000000f0000720c */ /* 0x000fda0003f06270 */
[----:B------:R-:W-:Y:S05]  /*15c0*/  @P0 BRA `(.L_x_1030) ;  /* 0x00000018002c0947 */ /* 0x000fea0003800000 */
[----:B------:R-:W-:Y:S01]  /*15d0*/  I2FP.F32.U32 R15, R15 ;  /* 0x0000000f000f7245 */ /* 0x000fe20000201000 */
[C---:B------:R-:W-:Y:S01]  /*15e0*/  VIADD R5, R0.reuse, 0x2 ;  /* 0x0000000200057836 */ /* 0x040fe20000000000 */
[----:B------:R-:W-:Y:S01]  /*15f0*/  I2FP.F32.U32 R3, R0 ;  /* 0x0000000000037245 */ /* 0x000fe20000201000 */
[C---:B------:R-:W-:Y:S01]  /*1600*/  VIADD R6, R0.reuse, 0x4 ;  /* 0x0000000400067836 */ /* 0x040fe20000000000 */
[----:B------:R-:W0:Y:S01]  /*1610*/  MUFU.RCP R4, R15 ;  /* 0x0000000f00047308 */ /* 0x000e220000001000 */
[----:B------:R-:W-:Y:S01]  /*1620*/  IADD3 R0, PT, PT, R0, 0x6, RZ ;  /* 0x0000000600007810 */ /* 0x000fe20007ffe0ff */
[----:B------:R-:W-:Y:S01]  /*1630*/  UIADD3 UR4, UPT, UPT, -UR39, UR9, URZ ;  /* 0x0000000927047290 */ /* 0x000fe2000fffe1ff */
[----:B------:R-:W-:Y:S01]  /*1640*/  I2FP.F32.U32 R5, R5 ;  /* 0x0000000500057245 */ /* 0x000fe20000201000 */
[----:B------:R-:W-:Y:S01]  /*1650*/  HADD2.F32 R18, -RZ, R35.H1_H1 ;  /* 0x30000023ff127230 */ /* 0x000fe20000004100 */
[----:B------:R-:W-:Y:S02]  /*1660*/  I2FP.F32.U32 R7, R6 ;  /* 0x0000000600077245 */ /* 0x000fe40000201000 */
[----:B------:R-:W-:-:S02]  /*1670*/  I2FP.F32.U32 R9, R0 ;  /* 0x0000000000097245 */ /* 0x000fc40000201000 */
[----:B------:R-:W-:Y:S01]  /*1680*/  I2FP.F32.S32 R0, UR4 ;  /* 0x0000000400007c45 */ /* 0x000fe20008201400 */
[-C--:B0-----:R-:W-:Y:S01]  /*1690*/  FMUL.FTZ R3, R3, R4.reuse ;  /* 0x0000000403037220 */ /* 0x081fe20000410000 */
[-C--:B------:R-:W-:Y:S01]  /*16a0*/  FMUL.FTZ R5, R5, R4.reuse ;  /* 0x0000000405057220 */ /* 0x080fe20000410000 */
[-C--:B------:R-:W-:Y:S01]  /*16b0*/  FMUL.FTZ R7, R7, R4.reuse ;  /* 0x0000000407077220 */ /* 0x080fe20000410000 */
        /* <DEDUP_REMOVED lines=15> */
[----:B------:R-:W-:Y:S01]  /*17b0*/  FMUL.RZ R10, R9, 0.15915493667125701904 ;  /* 0x3e22f983090a7820 */ /* 0x000fe2000040c000 */
[--C-:B------:R-:W-:Y:S02]  /*17c0*/  HADD2.F32 R9, -RZ, R33.reuse.H1_H1 ;  /* 0x30000021ff097230 */ /* 0x100fe40000004100 */
[----:B------:R1:W2:Y:S01]  /*17d0*/  MUFU.COS R4, R3 ;  /* 0x0000000300047308 */ /* 0x0002a20000000000 */
[----:B0-----:R-:W-:Y:S01]  /*17e0*/  FMUL.FTZ R13, R0, R13 ;  /* 0x0000000d000d7220 */ /* 0x001fe20000410000 */
[--C-:B------:R-:W-:Y:S02]  /*17f0*/  HADD2.F32 R0, -RZ, R32.reuse.H1_H1 ;  /* 0x30000020ff007230 */ /* 0x100fe40000004100 */
[----:B------:R-:W-:Y:S02]  /*1800*/  HADD2.F32 R32, -RZ, R32.H0_H0 ;  /* 0x20000020ff207230 */ /* 0x000fe40000004100 */
[----:B------:R-:W-:Y:S01]  /*1810*/  FMUL.RZ R14, R13, 0.15915493667125701904 ;  /* 0x3e22f9830d0e7820 */ /* 0x000fe2000040c000 */
[----:B------:R-:W-:Y:S01]  /*1820*/  HADD2.F32 R13, -RZ, R34.H1_H1 ;  /* 0x30000022ff0d7230 */ /* 0x000fe20000004100 */
[----:B------:R-:W-:Y:S01]  /*1830*/  MUFU.SIN R8, R6 ;  /* 0x0000000600087308 */ /* 0x000fe20000000400 */
[----:B-1----:R-:W-:Y:S01]  /*1840*/  FMUL.FTZ R3, R5, R0 ;  /* 0x0000000005037220 */ /* 0x002fe20000410000 */
[----:B------:R-:W-:-:S02]  /*1850*/  HADD2.F32 R33, -RZ, R33.H0_H0 ;  /* 0x20000021ff217230 */ /* 0x000fc40000004100 */
[----:B------:R-:W-:-:S04]  /*1860*/  HADD2.F32 R34, -RZ, R34.H0_H0 ;  /* 0x20000022ff227230 */ /* 0x000fc80000004100 */
[----:B------:R-:W0:Y:S01]  /*1870*/  MUFU.SIN R12, R10 ;  /* 0x0000000a000c7308 */ /* 0x000e220000000400 */
[C---:B--2---:R-:W-:Y:S01]  /*1880*/  FMUL.FTZ R0, R4.reuse, R0 ;  /* 0x0000000004007220 */ /* 0x044fe20000410000 */
[----:B------:R-:W-:-:S03]  /*1890*/  FFMA.FTZ R3, R4, R32, -R3 ;  /* 0x0000002004037223 */ /* 0x000fc60000010803 */
[----:B------:R-:W-:-:S03]  /*18a0*/  FFMA.FTZ R32, R5, R32, R0 ;  /* 0x0000002005207223 */ /* 0x000fc60000010000 */
[----:B------:R-:W1:Y:S02]  /*18b0*/  MUFU.SIN R17, R14 ;  /* 0x0000000e00117308 */ /* 0x000e640000000400 */
[----:B------:R-:W-:-:S06]  /*18c0*/  F2FP.F16.F32.PACK_AB R32, R32, R3 ;  /* 0x000000032020723e */ /* 0x000fcc00000000ff */
[----:B------:R2:W3:Y:S01]  /*18d0*/  MUFU.COS R7, R6 ;  /* 0x0000000600077308 */ /* 0x0004e20000000000 */
[----:B0-----:R-:W-:-:S07]  /*18e0*/  FMUL.FTZ R0, R12, R13 ;  /* 0x0000000d0c007220 */ /* 0x001fce0000410000 */
[----:B------:R0:W4:Y:S01]  /*18f0*/  MUFU.COS R11, R10 ;  /* 0x0000000a000b7308 */ /* 0x0001220000000000 */
[----:B--2---:R-:W-:Y:S01]  /*1900*/  FMUL.FTZ R6, R8, R9 ;  /* 0x0000000908067220 */ /* 0x004fe20000410000 */
[----:B-1----:R-:W-:-:S06]  /*1910*/  FMUL.FTZ R4, R17, R18 ;  /* 0x0000001211047220 */ /* 0x002fcc0000410000 */
[----:B------:R-:W1:Y:S01]  /*1920*/  MUFU.COS R15, R14 ;  /* 0x0000000e000f7308 */ /* 0x000e620000000000 */
[----:B0-----:R-:W-:Y:S02]  /*1930*/  HADD2.F32 R10, -RZ, R35.H0_H0 ;  /* 0x20000023ff0a7230 */ /* 0x001fe40000004100 */
[C---:B---3--:R-:W-:Y:S01]  /*1940*/  FMUL.FTZ R9, R7.reuse, R9 ;  /* 0x0000000907097220 */ /* 0x048fe20000410000 */
[----:B------:R-:W-:-:S03]  /*1950*/  FFMA.FTZ R6, R7, R33, -R6 ;  /* 0x0000002107067223 */ /* 0x000fc60000010806 */
[----:B------:R-:W-:Y:S01]  /*1960*/  FFMA.FTZ R33, R8, R33, R9 ;  /* 0x0000002108217223 */ /* 0x000fe20000010009 */
[C---:B----4-:R-:W-:Y:S01]  /*1970*/  FMUL.FTZ R13, R11.reuse, R13 ;  /* 0x0000000d0b0d7220 */ /* 0x050fe20000410000 */
[----:B------:R-:W-:-:S03]  /*1980*/  FFMA.FTZ R0, R11, R34, -R0 ;  /* 0x000000220b007223 */ /* 0x000fc60000010800 */
[----:B------:R-:W-:Y:S01]  /*1990*/  F2FP.F16.F32.PACK_AB R33, R33, R6 ;  /* 0x000000062121723e */ /* 0x000fe200000000ff */
[----:B------:R-:W-:Y:S01]  /*19a0*/  FFMA.FTZ R13, R12, R34, R13 ;  /* 0x000000220c0d7223 */ /* 0x000fe2000001000d */
[C---:B-1----:R-:W-:Y:S01]  /*19b0*/  FMUL.FTZ R18, R15.reuse, R18 ;  /* 0x000000120f127220 */ /* 0x042fe20000410000 */
[----:B------:R-:W-:-:S03]  /*19c0*/  FFMA.FTZ R4, R15, R10, -R4 ;  /* 0x0000000a0f047223 */ /* 0x000fc60000010804 */
[----:B------:R-:W-:Y:S01]  /*19d0*/  F2FP.F16.F32.PACK_AB R34, R13, R0 ;  /* 0x000000000d22723e */ /* 0x000fe200000000ff */
[----:B------:R-:W-:-:S05]  /*19e0*/  FFMA.FTZ R35, R17, R10, R18 ;  /* 0x0000000a11237223 */ /* 0x000fca0000010012 */
[----:B------:R-:W-:Y:S01]  /*19f0*/  F2FP.F16.F32.PACK_AB R35, R35, R4 ;  /* 0x000000042323723e */ /* 0x000fe200000000ff */
[----:B------:R-:W-:Y:S06]  /*1a00*/  BRA `(.L_x_1030) ;  /* 0x00000014001c7947 */ /* 0x000fec0003800000 */
.L_x_1028:
        /* <DEDUP_REMOVED lines=13> */
[----:B0-----:R-:W-:Y:S01]  /*1ae0*/  MOV R4, RZ ;  /* 0x000000ff00047202 */ /* 0x001fe20000000f00 */
[----:B-1----:R-:W-:-:S04]  /*1af0*/  IMAD.MOV R7, RZ, RZ, -R5 ;  /* 0x000000ffff077224 */ /* 0x002fc800078e0a05 */
        /* <DEDUP_REMOVED lines=13> */
[----:B------:R-:W-:Y:S01]  /*1bd0*/  @!P2 IMAD.MOV R18, RZ, RZ, -R18 ;  /* 0x000000ffff12a224 */ /* 0x000fe200078e0a12 */
[----:B------:R-:W-:Y:S02]  /*1be0*/  @!P1 LOP3.LUT R18, RZ, R17, RZ, 0x33, !PT ;  /* 0x00000011ff129212 */ /* 0x000fe400078e33ff */
[----:B------:R-:W-:Y:S02]  /*1bf0*/  ISETP.LT.U32.AND P1, PT, R2, 0x20, !P0 ;  /* 0x000000200200780c */ /* 0x000fe40004721070 */
[----:B------:R-:W-:Y:S02]  /*1c00*/  LOP3.LUT P0, RZ, R17, 0x7, RZ, 0xc0, !PT ;  /* 0x0000000711ff7812 */ /* 0x000fe4000780c0ff */
[----:B------:R-:W-:Y:S02]  /*1c10*/  IADD3 R19, PT, PT, -R18, RZ, RZ ;  /* 0x000000ff12137210 */ /* 0x000fe40007ffe1ff */
[----:B------:R-:W-:-:S03]  /*1c20*/  P2R R22, PR, RZ, 0x2 ;  /* 0x00000002ff167803 */ /* 0x000fc60000000000 */
[----:B------:R-:W-:-:S06]  /*1c30*/  IMAD R19, R17, R19, R0 ;  /* 0x0000001311137224 */ /* 0x000fcc00078e0200 */
[----:B------:R-:W-:Y:S05]  /*1c40*/  @!P0 BRA `(.L_x_1031) ;  /* 0x0000000000408947 */ /* 0x000fea0003800000 */
[----:B------:R-:W-:Y:S01]  /*1c50*/  MOV R0, 0x0 ;  /* 0x0000000000007802 */ /* 0x000fe20000000f00 */
[----:B------:R-:W0:Y:S01]  /*1c60*/  LDCU.64 UR4, c[0x4][0xc8] ;  /* 0x01001900ff0477ac */ /* 0x000e220008000a00 */
[----:B------:R-:W-:Y:S02]  /*1c70*/  HFMA2 R13, -RZ, RZ, 0, 0 ;  /* 0x00000000ff0d7431 */ /* 0x000fe400000001ff */
[----:B------:R-:W-:Y:S01]  /*1c80*/  IMAD.MOV.U32 R8, RZ, RZ, 0x53f ;  /* 0x0000053fff087424 */ /* 0x000fe200078e00ff */
[----:B------:R1:W2:Y:S01]  /*1c90*/  LDC.64 R14, c[0x4][R0] ;  /* 0x01000000000e7b82 */ /* 0x0002a20000000a00 */
[----:B------:R-:W3:Y:S01]  /*1ca0*/  LDCU.64 UR6, c[0x4][0xd0] ;  /* 0x01001a00ff0677ac */ /* 0x000ee20008000a00 */
[----:B------:R-:W-:Y:S01]  /*1cb0*/  IMAD.MOV.U32 R12, RZ, RZ, 0x1 ;  /* 0x00000001ff0c7424 */ /* 0x000fe200078e00ff */
[----:B------:R-:W4:Y:S01]  /*1cc0*/  LDCU.64 UR8, c[0x4][0x98] ;  /* 0x01001300ff0877ac */ /* 0x000f220008000a00 */
[----:B0-----:R-:W-:Y:S02]  /*1cd0*/  IMAD.U32 R4, RZ, RZ, UR4 ;  /* 0x00000004ff047e24 */ /* 0x001fe4000f8e00ff */
[----:B------:R-:W-:Y:S01]  /*1ce0*/  IMAD.U32 R5, RZ, RZ, UR5 ;  /* 0x00000005ff057e24 */ /* 0x000fe2000f8e00ff */
[----:B---3--:R-:W-:Y:S01]  /*1cf0*/  MOV R6, UR6 ;  /* 0x0000000600067c02 */ /* 0x008fe20008000f00 */
[----:B------:R-:W-:-:S02]  /*1d00*/  IMAD.U32 R7, RZ, RZ, UR7 ;  /* 0x00000007ff077e24 */ /* 0x000fc4000f8e00ff */
[----:B----4-:R-:W-:Y:S01]  /*1d10*/  IMAD.U32 R10, RZ, RZ, UR8 ;  /* 0x00000008ff0a7e24 */ /* 0x010fe2000f8e00ff */
[----:B-1----:R-:W-:-:S07]  /*1d20*/  MOV R11, UR9 ;  /* 0x00000009000b7c02 */ /* 0x002fce0008000f00 */
[----:B------:R-:W-:-:S07]  /*1d30*/  LEPC R20, `(.L_x_1031) ;  /* 0x000000001014794e */ /* 0x000fce0000000000 */
[----:B--2---:R-:W-:Y:S05]  /*1d40*/  CALL.ABS.NOINC R14 ;  /* 0x000000000e007343 */ /* 0x004fea0003c00000 */
.L_x_1031:
[----:B------:R-:W0:Y:S01]  /*1d50*/  S2R R3, SR_CgaCtaId ;  /* 0x0000000000037919 */ /* 0x000e220000008800 */
[----:B------:R-:W1:Y:S01]  /*1d60*/  LDC R11, c[0x0][0x400] ;  /* 0x00010000ff0b7b82 */ /* 0x000e620000000800 */
[----:B------:R-:W-:Y:S02]  /*1d70*/  ISETP.NE.AND P6, PT, R22, RZ, PT ;  /* 0x000000ff1600720c */ /* 0x000fe40003fc5270 */
[----:B------:R-:W-:-:S05]  /*1d80*/  MOV R0, 0x400 ;  /* 0x0000040000007802 */ /* 0x000fca0000000f00 */
[----:B------:R-:W-:-:S05]  /*1d90*/  VIADD R0, R0, 0x410 ;  /* 0x0000041000007836 */ /* 0x000fca0000000000 */
[----:B0-----:R-:W-:-:S05]  /*1da0*/  LEA R0, R3, R0, 0x18 ;  /* 0x0000000003007211 */ /* 0x001fca00078ec0ff */
[----:B-1----:R-:W-:Y:S01]  /*1db0*/  IMAD R3, R11, 0x2, R0 ;  /* 0x000000020b037824 */ /* 0x002fe200078e0200 */
[----:B------:R-:W-:Y:S06]  /*1dc0*/  @!P6 BRA `(.L_x_1032) ;  /* 0x00000000001ce947 */ /* 0x000fec0003800000 */
[----:B------:R-:W0:Y:S01]  /*1dd0*/  LDCU UR4, c[0x0][0x40c] ;  /* 0x00008180ff0477ac */ /* 0x000e220008000800 */
[----:B------:R-:W-:-:S05]  /*1de0*/  IMAD R5, R17, R18, R19 ;  /* 0x0000001211057224 */ /* 0x000fca00078e0213 */
[----:B------:R-:W-:-:S05]  /*1df0*/  LEA R4, R5, R0, 0x1 ;  /* 0x0000000005047211 */ /* 0x000fca00078e08ff */
[----:B------:R1:W-:Y:S01]  /*1e00*/  STS.128 [R4], R32 ;  /* 0x0000002004007388 */ /* 0x0003e20000000c00 */
[----:B0-----:R-:W-:-:S13]  /*1e10*/  ISETP.NE.AND P0, PT, RZ, UR4, PT ;  /* 0x00000004ff007c0c */ /* 0x001fda000bf05270 */
[----:B------:R-:W-:-:S05]  /*1e20*/  @!P0 IMAD R5, R5, 0x2, R3 ;  /* 0x0000000205058824 */ /* 0x000fca00078e0203 */
[----:B------:R1:W-:Y:S02]  /*1e30*/  @!P0 STS.128 [R5], R24 ;  /* 0x0000001805008388 */ /* 0x0003e40000000c00 */
.L_x_1032:
        /* <DEDUP_REMOVED lines=28> */
[----:B------:R-:W-:Y:S02]  /*2000*/  BSSY.RECONVERGENT B2, `(.L_x_1037) ;  /* 0x0000070000027945 */ /* 0x000fe40003800200 */
[----:B------:R-:W-:Y:S01]  /*2010*/  IMAD R7, R17, 0x2, R6 ;  /* 0x0000000211077824 */ /* 0x000fe200078e0206 */
[----:B------:R-:W0:Y:S01]  /*2020*/  LDS.64 R20, [R6] ;  /* 0x0000000006147984 */ /* 0x000e220000000a00 */
[----:B------:R-:W-:-:S03]  /*2030*/  LEA.HI R8, R8, R9, RZ, 0x2 ;  /* 0x0000000908087211 */ /* 0x000fc600078f10ff */
[----:B------:R-:W1:Y:S01]  /*2040*/  LDS.64 R22, [R7] ;  /* 0x0000000007167984 */ /* 0x000e620000000a00 */
[----:B------:R-:W-:-:S04]  /*2050*/  SHF.L.U32 R8, R8, 0x1, RZ ;  /* 0x0000000108087819 */ /* 0x000fc800000006ff */
        /* <DEDUP_REMOVED lines=14> */
[C---:B------:R-:W-:Y:S01]  /*2140*/  VIADD R11, R13.reuse, 0x4 ;  /* 0x000000040d0b7836 */ /* 0x040fe20000000000 */
[----:B------:R0:W1:Y:S01]  /*2150*/  MUFU.RCP R12, R9 ;  /* 0x00000009000c7308 */ /* 0x0000620000001000 */
[----:B------:R-:W-:Y:S01]  /*2160*/  VIADD R14, R14, -UR39 ;  /* 0x800000270e0e7c36 */ /* 0x000fe20008000000 */
        /* <DEDUP_REMOVED lines=11> */
[----:B------:R-:W-:Y:S02]  /*2220*/  HADD2.F32 R33, -RZ, R25.H1_H1 ;  /* 0x30000019ff217230 */ /* 0x000fe40000004100 */
        /* <DEDUP_REMOVED lines=63> */
[CC--:B------:R-:W-:Y:S01]  /*2620*/  FMUL.FTZ R24, R44.reuse, R32.reuse ;  /* 0x000000202c187220 */ /* 0x0c0fe20000410000 */
        /* <DEDUP_REMOVED lines=13> */
.L_x_1038:
[----:B------:R-:W-:Y:S05]  /*2700*/  BSYNC.RECONVERGENT B2 ;  /* 0x0000000000027941 */ /* 0x000fea0003800200 */
.L_x_1037:
        /* <DEDUP_REMOVED lines=15> */
[----:B------:R0:W-:Y:S01]  /*2800*/  STS.64 [R7], R10 ;  /* 0x0000000a07007388 */ /* 0x0001e20000000a00 */
[----:B------:R-:W-:Y:S05]  /*2810*/  BRA `(.L_x_1039) ;  /* 0x0000000400207947 */ /* 0x000fea0003800000 */
.L_x_1036:
[----:B------:R-:W-:-:S04]  /*2820*/  SHF.R.S32.HI R6, RZ, 0x1f, R9 ;  /* 0x0000001fff067819 */ /* 0x000fc80000011409 */
[----:B------:R-:W-:-:S04]  /*2830*/  LEA.HI R6, R6, R9, RZ, 0x2 ;  /* 0x0000000906067211 */ /* 0x000fc800078f10ff */
[----:B------:R-:W-:-:S04]  /*2840*/  SHF.L.U32 R6, R6, 0x1, RZ ;  /* 0x0000000106067819 */ /* 0x000fc800000006ff */
[----:B------:R-:W-:-:S04]  /*2850*/  LOP3.LUT R10, R6, 0xfffffff8, RZ, 0xc0, !PT ;  /* 0xfffffff8060a7812 */ /* 0x000fc800078ec0ff */
[----:B------:R-:W-:-:S13]  /*2860*/  ISETP.GE.AND P0, PT, R10, R11, PT ;  /* 0x0000000b0a00720c */ /* 0x000fda0003f06270 */
[----:B------:R-:W-:Y:S05]  /*2870*/  @P0 BRA `(.L_x_1039) ;  /* 0x0000000400080947 */ /* 0x000fea0003800000 */
[----:B------:R-:W-:Y:S01]  /*2880*/  I2FP.F32.S32 R11, R11 ;  /* 0x0000000b000b7245 */ /* 0x000fe20000201400 */
[C---:B------:R-:W-:Y:S01]  /*2890*/  VIADD R7, R10.reuse, 0x2 ;  /* 0x000000020a077836 */ /* 0x040fe20000000000 */
[----:B------:R-:W-:Y:S01]  /*28a0*/  I2FP.F32.S32 R6, R10 ;  /* 0x0000000a00067245 */ /* 0x000fe20000201400 */
[----:B------:R-:W-:Y:S01]  /*28b0*/  HADD2.F32 R36, -RZ, R33.H1_H1 ;  /* 0x30000021ff247230 */ /* 0x000fe20000004100 */
[----:B------:R-:W0:Y:S01]  /*28c0*/  MUFU.RCP R15, R11 ;  /* 0x0000000b000f7308 */ /* 0x000e220000001000 */
[----:B------:R-:W-:Y:S01]  /*28d0*/  IADD3 R9, PT, PT, R10, 0x6, RZ ;  /* 0x000000060a097810 */ /* 0x000fe20007ffe0ff */
[----:B------:R-:W-:Y:S01]  /*28e0*/  HADD2.F32 R23, -RZ, R32.H0_H0 ;  /* 0x20000020ff177230 */ /* 0x000fe20000004100 */
[----:B------:R-:W-:Y:S01]  /*28f0*/  I2FP.F32.S32 R8, R7 ;  /* 0x0000000700087245 */ /* 0x000fe20000201400 */
[--C-:B------:R-:W-:Y:S01]  /*2900*/  HADD2.F32 R37, -RZ, R35.reuse.H1_H1 ;  /* 0x30000023ff257230 */ /* 0x100fe20000004100 */
[----:B------:R-:W-:Y:S01]  /*2910*/  I2FP.F32.S32 R9, R9 ;  /* 0x0000000900097245 */ /* 0x000fe20000201400 */
[----:B------:R-:W-:-:S02]  /*2920*/  HADD2.F32 R38, -RZ, R35.H0_H0 ;  /* 0x20000023ff267230 */ /* 0x000fc40000004100 */
[-C--:B0-----:R-:W-:Y:S01]  /*2930*/  FMUL.FTZ R6, R6, R15.reuse ;  /* 0x0000000f06067220 */ /* 0x081fe20000410000 */
[-C--:B------:R-:W-:Y:S01]  /*2940*/  FMUL.FTZ R8, R8, R15.reuse ;  /* 0x0000000f08087220 */ /* 0x080fe20000410000 */
[-C--:B------:R-:W-:Y:S02]  /*2950*/  FMUL.FTZ R9, R9, R15.reuse ;  /* 0x0000000f09097220 */ /* 0x080fe40000410000 */
[----:B------:R-:W-:Y:S01]  /*2960*/  FMUL.FTZ R7, R6, 13.28771209716796875 ;  /* 0x41549a7806077820 */ /* 0x000fe20000410000 */
[----:B------:R-:W-:Y:S02]  /*2970*/  VIADD R6, R10, 0x4 ;  /* 0x000000040a067836 */ /* 0x000fe40000000000 */
[----:B------:R-:W-:Y:S01]  /*2980*/  FMUL.FTZ R8, R8, 13.28771209716796875 ;  /* 0x41549a7808087820 */ /* 0x000fe20000410000 */
[----:B------:R-:W-:Y:S02]  /*2990*/  FMUL.FTZ R12, R9, 13.28771209716796875 ;  /* 0x41549a78090c7820 */ /* 0x000fe40000410000 */
[----:B------:R-:W-:Y:S01]  /*29a0*/  I2FP.F32.S32 R6, R6 ;  /* 0x0000000600067245 */ /* 0x000fe20000201400 */
[----:B------:R-:W0:Y:S04]  /*29b0*/  MUFU.EX2 R7, -R7 ;  /* 0x8000000700077308 */ /* 0x000e280000000800 */
[----:B------:R-:W-:-:S04]  /*29c0*/  FMUL.FTZ R6, R6, R15 ;  /* 0x0000000f06067220 */ /* 0x000fc80000410000 */
[----:B------:R-:W-:Y:S01]  /*29d0*/  FMUL.FTZ R11, R6, 13.28771209716796875 ;  /* 0x41549a78060b7820 */ /* 0x000fe20000410000 */
[----:B------:R-:W1:Y:S01]  /*29e0*/  MUFU.EX2 R13, -R8 ;  /* 0x80000008000d7308 */ /* 0x000e620000000800 */
[----:B------:R-:W-:-:S07]  /*29f0*/  I2FP.F32.S32 R6, R14 ;  /* 0x0000000e00067245 */ /* 0x000fce0000201400 */
        /* <DEDUP_REMOVED lines=42> */
.L_x_1039:
[----:B------:R-:W-:Y:S05]  /*2ca0*/  BSYNC.RECONVERGENT B1 ;  /* 0x0000000000017941 */ /* 0x000fea0003800200 */
.L_x_1035:
        /* <DEDUP_REMOVED lines=16> */
.L_x_1034:
[----:B------:R-:W-:Y:S05]  /*2db0*/  BSYNC.RECONVERGENT B0 ;  /* 0x0000000000007941 */ /* 0x000fea0003800200 */
.L_x_1033:
[----:B------:R-:W-:Y:S06]  /*2dc0*/  BAR.SYNC.DEFER_BLOCKING 0x0 ;  /* 0x0000000000007b1d */ /* 0x000fec0000010000 */
[----:B------:R-:W-:Y:S04]  /*2dd0*/  BSSY.RECONVERGENT B0, `(.L_x_1040) ;  /* 0x0000009000007945 */ /* 0x000fe80003800200 */
[----:B------:R-:W-:Y:S05]  /*2de0*/  @!P6 BRA `(.L_x_1041) ;  /* 0x00000000001ce947 */ /* 0x000fea0003800000 */
[----:B------:R-:W2:Y:S01]  /*2df0*/  LDCU UR4, c[0x0][0x40c] ;  /* 0x00008180ff0477ac */ /* 0x000ea20008000800 */
[----:B------:R-:W-:-:S04]  /*2e00*/  IMAD R17, R17, R18, R19 ;  /* 0x0000001211117224 */ /* 0x000fc800078e0213 */
[----:B------:R-:W-:-:S05]  /*2e10*/  IMAD R0, R17, 0x2, R0 ;  /* 0x0000000211007824 */ /* 0x000fca00078e0200 */
[----:B-1----:R3:W4:Y:S01]  /*2e20*/  LDS.128 R32, [R0] ;  /* 0x0000000000207984 */ /* 0x0027220000000c00 */
[----:B--2---:R-:W-:-:S13]  /*2e30*/  ISETP.NE.AND P0, PT, RZ, UR4, PT ;  /* 0x00000004ff007c0c */ /* 0x004fda000bf05270 */
[----:B------:R-:W-:-:S05]  /*2e40*/  @!P0 LEA R3, R17, R3, 0x1 ;  /* 0x0000000311038211 */ /* 0x000fca00078e08ff */
[----:B------:R3:W2:Y:S02]  /*2e50*/  @!P0 LDS.128 R24, [R3] ;  /* 0x0000000003188984 */ /* 0x0006a40000000c00 */
.L_x_1041:
[----:B------:R-:W-:Y:S05]  /*2e60*/  BSYNC.RECONVERGENT B0 ;  /* 0x0000000000007941 */ /* 0x000fea0003800200 */
.L_x_1040:
[----:B------:R-:W-:Y:S06]  /*2e70*/  BAR.SYNC.DEFER_BLOCKING 0x0 ;  /* 0x0000000000007b1d */ /* 0x000fec0000010000 */
.L_x_1030:
[----:B------:R-:W-:Y:S05]  /*2e80*/  BSYNC.RECONVERGENT B6 ;  /* 0x0000000000067941 */ /* 0x000fea0003800200 */
.L_x_1027:
[----:B------:R-:W3:Y:S01]  /*2e90*/  LDCU UR4, c[0x0][0x3f4] ;  /* 0x00007e80ff0477ac */ /* 0x000ee20008000800 */
[----:B------:R-:W-:Y:S02]  /*2ea0*/  ISETP.GT.U32.AND P0, PT, R2, 0x1f, PT ;  /* 0x0000001f0200780c */ /* 0x000fe40003f04070 */
[----:B------:R-:W-:Y:S01]  /*2eb0*/  MOV R118, 0xff7fffff ;  /* 0xff7fffff00767802 */ /* 0x000fe20000000f00 */
[----:B---3--:R-:W-:-:S04]  /*2ec0*/  IMAD.U32 R3, RZ, RZ, UR4 ;  /* 0x00000004ff037e24 */ /* 0x008fc8000f8e00ff */
[----:B------:R-:W-:-:S05]  /*2ed0*/  IMAD.MOV R0, RZ, RZ, -R3 ;  /* 0x000000ffff007224 */ /* 0x000fca00078e0a03 */
[----:B------:R-:W-:-:S04]  /*2ee0*/  VIADDMNMX R0, R0, UR44, RZ, !PT ;  /* 0x0000002c00007c46 */ /* 0x000fc8000f8001ff */
[----:B------:R-:W-:Y:S01]  /*2ef0*/  R2UR UR11, R0 ;  /* 0x00000000000b72ca */ /* 0x000fe200000e0000 */
[----:B------:R-:W-:-:S14]  /*2f00*/  @P0 BRA `(.L_x_1042) ;  /* 0x0000000400000947 */ /* 0x000fdc0003800000 */
[----:B------:R-:W3:Y:S01]  /*2f10*/  LDCU UR4, c[0x0][0x40c] ;  /* 0x00008180ff0477ac */ /* 0x000ee20008000800 */
[----:B0-----:R-:W0:Y:S01]  /*2f20*/  S2R R9, SR_CgaCtaId ;  /* 0x0000000000097919 */ /* 0x001e220000008800 */
        /* <DEDUP_REMOVED lines=9> */
[----:B------:R-:W-:-:S05]  /*2fc0*/  @!P1 VIADD R6, R10, 0x210 ;  /* 0x000002100a069836 */ /* 0x000fca0000000000 */
[----:B-1----:R-:W1:Y:S01]  /*2fd0*/  @!P0 LDC.64 R4, c[0x0][0x3b8] ;  /* 0x0000ee00ff048b82 */ /* 0x002e620000000a00 */
[----:B------:R-:W-:-:S05]  /*2fe0*/  @!P0 IMAD R7, R2, R3, UR40 ;  /* 0x0000002802078e24 */ /* 0x000fca000f8e0203 */
[----:B------:R-:W-:Y:S02]  /*2ff0*/  @!P0 SHF.L.U32 R8, R7, 0x3, RZ ;  /* 0x0000000307088819 */ /* 0x000fe400000006ff */
[C---:B0-----:R-:W-:Y:S01]  /*3000*/  LEA R7, R9.reuse, R0, 0x18 ;  /* 0x0000000009077211 */ /* 0x041fe200078ec0ff */
[--C-:B------:R-:W-:Y:S01]  /*3010*/  HADD2.F32 R0, -RZ, R13.reuse.H0_H0 ;  /* 0x2000000dff007230 */ /* 0x100fe20000004100 */
[----:B------:R-:W-:Y:S01]  /*3020*/  @!P1 LEA R9, R9, R6, 0x18 ;  /* 0x0000000609099211 */ /* 0x000fe200078ec0ff */
[----:B------:R-:W-:Y:S02]  /*3030*/  @!P0 IMAD R11, R3, UR41, R8 ;  /* 0x00000029030b8c24 */ /* 0x000fe4000f8e0208 */
[C---:B------:R-:W-:Y:S02]  /*3040*/  IMAD R7, R2.reuse, 0x10, R7 ;  /* 0x0000001002077824 */ /* 0x040fe400078e0207 */
[----:B------:R-:W-:Y:S02]  /*3050*/  @!P1 IMAD R9, R2, 0x10, R9 ;  /* 0x0000001002099824 */ /* 0x000fe400078e0209 */
[----:B------:R-:W-:Y:S01]  /*3060*/  HADD2.F32 R13, -RZ, R13.H1_H1 ;  /* 0x3000000dff0d7230 */ /* 0x000fe20000004100 */
[----:B------:R0:W-:Y:S04]  /*3070*/  STS.128 [R7], R32 ;  /* 0x0000002007007388 */ /* 0x0001e80000000c00 */
[----:B------:R0:W-:Y:S01]  /*3080*/  @!P1 STS.128 [R9], R28 ;  /* 0x0000001c09009388 */ /* 0x0001e20000000c00 */
[----:B------:R-:W-:Y:S01]  /*3090*/  FADD.FTZ R13, R0, R13 ;  /* 0x0000000d000d7221 */ /* 0x000fe20000010000 */
[----:B-1----:R-:W-:-:S05]  /*30a0*/  @!P0 IMAD.WIDE R4, R11, 0x2, R4 ;  /* 0x000000020b048825 */ /* 0x002fca00078e0204 */
        /* <DEDUP_REMOVED lines=11> */
.L_x_1239:
        /* <DEDUP_REMOVED lines=16> */
[----:B------:R-:W2:Y:S03]  /*3260*/  LDCU UR7, c[0x0][0x410] ;  /* 0x00008200ff0777ac */ /* 0x000ea60008000800 */
[----:B------:R-:W3:Y:S01]  /*3270*/  @P0 LDG.E.U16 R4, desc[UR36][R4.64] ;  /* 0x0000002404040981 */ /* 0x000ee2000c1e1500 */
[----:B------:R-:W-:Y:S01]  /*3280*/  R2UR UR5, R10 ;  /* 0x000000000a0572ca */ /* 0x000fe200000e0000 */
[----:B------:R-:W-:-:S12]  /*3290*/  UIADD3 UR4, UPT, UPT, UR44, -UR11, URZ ;  /* 0x8000000b2c047290 */ /* 0x000fd8000fffe0ff */
[----:B------:R-:W-:Y:S01]  /*32a0*/  UIADD3 UR5, UPT, UPT, UR5, 0x410, URZ ;  /* 0x0000041005057890 */ /* 0x000fe2000fffe0ff */
[----:B--2---:R-:W-:-:S03]  /*32b0*/  FMUL.FTZ R118, R14, UR7 ;  /* 0x000000070e767c20 */ /* 0x004fc60008410000 */
[----:B-1----:R-:W-:-:S04]  /*32c0*/  ULEA UR5, UR6, UR5, 0x18 ;  /* 0x0000000506057291 */ /* 0x002fc8000f8ec0ff */
[----:B------:R-:W-:Y:S01]  /*32d0*/  ULEA UR4, UR4, UR5, 0x2 ;  /* 0x0000000504047291 */ /* 0x000fe2000f8e10ff */
[----:B---3--:R-:W-:-:S05]  /*32e0*/  @P0 HADD2.F32 R7, -RZ, R4.H0_H0 ;  /* 0x20000004ff070230 */ /* 0x008fca0000004100 */
[----:B------:R-:W-:-:S05]  /*32f0*/  @P0 FADD.FTZ R118, R118, R7 ;  /* 0x0000000776760221 */ /* 0x000fca0000010000 */
[----:B------:R3:W-:Y:S02]  /*3300*/  STS [UR4+-0x4], R118 ;  /* 0xfffffc76ff007988 */ /* 0x0007e40008000804 */
.L_x_1042:
[----:B------:R-:W-:Y:S05]  /*3310*/  WARPSYNC.ALL ;  /* 0x0000000000007948 */ /* 0x000fea0003800000 */
[----:B------:R-:W5:Y:S08]  /*3320*/  S2UR UR16, SR_CgaCtaId ;  /* 0x00000000001079c3 */ /* 0x000f700000008800 */
[----:B------:R-:W-:Y:S01]  /*3330*/  BAR.SYNC.DEFER_BLOCKING 0x0 ;  /* 0x0000000000007b1d */ /* 0x000fe20000010000 */
[----:B------:R-:W-:Y:S01]  /*3340*/  IMAD.SHL.U32 R0, R2, 0x4, RZ ;  /* 0x0000000402007824 */ /* 0x000fe200078e00ff */
[----:B-1--4-:R-:W-:-:S04]  /*3350*/  SHF.R.U32.HI R34, RZ, 0x2, R2 ;  /* 0x00000002ff227819 */ /* 0x012fc80000011602 */
[----:B------:R-:W-:Y:S01]  /*3360*/  UMOV UR10, 0x400 ;  /* 0x00000400000a7882 */ /* 0x000fe20000000000 */
[----:B------:R-:W1:Y:S01]  /*3370*/  LDCU UR7, c[0x0][0x40c] ;  /* 0x00008180ff0777ac */ /* 0x000e620008000800 */
[----:B------:R-:W-:Y:S01]  /*3380*/  LOP3.LUT R0, R0, 0xc, RZ, 0xc0, !PT ;  /* 0x0000000c00007812 */ /* 0x000fe200078ec0ff */
[----:B------:R-:W-:Y:S01]  /*3390*/  UIADD3 UR4, UPT, UPT, UR10, 0x10, URZ ;  /* 0x000000100a047890 */ /* 0x000fe2000fffe0ff */
[----:B------:R-:W4:Y:S01]  /*33a0*/  LDCU UR6, c[0x0][0x3f0] ;  /* 0x00007e00ff0677ac */ /* 0x000f220008000800 */
[----:B------:R-:W0:Y:S01]  /*33b0*/  LDCU UR18, c[0x0][0x40c] ;  /* 0x00008180ff1277ac */ /* 0x000e220008000800 */
[----:B------:R-:W0:Y:S01]  /*33c0*/  LDCU UR22, c[0x0][0x3f4] ;  /* 0x00007e80ff1677ac */ /* 0x000e220008000800 */
[----:B-----5:R-:W-:Y:S02]  /*33d0*/  ULEA UR4, UR16, UR4, 0x18 ;  /* 0x0000000410047291 */ /* 0x020fe4000f8ec0ff */
[----:B-1----:R-:W-:Y:S01]  /*33e0*/  UISETP.NE.AND UP0, UPT, UR7, URZ, UPT ;  /* 0x000000ff0700728c */ /* 0x002fe2000bf05270 */
[----:B------:R-:W1:Y:S01]  /*33f0*/  LDCU UR19, c[0x0][0x410] ;  /* 0x00008200ff1377ac */ /* 0x000e620008000800 */
[----:B----4-:R-:W-:-:S05]  /*3400*/  UIMAD UR6, UR42, UR6, UR46 ;  /* 0x000000062a0672a4 */ /* 0x010fca000f8e022e */
[----:B------:R-:W4:Y:S01]  /*3410*/  LDS R116, [R0+UR4] ;  /* 0x0000000400747984 */ /* 0x000f220008000800 */
[----:B------:R-:W0:Y:S03]  /*3420*/  LDCU.64 UR8, c[0x0][0x3b8] ;  /* 0x00007700ff0877ac */ /* 0x000e260008000a00 */
[----:B------:R-:W0:Y:S01]  /*3430*/  LDS R117, [R0+UR4+0x10] ;  /* 0x0000100400757984 */ /* 0x000e220008000800 */
[----:B------:R-:W0:Y:S03]  /*3440*/  LDCU.64 UR20, c[0x0][0x438] ;  /* 0x00008700ff1477ac */ /* 0x000e260008000a00 */
[----:B------:R-:W0:Y:S01]  /*3450*/  LDS R115, [R0+UR4+0x20] ;  /* 0x0000200400737984 */ /* 0x000e220008000800 */
[----:B------:R-:W0:Y:S03]  /*3460*/  LDCU.64 UR14, c[0x0][0x448] ;  /* 0x00008900ff0e77ac */ /* 0x000e260008000a00 */
[----:B------:R-:W0:Y:S01]  /*3470*/  LDS R114, [R0+UR4+0x30] ;  /* 0x0000300400727984 */ /* 0x000e220008000800 */
[----:B------:R-:W-:-:S03]  /*3480*/  UIMAD UR6, UR6, 0xe0, URZ ;  /* 0x000000e0060678a4 */ /* 0x000fc6000f8e02ff */
[----:B------:R-:W0:Y:S04]  /*3490*/  LDS R113, [R0+UR4+0x40] ;  /* 0x0000400400717984 */ /* 0x000e280008000800 */
        /* <DEDUP_REMOVED lines=26> */
[----:B------:R5:W0:Y:S01]  /*3640*/  LDS R87, [R0+UR4+0x1f0] ;  /* 0x0001f00400577984 */ /* 0x000a220008000800 */
[----:B------:R-:W-:-:S04]  /*3650*/  UIADD3 UR4, UPT, UPT, UR45, 0x7, -UR11 ;  /* 0x000000072d047890 */ /* 0x000fc8000fffe80b */
[----:B------:R-:W-:Y:S01]  /*3660*/  USHF.R.S32.HI UR5, URZ, 0x1f, UR4 ;  /* 0x0000001fff057899 */ /* 0x000fe20008011404 */
[----:B-----5:R-:W-:-:S03]  /*3670*/  SHF.L.U32 R0, R2, 0x1, RZ ;  /* 0x0000000102007819 */ /* 0x020fc600000006ff */
[----:B------:R-:W-:Y:S01]  /*3680*/  ULEA.HI UR5, UR5, UR4, URZ, 0x3 ;  /* 0x0000000405057291 */ /* 0x000fe2000f8f18ff */
[----:B------:R-:W-:-:S03]  /*3690*/  LOP3.LUT R14, R0, 0x6, RZ, 0xc0, !PT ;  /* 0x00000006000e7812 */ /* 0x000fc600078ec0ff */
[----:B------:R-:W-:-:S06]  /*36a0*/  ULOP3.LUT UR5, UR5, 0xfffffff8, URZ, 0xc0, !UPT ;  /* 0xfffffff805057892 */ /* 0x000fcc000f8ec0ff */
[----:B------:R-:W-:Y:S01]  /*36b0*/  ISETP.GE.AND P0, PT, R34, UR5, PT ;  /* 0x0000000522007c0c */ /* 0x000fe2000bf06270 */
[----:B-1--4-:R-:W-:-:S12]  /*36c0*/  BRA.U UP0, `(.L_x_1044) ;  /* 0x00000001008c7547 */ /* 0x012fd8000b800000 */
[----:B------:R-:W-:-:S04]  /*36d0*/  UIADD3 UR4, UPT, UPT, UR10, 0x210, URZ ;  /* 0x000002100a047890 */ /* 0x000fc8000fffe0ff */
[----:B------:R-:W-:-:S06]  /*36e0*/  ULEA UR4, UR16, UR4, 0x18 ;  /* 0x0000000410047291 */ /* 0x000fcc000f8ec0ff */
[----:B------:R-:W-:-:S05]  /*36f0*/  LEA R11, R14, UR4, 0x1 ;  /* 0x000000040e0b7c11 */ /* 0x000fca000f8e08ff */
[----:B------:R1:W4:Y:S04]  /*3700*/  LDS R84, [R11] ;  /* 0x000000000b547984 */ /* 0x0003280000000800 */
        /* <DEDUP_REMOVED lines=10> */
[----:B------:R1:W1:Y:S04]  /*37b0*/  LDS R75, [R11+0xb0] ;  /* 0x0000b0000b4b7984 */ /* 0x0002680000000800 */
        /* <DEDUP_REMOVED lines=8> */
[----:B0-----:R0:W0:Y:S04]  /*3840*/  LDS R4, [R11+0x140] ;  /* 0x000140000b047984 */ /* 0x0010280000000800 */
        /* <DEDUP_REMOVED lines=10> */
[----:B-1--4-:R0:W0:Y:S02]  /*38f0*/  LDS R21, [R11+0x1f0] ;  /* 0x0001f0000b157984 */ /* 0x0120240000000800 */
.L_x_1044:
[----:B------:R-:W-:Y:S04]  /*3900*/  BSSY B0, `(.L_x_1045) ;  /* 0x0000444000007945 */ /* 0x000fe80003800000 */
[----:B------:R-:W-:Y:S05]  /*3910*/  @P0 BRA `(.L_x_1046) ;  /* 0x0000004400080947 */ /* 0x000fea0003800000 */
[----:B------:R-:W-:Y:S01]  /*3920*/  IABS R22, R3 ;  /* 0x0000000300167213 */ /* 0x000fe20000000000 */
[----:B------:R-:W1:Y:S01]  /*3930*/  LDCU UR4, c[0x0][0x3f8] ;  /* 0x00007f00ff0477ac */ /* 0x000e620008000800 */
[----:B------:R-:W4:Y:S01]  /*3940*/  S2UR UR7, SR_CTAID.Y ;  /* 0x00000000000779c3 */ /* 0x000f220000002600 */
[----:B------:R-:W-:Y:S01]  /*3950*/  VIADD R30, R34, UR11 ;  /* 0x0000000b221e7c36 */ /* 0x000fe20008000000 */
[----:B0-----:R-:W0:Y:S01]  /*3960*/  I2F.RP R11, R22 ;  /* 0x00000016000b7306 */ /* 0x001e220000209400 */
[----:B------:R-:W5:Y:S01]  /*3970*/  LDCU UR17, c[0x0][0x440] ;  /* 0x00008800ff1177ac */ /* 0x000f620008000800 */
[C-C-:B--2---:R-:W-:Y:S02]  /*3980*/  IMAD R26, R3.reuse, UR41, R14.reuse ;  /* 0x00000029031a7c24 */ /* 0x144fe4000f8e020e */
[C---:B------:R-:W-:Y:S01]  /*3990*/  IMAD R27, R3.reuse, UR6, R14 ;  /* 0x00000006031b7c24 */ /* 0x040fe2000f8e020e */
[----:B------:R-:W2:Y:S01]  /*39a0*/  LDCU.64 UR12, c[0x0][0x420] ;  /* 0x00008400ff0c77ac */ /* 0x000ea20008000a00 */
[----:B------:R-:W3:Y:S01]  /*39b0*/  LDC.64 R122, c[0x0][0x450] ;  /* 0x00011400ff7a7b82 */ /* 0x000ee20000000a00 */
[----:B------:R-:W-:Y:S01]  /*39c0*/  IMAD.U32 R31, RZ, RZ, UR5 ;  /* 0x00000005ff1f7e24 */ /* 0x000fe2000f8e00ff */
[----:B------:R-:W-:Y:S01]  /*39d0*/  SHF.R.S32.HI R32, RZ, 0x1f, R26 ;  /* 0x0000001fff207819 */ /* 0x000fe2000001141a */
[----:B------:R-:W-:Y:S01]  /*39e0*/  IMAD R28, R3, 0xe0, RZ ;  /* 0x000000e0031c7824 */ /* 0x000fe200078e02ff */
[----:B------:R-:W-:-:S02]  /*39f0*/  SHF.R.S32.HI R33, RZ, 0x1f, R27 ;  /* 0x0000001fff217819 */ /* 0x000fc4000001141b */
[----:B------:R-:W-:Y:S01]  /*3a00*/  IADD3 R31, PT, PT, R31, UR11, RZ ;  /* 0x0000000b1f1f7c10 */ /* 0x000fe2000fffe0ff */
[----:B0-----:R-:W0:Y:S01]  /*3a10*/  MUFU.RCP R11, R11 ;  /* 0x0000000b000b7308 */ /* 0x001e220000001000 */
[----:B-1----:R-:W-:Y:S01]  /*3a20*/  UIMAD UR4, UR38, UR4, UR46 ;  /* 0x00000004260472a4 */ /* 0x002fe2000f8e022e */
[----:B-----5:R-:W-:Y:S01]  /*3a30*/  MOV R29, UR17 ;  /* 0x00000011001d7c02 */ /* 0x020fe20008000f00 */
[----:B----4-:R-:W-:Y:S01]  /*3a40*/  IMAD R15, R3, UR7, RZ ;  /* 0x00000007030f7c24 */ /* 0x010fe2000f8e02ff */
[----:B------:R-:W-:Y:S01]  /*3a50*/  UIMAD UR7, UR46, UR17, UR45 ;  /* 0x000000112e0772a4 */ /* 0x000fe2000f8e022d */
[----:B--2---:R-:W-:-:S03]  /*3a60*/  ISETP.NE.U32.AND P0, PT, RZ, UR12, PT ;  /* 0x0000000cff007c0c */ /* 0x004fc6000bf05070 */
[----:B------:R-:W-:Y:S02]  /*3a70*/  SHF.R.S32.HI R25, RZ, 0x1f, R15 ;  /* 0x0000001fff197819 */ /* 0x000fe4000001140f */
[--C-:B------:R-:W-:Y:S01]  /*3a80*/  IADD3 R24, P1, P2, R15, UR12, R30.reuse ;  /* 0x0000000c0f187c10 */ /* 0x100fe2000fa3e01e */
[----:B------:R-:W-:Y:S01]  /*3a90*/  IMAD R29, R29, UR7, R30 ;  /* 0x000000071d1d7c24 */ /* 0x000fe2000f8e021e */
[----:B------:R-:W-:Y:S01]  /*3aa0*/  ISETP.NE.AND.EX P0, PT, RZ, UR13, PT, P0 ;  /* 0x0000000dff007c0c */ /* 0x000fe2000bf05300 */
[----:B0-----:R-:W-:Y:S01]  /*3ab0*/  VIADD R12, R11, 0xffffffe ;  /* 0x0ffffffe0b0c7836 */ /* 0x001fe20000000000 */
[----:B------:R-:W-:Y:S01]  /*3ac0*/  MOV R11, UR4 ;  /* 0x00000004000b7c02 */ /* 0x000fe20008000f00 */
[----:B------:R-:W-:Y:S01]  /*3ad0*/  UIADD3 UR4, UPT, UPT, UR10, 0x410, URZ ;  /* 0x000004100a047890 */ /* 0x000fe2000fffe0ff */
[----:B------:R-:W-:Y:S01]  /*3ae0*/  IADD3.X R25, PT, PT, R25, UR13, RZ, P1, P2 ;  /* 0x0000000d19197c10 */ /* 0x000fe20008fe44ff */
[----:B------:R0:W1:Y:S01]  /*3af0*/  F2I.FTZ.U32.TRUNC.NTZ R13, R12 ;  /* 0x0000000c000d7305 */ /* 0x000062000021f000 */
[----:B------:R-:W-:Y:S01]  /*3b00*/  VIADD R30, R30, 0x1 ;  /* 0x000000011e1e7836 */ /* 0x000fe20000000000 */
[----:B------:R-:W-:Y:S01]  /*3b10*/  ULEA UR4, UR16, UR4, 0x18 ;  /* 0x0000000410047291 */ /* 0x000fe2000f8ec0ff */
[----:B------:R-:W-:-:S04]  /*3b20*/  IMAD R11, R11, 0xe0, R14 ;  /* 0x000000e00b0b7824 */ /* 0x000fc800078e020e */
[----:B---3--:R-:W-:Y:S01]  /*3b30*/  IMAD.WIDE R122, R11, 0x2, R122 ;  /* 0x000000020b7a7825 */ /* 0x008fe200078e027a */
[----:B------:R-:W-:-:S03]  /*3b40*/  LEA R34, R34, UR4, 0x2 ;  /* 0x0000000422227c11 */ /* 0x000fc6000f8e10ff */
[----:B0-----:R-:W-:Y:S02]  /*3b50*/  IMAD.MOV.U32 R12, RZ, RZ, RZ ;  /* 0x000000ffff0c7224 */ /* 0x001fe400078e00ff */
[----:B-1----:R-:W-:-:S04]  /*3b60*/  IMAD.MOV R23, RZ, RZ, -R13 ;  /* 0x000000ffff177224 */ /* 0x002fc800078e0a0d */
[----:B------:R-:W-:-:S04]  /*3b70*/  IMAD R23, R23, R22, RZ ;  /* 0x0000001617177224 */ /* 0x000fc800078e02ff */
[----:B------:R-:W-:-:S07]  /*3b80*/  IMAD.HI.U32 R23, R13, R23, R12 ;  /* 0x000000170d177227 */ /* 0x000fce00078e000c */
.L_x_1175:
[----:B------:R-:W2:Y:S01]  /*3b90*/  @P0 LDG.E.U8 R12, desc[UR36][R24.64] ;  /* 0x00000024180c0981 */ /* 0x000ea2000c1e1100 */
[----:B------:R-:W-:Y:S01]  /*3ba0*/  VIADD R35, R30, 0xffffffff ;  /* 0xffffffff1e237836 */ /* 0x000fe20000000000 */
[----:B------:R-:W-:Y:S01]  /*3bb0*/  MOV R36, UR44 ;  /* 0x0000002c00247c02 */ /* 0x000fe20008000f00 */
[----:B------:R-:W-:Y:S01]  /*3bc0*/  IMAD.U32 R3, RZ, RZ, UR22 ;  /* 0x00000016ff037e24 */ /* 0x000fe2000f8e00ff */
[----:B------:R-:W-:Y:S02]  /*3bd0*/  BSSY.RECONVERGENT B1, `(.L_x_1047) ;  /* 0x000002c000017945 */ /* 0x000fe40003800200 */
[----:B------:R-:W-:Y:S01]  /*3be0*/  IABS R124, R35 ;  /* 0x00000023007c7213 */ /* 0x000fe20000000000 */
[----:B------:R-:W-:Y:S01]  /*3bf0*/  VIADD R36, R36, 0xffffffff ;  /* 0xffffffff24247836 */ /* 0x000fe20000000000 */
[----:B0-----:R-:W-:Y:S02]  /*3c00*/  IABS R13, R3 ;  /* 0x00000003000d7213 */ /* 0x001fe40000000000 */
[----:B------:R-:W-:Y:S01]  /*3c10*/  ISETP.GE.AND P3, PT, R35, RZ, PT ;  /* 0x000000ff2300720c */ /* 0x000fe20003f66270 */
[----:B------:R-:W-:Y:S01]  /*3c20*/  IMAD.HI.U32 R11, R23, R124, RZ ;  /* 0x0000007c170b7227 */ /* 0x000fe200078e00ff */
[----:B------:R-:W-:-:S04]  /*3c30*/  ISETP.NE.AND P4, PT, R3, RZ, PT ;  /* 0x000000ff0300720c */ /* 0x000fc80003f85270 */
[----:B------:R-:W-:-:S05]  /*3c40*/  IADD3 R11, PT, PT, -R11, RZ, RZ ;  /* 0x000000ff0b0b7210 */ /* 0x000fca0007ffe1ff */
[----:B------:R-:W-:-:S05]  /*3c50*/  IMAD R124, R13, R11, R124 ;  /* 0x0000000b0d7c7224 */ /* 0x000fca00078e027c */
[----:B------:R-:W-:-:S13]  /*3c60*/  ISETP.GT.U32.AND P1, PT, R22, R124, PT ;  /* 0x0000007c1600720c */ /* 0x000fda0003f24070 */
[----:B------:R-:W-:-:S05]  /*3c70*/  @!P1 IMAD.IADD R124, R124, 0x1, -R13 ;  /* 0x000000017c7c9824 */ /* 0x000fca00078e0a0d */
[----:B------:R-:W-:-:S13]  /*3c80*/  ISETP.GT.U32.AND P1, PT, R22, R124, PT ;  /* 0x0000007c1600720c */ /* 0x000fda0003f24070 */
[----:B------:R-:W-:Y:S01]  /*3c90*/  @!P1 IMAD.IADD R124, R124, 0x1, -R13 ;  /* 0x000000017c7c9824 */ /* 0x000fe200078e0a0d */
[----:B------:R-:W-:-:S03]  /*3ca0*/  ISETP.GE.AND P1, PT, R35, R36, PT ;  /* 0x000000242300720c */ /* 0x000fc60003f26270 */
[----:B------:R-:W-:Y:S01]  /*3cb0*/  @!P3 IMAD.MOV R124, RZ, RZ, -R124 ;  /* 0x000000ffff7cb224 */ /* 0x000fe200078e0a7c */
[----:B------:R-:W-:Y:S02]  /*3cc0*/  @!P4 LOP3.LUT R124, RZ, R3, RZ, 0x33, !PT ;  /* 0x00000003ff7cc212 */ /* 0x000fe400078e33ff */
[----:B--2---:R-:W-:Y:S02]  /*3cd0*/  ISETP.NE.AND P2, PT, R12, RZ, P0 ;  /* 0x000000ff0c00720c */ /* 0x004fe40000745270 */
[----:B------:R-:W-:-:S05]  /*3ce0*/  SHF.L.U32 R12, R124, 0x3, RZ ;  /* 0x000000037c0c7819 */ /* 0x000fca00000006ff */
[----:B------:R-:W-:Y:S06]  /*3cf0*/  @P1 BRA `(.L_x_1048) ;  /* 0x0000000000641947 */ /* 0x000fec0003800000 */
[----:B------:R-:W-:Y:S01]  /*3d00*/  ISETP.GE.AND P1, PT, R12, R28, PT ;  /* 0x0000001c0c00720c */ /* 0x000fe20003f26270 */
[----:B------:R-:W-:Y:S01]  /*3d10*/  BSSY.RECONVERGENT B2, `(.L_x_1049) ;  /* 0x0000008000027945 */ /* 0x000fe20003800200 */
[----:B------:R-:W-:-:S11]  /*3d20*/  IMAD.MOV.U32 R37, RZ, RZ, RZ ;  /* 0x000000ffff257224 */ /* 0x000fd600078e00ff */
[----:B------:R-:W-:Y:S05]  /*3d30*/  @P1 BRA `(.L_x_1050) ;  /* 0x0000000000141947 */ /* 0x000fea0003800000 */
[----:B------:R-:W-:-:S05]  /*3d40*/  IADD3 R11, P3, PT, R27, R12, RZ ;  /* 0x0000000c1b0b7210 */ /* 0x000fca0007f7e0ff */
[----:B------:R-:W-:Y:S01]  /*3d50*/  IMAD.X R13, RZ, RZ, R33, P3 ;  /* 0x000000ffff0d7224 */ /* 0x000fe200018e0621 */
[----:B------:R-:W-:-:S04]  /*3d60*/  LEA R14, P3, R11, UR8, 0x1 ;  /* 0x000000080b0e7c11 */ /* 0x000fc8000f8608ff */
[----:B------:R-:W-:-:S05]  /*3d70*/  LEA.HI.X R15, R11, UR9, R13, 0x1, P3 ;  /* 0x000000090b0f7c11 */ /* 0x000fca00098f0c0d */
[----:B------:R0:W5:Y:S04]  /*3d80*/  LDG.E R37, desc[UR36][R14.64] ;  /* 0x000000240e257981 */ /* 0x000168000c1e1900 */
.L_x_1050:
[----:B------:R-:W-:Y:S05]  /*3d90*/  BSYNC.RECONVERGENT B2 ;  /* 0x0000000000027941 */ /* 0x000fea0003800200 */
.L_x_1049:
[----:B------:R-:W-:-:S09]  /*3da0*/  UISETP.NE.AND UP0, UPT, UR18, URZ, UPT ;  /* 0x000000ff1200728c */ /* 0x000fd2000bf05270 */
[----:B------:R-:W-:Y:S05]  /*3db0*/  BRA.U UP0, `(.L_x_1048) ;  /* 0x0000000100347547 */ /* 0x000fea000b800000 */
[----:B0-----:R-:W0:Y:S01]  /*3dc0*/  @!P1 LDC.64 R14, c[0x0][0x3b8] ;  /* 0x0000ee00ff0e9b82 */ /* 0x001e220000000a00 */
[----:B------:R-:W-:-:S13]  /*3dd0*/  ISETP.NE.AND P3, PT, R16, RZ, PT ;  /* 0x000000ff1000720c */ /* 0x000fda0003f65270 */
[----:B------:R-:W-:Y:S01]  /*3de0*/  VOTEU.ANY UP0, P3 ;  /* 0x0000000000ff7886 */ /* 0x000fe20001800100 */
[----:B------:R-:W-:Y:S02]  /*3df0*/  PLOP3.LUT P5, PT, PT, PT, UP0, 0x80, 0x8 ;  /* 0x000000000008781c */ /* 0x000fe40003faf008 */
[----:B------:R-:W-:-:S04]  /*3e00*/  @!P1 IADD3 R11, P3, PT, R26, R12, RZ ;  /* 0x0000000c1a0b9210 */ /* 0x000fc80007f7e0ff */
[----:B------:R-:W-:Y:S02]  /*3e10*/  @!P1 IADD3.X R13, PT, PT, RZ, R32, RZ, P3, !PT ;  /* 0x00000020ff0d9210 */ /* 0x000fe40001ffe4ff */
[----:B0-----:R-:W-:-:S04]  /*3e20*/  @!P1 LEA R14, P4, R11, R14, 0x1 ;  /* 0x0000000e0b0e9211 */ /* 0x001fc800078808ff */
[----:B------:R-:W-:Y:S02]  /*3e30*/  @!P1 LEA.HI.X R15, R11, R15, R13, 0x1, P4 ;  /* 0x0000000f0b0f9211 */ /* 0x000fe400020f0c0d */
[----:B------:R-:W2:Y:S01]  /*3e40*/  @P5 LDG.E R11, desc[UR36][R122.64] ;  /* 0x000000247a0b5981 */ /* 0x000ea2000c1e1900 */
[----:B------:R-:W-:Y:S01]  /*3e50*/  PLOP3.LUT P3, PT, PT, PT, UP0, 0x80, 0x8 ;  /* 0x000000000008781c */ /* 0x000fe20003f6f008 */
[----:B-----5:R-:W-:-:S12]  /*3e60*/  HFMA2 R37, R37, 1, 1, R84 ;  /* 0x3c003c0025257831 */ /* 0x020fd80000000054 */
[----:B--2---:R-:W-:-:S05]  /*3e70*/  @P3 HMUL2 R37, R37, R11 ;  /* 0x0000000b25253232 */ /* 0x004fca0000000000 */
[----:B------:R1:W-:Y:S02]  /*3e80*/  @!P1 STG.E desc[UR36][R14.64], R37 ;  /* 0x000000250e009986 */ /* 0x0003e4000c101924 */
.L_x_1048:
[----:B------:R-:W-:Y:S05]  /*3e90*/  BSYNC.RECONVERGENT B1 ;  /* 0x0000000000017941 */ /* 0x000fea0003800200 */
.L_x_1047:
[----:B------:R-:W-:Y:S01]  /*3ea0*/  ISETP.GE.AND P1, PT, R35, R36, PT ;  /* 0x000000242300720c */ /* 0x000fe20003f26270 */
[----:B------:R-:W-:Y:S01]  /*3eb0*/  BSSY.RECONVERGENT B1, `(.L_x_1051) ;  /* 0x0000038000017945 */ /* 0x000fe20003800200 */
[----:B------:R-:W-:-:S11]  /*3ec0*/  IMAD.IADD R124, R124, 0x1, R3 ;  /* 0x000000017c7c7824 */ /* 0x000fd600078e0203 */
[----:B------:R-:W-:Y:S05]  /*3ed0*/  @P1 BRA `(.L_x_1052) ;  /* 0x0000000000d41947 */ /* 0x000fea0003800000 */
[----:B------:R-:W-:Y:S01]  /*3ee0*/  IMAD.SHL.U32 R121, R124, 0x8, RZ ;  /* 0x000000087c797824 */ /* 0x000fe200078e00ff */
[----:B------:R-:W-:Y:S01]  /*3ef0*/  BSSY.RECONVERGENT B2, `(.L_x_1053) ;  /* 0x0000009000027945 */ /* 0x000fe20003800200 */
[----:B------:R-:W-:-:S03]  /*3f00*/  MOV R38, RZ ;  /* 0x000000ff00267202 */ /* 0x000fc60000000f00 */
[----:B------:R-:W-:-:S13]  /*3f10*/  ISETP.GE.AND P3, PT, R121, R28, PT ;  /* 0x0000001c7900720c */ /* 0x000fda0003f66270 */
[----:B------:R-:W-:Y:S05]  /*3f20*/  @P3 BRA `(.L_x_1054) ;  /* 0x0000000000143947 */ /* 0x000fea0003800000 */
[----:B------:R-:W-:-:S04]  /*3f30*/  IADD3 R11, P4, PT, R27, R121, RZ ;  /* 0x000000791b0b7210 */ /* 0x000fc80007f9e0ff */
[----:B------:R-:W-:Y:S02]  /*3f40*/  LEA.HI.X.SX32 R38, R121, R33, 0x1, P4 ;  /* 0x0000002179267211 */ /* 0x000fe400020f0eff */
[----:B01----:R-:W-:-:S04]  /*3f50*/  LEA R14, P4, R11, UR8, 0x1 ;  /* 0x000000080b0e7c11 */ /* 0x003fc8000f8808ff */
[----:B------:R-:W-:-:S05]  /*3f60*/  LEA.HI.X R15, R11, UR9, R38, 0x1, P4 ;  /* 0x000000090b0f7c11 */ /* 0x000fca000a0f0c26 */
[----:B------:R2:W5:Y:S04]  /*3f70*/  LDG.E R38, desc[UR36][R14.64] ;  /* 0x000000240e267981 */ /* 0x000568000c1e1900 */
.L_x_1054:
[----:B------:R-:W-:Y:S05]  /*3f80*/  BSYNC.RECONVERGENT B2 ;  /* 0x0000000000027941 */ /* 0x000fea0003800200 */
.L_x_1053:
[----:B------:R-:W-:-:S09]  /*3f90*/  UISETP.NE.AND UP0, UPT, UR18, URZ, UPT ;  /* 0x000000ff1200728c */ /* 0x000fd2000bf05270 */
[----:B------:R-:W-:Y:S05]  /*3fa0*/  BRA.U UP0, `(.L_x_1055) ;  /* 0x0000000100347547 */ /* 0x000fea000b800000 */
[----:B------:R-:W-:Y:S01]  /*3fb0*/  ISETP.NE.AND P4, PT, R16, RZ, PT ;  /* 0x000000ff1000720c */ /* 0x000fe20003f85270 */
[----:B012---:R-:W0:-:S12]  /*3fc0*/  @!P3 LDC.64 R14, c[0x0][0x3b8] ;  /* 0x0000ee00ff0ebb82 */ /* 0x007e180000000a00 */
[----:B------:R-:W-:Y:S01]  /*3fd0*/  VOTEU.ANY UP0, P4 ;  /* 0x0000000000ff7886 */ /* 0x000fe20002000100 */
[----:B------:R-:W-:-:S13]  /*3fe0*/  PLOP3.LUT P4, PT, PT, PT, UP0, 0x80, 0x8 ;  /* 0x000000000008781c */ /* 0x000fda0003f8f008 */
[----:B------:R-:W2:Y:S01]  /*3ff0*/  @P4 LDG.E R11, desc[UR36][R122.64+0x10] ;  /* 0x000010247a0b4981 */ /* 0x000ea2000c1e1900 */
[----:B------:R-:W-:Y:S01]  /*4000*/  @!P3 IADD3 R13, P4, PT, R26, R121, RZ ;  /* 0x000000791a0db210 */ /* 0x000fe20007f9e0ff */
[----:B-----5:R-:W-:-:S03]  /*4010*/  HADD2 R38, R38, R85 ;  /* 0x0000005526267230 */ /* 0x020fc60000000000 */
[----:B------:R-:W-:Y:S02]  /*4020*/  @!P3 LEA.HI.X.SX32 R120, R121, R32, 0x1, P4 ;  /* 0x000000207978b211 */ /* 0x000fe400020f0eff */
[----:B0-----:R-:W-:-:S04]  /*4030*/  @!P3 LEA R14, P4, R13, R14, 0x1 ;  /* 0x0000000e0d0eb211 */ /* 0x001fc800078808ff */
[----:B------:R-:W-:Y:S02]  /*4040*/  @!P3 LEA.HI.X R15, R13, R15, R120, 0x1, P4 ;  /* 0x0000000f0d0fb211 */ /* 0x000fe400020f0c78 */
[----:B------:R-:W-:-:S13]  /*4050*/  PLOP3.LUT P4, PT, PT, PT, UP0, 0x80, 0x8 ;  /* 0x000000000008781c */ /* 0x000fda0003f8f008 */
[----:B--2---:R-:W-:-:S05]  /*4060*/  @P4 HFMA2 R38, R38, R11, -RZ ;  /* 0x0000000b26264231 */ /* 0x004fca00001000ff */
[----:B------:R3:W-:Y:S02]  /*4070*/  @!P3 STG.E desc[UR36][R14.64], R38 ;  /* 0x000000260e00b986 */ /* 0x0007e4000c101924 */
.L_x_1055:
[----:B------:R-:W-:Y:S01]  /*4080*/  IMAD R13, R3, 0x10, R12 ;  /* 0x00000010030d7824 */ /* 0x000fe200078e020c */
[----:B------:R-:W-:Y:S01]  /*4090*/  BSSY.RECONVERGENT B2, `(.L_x_1056) ;  /* 0x0000009000027945 */ /* 0x000fe20003800200 */
[----:B------:R-:W-:-:S03]  /*40a0*/  IMAD.MOV.U32 R120, RZ, RZ, RZ ;  /* 0x000000ffff787224 */ /* 0x000fc600078e00ff */
[----:B------:R-:W-:-:S13]  /*40b0*/  ISETP.GE.AND P3, PT, R13, R28, PT ;  /* 0x0000001c0d00720c */ /* 0x000fda0003f66270 */
[----:B------:R-:W-:Y:S05]  /*40c0*/  @P3 BRA `(.L_x_1057) ;  /* 0x0000000000143947 */ /* 0x000fea0003800000 */
[----:B------:R-:W-:-:S04]  /*40d0*/  IADD3 R11, P3, PT, R27, R13, RZ ;  /* 0x0000000d1b0b7210 */ /* 0x000fc80007f7e0ff */
[----:B0123--:R-:W-:Y:S02]  /*40e0*/  LEA.HI.X.SX32 R14, R13, R33, 0x1, P3 ;  /* 0x000000210d0e7211 */ /* 0x00ffe400018f0eff */
[----:B------:R-:W-:-:S04]  /*40f0*/  LEA R120, P3, R11, UR8, 0x1 ;  /* 0x000000080b787c11 */ /* 0x000fc8000f8608ff */
[----:B------:R-:W-:-:S05]  /*4100*/  LEA.HI.X R121, R11, UR9, R14, 0x1, P3 ;  /* 0x000000090b797c11 */ /* 0x000fca00098f0c0e */
[----:B------:R4:W5:Y:S04]  /*4110*/  LDG.E R120, desc[UR36][R120.64] ;  /* 0x0000002478787981 */ /* 0x000968000c1e1900 */
.L_x_1057:
[----:B------:R-:W-:Y:S05]  /*4120*/  BSYNC.RECONVERGENT B2 ;  /* 0x0000000000027941 */ /* 0x000fea0003800200 */
.L_x_1056:
[----:B------:R-:W-:-:S09]  /*4130*/  UISETP.NE.AND UP0, UPT, UR18, URZ, UPT ;  /* 0x000000ff1200728c */ /* 0x000fd2000bf05270 */
[----:B------:R-:W-:Y:S05]  /*4140*/  BRA.U UP0, `(.L_x_1052) ;  /* 0x0000000100387547 */ /* 0x000fea000b800000 */
[----:B------:R-:W-:-:S13]  /*4150*/  ISETP.NE.AND P3, PT, R16, RZ, PT ;  /* 0x000000ff1000720c */ /* 0x000fda0003f65270 */
[----:B------:R-:W-:Y:S01]  /*4160*/  VOTEU.ANY UP0, P3 ;  /* 0x0000000000ff7886 */ /* 0x000fe20001800100 */
[----:B------:R-:W-:Y:S02]  /*4170*/  ISETP.GE.AND P3, PT, R13, R28, PT ;  /* 0x0000001c0d00720c */ /* 0x000fe40003f66270 */
[----:B------:R-:W-:-:S11]  /*4180*/  PLOP3.LUT P4, PT, PT, PT, UP0, 0x80, 0x8 ;  /* 0x000000000008781c */ /* 0x000fd60003f8f008 */
[----:B0123--:R-:W0:Y:S01]  /*4190*/  @!P3 LDC.64 R14, c[0x0][0x3b8] ;  /* 0x0000ee00ff0ebb82 */ /* 0x00fe220000000a00 */
[----:B------:R-:W-:-:S04]  /*41a0*/  @!P3 IADD3 R11, P5, PT, R26, R13, RZ ;  /* 0x0000000d1a0bb210 */ /* 0x000fc80007fbe0ff */
[----:B------:R-:W-:Y:S02]  /*41b0*/  @!P3 LEA.HI.X.SX32 R13, R13, R32, 0x1, P5 ;  /* 0x000000200d0db211 */ /* 0x000fe400028f0eff */
[----:B0-----:R-:W-:-:S04]  /*41c0*/  @!P3 LEA R14, P5, R11, R14, 0x1 ;  /* 0x0000000e0b0eb211 */ /* 0x001fc800078a08ff */
[----:B------:R-:W-:Y:S02]  /*41d0*/  @!P3 LEA.HI.X R15, R11, R15, R13, 0x1, P5 ;  /* 0x0000000f0b0fb211 */ /* 0x000fe400028f0c0d */
[----:B------:R-:W2:Y:S01]  /*41e0*/  @P4 LDG.E R11, desc[UR36][R122.64+0x20] ;  /* 0x000020247a0b4981 */ /* 0x000ea2000c1e1900 */
[----:B------:R-:W-:Y:S01]  /*41f0*/  PLOP3.LUT P4, PT, PT, PT, UP0, 0x80, 0x8 ;  /* 0x000000000008781c */ /* 0x000fe20003f8f008 */
[----:B-----5:R-:W-:-:S12]  /*4200*/  HADD2 R120, R120, R83 ;  /* 0x0000005378787230 */ /* 0x020fd80000000000 */
[----:B--2---:R-:W-:-:S05]  /*4210*/  @P4 HMUL2 R120, R120, R11 ;  /* 0x0000000b78784232 */ /* 0x004fca0000000000 */
[----:B------:R0:W-:Y:S02]  /*4220*/  @!P3 STG.E desc[UR36][R14.64], R120 ;  /* 0x000000780e00b986 */ /* 0x0001e4000c101924 */
.L_x_1052:
[----:B------:R-:W-:Y:S05]  /*4230*/  BSYNC.RECONVERGENT B1 ;  /* 0x0000000000017941 */ /* 0x000fea0003800200 */
.L_x_1051:
[----:B------:R-:W-:Y:S04]  /*4240*/  BSSY.RECONVERGENT B1, `(.L_x_1058) ;  /* 0x000003a000017945 */ /* 0x000fe80003800200 */
[----:B------:R-:W-:Y:S05]  /*4250*/  @P1 BRA `(.L_x_1059) ;  /* 0x0000000000e01947 */ /* 0x000fea0003800000 */
[----:B------:R-:W-:Y:S01]  /*4260*/  LEA R13, R3, R124, 0x1 ;  /* 0x0000007c030d7211 */ /* 0x000fe200078e08ff */
[----:B------:R-:W-:Y:S01]  /*4270*/  BSSY.RECONVERGENT B2, `(.L_x_1060) ;  /* 0x000000a000027945 */ /* 0x000fe20003800200 */
[----:B------:R-:W-:-:S03]  /*4280*/  IMAD.MOV.U32 R39, RZ, RZ, RZ ;  /* 0x000000ffff277224 */ /* 0x000fc600078e00ff */
[----:B------:R-:W-:-:S05]  /*4290*/  IMAD.SHL.U32 R13, R13, 0x8, RZ ;  /* 0x000000080d0d7824 */ /* 0x000fca00078e00ff */
[----:B------:R-:W-:-:S13]  /*42a0*/  ISETP.GE.AND P3, PT, R13, R28, PT ;  /* 0x0000001c0d00720c */ /* 0x000fda0003f66270 */
[----:B------:R-:W-:Y:S05]  /*42b0*/  @P3 BRA `(.L_x_1061) ;  /* 0x0000000000143947 */ /* 0x000fea0003800000 */
[----:B------:R-:W-:-:S04]  /*42c0*/  IADD3 R11, P3, PT, R27, R13, RZ ;  /* 0x0000000d1b0b7210 */ /* 0x000fc80007f7e0ff */
[----:B0123--:R-:W-:Y:S02]  /*42d0*/  LEA.HI.X.SX32 R15, R13, R33, 0x1, P3 ;  /* 0x000000210d0f7211 */ /* 0x00ffe400018f0eff */
[----:B------:R-:W-:-:S04]  /*42e0*/  LEA R14, P3, R11, UR8, 0x1 ;  /* 0x000000080b0e7c11 */ /* 0x000fc8000f8608ff */
[----:B------:R-:W-:-:S05]  /*42f0*/  LEA.HI.X R15, R11, UR9, R15, 0x1, P3 ;  /* 0x000000090b0f7c11 */ /* 0x000fca00098f0c0f */
[----:B------:R0:W5:Y:S04]  /*4300*/  LDG.E R39, desc[UR36][R14.64] ;  /* 0x000000240e277981 */ /* 0x000168000c1e1900 */
.L_x_1061:
[----:B------:R-:W-:Y:S05]  /*4310*/  BSYNC.RECONVERGENT B2 ;  /* 0x0000000000027941 */ /* 0x000fea0003800200 */
.L_x_1060:
        /* <DEDUP_REMOVED lines=13> */
[----:B-----5:R-:W-:-:S12]  /*43f0*/  HFMA2 R39, R39, 1, 1, R82 ;  /* 0x3c003c0027277831 */ /* 0x020fd80000000052 */
[----:B--2---:R-:W-:-:S05]  /*4400*/  @P4 HMUL2 R39, R39, R11 ;  /* 0x0000000b27274232 */ /* 0x004fca0000000000 */
[----:B------:R0:W-:Y:S02]  /*4410*/  @!P3 STG.E desc[UR36][R14.64], R39 ;  /* 0x000000270e00b986 */ /* 0x0001e4000c101924 */
.L_x_1062:
[----:B------:R-:W-:Y:S05]  /*4420*/  @P1 BRA `(.L_x_1059) ;  /* 0x00000000006c1947 */ /* 0x000fea0003800000 */
[----:B------:R-:W-:Y:S01]  /*4430*/  LEA R13, R3, R12, 0x5 ;  /* 0x0000000c030d7211 */ /* 0x000fe200078e28ff */
[----:B------:R-:W-:Y:S01]  /*4440*/  BSSY.RECONVERGENT B2, `(.L_x_1063) ;  /* 0x0000009000027945 */ /* 0x000fe20003800200 */
[----:B------:R-:W-:Y:S02]  /*4450*/  IMAD.MOV.U32 R40, RZ, RZ, RZ ;  /* 0x000000ffff287224 */ /* 0x000fe400078e00ff */
[----:B------:R-:W-:-:S13]  /*4460*/  ISETP.GE.AND P3, PT, R13, R28, PT ;  /* 0x0000001c0d00720c */ /* 0x000fda0003f66270 */
[----:B------:R-:W-:Y:S05]  /*4470*/  @P3 BRA `(.L_x_1064) ;  /* 0x0000000000143947 */ /* 0x000fea0003800000 */
[----:B------:R-:W-:-:S04]  /*4480*/  IADD3 R11, P3, PT, R27, R13, RZ ;  /* 0x0000000d1b0b7210 */ /* 0x000fc80007f7e0ff */
[----:B------:R-:W-:Y:S02]  /*4490*/  LEA.HI.X.SX32 R40, R13, R33, 0x1, P3 ;  /* 0x000000210d287211 */ /* 0x000fe400018f0eff */
[----:B0123--:R-:W-:-:S04]  /*44a0*/  LEA R14, P3, R11, UR8, 0x1 ;  /* 0x000000080b0e7c11 */ /* 0x00ffc8000f8608ff */
[----:B------:R-:W-:-:S05]  /*44b0*/  LEA.HI.X R15, R11, UR9, R40, 0x1, P3 ;  /* 0x000000090b0f7c11 */ /* 0x000fca00098f0c28 */
[----:B------:R0:W5:Y:S04]  /*44c0*/  LDG.E R40, desc[UR36][R14.64] ;  /* 0x000000240e287981 */ /* 0x000168000c1e1900 */
.L_x_1064:
[----:B------:R-:W-:Y:S05]  /*44d0*/  BSYNC.RECONVERGENT B2 ;  /* 0x0000000000027941 */ /* 0x000fea0003800200 */
.L_x_1063:
        /* <DEDUP_REMOVED lines=14> */
[----:B--2---:R-:W-:-:S05]  /*45c0*/  @P4 HFMA2 R40, R40, R11, -RZ ;  /* 0x0000000b28284231 */ /* 0x004fca00001000ff */
[----:B------:R0:W-:Y:S02]  /*45d0*/  @!P3 STG.E desc[UR36][R14.64], R40 ;  /* 0x000000280e00b986 */ /* 0x0001e4000c101924 */
.L_x_1059:
[----:B------:R-:W-:Y:S05]  /*45e0*/  BSYNC.RECONVERGENT B1 ;  /* 0x0000000000017941 */ /* 0x000fea0003800200 */
.L_x_1058:
        /* <DEDUP_REMOVED lines=8> */
[----:B------:R-:W-:-:S04]  /*4670*/  IADD3 R11, P4, PT, R27, R13, RZ ;  /* 0x0000000d1b0b7210 */ /* 0x000fc80007f9e0ff */
[----:B0123--:R-:W-:Y:S02]  /*4680*/  LEA.HI.X.SX32 R15, R13, R33, 0x1, P4 ;  /* 0x000000210d0f7211 */ /* 0x00ffe400020f0eff */
[----:B------:R-:W-:-:S04]  /*4690*/  LEA R14, P4, R11, UR8, 0x1 ;  /* 0x000000080b0e7c11 */ /* 0x000fc8000f8808ff */
[----:B------:R-:W-:-:S05]  /*46a0*/  LEA.HI.X R15, R11, UR9, R15, 0x1, P4 ;  /* 0x000000090b0f7c11 */ /* 0x000fca000a0f0c0f */
[----:B------:R0:W5:Y:S04]  /*46b0*/  LDG.E R41, desc[UR36][R14.64] ;  /* 0x000000240e297981 */ /* 0x000168000c1e1900 */
.L_x_1068:
[----:B------:R-:W-:Y:S05]  /*46c0*/  BSYNC.RECONVERGENT B2 ;  /* 0x0000000000027941 */ /* 0x000fea0003800200 */
.L_x_1067:
[----:B------:R-:W-:-:S09]  /*46d0*/  UISETP.NE.AND UP0, UPT, UR18, URZ, UPT ;  /* 0x000000ff1200728c */ /* 0x000fd2000bf05270 */
[----:B------:R-:W-:Y:S05]  /*46e0*/  BRA.U UP0, `(.L_x_1066) ;  /* 0x0000000100347547 */ /* 0x000fea000b800000 */
[----:B0123--:R-:W0:Y:S01]  /*46f0*/  @!P3 LDC.64 R14, c[0x0][0x3b8] ;  /* 0x0000ee00ff0ebb82 */ /* 0x00fe220000000a00 */
[----:B------:R-:W-:Y:S02]  /*4700*/  ISETP.NE.AND P4, PT, R16, RZ, PT ;  /* 0x000000ff1000720c */ /* 0x000fe40003f85270 */
[----:B------:R-:W-:-:S04]  /*4710*/  @!P3 IADD3 R11, P5, PT, R26, R13, RZ ;  /* 0x0000000d1a0bb210 */ /* 0x000fc80007fbe0ff */
[----:B------:R-:W-:-:S07]  /*4720*/  @!P3 LEA.HI.X.SX32 R13, R13, R32, 0x1, P5 ;  /* 0x000000200d0db211 */ /* 0x000fce00028f0eff */
[----:B------:R-:W-:Y:S01]  /*4730*/  VOTEU.ANY UP0, P4 ;  /* 0x0000000000ff7886 */ /* 0x000fe20002000100 */
[----:B------:R-:W-:Y:S02]  /*4740*/  PLOP3.LUT P4, PT, PT, PT, UP0, 0x80, 0x8 ;  /* 0x000000000008781c */ /* 0x000fe40003f8f008 */
[----:B0-----:R-:W-:-:S04]  /*4750*/  @!P3 LEA R14, P5, R11, R14, 0x1 ;  /* 0x0000000e0b0eb211 */ /* 0x001fc800078a08ff */
[----:B------:R-:W-:-:S07]  /*4760*/  @!P3 LEA.HI.X R15, R11, R15, R13, 0x1, P5 ;  /* 0x0000000f0b0fb211 */ /* 0x000fce00028f0c0d */
[----:B------:R-:W2:Y:S01]  /*4770*/  @P4 LDG.E R11, desc[UR36][R122.64+0x50] ;  /* 0x000050247a0b4981 */ /* 0x000ea2000c1e1900 */
[----:B------:R-:W-:Y:S01]  /*4780*/  PLOP3.LUT P4, PT, PT, PT, UP0, 0x80, 0x8 ;  /* 0x000000000008781c */ /* 0x000fe20003f8f008 */
[----:B-----5:R-:W-:-:S12]  /*4790*/  HADD2 R41, R41, R80 ;  /* 0x0000005029297230 */ /* 0x020fd80000000000 */
[----:B--2---:R-:W-:-:S05]  /*47a0*/  @P4 HMUL2 R41, R41, R11 ;  /* 0x0000000b29294232 */ /* 0x004fca0000000000 */
[----:B------:R0:W-:Y:S02]  /*47b0*/  @!P3 STG.E desc[UR36][R14.64], R41 ;  /* 0x000000290e00b986 */ /* 0x0001e4000c101924 */
.L_x_1066:
[----:B------:R-:W-:Y:S05]  /*47c0*/  BSYNC.RECONVERGENT B1 ;  /* 0x0000000000017941 */ /* 0x000fea0003800200 */
.L_x_1065:
        /* <DEDUP_REMOVED lines=13> */
.L_x_1072:
[----:B------:R-:W-:Y:S05]  /*48a0*/  BSYNC.RECONVERGENT B2 ;  /* 0x0000000000027941 */ /* 0x000fea0003800200 */
.L_x_1071:
        /* <DEDUP_REMOVED lines=12> */
[----:B-----5:R-:W-:-:S12]  /*4970*/  HFMA2 R42, R42, 1, 1, R79 ;  /* 0x3c003c002a2a7831 */ /* 0x020fd8000000004f */
[----:B--2---:R-:W-:-:S05]  /*4980*/  @P4 HMUL2 R42, R42, R11 ;  /* 0x0000000b2a2a4232 */ /* 0x004fca0000000000 */
[----:B------:R0:W-:Y:S02]  /*4990*/  @!P3 STG.E desc[UR36][R14.64], R42 ;  /* 0x0000002a0e00b986 */ /* 0x0001e4000c101924 */
.L_x_1070:
[----:B------:R-:W-:Y:S05]  /*49a0*/  BSYNC.RECONVERGENT B1 ;  /* 0x0000000000017941 */ /* 0x000fea0003800200 */
.L_x_1069:
        /* <DEDUP_REMOVED lines=13> */
.L_x_1076:
[----:B------:R-:W-:Y:S05]  /*4a80*/  BSYNC.RECONVERGENT B2 ;  /* 0x0000000000027941 */ /* 0x000fea0003800200 */
.L_x_1075:
[----:B------:R-:W-:-:S09]  /*4a90*/  UISETP.NE.AND UP0, UPT, UR18, URZ, UPT ;  /* 0x000000ff1200728c */ /* 0x000fd2000bf05270 */
[----:B------:R-:W-:Y:S05]  /*4aa0*/  BRA.U UP0, `(.L_x_1077) ;  /* 0x0000000100347547 */ /* 0x000fea000b800000 */
[----:B------:R-:W-:Y:S01]  /*4ab0*/  ISETP.NE.AND P4, PT, R16, RZ, PT ;  /* 0x000000ff1000720c */ /* 0x000fe20003f85270 */
[----:B0123--:R-:W0:-:S12]  /*4ac0*/  @!P3 LDC.64 R14, c[0x0][0x3b8] ;  /* 0x0000ee00ff0ebb82 */ /* 0x00fe180000000a00 */
        /* <DEDUP_REMOVED lines=11> */
.L_x_1077:
[----:B------:R-:W-:Y:S01]  /*4b80*/  IMAD R13, R3, 0x40, R12 ;  /* 0x00000040030d7824 */ /* 0x000fe200078e020c */
[----:B------:R-:W-:Y:S01]  /*4b90*/  BSSY.RECONVERGENT B2, `(.L_x_1078) ;  /* 0x0000009000027945 */ /* 0x000fe20003800200 */
[----:B------:R-:W-:-:S03]  /*4ba0*/  MOV R119, RZ ;  /* 0x000000ff00777202 */ /* 0x000fc60000000f00 */
[----:B------:R-:W-:-:S13]  /*4bb0*/  ISETP.GE.AND P3, PT, R13, R28, PT ;  /* 0x0000001c0d00720c */ /* 0x000fda0003f66270 */
[----:B------:R-:W-:Y:S05]  /*4bc0*/  @P3 BRA `(.L_x_1079) ;  /* 0x0000000000143947 */ /* 0x000fea0003800000 */
[----:B------:R-:W-:-:S04]  /*4bd0*/  IADD3 R11, P3, PT, R27, R13, RZ ;  /* 0x0000000d1b0b7210 */ /* 0x000fc80007f7e0ff */
[----:B0123--:R-:W-:Y:S02]  /*4be0*/  LEA.HI.X.SX32 R15, R13, R33, 0x1, P3 ;  /* 0x000000210d0f7211 */ /* 0x00ffe400018f0eff */
[----:B------:R-:W-:-:S04]  /*4bf0*/  LEA R14, P3, R11, UR8, 0x1 ;  /* 0x000000080b0e7c11 */ /* 0x000fc8000f8608ff */
[----:B------:R-:W-:-:S05]  /*4c00*/  LEA.HI.X R15, R11, UR9, R15, 0x1, P3 ;  /* 0x000000090b0f7c11 */ /* 0x000fca00098f0c0f */
[----:B------:R0:W5:Y:S04]  /*4c10*/  LDG.E R119, desc[UR36][R14.64] ;  /* 0x000000240e777981 */ /* 0x000168000c1e1900 */
.L_x_1079:
[----:B------:R-:W-:Y:S05]  /*4c20*/  BSYNC.RECONVERGENT B2 ;  /* 0x0000000000027941 */ /* 0x000fea0003800200 */
.L_x_1078:
        /* <DEDUP_REMOVED lines=16> */
.L_x_1074:
[----:B------:R-:W-:Y:S05]  /*4d30*/  BSYNC.RECONVERGENT B1 ;  /* 0x0000000000017941 */ /* 0x000fea0003800200 */
.L_x_1073:
[----:B------:R-:W-:Y:S01]  /*4d40*/  BSSY.RECONVERGENT B1, `(.L_x_1080) ;  /* 0x000001d000017945 */ /* 0x000fe20003800200 */
[----:B------:R-:W-:-:S03]  /*4d50*/  IMAD R124, R3, 0x2, R124 ;  /* 0x00000002037c7824 */ /* 0x000fc600078e027c */
        /* <DEDUP_REMOVED lines=8> */
[----:B0123--:R-:W-:-:S04]  /*4de0*/  LEA R14, P4, R11, UR8, 0x1 ;  /* 0x000000080b0e7c11 */ /* 0x00ffc8000f8808ff */
[----:B------:R-:W-:-:S05]  /*4df0*/  LEA.HI.X R15, R11, UR9, R44, 0x1, P4 ;  /* 0x000000090b0f7c11 */ /* 0x000fca000a0f0c2c */
[----:B------:R0:W5:Y:S04]  /*4e00*/  LDG.E R44, desc[UR36][R14.64] ;  /* 0x000000240e2c7981 */ /* 0x000168000c1e1900 */
.L_x_1083:
[----:B------:R-:W-:Y:S05]  /*4e10*/  BSYNC.RECONVERGENT B2 ;  /* 0x0000000000027941 */ /* 0x000fea0003800200 */
.L_x_1082:
        /* <DEDUP_REMOVED lines=15> */
.L_x_1081:
[----:B------:R-:W-:Y:S05]  /*4f10*/  BSYNC.RECONVERGENT B1 ;  /* 0x0000000000017941 */ /* 0x000fea0003800200 */
.L_x_1080:
[----:B------:R-:W-:Y:S01]  /*4f20*/  BSSY.RECONVERGENT B1, `(.L_x_1084) ;  /* 0x000001d000017945 */ /* 0x000fe20003800200 */
[----:B------:R-:W-:-:S03]  /*4f30*/  IMAD.IADD R124, R124, 0x1, R3 ;  /* 0x000000017c7c7824 */ /* 0x000fc600078e0203 */
[----:B------:R-:W-:Y:S05]  /*4f40*/  @P1 BRA `(.L_x_1085) ;  /* 0x0000000000681947 */ /* 0x000fea0003800000 */
[----:B------:R-:W-:Y:S01]  /*4f50*/  IMAD.SHL.U32 R13, R124, 0x8, RZ ;  /* 0x000000087c0d7824 */ /* 0x000fe200078e00ff */
        /* <DEDUP_REMOVED lines=9> */
.L_x_1087:
[----:B------:R-:W-:Y:S05]  /*4ff0*/  BSYNC.RECONVERGENT B2 ;  /* 0x0000000000027941 */ /* 0x000fea0003800200 */
.L_x_1086:
        /* <DEDUP_REMOVED lines=13> */
[----:B--2---:R-:W-:-:S05]  /*50d0*/  @P4 HFMA2 R45, R45, R11, -RZ ;  /* 0x0000000b2d2d4231 */ /* 0x004fca00001000ff */
[----:B------:R0:W-:Y:S02]  /*50e0*/  @!P3 STG.E desc[UR36][R14.64], R45 ;  /* 0x0000002d0e00b986 */ /* 0x0001e4000c101924 */
.L_x_1085:
[----:B------:R-:W-:Y:S05]  /*50f0*/  BSYNC.RECONVERGENT B1 ;  /* 0x0000000000017941 */ /* 0x000fea0003800200 */
.L_x_1084:
        /* <DEDUP_REMOVED lines=13> */
.L_x_1091:
[----:B------:R-:W-:Y:S05]  /*51d0*/  BSYNC.RECONVERGENT B2 ;  /* 0x0000000000027941 */ /* 0x000fea0003800200 */
.L_x_1090:
        /* <DEDUP_REMOVED lines=15> */
.L_x_1089:
[----:B------:R-:W-:Y:S05]  /*52d0*/  BSYNC.RECONVERGENT B1 ;  /* 0x0000000000017941 */ /* 0x000fea0003800200 */
.L_x_1088:
[----:B------:R-:W-:Y:S01]  /*52e0*/  BSSY.RECONVERGENT B1, `(.L_x_1092) ;  /* 0x000001d000017945 */ /* 0x000fe20003800200 */
[----:B------:R-:W-:-:S03]  /*52f0*/  IMAD.IADD R124, R124, 0x1, R3 ;  /* 0x000000017c7c7824 */ /* 0x000fc600078e0203 */
[----:B------:R-:W-:Y:S05]  /*5300*/  @P1 BRA `(.L_x_1093) ;  /* 0x0000000000681947 */ /* 0x000fea0003800000 */
[----:B------:R-:W-:Y:S01]  /*5310*/  IMAD.SHL.U32 R13, R124, 0x8, RZ ;  /* 0x000000087c0d7824 */ /* 0x000fe200078e00ff */
[----:B------:R-:W-:Y:S01]  /*5320*/  BSSY.RECONVERGENT B2, `(.L_x_1094) ;  /* 0x0000009000027945 */ /* 0x000fe20003800200 */
[----:B------:R-:W-:-:S03]  /*5330*/  HFMA2 R47, -RZ, RZ, 0, 0 ;  /* 0x00000000ff2f7431 */ /* 0x000fc600000001ff */
[----:B------:R-:W-:-:S13]  /*5340*/  ISETP.GE.AND P3, PT, R13, R28, PT ;  /* 0x0000001c0d00720c */ /* 0x000fda0003f66270 */
[----:B------:R-:W-:Y:S05]  /*5350*/  @P3 BRA `(.L_x_1095) ;  /* 0x0000000000143947 */ /* 0x000fea0003800000 */
[----:B------:R-:W-:-:S04]  /*5360*/  IADD3 R11, P4, PT, R27, R13, RZ ;  /* 0x0000000d1b0b7210 */ /* 0x000fc80007f9e0ff */
[----:B0123--:R-:W-:Y:S02]  /*5370*/  LEA.HI.X.SX32 R15, R13, R33, 0x1, P4 ;  /* 0x000000210d0f7211 */ /* 0x00ffe400020f0eff */
[----:B------:R-:W-:-:S04]  /*5380*/  LEA R14, P4, R11, UR8, 0x1 ;  /* 0x000000080b0e7c11 */ /* 0x000fc8000f8808ff */
[----:B------:R-:W-:-:S05]  /*5390*/  LEA.HI.X R15, R11, UR9, R15, 0x1, P4 ;  /* 0x000000090b0f7c11 */ /* 0x000fca000a0f0c0f */
[----:B------:R0:W5:Y:S04]  /*53a0*/  LDG.E R47, desc[UR36][R14.64] ;  /* 0x000000240e2f7981 */ /* 0x000168000c1e1900 */
.L_x_1095:
[----:B------:R-:W-:Y:S05]  /*53b0*/  BSYNC.RECONVERGENT B2 ;  /* 0x0000000000027941 */ /* 0x000fea0003800200 */
.L_x_1094:
        /* <DEDUP_REMOVED lines=15> */
.L_x_1093:
[----:B------:R-:W-:Y:S05]  /*54b0*/  BSYNC.RECONVERGENT B1 ;  /* 0x0000000000017941 */ /* 0x000fea0003800200 */
.L_x_1092:
        /* <DEDUP_REMOVED lines=13> */
.L_x_1099:
[----:B------:R-:W-:Y:S05]  /*5590*/  BSYNC.RECONVERGENT B2 ;  /* 0x0000000000027941 */ /* 0x000fea0003800200 */
.L_x_1098:
        /* <DEDUP_REMOVED lines=15> */
.L_x_1097:
[----:B------:R-:W-:Y:S05]  /*5690*/  BSYNC.RECONVERGENT B1 ;  /* 0x0000000000017941 */ /* 0x000fea0003800200 */
.L_x_1096:
        /* <DEDUP_REMOVED lines=13> */
.L_x_1103:
[----:B------:R-:W-:Y:S05]  /*5770*/  BSYNC.RECONVERGENT B2 ;  /* 0x0000000000027941 */ /* 0x000fea0003800200 */
.L_x_1102:
        /* <DEDUP_REMOVED lines=15> */
.L_x_1101:
[----:B------:R-:W-:Y:S05]  /*5870*/  BSYNC.RECONVERGENT B1 ;  /* 0x0000000000017941 */ /* 0x000fea0003800200 */
.L_x_1100:
        /* <DEDUP_REMOVED lines=13> */
.L_x_1107:
[----:B------:R-:W-:Y:S05]  /*5950*/  BSYNC.RECONVERGENT B2 ;  /* 0x0000000000027941 */ /* 0x000fea0003800200 */
.L_x_1106:
        /* <DEDUP_REMOVED lines=15> */
.L_x_1105:
[----:B------:R-:W-:Y:S05]  /*5a50*/  BSYNC.RECONVERGENT B1 ;  /* 0x0000000000017941 */ /* 0x000fea0003800200 */
.L_x_1104:
[----:B------:R-:W-:Y:S01]  /*5a60*/  BSSY.RECONVERGENT B1, `(.L_x_1108) ;  /* 0x000001c000017945 */ /* 0x000fe20003800200 */
[----:B----4-:R-:W-:-:S03]  /*5a70*/  IMAD R121, R3, 0x80, R12 ;  /* 0x0000008003797824 */ /* 0x010fc600078e020c */
[----:B------:R-:W-:Y:S05]  /*5a80*/  @P1 BRA `(.L_x_1109) ;  /* 0x0000000000641947 */ /* 0x000fea0003800000 */
[----:B------:R-:W-:Y:S01]  /*5a90*/  ISETP.GE.AND P3, PT, R121, R28, PT ;  /* 0x0000001c7900720c */ /* 0x000fe20003f66270 */
[----:B------:R-:W-:Y:S01]  /*5aa0*/  BSSY.RECONVERGENT B2, `(.L_x_1110) ;  /* 0x0000008000027945 */ /* 0x000fe20003800200 */
[----:B------:R-:W-:-:S11]  /*5ab0*/  IMAD.MOV.U32 R51, RZ, RZ, RZ ;  /* 0x000000ffff337224 */ /* 0x000fd600078e00ff */
[----:B------:R-:W-:Y:S05]  /*5ac0*/  @P3 BRA `(.L_x_1111) ;  /* 0x0000000000143947 */ /* 0x000fea0003800000 */
[----:B------:R-:W-:-:S04]  /*5ad0*/  IADD3 R11, P4, PT, R27, R121, RZ ;  /* 0x000000791b0b7210 */ /* 0x000fc80007f9e0ff */
[----:B0123--:R-:W-:Y:S02]  /*5ae0*/  LEA.HI.X.SX32 R14, R121, R33, 0x1, P4 ;  /* 0x00000021790e7211 */ /* 0x00ffe400020f0eff */
[----:B------:R-:W-:-:S04]  /*5af0*/  LEA R12, P4, R11, UR8, 0x1 ;  /* 0x000000080b0c7c11 */ /* 0x000fc8000f8808ff */
[----:B------:R-:W-:-:S05]  /*5b00*/  LEA.HI.X R13, R11, UR9, R14, 0x1, P4 ;  /* 0x000000090b0d7c11 */ /* 0x000fca000a0f0c0e */
[----:B------:R4:W5:Y:S04]  /*5b10*/  LDG.E R51, desc[UR36][R12.64] ;  /* 0x000000240c337981 */ /* 0x000968000c1e1900 */
.L_x_1111:
[----:B------:R-:W-:Y:S05]  /*5b20*/  BSYNC.RECONVERGENT B2 ;  /* 0x0000000000027941 */ /* 0x000fea0003800200 */
.L_x_1110:
[----:B------:R-:W-:-:S09]  /*5b30*/  UISETP.NE.AND UP0, UPT, UR18, URZ, UPT ;  /* 0x000000ff1200728c */ /* 0x000fd2000bf05270 */
[----:B------:R-:W-:Y:S05]  /*5b40*/  BRA.U UP0, `(.L_x_1109) ;  /* 0x0000000100347547 */ /* 0x000fea000b800000 */
[----:B------:R-:W-:Y:S01]  /*5b50*/  ISETP.NE.AND P4, PT, R16, RZ, PT ;  /* 0x000000ff1000720c */ /* 0x000fe20003f85270 */
[----:B0123--:R-:W0:-:S12]  /*5b60*/  @!P3 LDC.64 R14, c[0x0][0x3b8] ;  /* 0x0000ee00ff0ebb82 */ /* 0x00fe180000000a00 */
[----:B------:R-:W-:Y:S01]  /*5b70*/  VOTEU.ANY UP0, P4 ;  /* 0x0000000000ff7886 */ /* 0x000fe20002000100 */
[----:B------:R-:W-:-:S13]  /*5b80*/  PLOP3.LUT P4, PT, PT, PT, UP0, 0x80, 0x8 ;  /* 0x000000000008781c */ /* 0x000fda0003f8f008 */
[----:B----4-:R-:W2:Y:S01]  /*5b90*/  @P4 LDG.E R12, desc[UR36][R122.64+0x100] ;  /* 0x000100247a0c4981 */ /* 0x010ea2000c1e1900 */
[----:B------:R-:W-:Y:S01]  /*5ba0*/  @!P3 IADD3 R11, P4, PT, R26, R121, RZ ;  /* 0x000000791a0bb210 */ /* 0x000fe20007f9e0ff */
[----:B-----5:R-:W-:-:S03]  /*5bb0*/  HFMA2 R51, R51, 1, 1, R68 ;  /* 0x3c003c0033337831 */ /* 0x020fc60000000044 */
[----:B------:R-:W-:Y:S02]  /*5bc0*/  @!P3 LEA.HI.X.SX32 R121, R121, R32, 0x1, P4 ;  /* 0x000000207979b211 */ /* 0x000fe400020f0eff */
[----:B0-----:R-:W-:-:S04]  /*5bd0*/  @!P3 LEA R14, P4, R11, R14, 0x1 ;  /* 0x0000000e0b0eb211 */ /* 0x001fc800078808ff */
[----:B------:R-:W-:Y:S02]  /*5be0*/  @!P3 LEA.HI.X R15, R11, R15, R121, 0x1, P4 ;  /* 0x0000000f0b0fb211 */ /* 0x000fe400020f0c79 */
[----:B------:R-:W-:-:S13]  /*5bf0*/  PLOP3.LUT P4, PT, PT, PT, UP0, 0x80, 0x8 ;  /* 0x000000000008781c */ /* 0x000fda0003f8f008 */
[----:B--2---:R-:W-:-:S05]  /*5c00*/  @P4 HMUL2 R51, R51, R12 ;  /* 0x0000000c33334232 */ /* 0x004fca0000000000 */
[----:B------:R0:W-:Y:S02]  /*5c10*/  @!P3 STG.E desc[UR36][R14.64], R51 ;  /* 0x000000330e00b986 */ /* 0x0001e4000c101924 */
.L_x_1109:
[----:B------:R-:W-:Y:S05]  /*5c20*/  BSYNC.RECONVERGENT B1 ;  /* 0x0000000000017941 */ /* 0x000fea0003800200 */
.L_x_1108:
[----:B------:R-:W-:Y:S01]  /*5c30*/  BSSY.RECONVERGENT B1, `(.L_x_1112) ;  /* 0x000001d000017945 */ /* 0x000fe20003800200 */
[----:B------:R-:W-:-:S03]  /*5c40*/  LEA R124, R3, R124, 0x1 ;  /* 0x0000007c037c7211 */ /* 0x000fc600078e08ff */
[----:B------:R-:W-:Y:S05]  /*5c50*/  @P1 BRA `(.L_x_1113) ;  /* 0x0000000000681947 */ /* 0x000fea0003800000 */
[----:B------:R-:W-:Y:S01]  /*5c60*/  IMAD.SHL.U32 R121, R124, 0x8, RZ ;  /* 0x000000087c797824 */ /* 0x000fe200078e00ff */
[----:B------:R-:W-:Y:S01]  /*5c70*/  BSSY.RECONVERGENT B2, `(.L_x_1114) ;  /* 0x0000009000027945 */ /* 0x000fe20003800200 */
[----:B------:R-:W-:-:S03]  /*5c80*/  IMAD.MOV.U32 R52, RZ, RZ, RZ ;  /* 0x000000ffff347224 */ /* 0x000fc600078e00ff */
[----:B------:R-:W-:-:S13]  /*5c90*/  ISETP.GE.AND P3, PT, R121, R28, PT ;  /* 0x0000001c7900720c */ /* 0x000fda0003f66270 */
[----:B------:R-:W-:Y:S05]  /*5ca0*/  @P3 BRA `(.L_x_1115) ;  /* 0x0000000000143947 */ /* 0x000fea0003800000 */
[----:B------:R-:W-:-:S04]  /*5cb0*/  IADD3 R11, P4, PT, R27, R121, RZ ;  /* 0x000000791b0b7210 */ /* 0x000fc80007f9e0ff */
[----:B0123--:R-:W-:Y:S02]  /*5cc0*/  LEA.HI.X.SX32 R14, R121, R33, 0x1, P4 ;  /* 0x00000021790e7211 */ /* 0x00ffe400020f0eff */
[----:B----4-:R-:W-:-:S04]  /*5cd0*/  LEA R12, P4, R11, UR8, 0x1 ;  /* 0x000000080b0c7c11 */ /* 0x010fc8000f8808ff */
[----:B------:R-:W-:-:S05]  /*5ce0*/  LEA.HI.X R13, R11, UR9, R14, 0x1, P4 ;  /* 0x000000090b0d7c11 */ /* 0x000fca000a0f0c0e */
[----:B------:R0:W5:Y:S04]  /*5cf0*/  LDG.E R52, desc[UR36][R12.64] ;  /* 0x000000240c347981 */ /* 0x000168000c1e1900 */
.L_x_1115:
[----:B------:R-:W-:Y:S05]  /*5d00*/  BSYNC.RECONVERGENT B2 ;  /* 0x0000000000027941 */ /* 0x000fea0003800200 */
.L_x_1114:
[----:B------:R-:W-:-:S09]  /*5d10*/  UISETP.NE.AND UP0, UPT, UR18, URZ, UPT ;  /* 0x000000ff1200728c */ /* 0x000fd2000bf05270 */
[----:B------:R-:W-:Y:S05]  /*5d20*/  BRA.U UP0, `(.L_x_1113) ;  /* 0x0000000100347547 */ /* 0x000fea000b800000 */
[----:B------:R-:W-:Y:S01]  /*5d30*/  ISETP.NE.AND P4, PT, R16, RZ, PT ;  /* 0x000000ff1000720c */ /* 0x000fe20003f85270 */
[----:B0123--:R-:W0:-:S12]  /*5d40*/  @!P3 LDC.64 R14, c[0x0][0x3b8] ;  /* 0x0000ee00ff0ebb82 */ /* 0x00fe180000000a00 */
[----:B------:R-:W-:Y:S01]  /*5d50*/  VOTEU.ANY UP0, P4 ;  /* 0x0000000000ff7886 */ /* 0x000fe20002000100 */
[----:B------:R-:W-:-:S13]  /*5d60*/  PLOP3.LUT P4, PT, PT, PT, UP0, 0x80, 0x8 ;  /* 0x000000000008781c */ /* 0x000fda0003f8f008 */
[----:B------:R-:W2:Y:S01]  /*5d70*/  @P4 LDG.E R11, desc[UR36][R122.64+0x110] ;  /* 0x000110247a0b4981 */ /* 0x000ea2000c1e1900 */
[----:B----4-:R-:W-:Y:S01]  /*5d80*/  @!P3 IADD3 R12, P4, PT, R26, R121, RZ ;  /* 0x000000791a0cb210 */ /* 0x010fe20007f9e0ff */
[----:B-----5:R-:W-:-:S03]  /*5d90*/  HADD2 R52, R52, R69 ;  /* 0x0000004534347230 */ /* 0x020fc60000000000 */
[----:B------:R-:W-:Y:S02]  /*5da0*/  @!P3 LEA.HI.X.SX32 R121, R121, R32, 0x1, P4 ;  /* 0x000000207979b211 */ /* 0x000fe400020f0eff */
[----:B0-----:R-:W-:-:S04]  /*5db0*/  @!P3 LEA R14, P4, R12, R14, 0x1 ;  /* 0x0000000e0c0eb211 */ /* 0x001fc800078808ff */
[----:B------:R-:W-:Y:S02]  /*5dc0*/  @!P3 LEA.HI.X R15, R12, R15, R121, 0x1, P4 ;  /* 0x0000000f0c0fb211 */ /* 0x000fe400020f0c79 */
[----:B------:R-:W-:-:S13]  /*5dd0*/  PLOP3.LUT P4, PT, PT, PT, UP0, 0x80, 0x8 ;  /* 0x000000000008781c */ /* 0x000fda0003f8f008 */
[----:B--2---:R-:W-:-:S05]  /*5de0*/  @P4 HFMA2 R52, R52, R11, -RZ ;  /* 0x0000000b34344231 */ /* 0x004fca00001000ff */
[----:B------:R0:W-:Y:S02]  /*5df0*/  @!P3 STG.E desc[UR36][R14.64], R52 ;  /* 0x000000340e00b986 */ /* 0x0001e4000c101924 */
.L_x_1113:
[----:B------:R-:W-:Y:S05]  /*5e00*/  BSYNC.RECONVERGENT B1 ;  /* 0x0000000000017941 */ /* 0x000fea0003800200 */
.L_x_1112:
[----:B------:R-:W-:Y:S01]  /*5e10*/  BSSY.RECONVERGENT B1, `(.L_x_1116) ;  /* 0x000001d000017945 */ /* 0x000fe20003800200 */
[----:B------:R-:W-:-:S03]  /*5e20*/  IADD3 R124, PT, PT, R124, R3, RZ ;  /* 0x000000037c7c7210 */ /* 0x000fc60007ffe0ff */
        /* <DEDUP_REMOVED lines=11> */
.L_x_1119:
[----:B------:R-:W-:Y:S05]  /*5ee0*/  BSYNC.RECONVERGENT B2 ;  /* 0x0000000000027941 */ /* 0x000fea0003800200 */
.L_x_1118:
        /* <DEDUP_REMOVED lines=8> */
[----:B-----5:R-:W-:-:S03]  /*5f70*/  HADD2 R53, R53, R66 ;  /* 0x0000004235357230 */ /* 0x020fc60000000000 */
[----:B------:R-:W-:Y:S02]  /*5f80*/  @!P3 LEA.HI.X.SX32 R121, R121, R32, 0x1, P4 ;  /* 0x000000207979b211 */ /* 0x000fe400020f0eff */
[----:B0-----:R-:W-:-:S04]  /*5f90*/  @!P3 LEA R14, P4, R11, R14, 0x1 ;  /* 0x0000000e0b0eb211 */ /* 0x001fc800078808ff */
[----:B------:R-:W-:Y:S02]  /*5fa0*/  @!P3 LEA.HI.X R15, R11, R15, R121, 0x1, P4 ;  /* 0x0000000f0b0fb211 */ /* 0x000fe400020f0c79 */
[----:B------:R-:W-:-:S13]  /*5fb0*/  PLOP3.LUT P4, PT, PT, PT, UP0, 0x80, 0x8 ;  /* 0x000000000008781c */ /* 0x000fda0003f8f008 */
[----:B--2---:R-:W-:-:S05]  /*5fc0*/  @P4 HMUL2 R53, R53, R12 ;  /* 0x0000000c35354232 */ /* 0x004fca0000000000 */
[----:B------:R0:W-:Y:S02]  /*5fd0*/  @!P3 STG.E desc[UR36][R14.64], R53 ;  /* 0x000000350e00b986 */ /* 0x0001e4000c101924 */
.L_x_1117:
[----:B------:R-:W-:Y:S05]  /*5fe0*/  BSYNC.RECONVERGENT B1 ;  /* 0x0000000000017941 */ /* 0x000fea0003800200 */
.L_x_1116:
        /* <DEDUP_REMOVED lines=13> */
.L_x_1123:
[----:B------:R-:W-:Y:S05]  /*60c0*/  BSYNC.RECONVERGENT B2 ;  /* 0x0000000000027941 */ /* 0x000fea0003800200 */
.L_x_1122:
        /* <DEDUP_REMOVED lines=15> */
.L_x_1121:
[----:B------:R-:W-:Y:S05]  /*61c0*/  BSYNC.RECONVERGENT B1 ;  /* 0x0000000000017941 */ /* 0x000fea0003800200 */
.L_x_1120:
        /* <DEDUP_REMOVED lines=13> */
.L_x_1127:
[----:B------:R-:W-:Y:S05]  /*62a0*/  BSYNC.RECONVERGENT B2 ;  /* 0x0000000000027941 */ /* 0x000fea0003800200 */
.L_x_1126:
        /* <DEDUP_REMOVED lines=15> */
.L_x_1125:
[----:B------:R-:W-:Y:S05]  /*63a0*/  BSYNC.RECONVERGENT B1 ;  /* 0x0000000000017941 */ /* 0x000fea0003800200 */
.L_x_1124:
        /* <DEDUP_REMOVED lines=13> */
.L_x_1131:
[----:B------:R-:W-:Y:S05]  /*6480*/  BSYNC.RECONVERGENT B2 ;  /* 0x0000000000027941 */ /* 0x000fea0003800200 */
.L_x_1130:
        /* <DEDUP_REMOVED lines=13> */
[----:B--2---:R-:W-:-:S05]  /*6560*/  @P4 HMUL2 R54, R54, R11 ;  /* 0x0000000b36364232 */ /* 0x004fca0000000000 */
[----:B------:R0:W-:Y:S02]  /*6570*/  @!P3 STG.E desc[UR36][R14.64], R54 ;  /* 0x000000360e00b986 */ /* 0x0001e4000c101924 */
.L_x_1129:
[----:B------:R-:W-:Y:S05]  /*6580*/  BSYNC.RECONVERGENT B1 ;  /* 0x0000000000017941 */ /* 0x000fea0003800200 */
.L_x_1128:
        /* <DEDUP_REMOVED lines=13> */
.L_x_1135:
[----:B------:R-:W-:Y:S05]  /*6660*/  BSYNC.RECONVERGENT B2 ;  /* 0x0000000000027941 */ /* 0x000fea0003800200 */
.L_x_1134:
        /* <DEDUP_REMOVED lines=15> */
.L_x_1133:
[----:B------:R-:W-:Y:S05]  /*6760*/  BSYNC.RECONVERGENT B1 ;  /* 0x0000000000017941 */ /* 0x000fea0003800200 */
.L_x_1132:
        /* <DEDUP_REMOVED lines=13> */
.L_x_1139:
[----:B------:R-:W-:Y:S05]  /*6840*/  BSYNC.RECONVERGENT B2 ;  /* 0x0000000000027941 */ /* 0x000fea0003800200 */
.L_x_1138:
        /* <DEDUP_REMOVED lines=15> */
.L_x_1137:
[----:B------:R-:W-:Y:S05]  /*6940*/  BSYNC.RECONVERGENT B1 ;  /* 0x0000000000017941 */ /* 0x000fea0003800200 */
.L_x_1136:
        /* <DEDUP_REMOVED lines=13> */
.L_x_1143:
[----:B------:R-:W-:Y:S05]  /*6a20*/  BSYNC.RECONVERGENT B2 ;  /* 0x0000000000027941 */ /* 0x000fea0003800200 */
.L_x_1142:
        /* <DEDUP_REMOVED lines=15> */
.L_x_1141:
[----:B------:R-:W-:Y:S05]  /*6b20*/  BSYNC.RECONVERGENT B1 ;  /* 0x0000000000017941 */ /* 0x000fea0003800200 */
.L_x_1140:
        /* <DEDUP_REMOVED lines=13> */
.L_x_1147:
[----:B------:R-:W-:Y:S05]  /*6c00*/  BSYNC.RECONVERGENT B2 ;  /* 0x0000000000027941 */ /* 0x000fea0003800200 */
.L_x_1146:
        /* <DEDUP_REMOVED lines=8> */
[----:B-----5:R-:W-:-:S03]  /*6c90*/  HFMA2 R58, R58, 1, 1, R9 ;  /* 0x3c003c003a3a7831 */ /* 0x020fc60000000009 */
[----:B------:R-:W-:Y:S02]  /*6ca0*/  @!P3 LEA.HI.X.SX32 R121, R121, R32, 0x1, P4 ;  /* 0x000000207979b211 */ /* 0x000fe400020f0eff */
[----:B0-----:R-:W-:-:S04]  /*6cb0*/  @!P3 LEA R14, P4, R12, R14, 0x1 ;  /* 0x0000000e0c0eb211 */ /* 0x001fc800078808ff */
[----:B------:R-:W-:Y:S02]  /*6cc0*/  @!P3 LEA.HI.X R15, R12, R15, R121, 0x1, P4 ;  /* 0x0000000f0c0fb211 */ /* 0x000fe400020f0c79 */
[----:B------:R-:W-:-:S13]  /*6cd0*/  PLOP3.LUT P4, PT, PT, PT, UP0, 0x80, 0x8 ;  /* 0x000000000008781c */ /* 0x000fda0003f8f008 */
[----:B--2---:R-:W-:-:S05]  /*6ce0*/  @P4 HMUL2 R58, R58, R11 ;  /* 0x0000000b3a3a4232 */ /* 0x004fca0000000000 */
[----:B------:R0:W-:Y:S02]  /*6cf0*/  @!P3 STG.E desc[UR36][R14.64], R58 ;  /* 0x0000003a0e00b986 */ /* 0x0001e4000c101924 */
.L_x_1145:
[----:B------:R-:W-:Y:S05]  /*6d00*/  BSYNC.RECONVERGENT B1 ;  /* 0x0000000000017941 */ /* 0x000fea0003800200 */
.L_x_1144:
        /* <DEDUP_REMOVED lines=13> */
.L_x_1151:
[----:B------:R-:W-:Y:S05]  /*6de0*/  BSYNC.RECONVERGENT B2 ;  /* 0x0000000000027941 */ /* 0x000fea0003800200 */
.L_x_1150:
        /* <DEDUP_REMOVED lines=15> */
.L_x_1149:
[----:B------:R-:W-:Y:S05]  /*6ee0*/  BSYNC.RECONVERGENT B1 ;  /* 0x0000000000017941 */ /* 0x000fea0003800200 */
.L_x_1148:
        /* <DEDUP_REMOVED lines=13> */
.L_x_1155:
[----:B------:R-:W-:Y:S05]  /*6fc0*/  BSYNC.RECONVERGENT B2 ;  /* 0x0000000000027941 */ /* 0x000fea0003800200 */
.L_x_1154:
        /* <DEDUP_REMOVED lines=15> */
.L_x_1153:
[----:B------:R-:W-:Y:S05]  /*70c0*/  BSYNC.RECONVERGENT B1 ;  /* 0x0000000000017941 */ /* 0x000fea0003800200 */
.L_x_1152:
        /* <DEDUP_REMOVED lines=13> */
.L_x_1159:
[----:B------:R-:W-:Y:S05]  /*71a0*/  BSYNC.RECONVERGENT B2 ;  /* 0x0000000000027941 */ /* 0x000fea0003800200 */
.L_x_1158:
        /* <DEDUP_REMOVED lines=15> */
.L_x_1157:
[----:B------:R-:W-:Y:S05]  /*72a0*/  BSYNC.RECONVERGENT B1 ;  /* 0x0000000000017941 */ /* 0x000fea0003800200 */
.L_x_1156:
        /* <DEDUP_REMOVED lines=13> */
.L_x_1163:
[----:B------:R-:W-:Y:S05]  /*7380*/  BSYNC.RECONVERGENT B2 ;  /* 0x0000000000027941 */ /* 0x000fea0003800200 */
.L_x_1162:
        /* <DEDUP_REMOVED lines=15> */
.L_x_1161:
[----:B------:R-:W-:Y:S05]  /*7480*/  BSYNC.RECONVERGENT B1 ;  /* 0x0000000000017941 */ /* 0x000fea0003800200 */
.L_x_1160:
        /* <DEDUP_REMOVED lines=13> */
.L_x_1167:
[----:B------:R-:W-:Y:S05]  /*7560*/  BSYNC.RECONVERGENT B2 ;  /* 0x0000000000027941 */ /* 0x000fea0003800200 */
.L_x_1166:
        /* <DEDUP_REMOVED lines=15> */
.L_x_1165:
[----:B------:R-:W-:Y:S05]  /*7660*/  BSYNC.RECONVERGENT B1 ;  /* 0x0000000000017941 */ /* 0x000fea0003800200 */
.L_x_1164:
[----:B------:R-:W-:Y:S04]  /*7670*/  BSSY.RECONVERGENT B1, `(.L_x_1168) ;  /* 0x000001d000017945 */ /* 0x000fe80003800200 */
[----:B------:R-:W-:Y:S05]  /*7680*/  @P1 BRA `(.L_x_1169) ;  /* 0x00000000006c1947 */ /* 0x000fea0003800000 */
[----:B------:R-:W-:Y:S01]  /*7690*/  IADD3 R11, PT, PT, R124, R3, RZ ;  /* 0x000000037c0b7210 */ /* 0x000fe20007ffe0ff */
[----:B------:R-:W-:Y:S01]  /*76a0*/  BSSY.RECONVERGENT B2, `(.L_x_1170) ;  /* 0x000000a000027945 */ /* 0x000fe20003800200 */
[----:B------:R-:W-:-:S03]  /*76b0*/  IMAD.MOV.U32 R62, RZ, RZ, RZ ;  /* 0x000000ffff3e7224 */ /* 0x000fc600078e00ff */
[----:B------:R-:W-:-:S05]  /*76c0*/  IMAD.SHL.U32 R11, R11, 0x8, RZ ;  /* 0x000000080b0b7824 */ /* 0x000fca00078e00ff */
[----:B------:R-:W-:-:S13]  /*76d0*/  ISETP.GE.AND P1, PT, R11, R28, PT ;  /* 0x0000001c0b00720c */ /* 0x000fda0003f26270 */
[----:B------:R-:W-:Y:S05]  /*76e0*/  @P1 BRA `(.L_x_1171) ;  /* 0x0000000000141947 */ /* 0x000fea0003800000 */
[----:B0---4-:R-:W-:-:S04]  /*76f0*/  IADD3 R13, P3, PT, R27, R11, RZ ;  /* 0x0000000b1b0d7210 */ /* 0x011fc80007f7e0ff */
[----:B-123--:R-:W-:Y:S02]  /*7700*/  LEA.HI.X.SX32 R14, R11, R33, 0x1, P3 ;  /* 0x000000210b0e7211 */ /* 0x00efe400018f0eff */
[----:B------:R-:W-:-:S04]  /*7710*/  LEA R12, P3, R13, UR8, 0x1 ;  /* 0x000000080d0c7c11 */ /* 0x000fc8000f8608ff */
[----:B------:R-:W-:-:S05]  /*7720*/  LEA.HI.X R13, R13, UR9, R14, 0x1, P3 ;  /* 0x000000090d0d7c11 */ /* 0x000fca00098f0c0e */
[----:B------:R0:W5:Y:S04]  /*7730*/  LDG.E R62, desc[UR36][R12.64] ;  /* 0x000000240c3e7981 */ /* 0x000168000c1e1900 */
.L_x_1171:
[----:B------:R-:W-:Y:S05]  /*7740*/  BSYNC.RECONVERGENT B2 ;  /* 0x0000000000027941 */ /* 0x000fea0003800200 */
.L_x_1170:
[----:B------:R-:W-:-:S09]  /*7750*/  UISETP.NE.AND UP0, UPT, UR18, URZ, UPT ;  /* 0x000000ff1200728c */ /* 0x000fd2000bf05270 */
[----:B------:R-:W-:Y:S05]  /*7760*/  BRA.U UP0, `(.L_x_1169) ;  /* 0x0000000100347547 */ /* 0x000fea000b800000 */
[----:B------:R-:W-:Y:S01]  /*7770*/  ISETP.NE.AND P3, PT, R16, RZ, PT ;  /* 0x000000ff1000720c */ /* 0x000fe20003f65270 */
[----:B0123--:R-:W0:-:S12]  /*7780*/  @!P1 LDC.64 R14, c[0x0][0x3b8] ;  /* 0x0000ee00ff0e9b82 */ /* 0x00fe180000000a00 */
[----:B------:R-:W-:Y:S01]  /*7790*/  VOTEU.ANY UP0, P3 ;  /* 0x0000000000ff7886 */ /* 0x000fe20001800100 */
[----:B------:R-:W-:-:S13]  /*77a0*/  PLOP3.LUT P3, PT, PT, PT, UP0, 0x80, 0x8 ;  /* 0x000000000008781c */ /* 0x000fda0003f6f008 */
[----:B----4-:R-:W2:Y:S01]  /*77b0*/  @P3 LDG.E R13, desc[UR36][R122.64+0x1f0] ;  /* 0x0001f0247a0d3981 */ /* 0x010ea2000c1e1900 */
[----:B------:R-:W-:Y:S01]  /*77c0*/  PLOP3.LUT P4, PT, PT, PT, UP0, 0x80, 0x8 ;  /* 0x000000000008781c */ /* 0x000fe20003f8f008 */
[----:B-----5:R-:W-:Y:S01]  /*77d0*/  HFMA2 R62, R62, 1, 1, R21 ;  /* 0x3c003c003e3e7831 */ /* 0x020fe20000000015 */
[----:B------:R-:W-:-:S04]  /*77e0*/  @!P1 IADD3 R12, P3, PT, R26, R11, RZ ;  /* 0x0000000b1a0c9210 */ /* 0x000fc80007f7e0ff */
[----:B------:R-:W-:Y:S02]  /*77f0*/  @!P1 LEA.HI.X.SX32 R11, R11, R32, 0x1, P3 ;  /* 0x000000200b0b9211 */ /* 0x000fe400018f0eff */
[----:B0-----:R-:W-:-:S04]  /*7800*/  @!P1 LEA R14, P3, R12, R14, 0x1 ;  /* 0x0000000e0c0e9211 */ /* 0x001fc800078608ff */
[----:B------:R-:W-:Y:S01]  /*7810*/  @!P1 LEA.HI.X R15, R12, R15, R11, 0x1, P3 ;  /* 0x0000000f0c0f9211 */ /* 0x000fe200018f0c0b */
[----:B--2---:R-:W-:-:S05]  /*7820*/  @P4 HMUL2 R62, R62, R13 ;  /* 0x0000000d3e3e4232 */ /* 0x004fca0000000000 */
[----:B------:R0:W-:Y:S03]  /*7830*/  @!P1 STG.E desc[UR36][R14.64], R62 ;  /* 0x0000003e0e009986 */ /* 0x0001e6000c101924 */
.L_x_1169:
[----:B------:R-:W-:Y:S05]  /*7840*/  BSYNC.RECONVERGENT B1 ;  /* 0x0000000000017941 */ /* 0x000fea0003800200 */
.L_x_1168:
        /* <DEDUP_REMOVED lines=33> */
[----:B------:R-:W-:-:S05]  /*7a60*/  HFMA2 R11, R87, R62, R11 ;  /* 0x0000003e570b7231 */ /* 0x000fca000000000b */
[--C-:B0---4-:R-:W-:Y:S02]  /*7a70*/  HADD2.F32 R13, -RZ, R11.reuse.H0_H0 ;  /* 0x2000000bff0d7230 */ /* 0x111fe40000004100 */
[----:B------:R-:W-:-:S05]  /*7a80*/  HADD2.F32 R12, -RZ, R11.H1_H1 ;  /* 0x3000000bff0c7230 */ /* 0x000fca0000004100 */
[----:B------:R-:W-:Y:S01]  /*7a90*/  FADD.FTZ R13, R13, R12 ;  /* 0x0000000c0d0d7221 */ /* 0x000fe20000010000 */
[----:B------:R-:W-:Y:S06]  /*7aa0*/  BRA.DIV UR4, `(.L_x_1172) ;  /* 0x0000005204987947 */ /* 0x000fec000b800000 */
[----:B-123--:R-:W0:Y:S02]  /*7ab0*/  SHFL.BFLY PT, R14, R13, 0x2, 0x1f ;  /* 0x0c401f000d0e7f89 */ /* 0x00ee2400000e0000 */
[----:B0-----:R-:W-:-:S05]  /*7ac0*/  FADD.FTZ R13, R13, R14 ;  /* 0x0000000e0d0d7221 */ /* 0x001fca0000010000 */
[----:B------:R0:W1:Y:S02]  /*7ad0*/  SHFL.BFLY PT, R14, R13, 0x1, 0x1f ;  /* 0x0c201f000d0e7f89 */ /* 0x00006400000e0000 */
.L_x_1243:
[----:B------:R-:W-:Y:S01]  /*7ae0*/  ISETP.GE.OR P1, PT, R35, R36, P1 ;  /* 0x000000242300720c */ /* 0x000fe20000f26670 */
[----:B-1----:R-:W-:Y:S01]  /*7af0*/  FADD.FTZ R11, R13, R14 ;  /* 0x0000000e0d0b7221 */ /* 0x002fe20000010000 */
[----:B------:R-:W-:Y:S03]  /*7b00*/  BSSY.RECONVERGENT B1, `(.L_x_1173) ;  /* 0x000001b000017945 */ /* 0x000fe60003800200 */
[----:B------:R-:W-:-:S08]  /*7b10*/  FMUL.FTZ R11, R11, UR19 ;  /* 0x000000130b0b7c20 */ /* 0x000fd00008410000 */
[----:B------:R-:W-:Y:S05]  /*7b20*/  @P1 BRA `(.L_x_1174) ;  /* 0x0000000000601947 */ /* 0x000fea0003800000 */
[----:B------:R-:W-:-:S04]  /*7b30*/  ISETP.NE.U32.AND P1, PT, RZ, UR20, PT ;  /* 0x00000014ff007c0c */ /* 0x000fc8000bf25070 */
[----:B------:R-:W-:Y:S02]  /*7b40*/  ISETP.NE.AND.EX P3, PT, RZ, UR21, PT, P1 ;  /* 0x00000015ff007c0c */ /* 0x000fe4000bf65310 */
[----:B------:R-:W-:-:S04]  /*7b50*/  ISETP.NE.U32.AND P1, PT, RZ, UR14, PT ;  /* 0x0000000eff007c0c */ /* 0x000fc8000bf25070 */
[----:B------:R-:W-:-:S07]  /*7b60*/  ISETP.NE.AND.EX P1, PT, RZ, UR15, PT, P1 ;  /* 0x0000000fff007c0c */ /* 0x000fce000bf25310 */
[----:B0-----:R-:W0:Y:S06]  /*7b70*/  @P3 LDC.64 R12, c[0x0][0x438] ;  /* 0x00010e00ff0c3b82 */ /* 0x001e2c0000000a00 */
[----:B------:R-:W1:Y:S02]  /*7b80*/  @P1 S2R R121, SR_CTAID.X ;  /* 0x0000000000791919 */ /* 0x000e640000002500 */
[----:B------:R-:W2:Y:S08]  /*7b90*/  @P1 LDC R36, c[0x0][0x408] ;  /* 0x00010200ff241b82 */ /* 0x000eb00000000800 */
[----:B------:R-:W2:Y:S01]  /*7ba0*/  @P1 LDC R125, c[0x0][0x430] ;  /* 0x00010c00ff7d1b82 */ /* 0x000ea20000000800 */
[----:B0-----:R-:W-:-:S07]  /*7bb0*/  @P3 IMAD.WIDE R14, R29, 0x2, R12 ;  /* 0x000000021d0e3825 */ /* 0x001fce00078e020c */
[----:B------:R-:W1:Y:S01]  /*7bc0*/  @P1 LDC.64 R12, c[0x0][0x448] ;  /* 0x00011200ff0c1b82 */ /* 0x000e620000000a00 */
[----:B------:R-:W3:Y:S01]  /*7bd0*/  @P3 LDG.E.U16 R14, desc[UR36][R14.64] ;  /* 0x000000240e0e3981 */ /* 0x000ee2000c1e1500 */
[----:B--2---:R-:W-:Y:S01]  /*7be0*/  @P1 IADD3 R36, PT, PT, R36, R125, RZ ;  /* 0x0000007d24241210 */ /* 0x004fe20007ffe0ff */
[----:B-1----:R-:W-:-:S06]  /*7bf0*/  @P1 IMAD.WIDE.U32 R12, R121, 0x2, R12 ;  /* 0x00000002790c1825 */ /* 0x002fcc00078e000c */
[----:B------:R-:W2:Y:S01]  /*7c00*/  @P1 LDG.E.U16 R12, desc[UR36][R12.64] ;  /* 0x000000240c0c1981 */ /* 0x000ea2000c1e1500 */
[----:B------:R-:W-:-:S04]  /*7c10*/  @P1 ISETP.GE.AND P4, PT, R35, R36, PT ;  /* 0x000000242300120c */ /* 0x000fc80003f86270 */
[----:B------:R-:W-:-:S04]  /*7c20*/  @P1 SEL R35, RZ, UR39, P4 ;  /* 0x00000027ff231c07 */ /* 0x000fc8000a000000 */
[----:B------:R-:W-:Y:S01]  /*7c30*/  @P1 IADD3 R35, PT, PT, R30, -UR44, R35 ;  /* 0x8000002c1e231c10 */ /* 0x000fe2000fffe023 */
[----:B---3--:R-:W-:-:S03]  /*7c40*/  @P3 HADD2.F32 R36, -RZ, R14.H0_H0 ;  /* 0x2000000eff243230 */ /* 0x008fc60000004100 */
[----:B------:R-:W-:Y:S02]  /*7c50*/  @P1 I2FP.F32.S32 R14, R35 ;  /* 0x00000023000e1245 */ /* 0x000fe40000201400 */
[----:B------:R-:W-:Y:S01]  /*7c60*/  @P3 FADD.FTZ R11, R11, R36 ;  /* 0x000000240b0b3221 */ /* 0x000fe20000010000 */
[----:B--2---:R-:W-:-:S05]  /*7c70*/  @P1 HADD2.F32 R15, -RZ, R12.H0_H0 ;  /* 0x2000000cff0f1230 */ /* 0x004fca0000004100 */
[----:B------:R-:W-:-:S05]  /*7c80*/  @P1 FFMA.FTZ R11, R14, R15, R11 ;  /* 0x0000000f0e0b1223 */ /* 0x000fca000001000b */
[----:B------:R1:W-:Y:S01]  /*7c90*/  STS [R34], R11 ;  /* 0x0000000b22007388 */ /* 0x0003e20000000800 */
[----:B------:R-:W-:-:S07]  /*7ca0*/  @!P2 FMNMX.FTZ R118, R118, R11, !PT ;  /* 0x0000000b7676a209 */ /* 0x000fce0007810000 */
.L_x_1174:
[----:B------:R-:W-:Y:S05]  /*7cb0*/  BSYNC.RECONVERGENT B1 ;  /* 0x0000000000017941 */ /* 0x000fea0003800200 */
.L_x_1173:
[----:B------:R-:W-:Y:S01]  /*7cc0*/  VIADD R12, R30, 0xf ;  /* 0x0000000f1e0c7836 */ /* 0x000fe20000000000 */
[----:B------:R-:W-:Y:S01]  /*7cd0*/  IADD3 R24, P2, PT, R24, 0x10, RZ ;  /* 0x0000001018187810 */ /* 0x000fe20007f5e0ff */
[----:B------:R-:W-:Y:S01]  /*7ce0*/  VIADD R30, R30, 0x10 ;  /* 0x000000101e1e7836 */ /* 0x000fe20000000000 */
[----:B-1----:R-:W-:Y:S01]  /*7cf0*/  IADD3 R34, PT, PT, R34, 0x40, RZ ;  /* 0x0000004022227810 */ /* 0x002fe20007ffe0ff */
[----:B------:R-:W-:Y:S01]  /*7d00*/  VIADD R29, R29, 0x10 ;  /* 0x000000101d1d7836 */ /* 0x000fe20000000000 */
[----:B------:R-:W-:Y:S01]  /*7d10*/  ISETP.GE.AND P1, PT, R12, R31, PT ;  /* 0x0000001f0c00720c */ /* 0x000fe20003f26270 */
[----:B------:R-:W-:-:S12]  /*7d20*/  IMAD.X R25, RZ, RZ, R25, P2 ;  /* 0x000000ffff197224 */ /* 0x000fd800010e0619 */
[----:B------:R-:W-:Y:S05]  /*7d30*/  @!P1 BRA `(.L_x_1175) ;  /* 0xffffffbc00949947 */ /* 0x000fea000383ffff */
.L_x_1046:
[----:B0-----:R-:W-:Y:S05]  /*7d40*/  BSYNC B0 ;  /* 0x0000000000007941 */ /* 0x001fea0003800000 */
.L_x_1045:
[----:B------:R-:W-:-:S03]  /*7d50*/  UMOV UR4, 0xffffffff ;  /* 0xffffffff00047882 */ /* 0x000fc60000000000 */
[----:B------:R-:W-:Y:S05]  /*7d60*/  BRA.DIV UR4, `(.L_x_1176) ;  /* 0x0000005204287947 */ /* 0x000fea000b800000 */
[----:B------:R-:W0:Y:S02]  /*7d70*/  SHFL.BFLY PT, R14, R118, 0x10, 0x1f ;  /* 0x0e001f00760e7f89 */ /* 0x000e2400000e0000 */
[----:B0-----:R-:W-:-:S05]  /*7d80*/  FMNMX.FTZ R13, R14, R118, !PT ;  /* 0x000000760e0d7209 */ /* 0x001fca0007810000 */
[----:B------:R-:W0:Y:S02]  /*7d90*/  SHFL.BFLY PT, R14, R13, 0x8, 0x1f ;  /* 0x0d001f000d0e7f89 */ /* 0x000e2400000e0000 */
[----:B0-----:R-:W-:-:S05]  /*7da0*/  FMNMX.FTZ R0, R13, R14, !PT ;  /* 0x0000000e0d007209 */ /* 0x001fca0007810000 */
[----:B------:R0:W1:Y:S02]  /*7db0*/  SHFL.BFLY PT, R14, R0, 0x4, 0x1f ;  /* 0x0c801f00000e7f89 */ /* 0x00006400000e0000 */
.L_x_1248:
[----:B------:R-:W4:Y:S01]  /*7dc0*/  S2R R13, SR_CgaCtaId ;  /* 0x00000000000d7919 */ /* 0x000f220000008800 */
[----:B------:R-:W-:Y:S01]  /*7dd0*/  LOP3.LUT P0, R7, R2, 0x1f, RZ, 0xc0, !PT ;  /* 0x0000001f02077812 */ /* 0x000fe2000780c0ff */
[----:B------:R-:W-:Y:S05]  /*7de0*/  WARPSYNC.ALL ;  /* 0x0000000000007948 */ /* 0x000fea0003800000 */
[----:B------:R-:W-:Y:S02]  /*7df0*/  MOV R12, 0x400 ;  /* 0x00000400000c7802 */ /* 0x000fe40000000f00 */
[----:B-1----:R-:W-:Y:S02]  /*7e00*/  FMNMX.FTZ R5, R0, R14, !PT ;  /* 0x0000000e00057209 */ /* 0x002fe40007810000 */
[----:B----4-:R-:W-:-:S04]  /*7e10*/  LEA R4, R13, R12, 0x18 ;  /* 0x0000000c0d047211 */ /* 0x010fc800078ec0ff */
[----:B0-----:R-:W-:-:S05]  /*7e20*/  @!P0 LEA.HI R0, R2, R4, RZ, 0x1d ;  /* 0x0000000402008211 */ /* 0x001fca00078fe8ff */
[----:B------:R0:W-:Y:S01]  /*7e30*/  @!P0 STS [R0], R5 ;  /* 0x0000000500008388 */ /* 0x0001e20000000800 */
[----:B------:R-:W-:Y:S01]  /*7e40*/  BAR.SYNC.DEFER_BLOCKING 0x0 ;  /* 0x0000000000007b1d */ /* 0x000fe20000010000 */
[C---:B------:R-:W-:Y:S01]  /*7e50*/  ISETP.GT.U32.AND P0, PT, R7.reuse, 0x1, PT ;  /* 0x000000010700780c */ /* 0x040fe20003f04070 */
[----:B------:R-:W-:Y:S01]  /*7e60*/  IMAD.MOV.U32 R9, RZ, RZ, -0x800001 ;  /* 0xff7fffffff097424 */ /* 0x000fe200078e00ff */
[----:B0-----:R-:W-:Y:S01]  /*7e70*/  LEA R0, R7, R4, 0x2 ;  /* 0x0000000407007211 */ /* 0x001fe200078e10ff */
[----:B------:R-:W-:Y:S02]  /*7e80*/  VIADD R5, R2, UR11 ;  /* 0x0000000b02057c36 */ /* 0x000fe40008000000 */
[----:B------:R-:W-:Y:S01]  /*7e90*/  HFMA2 R8, -RZ, RZ, 0, 0 ;  /* 0x00000000ff087431 */ /* 0x000fe200000001ff */
[----:B------:R-:W-:Y:S07]  /*7ea0*/  BSSY.RECONVERGENT B0, `(.L_x_1177) ;  /* 0x0000150000007945 */ /* 0x000fee0003800200 */
[----:B------:R-:W0:Y:S01]  /*7eb0*/  @!P0 LDS R9, [R0] ;  /* 0x0000000000098984 */ /* 0x000e220000000800 */
[----:B------:R-:W-:-:S03]  /*7ec0*/  ISETP.GE.AND P0, PT, R5, UR44, PT ;  /* 0x0000002c05007c0c */ /* 0x000fc6000bf06270 */
[----:B0-----:R-:W0:Y:S02]  /*7ed0*/  SHFL.BFLY PT, R6, R9, 0x1, 0x1f ;  /* 0x0c201f0009067f89 */ /* 0x001e2400000e0000 */
[----:B0-----:R-:W-:-:S06]  /*7ee0*/  FMNMX.FTZ R6, R6, R9, !PT ;  /* 0x0000000906067209 */ /* 0x001fcc0007810000 */
[----:B------:R-:W0:Y:S02]  /*7ef0*/  SHFL.IDX PT, R6, R6, RZ, 0x1f ;  /* 0x00001fff06067589 */ /* 0x000e2400000e0000 */
[----:B------:R-:W-:Y:S05]  /*7f00*/  @P0 BRA `(.L_x_1178) ;  /* 0x0000001400240947 */ /* 0x000fea0003800000 */
[----:B------:R-:W1:Y:S02]  /*7f10*/  LDC.64 R10, c[0x0][0x420] ;  /* 0x00010800ff0a7b82 */ /* 0x000e640000000a00 */
[----:B-1----:R-:W-:-:S04]  /*7f20*/  ISETP.NE.U32.AND P0, PT, R10, RZ, PT ;  /* 0x000000ff0a00720c */ /* 0x002fc80003f05070 */
[----:B------:R-:W-:-:S13]  /*7f30*/  ISETP.NE.AND.EX P0, PT, R11, RZ, PT, P0 ;  /* 0x000000ff0b00720c */ /* 0x000fda0003f05300 */
[----:B------:R-:W-:Y:S05]  /*7f40*/  @P0 BRA `(.L_x_1179) ;  /* 0x0000000c00940947 */ /* 0x000fea0003800000 */
[----:B------:R-:W-:Y:S01]  /*7f50*/  IMAD.MOV.U32 R10, RZ, RZ, 0x40 ;  /* 0x00000040ff0a7424 */ /* 0x000fe200078e00ff */
[----:B------:R-:W-:Y:S01]  /*7f60*/  LOP3.LUT R8, RZ, R2, RZ, 0x33, !PT ;  /* 0x00000002ff087212 */ /* 0x000fe200078e33ff */
[----:B------:R-:W-:Y:S01]  /*7f70*/  BSSY.RECONVERGENT B1, `(.L_x_1180) ;  /* 0x000001c000017945 */ /* 0x000fe20003800200 */
[----:B------:R-:W-:Y:S02]  /*7f80*/  MOV R9, R5 ;  /* 0x0000000500097202 */ /* 0x000fe40000000f00 */
[----:B------:R-:W-:-:S04]  /*7f90*/  VIADDMNMX R3, R5, R10, UR44, !PT ;  /* 0x0000002c05037e46 */ /* 0x000fc8000f80010a */
[----:B------:R-:W-:-:S04]  /*7fa0*/  IADD3 R3, PT, PT, R3, -UR11, R8 ;  /* 0x8000000b03037c10 */ /* 0x000fc8000fffe008 */
[C---:B------:R-:W-:Y:S02]  /*7fb0*/  LOP3.LUT R8, R3.reuse, 0xc0, RZ, 0xc0, !PT ;  /* 0x000000c003087812 */ /* 0x040fe400078ec0ff */
[----:B------:R-:W-:Y:S02]  /*7fc0*/  ISETP.GE.U32.AND P1, PT, R3, 0xc0, PT ;  /* 0x000000c00300780c */ /* 0x000fe40003f26070 */
[----:B------:R-:W-:Y:S01]  /*7fd0*/  ISETP.NE.AND P0, PT, R8, 0xc0, PT ;  /* 0x000000c00800780c */ /* 0x000fe20003f05270 */
[----:B------:R-:W-:-:S12]  /*7fe0*/  IMAD.MOV.U32 R8, RZ, RZ, RZ ;  /* 0x000000ffff087224 */ /* 0x000fd800078e00ff */
[----:B------:R-:W-:Y:S05]  /*7ff0*/  @!P0 BRA `(.L_x_1181) ;  /* 0x00000000004c8947 */ /* 0x000fea0003800000 */
[----:B------:R-:W-:Y:S01]  /*8000*/  VIADD R8, R12, 0x410 ;  /* 0x000004100c087836 */ /* 0x000fe20000000000 */
[----:B------:R-:W-:Y:S02]  /*8010*/  LEA.HI R3, R3, 0x1, RZ, 0x1a ;  /* 0x0000000103037811 */ /* 0x000fe400078fd0ff */
[----:B------:R-:W-:Y:S02]  /*8020*/  MOV R9, R5 ;  /* 0x0000000500097202 */ /* 0x000fe40000000f00 */
[----:B------:R-:W-:Y:S01]  /*8030*/  LEA R11, R13, R8, 0x18 ;  /* 0x000000080d0b7211 */ /* 0x000fe200078ec0ff */
[----:B------:R-:W-:Y:S01]  /*8040*/  IMAD.MOV.U32 R8, RZ, RZ, RZ ;  /* 0x000000ffff087224 */ /* 0x000fe200078e00ff */
[----:B------:R-:W-:-:S03]  /*8050*/  LOP3.LUT R3, R3, 0x3, RZ, 0xc0, !PT ;  /* 0x0000000303037812 */ /* 0x000fc600078ec0ff */
[----:B------:R-:W-:Y:S02]  /*8060*/  IMAD R10, R2, 0x4, R11 ;  /* 0x00000004020a7824 */ /* 0x000fe400078e020b */
[----:B------:R-:W-:-:S07]  /*8070*/  IMAD.MOV R3, RZ, RZ, -R3 ;  /* 0x000000ffff037224 */ /* 0x000fce00078e0a03 */
.L_x_1182:
[----:B------:R-:W0:Y:S01]  /*8080*/  LDS R11, [R10] ;  /* 0x000000000a0b7984 */ /* 0x000e220000000800 */
[----:B------:R-:W-:Y:S01]  /*8090*/  IADD3 R3, PT, PT, R3, 0x1, RZ ;  /* 0x0000000103037810 */ /* 0x000fe20007ffe0ff */
[----:B------:R-:W-:-:S03]  /*80a0*/  VIADD R9, R9, 0x40 ;  /* 0x0000004009097836 */ /* 0x000fc60000000000 */
        /* <DEDUP_REMOVED lines=8> */
.L_x_1181:
[----:B------:R-:W-:Y:S05]  /*8130*/  BSYNC.RECONVERGENT B1 ;  /* 0x0000000000017941 */ /* 0x000fea0003800200 */
.L_x_1180:
        /* <DEDUP_REMOVED lines=12> */
[----:B------:R-:W-:-:S03]  /*8200*/  PLOP3.LUT P0, PT, PT, PT, PT, 0x8, 0x80 ;  /* 0x000000000080781c */ /* 0x000fc60003f0e170 */
[----:B------:R-:W-:-:S10]  /*8210*/  VIADD R10, R10, 0xfffffd00 ;  /* 0xfffffd000a0a7836 */ /* 0x000fd40000000000 */
.L_x_1185:
[----:B------:R-:W0:Y:S01]  /*8220*/  LDS R11, [R3+-0x200] ;  /* 0xfffe0000030b7984 */ /* 0x000e220000000800 */
[----:B------:R-:W-:-:S03]  /*8230*/  IADD3 R9, PT, PT, R9, 0x400, RZ ;  /* 0x0000040009097810 */ /* 0x000fc60007ffe0ff */
[----:B------:R-:W1:Y:S01]  /*8240*/  LDS R13, [R3+-0x100] ;  /* 0xffff0000030d7984 */ /* 0x000e620000000800 */
[----:B------:R-:W-:-:S03]  /*8250*/  ISETP.GE.AND P1, PT, R9, R10, PT ;  /* 0x0000000a0900720c */ /* 0x000fc60003f26270 */
[----:B------:R-:W4:Y:S04]  /*8260*/  LDS R15, [R3] ;  /* 0x00000000030f7984 */ /* 0x000f280000000800 */
[----:B------:R-:W5:Y:S04]  /*8270*/  LDS R17, [R3+0x100] ;  /* 0x0001000003117984 */ /* 0x000f680000000800 */
[----:B------:R-:W3:Y:S04]  /*8280*/  LDS R19, [R3+0x200] ;  /* 0x0002000003137984 */ /* 0x000ee80000000800 */
[----:B------:R-:W3:Y:S04]  /*8290*/  LDS R21, [R3+0x300] ;  /* 0x0003000003157984 */ /* 0x000ee80000000800 */
[----:B------:R-:W3:Y:S04]  /*82a0*/  LDS R23, [R3+0x400] ;  /* 0x0004000003177984 */ /* 0x000ee80000000800 */
[----:B--2---:R-:W2:Y:S04]  /*82b0*/  LDS R25, [R3+0x500] ;  /* 0x0005000003197984 */ /* 0x004ea80000000800 */
[----:B------:R-:W2:Y:S04]  /*82c0*/  LDS R27, [R3+0x600] ;  /* 0x00060000031b7984 */ /* 0x000ea80000000800 */
[----:B------:R-:W2:Y:S01]  /*82d0*/  LDS R29, [R3+0x700] ;  /* 0x00070000031d7984 */ /* 0x000ea20000000800 */
[----:B0-----:R-:W-:-:S03]  /*82e0*/  FADD.FTZ R11, -R6, R11 ;  /* 0x0000000b060b7221 */ /* 0x001fc60000010100 */
[----:B------:R-:W0:Y:S01]  /*82f0*/  LDS R31, [R3+0x800] ;  /* 0x00080000031f7984 */ /* 0x000e220000000800 */
[----:B------:R-:W-:Y:S01]  /*8300*/  FMUL.FTZ R11, R11, 1.4426950216293334961 ;  /* 0x3fb8aa3b0b0b7820 */ /* 0x000fe20000410000 */
[C---:B-1----:R-:W-:Y:S02]  /*8310*/  FADD.FTZ R13, -R6.reuse, R13 ;  /* 0x0000000d060d7221 */ /* 0x042fe40000010100 */
[----:B------:R-:W1:Y:S01]  /*8320*/  LDS R33, [R3+0x900] ;  /* 0x0009000003217984 */ /* 0x000e620000000800 */
[C---:B----4-:R-:W-:Y:S01]  /*8330*/  FADD.FTZ R15, -R6.reuse, R15 ;  /* 0x0000000f060f7221 */ /* 0x050fe20000010100 */
[----:B------:R-:W-:Y:S02]  /*8340*/  FMUL.FTZ R13, R13, 1.4426950216293334961 ;  /* 0x3fb8aa3b0d0d7820 */ /* 0x000fe40000410000 */
[----:B------:R-:W4:Y:S01]  /*8350*/  LDS R35, [R3+0xa00] ;  /* 0x000a000003237984 */ /* 0x000f220000000800 */
[----:B------:R-:W2:Y:S01]  /*8360*/  MUFU.EX2 R11, R11 ;  /* 0x0000000b000b7308 */ /* 0x000ea20000000800 */
[----:B------:R-:W-:Y:S01]  /*8370*/  FMUL.FTZ R15, R15, 1.4426950216293334961 ;  /* 0x3fb8aa3b0f0f7820 */ /* 0x000fe20000410000 */
[C---:B-----5:R-:W-:Y:S01]  /*8380*/  FADD.FTZ R17, -R6.reuse, R17 ;  /* 0x0000001106117221 */ /* 0x060fe20000010100 */
[----:B------:R-:W5:Y:S01]  /*8390*/  LDS R37, [R3+0xb00] ;  /* 0x000b000003257984 */ /* 0x000f620000000800 */
[----:B---3--:R-:W-:-:S02]  /*83a0*/  FADD.FTZ R19, -R6, R19 ;  /* 0x0000001306137221 */ /* 0x008fc40000010100 */
[----:B------:R-:W-:Y:S01]  /*83b0*/  FMUL.FTZ R17, R17, 1.4426950216293334961 ;  /* 0x3fb8aa3b11117820 */ /* 0x000fe20000410000 */
[----:B------:R-:W3:Y:S01]  /*83c0*/  LDS R39, [R3+0xc00] ;  /* 0x000c000003277984 */ /* 0x000ee20000000800 */
[----:B------:R-:W0:Y:S01]  /*83d0*/  MUFU.EX2 R13, R13 ;  /* 0x0000000d000d7308 */ /* 0x000e220000000800 */
[----:B------:R-:W-:Y:S01]  /*83e0*/  FMUL.FTZ R19, R19, 1.4426950216293334961 ;  /* 0x3fb8aa3b13137820 */ /* 0x000fe20000410000 */
[C---:B------:R-:W-:Y:S01]  /*83f0*/  FADD.FTZ R21, -R6.reuse, R21 ;  /* 0x0000001506157221 */ /* 0x040fe20000010100 */
[----:B------:R-:W3:Y:S01]  /*8400*/  LDS R41, [R3+0xd00] ;  /* 0x000d000003297984 */ /* 0x000ee20000000800 */
[C---:B------:R-:W-:Y:S02]  /*8410*/  FADD.FTZ R23, -R6.reuse, R23 ;  /* 0x0000001706177221 */ /* 0x040fe40000010100 */
[----:B------:R-:W-:Y:S02]  /*8420*/  FMUL.FTZ R21, R21, 1.4426950216293334961 ;  /* 0x3fb8aa3b15157820 */ /* 0x000fe40000410000 */
[----:B------:R-:W1:Y:S01]  /*8430*/  MUFU.EX2 R15, R15 ;  /* 0x0000000f000f7308 */ /* 0x000e620000000800 */
[----:B--2---:R-:W-:Y:S01]  /*8440*/  FADD.FTZ R8, R11, R8 ;  /* 0x000000080b087221 */ /* 0x004fe20000010000 */
        /* <DEDUP_REMOVED lines=10> */
[----:B------:R-:W-:Y:S02]  /*84f0*/  FADD.FTZ R31, -R6, R31 ;  /* 0x0000001f061f7221 */ /* 0x000fe40000010100 */
[----:B------:R-:W-:Y:S01]  /*8500*/  FMUL.FTZ R29, R29, 1.4426950216293334961 ;  /* 0x3fb8aa3b1d1d7820 */ /* 0x000fe20000410000 */
[----:B------:R-:W0:Y:S01]  /*8510*/  MUFU.EX2 R19, R19 ;  /* 0x0000001300137308 */ /* 0x000e220000000800 */
[----:B-1----:R-:W-:Y:S01]  /*8520*/  FADD.FTZ R8, R8, R15 ;  /* 0x0000000f08087221 */ /* 0x002fe20000010000 */
[----:B------:R-:W-:Y:S01]  /*8530*/  FMUL.FTZ R31, R31, 1.4426950216293334961 ;  /* 0x3fb8aa3b1f1f7820 */ /* 0x000fe20000410000 */
[----:B------:R-:W-:Y:S01]  /*8540*/  FADD.FTZ R33, -R6, R33 ;  /* 0x0000002106217221 */ /* 0x000fe20000010100 */
[----:B------:R-:W-:Y:S03]  /*8550*/  STS [R3], R15 ;  /* 0x0000000f03007388 */ /* 0x000fe60000000800 */
[----:B------:R-:W-:Y:S01]  /*8560*/  FMUL.FTZ R33, R33, 1.4426950216293334961 ;  /* 0x3fb8aa3b21217820 */ /* 0x000fe20000410000 */
[----:B------:R-:W1:Y:S01]  /*8570*/  MUFU.EX2 R21, R21 ;  /* 0x0000001500157308 */ /* 0x000e620000000800 */
[----:B--2---:R-:W-:Y:S01]  /*8580*/  FADD.FTZ R8, R8, R17 ;  /* 0x0000001108087221 */ /* 0x004fe20000010000 */
[C---:B----4-:R-:W-:Y:S01]  /*8590*/  FADD.FTZ R35, -R6.reuse, R35 ;  /* 0x0000002306237221 */ /* 0x050fe20000010100 */
[----:B-----5:R-:W-:Y:S01]  /*85a0*/  FADD.FTZ R37, -R6, R37 ;  /* 0x0000002506257221 */ /* 0x020fe20000010100 */
[----:B------:R-:W-:Y:S02]  /*85b0*/  STS [R3+0x100], R17 ;  /* 0x0001001103007388 */ /* 0x000fe40000000800 */
[----:B------:R-:W-:Y:S01]  /*85c0*/  FMUL.FTZ R35, R35, 1.4426950216293334961 ;  /* 0x3fb8aa3b23237820 */ /* 0x000fe20000410000 */
[----:B------:R-:W-:Y:S01]  /*85d0*/  FMUL.FTZ R37, R37, 1.4426950216293334961 ;  /* 0x3fb8aa3b25257820 */ /* 0x000fe20000410000 */
[----:B------:R-:W2:Y:S01]  /*85e0*/  MUFU.EX2 R23, R23 ;  /* 0x0000001700177308 */ /* 0x000ea20000000800 */
[----:B0-----:R-:W-:Y:S01]  /*85f0*/  FADD.FTZ R8, R8, R19 ;  /* 0x0000001308087221 */ /* 0x001fe20000010000 */
[C---:B---3--:R-:W-:Y:S01]  /*8600*/  FADD.FTZ R39, -R6.reuse, R39 ;  /* 0x0000002706277221 */ /* 0x048fe20000010100 */
[----:B------:R-:W-:Y:S01]  /*8610*/  FADD.FTZ R41, -R6, R41 ;  /* 0x0000002906297221 */ /* 0x000fe20000010100 */
        /* <DEDUP_REMOVED lines=34> */
[----:B0-----:R-:W-:Y:S01]  /*8840*/  VIADD R3, R3, 0x1000 ;  /* 0x0000100003037836 */ /* 0x001fe20000000000 */
[----:B------:R-:W-:Y:S06]  /*8850*/  @!P1 BRA `(.L_x_1185) ;  /* 0xfffffff800709947 */ /* 0x000fec000383ffff */
.L_x_1184:
[----:B------:R-:W-:Y:S05]  /*8860*/  BSYNC.RECONVERGENT B1 ;  /* 0x0000000000017941 */ /* 0x000fea0003800200 */
.L_x_1183:
[----:B------:R-:W-:Y:S01]  /*8870*/  IADD3 R10, PT, PT, -R9, UR44, RZ ;  /* 0x0000002c090a7c10 */ /* 0x000fe2000fffe1ff */
[----:B------:R-:W-:Y:S03]  /*8880*/  BSSY.RECONVERGENT B1, `(.L_x_1186) ;  /* 0x0000036000017945 */ /* 0x000fe60003800200 */
[----:B------:R-:W-:-:S13]  /*8890*/  ISETP.GT.AND P1, PT, R10, 0x100, PT ;  /* 0x000001000a00780c */ /* 0x000fda0003f24270 */
[----:B------:R-:W-:Y:S05]  /*88a0*/  @!P1 BRA `(.L_x_1187) ;  /* 0x0000000000cc9947 */ /* 0x000fea0003800000 */
[----:B------:R-:W0:Y:S01]  /*88b0*/  LDS R11, [R3+-0x200] ;  /* 0xfffe0000030b7984 */ /* 0x000e220000000800 */
[----:B------:R-:W-:Y:S01]  /*88c0*/  PLOP3.LUT P0, PT, PT, PT, PT, 0x8, 0x80 ;  /* 0x000000000080781c */ /* 0x000fe20003f0e170 */
[----:B------:R-:W-:Y:S02]  /*88d0*/  VIADD R9, R9, 0x200 ;  /* 0x0000020009097836 */ /* 0x000fe40000000000 */
[----:B------:R-:W1:Y:S04]  /*88e0*/  LDS R13, [R3+-0x100] ;  /* 0xffff0000030d7984 */ /* 0x000e680000000800 */
[----:B------:R-:W4:Y:S04]  /*88f0*/  LDS R15, [R3] ;  /* 0x00000000030f7984 */ /* 0x000f280000000800 */
[----:B------:R-:W5:Y:S04]  /*8900*/  LDS R17, [R3+0x100] ;  /* 0x0001000003117984 */ /* 0x000f680000000800 */
[----:B------:R-:W3:Y:S04]  /*8910*/  LDS R19, [R3+0x200] ;  /* 0x0002000003137984 */ /* 0x000ee80000000800 */
[----:B------:R-:W3:Y:S04]  /*8920*/  LDS R21, [R3+0x300] ;  /* 0x0003000003157984 */ /* 0x000ee80000000800 */
[----:B------:R-:W3:Y:S04]  /*8930*/  LDS R23, [R3+0x400] ;  /* 0x0004000003177984 */ /* 0x000ee80000000800 */
[----:B--2---:R-:W2:Y:S01]  /*8940*/  LDS R25, [R3+0x500] ;  /* 0x0005000003197984 */ /* 0x004ea20000000800 */
[----:B0-----:R-:W-:-:S04]  /*8950*/  FADD.FTZ R11, -R6, R11 ;  /* 0x0000000b060b7221 */ /* 0x001fc80000010100 */
[----:B------:R-:W-:Y:S01]  /*8960*/  FMUL.FTZ R11, R11, 1.4426950216293334961 ;  /* 0x3fb8aa3b0b0b7820 */ /* 0x000fe20000410000 */
[C---:B-1----:R-:W-:Y:S01]  /*8970*/  FADD.FTZ R13, -R6.reuse, R13 ;  /* 0x0000000d060d7221 */ /* 0x042fe20000010100 */
[----:B----4-:R-:W-:-:S03]  /*8980*/  FADD.FTZ R15, -R6, R15 ;  /* 0x0000000f060f7221 */ /* 0x010fc60000010100 */
[----:B------:R-:W-:Y:S01]  /*8990*/  FMUL.FTZ R13, R13, 1.4426950216293334961 ;  /* 0x3fb8aa3b0d0d7820 */ /* 0x000fe20000410000 */
[----:B------:R-:W0:Y:S01]  /*89a0*/  MUFU.EX2 R11, R11 ;  /* 0x0000000b000b7308 */ /* 0x000e220000000800 */
[----:B------:R-:W-:Y:S01]  /*89b0*/  FMUL.FTZ R15, R15, 1.4426950216293334961 ;  /* 0x3fb8aa3b0f0f7820 */ /* 0x000fe20000410000 */
[C---:B-----5:R-:W-:Y:S01]  /*89c0*/  FADD.FTZ R17, -R6.reuse, R17 ;  /* 0x0000001106117221 */ /* 0x060fe20000010100 */
[----:B---3--:R-:W-:-:S03]  /*89d0*/  FADD.FTZ R19, -R6, R19 ;  /* 0x0000001306137221 */ /* 0x008fc60000010100 */
[----:B------:R-:W-:Y:S02]  /*89e0*/  FMUL.FTZ R17, R17, 1.4426950216293334961 ;  /* 0x3fb8aa3b11117820 */ /* 0x000fe40000410000 */
[----:B------:R-:W1:Y:S01]  /*89f0*/  MUFU.EX2 R13, R13 ;  /* 0x0000000d000d7308 */ /* 0x000e620000000800 */
[----:B------:R-:W-:Y:S01]  /*8a00*/  FMUL.FTZ R19, R19, 1.4426950216293334961 ;  /* 0x3fb8aa3b13137820 */ /* 0x000fe20000410000 */
[C---:B------:R-:W-:Y:S01]  /*8a10*/  FADD.FTZ R21, -R6.reuse, R21 ;  /* 0x0000001506157221 */ /* 0x040fe20000010100 */
[----:B------:R-:W-:-:S03]  /*8a20*/  FADD.FTZ R23, -R6, R23 ;  /* 0x0000001706177221 */ /* 0x000fc60000010100 */
[----:B------:R-:W-:Y:S02]  /*8a30*/  FMUL.FTZ R21, R21, 1.4426950216293334961 ;  /* 0x3fb8aa3b15157820 */ /* 0x000fe40000410000 */
[----:B------:R-:W3:Y:S01]  /*8a40*/  MUFU.EX2 R15, R15 ;  /* 0x0000000f000f7308 */ /* 0x000ee20000000800 */
[----:B0-----:R-:W-:Y:S01]  /*8a50*/  FADD.FTZ R8, R8, R11 ;  /* 0x0000000b08087221 */ /* 0x001fe20000010000 */
[----:B--2---:R-:W-:Y:S01]  /*8a60*/  FADD.FTZ R25, -R6, R25 ;  /* 0x0000001906197221 */ /* 0x004fe20000010100 */
[----:B------:R-:W-:Y:S01]  /*8a70*/  FMUL.FTZ R23, R23, 1.4426950216293334961 ;  /* 0x3fb8aa3b17177820 */ /* 0x000fe20000410000 */
[----:B------:R-:W-:Y:S02]  /*8a80*/  STS [R3+-0x200], R11 ;  /* 0xfffe000b03007388 */ /* 0x000fe40000000800 */
[----:B------:R-:W-:Y:S02]  /*8a90*/  FMUL.FTZ R25, R25, 1.4426950216293334961 ;  /* 0x3fb8aa3b19197820 */ /* 0x000fe40000410000 */
[----:B------:R-:W0:Y:S01]  /*8aa0*/  MUFU.EX2 R17, R17 ;  /* 0x0000001100117308 */ /* 0x000e220000000800 */
[----:B-1----:R-:W-:Y:S01]  /*8ab0*/  FADD.FTZ R8, R8, R13 ;  /* 0x0000000d08087221 */ /* 0x002fe20000010000 */
        /* <DEDUP_REMOVED lines=18> */
.L_x_1187:
[----:B------:R-:W-:Y:S05]  /*8be0*/  BSYNC.RECONVERGENT B1 ;  /* 0x0000000000017941 */ /* 0x000fea0003800200 */
.L_x_1186:
[----:B------:R-:W-:-:S13]  /*8bf0*/  ISETP.LT.OR P0, PT, R9, UR44, P0 ;  /* 0x0000002c09007c0c */ /* 0x000fda0008701670 */
[----:B------:R-:W-:Y:S05]  /*8c00*/  @!P0 BRA `(.L_x_1178) ;  /* 0x0000000400e48947 */ /* 0x000fea0003800000 */
[----:B------:R-:W0:Y:S04]  /*8c10*/  LDS R9, [R3+-0x200] ;  /* 0xfffe000003097984 */ /* 0x000e280000000800 */
[----:B------:R-:W1:Y:S04]  /*8c20*/  LDS R11, [R3+-0x100] ;  /* 0xffff0000030b7984 */ /* 0x000e680000000800 */
[----:B------:R-:W4:Y:S04]  /*8c30*/  LDS R13, [R3] ;  /* 0x00000000030d7984 */ /* 0x000f280000000800 */
[----:B------:R-:W5:Y:S01]  /*8c40*/  LDS R15, [R3+0x100] ;  /* 0x00010000030f7984 */ /* 0x000f620000000800 */
[C---:B0-----:R-:W-:Y:S01]  /*8c50*/  FADD.FTZ R9, -R6.reuse, R9 ;  /* 0x0000000906097221 */ /* 0x041fe20000010100 */
[----:B-1----:R-:W-:-:S03]  /*8c60*/  FADD.FTZ R11, -R6, R11 ;  /* 0x0000000b060b7221 */ /* 0x002fc60000010100 */
[----:B------:R-:W-:Y:S01]  /*8c70*/  FMUL.FTZ R9, R9, 1.4426950216293334961 ;  /* 0x3fb8aa3b09097820 */ /* 0x000fe20000410000 */
[----:B----4-:R-:W-:Y:S01]  /*8c80*/  FADD.FTZ R13, -R6, R13 ;  /* 0x0000000d060d7221 */ /* 0x010fe20000010100 */
[----:B------:R-:W-:-:S04]  /*8c90*/  FMUL.FTZ R11, R11, 1.4426950216293334961 ;  /* 0x3fb8aa3b0b0b7820 */ /* 0x000fc80000410000 */
[----:B------:R-:W0:Y:S01]  /*8ca0*/  MUFU.EX2 R9, R9 ;  /* 0x0000000900097308 */ /* 0x000e220000000800 */
[----:B-----5:R-:W-:Y:S01]  /*8cb0*/  FADD.FTZ R15, -R6, R15 ;  /* 0x0000000f060f7221 */ /* 0x020fe20000010100 */
[----:B------:R-:W-:-:S03]  /*8cc0*/  FMUL.FTZ R13, R13, 1.4426950216293334961 ;  /* 0x3fb8aa3b0d0d7820 */ /* 0x000fc60000410000 */
[----:B------:R-:W-:-:S03]  /*8cd0*/  FMUL.FTZ R15, R15, 1.4426950216293334961 ;  /* 0x3fb8aa3b0f0f7820 */ /* 0x000fc60000410000 */
[----:B------:R-:W1:Y:S08]  /*8ce0*/  MUFU.EX2 R11, R11 ;  /* 0x0000000b000b7308 */ /* 0x000e700000000800 */
[----:B------:R-:W4:Y:S01]  /*8cf0*/  MUFU.EX2 R13, R13 ;  /* 0x0000000d000d7308 */ /* 0x000f220000000800 */
[----:B0-----:R0:W-:Y:S01]  /*8d00*/  STS [R3+-0x200], R9 ;  /* 0xfffe000903007388 */ /* 0x0011e20000000800 */
[----:B------:R-:W-:-:S06]  /*8d10*/  FADD.FTZ R8, R8, R9 ;  /* 0x0000000908087221 */ /* 0x000fcc0000010000 */
[----:B------:R-:W5:Y:S01]  /*8d20*/  MUFU.EX2 R15, R15 ;  /* 0x0000000f000f7308 */ /* 0x000f620000000800 */
[----:B-1----:R0:W-:Y:S01]  /*8d30*/  STS [R3+-0x100], R11 ;  /* 0xffff000b03007388 */ /* 0x0021e20000000800 */
[----:B------:R-:W-:-:S03]  /*8d40*/  FADD.FTZ R8, R8, R11 ;  /* 0x0000000b08087221 */ /* 0x000fc60000010000 */
[----:B----4-:R0:W-:Y:S01]  /*8d50*/  STS [R3], R13 ;  /* 0x0000000d03007388 */ /* 0x0101e20000000800 */
[----:B------:R-:W-:-:S03]  /*8d60*/  FADD.FTZ R8, R8, R13 ;  /* 0x0000000d08087221 */ /* 0x000fc60000010000 */
[----:B-----5:R0:W-:Y:S01]  /*8d70*/  STS [R3+0x100], R15 ;  /* 0x0001000f03007388 */ /* 0x0201e20000000800 */
[----:B------:R-:W-:Y:S01]  /*8d80*/  FADD.FTZ R8, R8, R15 ;  /* 0x0000000f08087221 */ /* 0x000fe20000010000 */
[----:B------:R-:W-:Y:S06]  /*8d90*/  BRA `(.L_x_1178) ;  /* 0x0000000400807947 */ /* 0x000fec0003800000 */
.L_x_1179:
[----:B------:R-:W-:Y:S01]  /*8da0*/  IMAD.MOV.U32 R8, RZ, RZ, 0x40 ;  /* 0x00000040ff087424 */ /* 0x000fe200078e00ff */
[----:B------:R-:W1:Y:S01]  /*8db0*/  S2UR UR4, SR_CTAID.Y ;  /* 0x00000000000479c3 */ /* 0x000e620000002600 */
[----:B------:R-:W-:Y:S01]  /*8dc0*/  LOP3.LUT R9, RZ, R2, RZ, 0x33, !PT ;  /* 0x00000002ff097212 */ /* 0x000fe200078e33ff */
[----:B------:R-:W-:Y:S02]  /*8dd0*/  BSSY.RECONVERGENT B1, `(.L_x_1188) ;  /* 0x0000025000017945 */ /* 0x000fe40003800200 */
[----:B------:R-:W-:-:S04]  /*8de0*/  VIADDMNMX R8, R5, R8, UR44, !PT ;  /* 0x0000002c05087e46 */ /* 0x000fc8000f800108 */
[----:B------:R-:W-:-:S04]  /*8df0*/  IADD3 R9, PT, PT, R8, -UR11, R9 ;  /* 0x8000000b08097c10 */ /* 0x000fc8000fffe009 */
[C---:B------:R-:W-:Y:S02]  /*8e00*/  LOP3.LUT R8, R9.reuse, 0xc0, RZ, 0xc0, !PT ;  /* 0x000000c009087812 */ /* 0x040fe400078ec0ff */
[----:B------:R-:W-:Y:S02]  /*8e10*/  ISETP.GE.U32.AND P0, PT, R9, 0xc0, PT ;  /* 0x000000c00900780c */ /* 0x000fe40003f06070 */
[----:B------:R-:W-:Y:S01]  /*8e20*/  ISETP.NE.AND P1, PT, R8, 0xc0, PT ;  /* 0x000000c00800780c */ /* 0x000fe20003f25270 */
[----:B------:R-:W-:Y:S02]  /*8e30*/  IMAD.MOV.U32 R8, RZ, RZ, RZ ;  /* 0x000000ffff087224 */ /* 0x000fe400078e00ff */
[----:B-1----:R-:W-:Y:S01]  /*8e40*/  IMAD R18, R3, UR4, RZ ;  /* 0x0000000403127c24 */ /* 0x002fe2000f8e02ff */
[----:B------:R-:W-:-:S04]  /*8e50*/  MOV R3, R5 ;  /* 0x0000000500037202 */ /* 0x000fc80000000f00 */
[----:B------:R-:W-:-:S05]  /*8e60*/  SHF.R.S32.HI R20, RZ, 0x1f, R18 ;  /* 0x0000001fff147819 */ /* 0x000fca0000011412 */
[----:B------:R-:W-:Y:S05]  /*8e70*/  @!P1 BRA `(.L_x_1189) ;  /* 0x0000000000689947 */ /* 0x000fea0003800000 */
[----:B------:R-:W-:Y:S01]  /*8e80*/  VIADD R12, R12, 0x410 ;  /* 0x000004100c0c7836 */ /* 0x000fe20000000000 */
[----:B------:R-:W-:Y:S01]  /*8e90*/  LEA.HI R3, R9, 0x1, RZ, 0x1a ;  /* 0x0000000109037811 */ /* 0x000fe200078fd0ff */
[----:B------:R-:W-:Y:S01]  /*8ea0*/  IMAD.MOV.U32 R8, RZ, RZ, RZ ;  /* 0x000000ffff087224 */ /* 0x000fe200078e00ff */
[----:B------:R-:W-:Y:S02]  /*8eb0*/  IADD3 R10, P1, P2, R18, R10, R5 ;  /* 0x0000000a120a7210 */ /* 0x000fe40007a3e005 */
[----:B------:R-:W-:Y:S02]  /*8ec0*/  LEA R13, R13, R12, 0x18 ;  /* 0x0000000c0d0d7211 */ /* 0x000fe400078ec0ff */
[----:B------:R-:W-:Y:S02]  /*8ed0*/  LOP3.LUT R9, R3, 0x3, RZ, 0xc0, !PT ;  /* 0x0000000303097812 */ /* 0x000fe400078ec0ff */
[----:B------:R-:W-:Y:S01]  /*8ee0*/  IADD3.X R11, PT, PT, R20, R11, RZ, P1, P2 ;  /* 0x0000000b140b7210 */ /* 0x000fe20000fe44ff */
[----:B------:R-:W-:Y:S01]  /*8ef0*/  IMAD R12, R2, 0x4, R13 ;  /* 0x00000004020c7824 */ /* 0x000fe200078e020d */
[----:B------:R-:W-:Y:S01]  /*8f00*/  MOV R3, R5 ;  /* 0x0000000500037202 */ /* 0x000fe20000000f00 */
[----:B------:R-:W-:-:S07]  /*8f10*/  IMAD.MOV R9, RZ, RZ, -R9 ;  /* 0x000000ffff097224 */ /* 0x000fce00078e0a09 */
.L_x_1190:
[----:B------:R1:W4:Y:S01]  /*8f20*/  LDG.E.U8 R13, desc[UR36][R10.64] ;  /* 0x000000240a0d7981 */ /* 0x000322000c1e1100 */
[----:B------:R-:W-:Y:S02]  /*8f30*/  VIADD R9, R9, 0x1 ;  /* 0x0000000109097836 */ /* 0x000fe40000000000 */
[----:B------:R-:W-:Y:S01]  /*8f40*/  VIADD R3, R3, 0x40 ;  /* 0x0000004003037836 */ /* 0x000fe20000000000 */
[----:B-1----:R-:W-:-:S04]  /*8f50*/  IADD3 R10, P2, PT, R10, 0x40, RZ ;  /* 0x000000400a0a7810 */ /* 0x002fc80007f5e0ff */
[----:B------:R-:W-:Y:S02]  /*8f60*/  IADD3.X R11, PT, PT, RZ, R11, RZ, P2, !PT ;  /* 0x0000000bff0b7210 */ /* 0x000fe400017fe4ff */
[----:B----4-:R-:W-:-:S13]  /*8f70*/  ISETP.NE.AND P1, PT, R13, RZ, PT ;  /* 0x000000ff0d00720c */ /* 0x010fda0003f25270 */
[----:B------:R-:W0:Y:S02]  /*8f80*/  @!P1 LDS R13, [R12] ;  /* 0x000000000c0d9984 */ /* 0x000e240000000800 */
[----:B0-----:R-:W-:Y:S01]  /*8f90*/  @!P1 FADD.FTZ R14, -R6, R13 ;  /* 0x0000000d060e9221 */ /* 0x001fe20000010100 */
[----:B------:R-:W-:-:S03]  /*8fa0*/  HFMA2 R13, -RZ, RZ, 0, 0 ;  /* 0x00000000ff0d7431 */ /* 0x000fc600000001ff */
[----:B------:R-:W-:-:S04]  /*8fb0*/  @!P1 FMUL.FTZ R14, R14, 1.4426950216293334961 ;  /* 0x3fb8aa3b0e0e9820 */ /* 0x000fc80000410000 */
[----:B------:R-:W0:Y:S01]  /*8fc0*/  @!P1 MUFU.EX2 R13, R14 ;  /* 0x0000000e000d9308 */ /* 0x000e220000000800 */
[----:B------:R-:W-:Y:S01]  /*8fd0*/  ISETP.NE.AND P1, PT, R9, RZ, PT ;  /* 0x000000ff0900720c */ /* 0x000fe20003f25270 */
[----:B0-----:R0:W-:Y:S01]  /*8fe0*/  STS [R12], R13 ;  /* 0x0000000d0c007388 */ /* 0x0011e20000000800 */
[----:B------:R-:W-:Y:S01]  /*8ff0*/  FADD.FTZ R8, R13, R8 ;  /* 0x000000080d087221 */ /* 0x000fe20000010000 */
[----:B0-----:R-:W-:-:S10]  /*9000*/  VIADD R12, R12, 0x100 ;  /* 0x000001000c0c7836 */ /* 0x001fd40000000000 */
[----:B------:R-:W-:Y:S05]  /*9010*/  @P1 BRA `(.L_x_1190) ;  /* 0xfffffffc00c01947 */ /* 0x000fea000383ffff */
.L_x_1189:
[----:B------:R-:W-:Y:S05]  /*9020*/  BSYNC.RECONVERGENT B1 ;  /* 0x0000000000017941 */ /* 0x000fea0003800200 */
.L_x_1188:
[----:B------:R-:W-:Y:S05]  /*9030*/  @!P0 BRA `(.L_x_1178) ;  /* 0x0000000000d88947 */ /* 0x000fea0003800000 */
[----:B------:R-:W1:Y:S01]  /*9040*/  S2R R12, SR_CgaCtaId ;  /* 0x00000000000c7919 */ /* 0x000e620000008800 */
[----:B------:R-:W4:Y:S01]  /*9050*/  LDCU.64 UR8, c[0x0][0x420] ;  /* 0x00008400ff0877ac */ /* 0x000f220008000a00 */
[----:B------:R-:W-:Y:S01]  /*9060*/  MOV R9, 0x400 ;  /* 0x0000040000097802 */ /* 0x000fe20000000f00 */
[----:B------:R-:W-:-:S04]  /*9070*/  USHF.L.U32 UR4, UR11, 0x2, URZ ;  /* 0x000000020b047899 */ /* 0x000fc800080006ff */
[----:B------:R-:W-:Y:S02]  /*9080*/  VIADD R11, R9, 0x410 ;  /* 0x00000410090b7836 */ /* 0x000fe40000000000 */
[----:B------:R-:W-:Y:S02]  /*9090*/  LEA R9, R3, -UR4, 0x2 ;  /* 0x8000000403097c11 */ /* 0x000fe4000f8e10ff */
[----:B----4-:R-:W-:-:S04]  /*90a0*/  IADD3 R10, P0, P1, R18, UR8, R3 ;  /* 0x00000008120a7c10 */ /* 0x010fc8000f91e003 */
[----:B------:R-:W-:Y:S02]  /*90b0*/  IADD3 R10, P2, PT, R10, 0x80, RZ ;  /* 0x000000800a0a7810 */ /* 0x000fe40007f5e0ff */
[----:B-1----:R-:W-:Y:S02]  /*90c0*/  LEA R12, R12, R11, 0x18 ;  /* 0x0000000b0c0c7211 */ /* 0x002fe400078ec0ff */
[----:B------:R-:W-:Y:S02]  /*90d0*/  IADD3.X R11, PT, PT, R20, UR9, RZ, P0, P1 ;  /* 0x00000009140b7c10 */ /* 0x000fe400087e24ff */
[----:B------:R-:W-:Y:S02]  /*90e0*/  IADD3 R9, PT, PT, R9, 0x200, R12 ;  /* 0x0000020009097810 */ /* 0x000fe40007ffe00c */
[----:B------:R-:W-:-:S07]  /*90f0*/  IADD3.X R11, PT, PT, RZ, R11, RZ, P2, !PT ;  /* 0x0000000bff0b7210 */ /* 0x000fce00017fe4ff */
.L_x_1191:
[----:B------:R-:W4:Y:S04]  /*9100*/  LDG.E.U8 R13, desc[UR36][R10.64+-0x80] ;  /* 0xffff80240a0d7981 */ /* 0x000f28000c1e1100 */
[----:B------:R-:W5:Y:S04]  /*9110*/  LDG.E.U8 R12, desc[UR36][R10.64+-0x40] ;  /* 0xffffc0240a0c7981 */ /* 0x000f68000c1e1100 */
[----:B------:R-:W2:Y:S04]  /*9120*/  LDG.E.U8 R14, desc[UR36][R10.64] ;  /* 0x000000240a0e7981 */ /* 0x000ea8000c1e1100 */
[----:B------:R-:W3:Y:S01]  /*9130*/  LDG.E.U8 R17, desc[UR36][R10.64+0x40] ;  /* 0x000040240a117981 */ /* 0x000ee2000c1e1100 */
[----:B------:R-:W-:Y:S01]  /*9140*/  MOV R18, RZ ;  /* 0x000000ff00127202 */ /* 0x000fe20000000f00 */
[----:B------:R-:W-:-:S02]  /*9150*/  IMAD.MOV.U32 R20, RZ, RZ, RZ ;  /* 0x000000ffff147224 */ /* 0x000fc400078e00ff */
[----:B------:R-:W-:Y:S01]  /*9160*/  VIADD R3, R3, 0x100 ;  /* 0x0000010003037836 */ /* 0x000fe20000000000 */
[----:B----4-:R-:W-:Y:S02]  /*9170*/  ISETP.NE.AND P0, PT, R13, RZ, PT ;  /* 0x000000ff0d00720c */ /* 0x010fe40003f05270 */
[----:B-----5:R-:W-:Y:S01]  /*9180*/  ISETP.NE.AND P1, PT, R12, RZ, PT ;  /* 0x000000ff0c00720c */ /* 0x020fe20003f25270 */
[----:B------:R-:W-:Y:S01]  /*9190*/  IMAD.MOV.U32 R12, RZ, RZ, RZ ;  /* 0x000000ffff0c7224 */ /* 0x000fe200078e00ff */
[----:B--2---:R-:W-:Y:S01]  /*91a0*/  ISETP.NE.AND P2, PT, R14, RZ, PT ;  /* 0x000000ff0e00720c */ /* 0x004fe20003f45270 */
[----:B------:R-:W-:Y:S01]  /*91b0*/  IMAD.MOV.U32 R14, RZ, RZ, RZ ;  /* 0x000000ffff0e7224 */ /* 0x000fe200078e00ff */
[----:B---3--:R-:W-:-:S07]  /*91c0*/  ISETP.NE.AND P3, PT, R17, RZ, PT ;  /* 0x000000ff1100720c */ /* 0x008fce0003f65270 */
[----:B------:R-:W0:Y:S04]  /*91d0*/  @!P0 LDS R13, [R9+-0x200] ;  /* 0xfffe0000090d8984 */ /* 0x000e280000000800 */
[----:B------:R-:W1:Y:S04]  /*91e0*/  @!P1 LDS R15, [R9+-0x100] ;  /* 0xffff0000090f9984 */ /* 0x000e680000000800 */
[----:B------:R-:W2:Y:S04]  /*91f0*/  @!P2 LDS R17, [R9] ;  /* 0x000000000911a984 */ /* 0x000ea80000000800 */
[----:B------:R-:W3:Y:S01]  /*9200*/  @!P3 LDS R19, [R9+0x100] ;  /* 0x000100000913b984 */ /* 0x000ee20000000800 */
[----:B0-----:R-:W-:-:S04]  /*9210*/  @!P0 FADD.FTZ R13, -R6, R13 ;  /* 0x0000000d060d8221 */ /* 0x001fc80000010100 */
[----:B------:R-:W-:Y:S01]  /*9220*/  @!P0 FMUL.FTZ R13, R13, 1.4426950216293334961 ;  /* 0x3fb8aa3b0d0d8820 */ /* 0x000fe20000410000 */
[----:B-1----:R-:W-:-:S03]  /*9230*/  @!P1 FADD.FTZ R15, -R6, R15 ;  /* 0x0000000f060f9221 */ /* 0x002fc60000010100 */
[----:B------:R-:W0:Y:S01]  /*9240*/  @!P0 MUFU.EX2 R12, R13 ;  /* 0x0000000d000c8308 */ /* 0x000e220000000800 */
[----:B------:R-:W-:Y:S01]  /*9250*/  @!P1 FMUL.FTZ R15, R15, 1.4426950216293334961 ;  /* 0x3fb8aa3b0f0f9820 */ /* 0x000fe20000410000 */
[C---:B--2---:R-:W-:Y:S01]  /*9260*/  @!P2 FADD.FTZ R17, -R6.reuse, R17 ;  /* 0x000000110611a221 */ /* 0x044fe20000010100 */
[----:B------:R-:W-:Y:S01]  /*9270*/  ISETP.GE.AND P0, PT, R3, UR44, PT ;  /* 0x0000002c03007c0c */ /* 0x000fe2000bf06270 */
[----:B---3--:R-:W-:Y:S02]  /*9280*/  @!P3 FADD.FTZ R19, -R6, R19 ;  /* 0x000000130613b221 */ /* 0x008fe40000010100 */
[----:B------:R-:W-:Y:S02]  /*9290*/  @!P2 FMUL.FTZ R17, R17, 1.4426950216293334961 ;  /* 0x3fb8aa3b1111a820 */ /* 0x000fe40000410000 */
        /* <DEDUP_REMOVED lines=16> */
.L_x_1178:
[----:B------:R-:W-:Y:S05]  /*93a0*/  BSYNC.RECONVERGENT B0 ;  /* 0x0000000000007941 */ /* 0x000fea0003800200 */
.L_x_1177:
[----:B0-----:R-:W0:Y:S01]  /*93b0*/  SHFL.BFLY PT, R3, R8, 0x10, 0x1f ;  /* 0x0e001f0008037f89 */ /* 0x001e2200000e0000 */
[C---:B------:R-:W-:Y:S01]  /*93c0*/  ISETP.NE.AND P0, PT, R7.reuse, RZ, PT ;  /* 0x000000ff0700720c */ /* 0x040fe20003f05270 */
[----:B------:R-:W1:Y:S01]  /*93d0*/  LDCU UR4, c[0x0][0x3f4] ;  /* 0x00007e80ff0477ac */ /* 0x000e620008000800 */
[----:B------:R-:W-:Y:S01]  /*93e0*/  SHF.R.U32.HI R33, RZ, 0x5, R2 ;  /* 0x00000005ff217819 */ /* 0x000fe20000011602 */
[----:B------:R-:W4:Y:S01]  /*93f0*/  S2UR UR13, SR_CTAID.X ;  /* 0x00000000000d79c3 */ /* 0x000f220000002500 */
[----:B------:R-:W-:Y:S01]  /*9400*/  ISETP.GT.U32.AND P1, PT, R7, 0x1, PT ;  /* 0x000000010700780c */ /* 0x000fe20003f24070 */
[----:B------:R-:W5:Y:S08]  /*9410*/  LDCU.U8 UR12, c[0x0][0x48c] ;  /* 0x00009180ff0c77ac */ /* 0x000f700008000000 */
[----:B------:R-:W-:Y:S01]  /*9420*/  @!P0 IMAD R4, R33, 0x4, R4 ;  /* 0x0000000421048824 */ /* 0x000fe200078e0204 */
[----:B-1----:R-:W-:Y:S01]  /*9430*/  UIADD3 UR4, UPT, UPT, UR4, 0x4, URZ ;  /* 0x0000000404047890 */ /* 0x002fe2000fffe0ff */
        /* <DEDUP_REMOVED lines=21> */
[----:B0-----:R-:W-:-:S06]  /*9590*/  FADD.FTZ R6, R6, R11 ;  /* 0x0000000b06067221 */ /* 0x001fcc0000010000 */
[----:B------:R-:W0:Y:S02]  /*95a0*/  SHFL.IDX PT, R6, R6, RZ, 0x1f ;  /* 0x00001fff06067589 */ /* 0x000e2400000e0000 */
[----:B0-----:R-:W-:-:S04]  /*95b0*/  FADD.FTZ R3, R6, 9.9999999747524270788e-07 ;  /* 0x358637bd06037421 */ /* 0x001fc80000010000 */
[----:B------:R0:W1:Y:S01]  /*95c0*/  MUFU.RCP R13, R3 ;  /* 0x00000003000d7308 */ /* 0x0000620000001000 */
[----:B----4-:R-:W-:Y:S05]  /*95d0*/  @!P0 BRA `(.L_x_1192) ;  /* 0x0000000000248947 */ /* 0x010fea0003800000 */
[----:B------:R-:W4:Y:S01]  /*95e0*/  S2UR UR5, SR_CTAID.Y ;  /* 0x00000000000579c3 */ /* 0x000f220000002600 */
[----:B------:R-:W4:Y:S01]  /*95f0*/  LDCU UR8, c[0x0][0x3f8] ;  /* 0x00007f00ff0877ac */ /* 0x000f220008000800 */
[----:B------:R-:W5:Y:S01]  /*9600*/  LDCU UR4, c[0x0][0x488] ;  /* 0x00009100ff0477ac */ /* 0x000f620008000800 */
[----:B------:R-:W5:Y:S01]  /*9610*/  LDCU UR9, c[0x0][0x40c] ;  /* 0x00008180ff0977ac */ /* 0x000f620008000800 */
[----:B------:R-:W2:Y:S01]  /*9620*/  LDCU UR10, c[0x0][0x3f4] ;  /* 0x00007e80ff0a77ac */ /* 0x000ea20008000800 */
[----:B----4-:R-:W-:-:S04]  /*9630*/  UIMAD UR5, UR5, UR8, UR13 ;  /* 0x00000008050572a4 */ /* 0x010fc8000f8e020d */
[----:B-----5:R-:W-:-:S04]  /*9640*/  UIMAD UR4, UR5, UR4, UR9 ;  /* 0x00000004050472a4 */ /* 0x020fc8000f8e0209 */
[----:B--2---:R-:W-:-:S04]  /*9650*/  UIMAD UR4, UR4, UR10, URZ ;  /* 0x0000000a040472a4 */ /* 0x004fc8000f8e02ff */
[----:B------:R-:W-:-:S12]  /*9660*/  USHF.R.S32.HI UR5, URZ, 0x1f, UR4 ;  /* 0x0000001fff057899 */ /* 0x000fd80008011404 */
.L_x_1192:
[----:B------:R-:W-:Y:S04]  /*9670*/  BSSY.RECONVERGENT B0, `(.L_x_1193) ;  /* 0x0000064000007945 */ /* 0x000fe80003800200 */
[----:B------:R-:W-:Y:S05]  /*9680*/  @P1 BRA `(.L_x_1194) ;  /* 0x0000000400881947 */ /* 0x000fea0003800000 */
[----:B------:R-:W-:Y:S01]  /*9690*/  HFMA2 R0, -RZ, RZ, 0, 3.814697265625e-06 ;  /* 0x00000040ff007431 */ /* 0x000fe200000001ff */
        /* <DEDUP_REMOVED lines=9> */
[----:B------:R-:W4:Y:S01]  /*9730*/  LDCU.64 UR14, c[0x0][0x480] ;  /* 0x00009000ff0e77ac */ /* 0x000f220008000a00 */
[----:B------:R-:W-:Y:S02]  /*9740*/  LEA.HI R0, R0, 0x1, RZ, 0x1a ;  /* 0x0000000100007811 */ /* 0x000fe400078fd0ff */
[----:B------:R-:W-:Y:S01]  /*9750*/  IADD3 R9, P2, PT, R5, UR4, RZ ;  /* 0x0000000405097c10 */ /* 0x000fe2000ff5e0ff */
[----:B------:R-:W-:Y:S02]  /*9760*/  UMOV UR8, 0x400 ;  /* 0x0000040000087882 */ /* 0x000fe40000000000 */
[C---:B------:R-:W-:Y:S01]  /*9770*/  IMAD.SHL.U32 R3, R0.reuse, 0x40, RZ ;  /* 0x0000004000037824 */ /* 0x040fe200078e00ff */
[----:B------:R-:W-:Y:S01]  /*9780*/  UIADD3 UR8, UPT, UPT, UR8, 0x410, URZ ;  /* 0x0000041008087890 */ /* 0x000fe2000fffe0ff */
[----:B------:R-:W-:Y:S01]  /*9790*/  LOP3.LUT R0, R0, 0x3, RZ, 0xc0, !PT ;  /* 0x0000000300007812 */ /* 0x000fe200078ec0ff */
[----:B------:R-:W-:-:S02]  /*97a0*/  IMAD.X R6, RZ, RZ, UR5, P2 ;  /* 0x00000005ff067e24 */ /* 0x000fc400090e06ff */
[----:B------:R-:W-:Y:S02]  /*97b0*/  LOP3.LUT R4, R3, 0xc0, RZ, 0xc0, !PT ;  /* 0x000000c003047812 */ /* 0x000fe400078ec0ff */
[----:B------:R-:W-:Y:S02]  /*97c0*/  LEA R3, R2, UR7, 0x1 ;  /* 0x0000000702037c11 */ /* 0x000fe4000f8e08ff */
[----:B------:R-:W-:Y:S01]  /*97d0*/  IADD3 R5, PT, PT, R5, R4, RZ ;  /* 0x0000000405057210 */ /* 0x000fe20007ffe0ff */
[----:B------:R-:W-:Y:S01]  /*97e0*/  IMAD.MOV R4, RZ, RZ, -R0 ;  /* 0x000000ffff047224 */ /* 0x000fe200078e0a00 */
[----:B----4-:R-:W-:-:S04]  /*97f0*/  LEA R8, P2, R9, UR14, 0x2 ;  /* 0x0000000e09087c11 */ /* 0x010fc8000f8410ff */
[----:B------:R-:W-:Y:S01]  /*9800*/  LEA.HI.X R9, R9, UR15, R6, 0x2, P2 ;  /* 0x0000000f09097c11 */ /* 0x000fe200090f1406 */
[----:B0-----:R-:W-:-:S06]  /*9810*/  ULEA UR8, UR9, UR8, 0x18 ;  /* 0x0000000809087291 */ /* 0x001fcc000f8ec0ff */
[----:B------:R-:W-:Y:S01]  /*9820*/  VIADD R3, R3, UR8 ;  /* 0x0000000803037c36 */ /* 0x000fe20008000000 */
[----:B------:R-:W-:-:S07]  /*9830*/  LEA R0, R2, UR8, 0x2 ;  /* 0x0000000802007c11 */ /* 0x000fce000f8e10ff */
.L_x_1197:
[----:B----4-:R0:W1:Y:S01]  /*9840*/  LDS R6, [R0] ;  /* 0x0000000000067984 */ /* 0x0100620000000800 */
[----:B------:R-:W-:Y:S01]  /*9850*/  @P0 IMAD.MOV.U32 R7, RZ, RZ, R9 ;  /* 0x000000ffff070224 */ /* 0x000fe200078e0009 */
[----:B------:R-:W-:-:S04]  /*9860*/  IADD3 R4, PT, PT, R4, 0x1, RZ ;  /* 0x0000000104047810 */ /* 0x000fc80007ffe0ff */
[----:B------:R-:W-:Y:S01]  /*9870*/  ISETP.NE.AND P3, PT, R4, RZ, PT ;  /* 0x000000ff0400720c */ /* 0x000fe20003f65270 */
[----:B0-----:R-:W-:Y:S02]  /*9880*/  VIADD R0, R0, 0x100 ;  /* 0x0000010000007836 */ /* 0x001fe40000000000 */
[----:B-1----:R-:W-:-:S05]  /*9890*/  FMUL.FTZ R11, R6, R13 ;  /* 0x0000000d060b7220 */ /* 0x002fca0000410000 */
[----:B------:R-:W-:-:S04]  /*98a0*/  F2FP.F16.F32.PACK_AB R6, RZ, R11 ;  /* 0x0000000bff06723e */ /* 0x000fc800000000ff */
[----:B------:R-:W-:Y:S02]  /*98b0*/  PRMT R10, R6, 0x7610, R10 ;  /* 0x00007610060a7816 */ /* 0x000fe4000000000a */
[----:B------:R-:W-:Y:S02]  /*98c0*/  @P0 MOV R6, R8 ;  /* 0x0000000800060202 */ /* 0x000fe40000000f00 */
[----:B------:R-:W-:Y:S01]  /*98d0*/  IADD3 R8, P2, PT, R8, 0x100, RZ ;  /* 0x0000010008087810 */ /* 0x000fe20007f5e0ff */
[----:B------:R0:W-:Y:S03]  /*98e0*/  STS.U16 [R3], R10 ;  /* 0x0000000a03007388 */ /* 0x0001e60000000400 */
[----:B------:R-:W-:Y:S01]  /*98f0*/  IADD3.X R9, PT, PT, RZ, R9, RZ, P2, !PT ;  /* 0x00000009ff097210 */ /* 0x000fe200017fe4ff */
[----:B------:R4:W-:Y:S01]  /*9900*/  @P0 STG.E desc[UR36][R6.64], R11 ;  /* 0x0000000b06000986 */ /* 0x0009e2000c101924 */
[----:B0-----:R-:W-:Y:S01]  /*9910*/  VIADD R3, R3, 0x80 ;  /* 0x0000008003037836 */ /* 0x001fe20000000000 */
[----:B------:R-:W-:Y:S06]  /*9920*/  @P3 BRA `(.L_x_1197) ;  /* 0xfffffffc00c43947 */ /* 0x000fec000383ffff */
.L_x_1196:
[----:B------:R-:W-:Y:S05]  /*9930*/  BSYNC.RECONVERGENT B1 ;  /* 0x0000000000017941 */ /* 0x000fea0003800200 */
.L_x_1195:
[----:B------:R-:W-:Y:S05]  /*9940*/  @!P1 BRA `(.L_x_1194) ;  /* 0x0000000000d89947 */ /* 0x000fea0003800000 */
[----:B----4-:R-:W0:Y:S01]  /*9950*/  S2R R7, SR_CgaCtaId ;  /* 0x0000000000077919 */ /* 0x010e220000008800 */
[----:B------:R-:W4:Y:S01]  /*9960*/  LDCU.64 UR14, c[0x0][0x480] ;  /* 0x00009000ff0e77ac */ /* 0x000f220008000a00 */
        /* <DEDUP_REMOVED lines=11> */
[----:B----4-:R-:W-:Y:S02]  /*9a20*/  LEA R8, P3, R6, UR14, 0x2 ;  /* 0x0000000e06087c11 */ /* 0x010fe4000f8610ff */
[----:B0-----:R-:W-:Y:S02]  /*9a30*/  LEA R4, R7, R4, 0x18 ;  /* 0x0000000407047211 */ /* 0x001fe400078ec0ff */
[----:B------:R-:W-:Y:S02]  /*9a40*/  IADD3.X R7, PT, PT, RZ, UR5, RZ, P2, !PT ;  /* 0x00000005ff077c10 */ /* 0x000fe400097fe4ff */
[----:B------:R-:W-:-:S02]  /*9a50*/  IADD3 R8, P2, PT, R8, 0x200, RZ ;  /* 0x0000020008087810 */ /* 0x000fc40007f5e0ff */
[----:B------:R-:W-:Y:S02]  /*9a60*/  LEA.HI.X R7, R6, UR15, R7, 0x2, P3 ;  /* 0x0000000f06077c11 */ /* 0x000fe400098f1407 */
[--C-:B------:R-:W-:Y:S02]  /*9a70*/  IADD3 R0, PT, PT, R0, 0x200, R4.reuse ;  /* 0x0000020000007810 */ /* 0x100fe40007ffe004 */
[----:B------:R-:W-:Y:S01]  /*9a80*/  IADD3 R3, PT, PT, R3, 0x100, R4 ;  /* 0x0000010003037810 */ /* 0x000fe20007ffe004 */
[----:B------:R-:W-:-:S07]  /*9a90*/  IMAD.X R9, RZ, RZ, R7, P2 ;  /* 0x000000ffff097224 */ /* 0x000fce00010e0607 */
.L_x_1198:
[----:B------:R-:W1:Y:S01]  /*9aa0*/  LDS R4, [R0+-0x200] ;  /* 0xfffe000000047984 */ /* 0x000e620000000800 */
[----:B------:R-:W-:-:S04]  /*9ab0*/  IADD3 R5, PT, PT, R5, 0x100, RZ ;  /* 0x0000010005057810 */ /* 0x000fc80007ffe0ff */
[----:B------:R-:W-:Y:S01]  /*9ac0*/  ISETP.GE.AND P2, PT, R5, UR44, PT ;  /* 0x0000002c05007c0c */ /* 0x000fe2000bf46270 */
[----:B-1----:R-:W-:-:S05]  /*9ad0*/  FMUL.FTZ R11, R4, R13 ;  /* 0x0000000d040b7220 */ /* 0x002fca0000410000 */
        /* <DEDUP_REMOVED lines=29> */
.L_x_1194:
[----:B------:R-:W-:Y:S05]  /*9cb0*/  BSYNC.RECONVERGENT B0 ;  /* 0x0000000000007941 */ /* 0x000fea0003800200 */
.L_x_1193:
[----:B------:R-:W5:Y:S01]  /*9cc0*/  S2R R35, SR_CgaCtaId ;  /* 0x0000000000237919 */ /* 0x000f620000008800 */
[----:B------:R-:W-:Y:S01]  /*9cd0*/  UIADD3 UR14, UPT, UPT, UR44, -0x1, URZ ;  /* 0xffffffff2c0e7890 */ /* 0x000fe2000fffe0ff */
[----:B------:R-:W1:Y:S01]  /*9ce0*/  S2UR UR5, SR_CTAID.Y ;  /* 0x00000000000579c3 */ /* 0x000e620000002600 */
[----:B------:R-:W2:Y:S01]  /*9cf0*/  LDCU UR15, c[0x0][0x40c] ;  /* 0x00008180ff0f77ac */ /* 0x000ea20008000800 */
[----:B------:R-:W-:Y:S01]  /*9d00*/  MOV R8, 0x400 ;  /* 0x0000040000087802 */ /* 0x000fe20000000f00 */
[----:B------:R-:W-:Y:S01]  /*9d10*/  BSSY.RECONVERGENT B0, `(.L_x_1199) ;  /* 0x0000024000007945 */ /* 0x000fe20003800200 */
[C---:B------:R-:W-:Y:S01]  /*9d20*/  SHF.L.U32 R0, R2.reuse, 0x4, RZ ;  /* 0x0000000402007819 */ /* 0x040fe200000006ff */
[----:B------:R-:W-:Y:S01]  /*9d30*/  ULEA.HI UR4, UR14, UR14, URZ, 0x1 ;  /* 0x0000000e0e047291 */ /* 0x000fe2000f8f08ff */
[----:B0-----:R-:W-:Y:S01]  /*9d40*/  SHF.L.U32 R3, R2, 0x3, RZ ;  /* 0x0000000302037819 */ /* 0x001fe200000006ff */
[----:B------:R-:W1:Y:S01]  /*9d50*/  LDCU UR10, c[0x0][0x3f8] ;  /* 0x00007f00ff0a77ac */ /* 0x000e620008000800 */
[----:B------:R-:W-:Y:S01]  /*9d60*/  VIADD R4, R8, 0x210 ;  /* 0x0000021008047836 */ /* 0x000fe20000000000 */
[----:B------:R-:W-:-:S02]  /*9d70*/  LOP3.LUT R0, R0, 0x1f0, RZ, 0xc0, !PT ;  /* 0x000001f000007812 */ /* 0x000fc400078ec0ff */
[----:B----4-:R-:W-:Y:S01]  /*9d80*/  CS2R R6, SRZ ;  /* 0x0000000000067805 */ /* 0x010fe2000001ff00 */
[----:B------:R-:W-:Y:S01]  /*9d90*/  ULOP3.LUT UR4, UR4, 0xfffffffe, URZ, 0xc0, !UPT ;  /* 0xfffffffe04047892 */ /* 0x000fe2000f8ec0ff */
[----:B------:R-:W0:Y:S03]  /*9da0*/  LDCU UR12, c[0x0][0x3f4] ;  /* 0x00007e80ff0c77ac */ /* 0x000e260008000800 */
[----:B------:R-:W-:-:S06]  /*9db0*/  UIADD3 UR4, UPT, UPT, UR14, -UR4, URZ ;  /* 0x800000040e047290 */ /* 0x000fcc000fffe0ff */
[----:B------:R-:W-:Y:S01]  /*9dc0*/  ISETP.NE.AND P0, PT, R33, UR4, PT ;  /* 0x0000000421007c0c */ /* 0x000fe2000bf05270 */
[----:B-1----:R-:W-:-:S03]  /*9dd0*/  UIMAD UR5, UR5, UR10, UR13 ;  /* 0x0000000a050572a4 */ /* 0x002fc6000f8e020d */
[----:B--2---:R-:W-:Y:S02]  /*9de0*/  ISETP.NE.OR P0, PT, RZ, UR15, P0 ;  /* 0x0000000fff007c0c */ /* 0x004fe40008705670 */
[----:B-----5:R-:W-:Y:S01]  /*9df0*/  LEA R5, R35, R4, 0x18 ;  /* 0x0000000423057211 */ /* 0x020fe200078ec0ff */
[----:B0-----:R-:W-:-:S04]  /*9e00*/  IMAD.U32 R9, RZ, RZ, UR12 ;  /* 0x0000000cff097e24 */ /* 0x001fc8000f8e00ff */
[----:B------:R-:W-:Y:S01]  /*9e10*/  IMAD.IADD R34, R5, 0x1, R0 ;  /* 0x0000000105227824 */ /* 0x000fe200078e0200 */
[----:B------:R-:W-:Y:S02]  /*9e20*/  LOP3.LUT R0, R3, 0xf8, RZ, 0xc0, !PT ;  /* 0x000000f803007812 */ /* 0x000fe400078ec0ff */
[----:B------:R-:W-:Y:S02]  /*9e30*/  CS2R R4, SRZ ;  /* 0x0000000000047805 */ /* 0x000fe4000001ff00 */
[----:B------:R-:W-:Y:S02]  /*9e40*/  MOV R3, UR5 ;  /* 0x0000000500037c02 */ /* 0x000fe40008000f00 */
[----:B------:R-:W-:Y:S01]  /*9e50*/  ISETP.GT.U32.OR P0, PT, R0, 0xdf, P0 ;  /* 0x000000df0000780c */ /* 0x000fe20000704470 */
[----:B------:R-:W-:Y:S02]  /*9e60*/  IMAD R13, R9, UR6, R0 ;  /* 0x00000006090d7c24 */ /* 0x000fe4000f8e0200 */
[----:B------:R-:W-:-:S04]  /*9e70*/  IMAD R3, R3, 0xe0, RZ ;  /* 0x000000e003037824 */ /* 0x000fc800078e02ff */
[----:B------:R-:W-:-:S06]  /*9e80*/  IMAD R11, R3, UR12, R0 ;  /* 0x0000000c030b7c24 */ /* 0x000fcc000f8e0200 */
        /* <DEDUP_REMOVED lines=11> */
.L_x_1201:
[----:B-----5:R0:W-:Y:S02]  /*9f40*/  STS.128 [R34], R4 ;  /* 0x0000000422007388 */ /* 0x0201e40000000c00 */
.L_x_1200:
[----:B------:R-:W-:Y:S05]  /*9f50*/  BSYNC.RECONVERGENT B0 ;  /* 0x0000000000007941 */ /* 0x000fea0003800200 */
.L_x_1199:
        /* <DEDUP_REMOVED lines=30> */
[----:B------:R-:W-:Y:S01]  /*a140*/  MOV R17, RZ ;  /* 0x000000ff00117202 */ /* 0x000fe20000000f00 */
[----:B------:R-:W-:Y:S01]  /*a150*/  IMAD.U32 R9, RZ, RZ, UR6 ;  /* 0x00000006ff097e24 */ /* 0x000fe2000f8e00ff */
[----:B------:R-:W-:-:S02]  /*a160*/  LOP3.LUT R8, R42, 0x6, RZ, 0xc0, !PT ;  /* 0x000000062a087812 */ /* 0x000fc400078ec0ff */
[----:B------:R-:W-:Y:S02]  /*a170*/  CS2R R22, SRZ ;  /* 0x0000000000167805 */ /* 0x000fe4000001ff00 */
[----:B------:R-:W-:Y:S01]  /*a180*/  CS2R R24, SRZ ;  /* 0x0000000000187805 */ /* 0x000fe2000001ff00 */
[----:B------:R-:W-:Y:S01]  /*a190*/  IMAD R9, R9, 0xe0, R0 ;  /* 0x000000e009097824 */ /* 0x000fe200078e0200 */
[----:B------:R-:W-:Y:S02]  /*a1a0*/  ISETP.NE.AND P0, PT, R8, 0x6, PT ;  /* 0x000000060800780c */ /* 0x000fe40003f05270 */
[----:B------:R-:W-:Y:S01]  /*a1b0*/  CS2R R26, SRZ ;  /* 0x00000000001a7805 */ /* 0x000fe2000001ff00 */
[----:B--2---:R-:W-:-:S10]  /*a1c0*/  IMAD.WIDE R38, R9, 0x2, R38 ;  /* 0x0000000209267825 */ /* 0x004fd400078e0226 */
[----:B------:R-:W-:Y:S05]  /*a1d0*/  @!P0 BRA `(.L_x_1207) ;  /* 0x0000000400108947 */ /* 0x000fea0003800000 */
[----:B------:R-:W2:Y:S01]  /*a1e0*/  LDCU.64 UR8, c[0x0][0x3c0] ;  /* 0x00007800ff0877ac */ /* 0x000ea20008000a00 */
[----:B------:R-:W-:Y:S01]  /*a1f0*/  IMAD R8, R37, 0xe0, RZ ;  /* 0x000000e025087824 */ /* 0x000fe200078e02ff */
[----:B------:R-:W-:Y:S01]  /*a200*/  MOV R41, R37 ;  /* 0x0000002500297202 */ /* 0x000fe20000000f00 */
[----:B------:R-:W-:Y:S02]  /*a210*/  IMAD.MOV.U32 R36, RZ, RZ, RZ ;  /* 0x000000ffff247224 */ /* 0x000fe400078e00ff */
[----:B------:R-:W-:-:S04]  /*a220*/  IMAD.WIDE.U32 R8, R8, 0x2, RZ ;  /* 0x0000000208087825 */ /* 0x000fc800078e00ff */
[----:B------:R-:W-:-:S04]  /*a230*/  IMAD.WIDE R10, R11, 0x2, R8 ;  /* 0x000000020b0a7825 */ /* 0x000fc800078e0208 */
[----:B------:R-:W-:Y:S01]  /*a240*/  IMAD.WIDE R8, R13, 0x2, R8 ;  /* 0x000000020d087825 */ /* 0x000fe200078e0208 */
[----:B--2---:R-:W-:Y:S02]  /*a250*/  IADD3 R48, P0, PT, R10, UR8, RZ ;  /* 0x000000080a307c10 */ /* 0x004fe4000ff1e0ff */
[----:B------:R-:W-:Y:S02]  /*a260*/  LEA.HI R10, R42, 0x1, RZ, 0x1f ;  /* 0x000000012a0a7811 */ /* 0x000fe400078ff8ff */
[----:B------:R-:W-:Y:S02]  /*a270*/  IADD3 R46, P1, PT, R8, UR8, RZ ;  /* 0x00000008082e7c10 */ /* 0x000fe4000ff3e0ff */
[----:B------:R-:W-:Y:S02]  /*a280*/  LEA R8, R33, UR7, 0x1 ;  /* 0x0000000721087c11 */ /* 0x000fe4000f8e08ff */
[----:B------:R-:W-:Y:S02]  /*a290*/  LOP3.LUT R10, R10, 0x3, RZ, 0xc0, !PT ;  /* 0x000000030a0a7812 */ /* 0x000fe400078ec0ff */
[----:B------:R-:W-:Y:S01]  /*a2a0*/  IADD3.X R49, PT, PT, R11, UR9, RZ, P0, !PT ;  /* 0x000000090b317c10 */ /* 0x000fe200087fe4ff */
[----:B------:R-:W-:Y:S01]  /*a2b0*/  IMAD.IADD R43, R35, 0x1, R8 ;  /* 0x00000001232b7824 */ /* 0x000fe200078e0208 */
[----:B------:R-:W-:-:S02]  /*a2c0*/  IADD3.X R47, PT, PT, R9, UR9, RZ, P1, !PT ;  /* 0x00000009092f7c10 */ /* 0x000fc40008ffe4ff */
[----:B------:R-:W-:-:S07]  /*a2d0*/  IADD3 R44, PT, PT, -R10, RZ, RZ ;  /* 0x000000ff0a2c7210 */ /* 0x000fce0007ffe1ff */
.L_x_1209:
[----:B------:R-:W-:Y:S01]  /*a2e0*/  IMAD.MOV.U32 R8, RZ, RZ, R46 ;  /* 0x000000ffff087224 */ /* 0x000fe200078e002e */
[----:B------:R-:W-:Y:S01]  /*a2f0*/  MOV R9, R47 ;  /* 0x0000002f00097202 */ /* 0x000fe20000000f00 */
[----:B------:R-:W2:Y:S05]  /*a300*/  LDS.U16 R12, [R43] ;  /* 0x000000002b0c7984 */ /* 0x000eaa0000000400 */
[----:B------:R-:W5:Y:S01]  /*a310*/  LDG.E.128 R8, desc[UR36][R8.64] ;  /* 0x0000002408087981 */ /* 0x000f62000c1e1d00 */
[----:B------:R-:W-:Y:S01]  /*a320*/  UISETP.NE.AND UP0, UPT, UR15, URZ, UPT ;  /* 0x000000ff0f00728c */ /* 0x000fe2000bf05270 */
[----:B--2---:R-:W-:-:S08]  /*a330*/  HADD2.F32 R45, -RZ, R12.H0_H0 ;  /* 0x2000000cff2d7230 */ /* 0x004fd00000004100 */
[----:B------:R-:W-:Y:S05]  /*a340*/  BRA.U UP0, `(.L_x_1208) ;  /* 0x0000000100507547 */ /* 0x000fea000b800000 */
[----:B------:R-:W-:Y:S01]  /*a350*/  ISETP.NE.AND P0, PT, R16, RZ, PT ;  /* 0x000000ff1000720c */ /* 0x000fe20003f05270 */
[----:B------:R-:W2:-:S12]  /*a360*/  LDS.128 R28, [R34] ;  /* 0x00000000221c7984 */ /* 0x000e980000000c00 */
[----:B------:R-:W-:Y:S01]  /*a370*/  VOTEU.ANY UP0, P0 ;  /* 0x0000000000ff7886 */ /* 0x000fe20000000100 */
[----:B------:R-:W-:-:S13]  /*a380*/  PLOP3.LUT P0, PT, PT, PT, UP0, 0x80, 0x8 ;  /* 0x000000000008781c */ /* 0x000fda0003f0f008 */
[----:B------:R-:W4:Y:S01]  /*a390*/  @P0 LDG.E.128 R12, desc[UR36][R38.64] ;  /* 0x00000024260c0981 */ /* 0x000f22000c1e1d00 */
[----:B------:R-:W-:Y:S02]  /*a3a0*/  PLOP3.LUT P1, PT, PT, PT, UP0, 0x80, 0x8 ;  /* 0x000000000008781c */ /* 0x000fe40003f2f008 */
[----:B------:R-:W-:Y:S02]  /*a3b0*/  PLOP3.LUT P3, PT, PT, PT, UP0, 0x80, 0x8 ;  /* 0x000000000008781c */ /* 0x000fe40003f6f008 */
[----:B------:R-:W-:Y:S02]  /*a3c0*/  PLOP3.LUT P0, PT, PT, PT, UP0, 0x80, 0x8 ;  /* 0x000000000008781c */ /* 0x000fe40003f0f008 */
[----:B------:R-:W-:Y:S01]  /*a3d0*/  PLOP3.LUT P2, PT, PT, PT, UP0, 0x80, 0x8 ;  /* 0x000000000008781c */ /* 0x000fe20003f4f008 */
[----:B--2--5:R-:W-:Y:S02]  /*a3e0*/  HFMA2 R8, R8, 1, 1, R28 ;  /* 0x3c003c0008087831 */ /* 0x024fe4000000001c */
[----:B------:R-:W-:-:S02]  /*a3f0*/  HADD2 R9, R9, R29 ;  /* 0x0000001d09097230 */ /* 0x000fc40000000000 */
[----:B------:R-:W-:Y:S02]  /*a400*/  HFMA2 R10, R10, 1, 1, R30 ;  /* 0x3c003c000a0a7831 */ /* 0x000fe4000000001e */
[----:B------:R-:W-:Y:S02]  /*a410*/  HADD2 R11, R11, R31 ;  /* 0x0000001f0b0b7230 */ /* 0x000fe40000000000 */
[----:B----4-:R-:W-:Y:S02]  /*a420*/  @P1 HFMA2 R9, R9, R13, -RZ ;  /* 0x0000000d09091231 */ /* 0x010fe400001000ff */
[----:B------:R-:W-:Y:S02]  /*a430*/  @P0 HMUL2 R8, R8, R12 ;  /* 0x0000000c08080232 */ /* 0x000fe40000000000 */
[----:B------:R-:W-:Y:S02]  /*a440*/  @P3 HFMA2 R11, R11, R15, -RZ ;  /* 0x0000000f0b0b3231 */ /* 0x000fe400001000ff */
[----:B------:R-:W-:-:S02]  /*a450*/  @P2 HMUL2 R10, R10, R14 ;  /* 0x0000000e0a0a2232 */ /* 0x000fc40000000000 */
[----:B------:R-:W-:Y:S01]  /*a460*/  IMAD.MOV.U32 R12, RZ, RZ, R48 ;  /* 0x000000ffff0c7224 */ /* 0x000fe200078e0030 */
[----:B------:R-:W-:-:S05]  /*a470*/  MOV R13, R49 ;  /* 0x00000031000d7202 */ /* 0x000fca0000000f00 */
[----:B------:R2:W-:Y:S02]  /*a480*/  STG.E.128 desc[UR36][R12.64], R8 ;  /* 0x000000080c007986 */ /* 0x0005e4000c101d24 */
.L_x_1208:
        /* <DEDUP_REMOVED lines=25> */
.L_x_1207:
[----:B-1----:R-:W-:Y:S05]  /*a620*/  BSYNC.RECONVERGENT B2 ;  /* 0x0000000000027941 */ /* 0x002fea0003800200 */
.L_x_1206:
[----:B------:R-:W-:-:S13]  /*a630*/  ISETP.GE.U32.AND P0, PT, R42, 0x6, PT ;  /* 0x000000062a00780c */ /* 0x000fda0003f06070 */
[----:B------:R-:W-:Y:S05]  /*a640*/  @!P0 BRA `(.L_x_1205) ;  /* 0x0000000800b48947 */ /* 0x000fea0003800000 */
[----:B------:R-:W1:Y:S02]  /*a650*/  LDCU UR5, c[0x0][0x40c] ;  /* 0x00008180ff0577ac */ /* 0x000e640008000800 */
[----:B-1----:R-:W-:-:S06]  /*a660*/  UISETP.NE.AND UP0, UPT, UR5, URZ, UPT ;  /* 0x000000ff0500728c */ /* 0x002fcc000bf05270 */
[----:B------:R-:W-:-:S13]  /*a670*/  PLOP3.LUT P0, PT, PT, PT, UP0, 0x80, 0x8 ;  /* 0x000000000008781c */ /* 0x000fda0003f0f008 */
.L_x_1215:
[----:B------:R-:W-:Y:S01]  /*a680*/  IMAD R43, R41, 0xe0, RZ ;  /* 0x000000e0292b7824 */ /* 0x000fe200078e02ff */
[----:B------:R-:W-:-:S03]  /*a690*/  ISETP.NE.AND P5, PT, R16, RZ, PT ;  /* 0x000000ff1000720c */ /* 0x000fc60003fa5270 */
[----:B------:R-:W-:-:S06]  /*a6a0*/  IMAD.WIDE.U32 R8, R43, 0x2, R20 ;  /* 0x000000022b087825 */ /* 0x000fcc00078e0014 */
[----:B------:R-:W5:Y:S01]  /*a6b0*/  LDG.E.128 R8, desc[UR36][R8.64] ;  /* 0x0000002408087981 */ /* 0x000f62000c1e1d00 */
[----:B------:R-:W-:Y:S04]  /*a6c0*/  BSSY.RECONVERGENT B2, `(.L_x_1210) ;  /* 0x0000014000027945 */ /* 0x000fe80003800200 */
[----:B------:R-:W-:Y:S05]  /*a6d0*/  @P0 BRA `(.L_x_1211) ;  /* 0x0000000000480947 */ /* 0x000fea0003800000 */
[----:B------:R-:W-:Y:S01]  /*a6e0*/  VOTEU.ANY UP0, P5 ;  /* 0x0000000000ff7886 */ /* 0x000fe20002800100 */
[----:B------:R-:W-:Y:S01]  /*a6f0*/  PLOP3.LUT P0, PT, PT, PT, UP0, 0x80, 0x8 ;  /* 0x000000000008781c */ /* 0x000fe20003f0f008 */
[----:B------:R-:W1:-:S12]  /*a700*/  LDS.128 R12, [R34] ;  /* 0x00000000220c7984 */ /* 0x000e580000000c00 */
        /* <DEDUP_REMOVED lines=15> */
.L_x_1211:
[----:B------:R-:W-:Y:S05]  /*a800*/  BSYNC.RECONVERGENT B2 ;  /* 0x0000000000027941 */ /* 0x000fea0003800200 */
.L_x_1210:
[C---:B------:R-:W-:Y:S01]  /*a810*/  IADD3 R51, PT, PT, R43.reuse, 0x1c0, RZ ;  /* 0x000001c02b337810 */ /* 0x040fe20007ffe0ff */
[----:B------:R-:W-:Y:S01]  /*a820*/  UISETP.NE.AND UP0, UPT, UR12, URZ, UPT ;  /* 0x000000ff0c00728c */ /* 0x000fe2000bf05270 */
[C---:B------:R-:W-:Y:S01]  /*a830*/  VIADD R55, R43.reuse, 0x380 ;  /* 0x000003802b377836 */ /* 0x040fe20000000000 */
[----:B------:R-:W-:Y:S02]  /*a840*/  IADD3 R43, PT, PT, R43, 0x540, RZ ;  /* 0x000005402b2b7810 */ /* 0x000fe40007ffe0ff */
[--C-:B-1----:R-:W-:Y:S02]  /*a850*/  IMAD.WIDE.U32 R12, R51, 0x2, R20.reuse ;  /* 0x00000002330c7825 */ /* 0x102fe400078e0014 */
[----:B------:R-:W-:Y:S02]  /*a860*/  PLOP3.LUT P0, PT, PT, PT, UP0, 0x80, 0x8 ;  /* 0x000000000008781c */ /* 0x000fe40003f0f008 */
[--C-:B------:R-:W-:Y:S02]  /*a870*/  IMAD.WIDE.U32 R48, R55, 0x2, R20.reuse ;  /* 0x0000000237307825 */ /* 0x100fe400078e0014 */
[----:B------:R-:W5:Y:S02]  /*a880*/  LDG.E.128 R12, desc[UR36][R12.64] ;  /* 0x000000240c0c7981 */ /* 0x000f64000c1e1d00 */
[----:B------:R-:W-:-:S07]  /*a890*/  IMAD.WIDE.U32 R52, R43, 0x2, R20 ;  /* 0x000000022b347825 */ /* 0x000fce00078e0014 */
        /* <DEDUP_REMOVED lines=16> */
[----:B------:R-:W-:-:S02]  /*a9a0*/  @P3 HMUL2 R14, R14, R30 ;  /* 0x0000001e0e0e3232 */ /* 0x000fc40000000000 */
[----:B------:R-:W-:-:S05]  /*a9b0*/  IMAD.WIDE.U32 R28, R51, 0x2, R18 ;  /* 0x00000002331c7825 */ /* 0x000fca00078e0012 */
[----:B------:R1:W-:Y:S02]  /*a9c0*/  STG.E.128 desc[UR36][R28.64], R12 ;  /* 0x0000000c1c007986 */ /* 0x0003e4000c101d24 */
.L_x_1212:
[----:B-1----:R1:W5:Y:S01]  /*a9d0*/  LDG.E.128 R28, desc[UR36][R48.64] ;  /* 0x00000024301c7981 */ /* 0x002362000c1e1d00 */
        /* <DEDUP_REMOVED lines=19> */
.L_x_1213:
[----:B-1----:R-:W-:Y:S01]  /*ab10*/  VIADD R49, R41, -UR11 ;  /* 0x8000000b29317c36 */ /* 0x002fe20008000000 */
[----:B--2---:R1:W5:Y:S02]  /*ab20*/  LDG.E.128 R44, desc[UR36][R52.64] ;  /* 0x00000024342c7981 */ /* 0x004364000c1e1d00 */
[--C-:B-----5:R-:W-:Y:S02]  /*ab30*/  HADD2.F32 R51, -RZ, R9.reuse.H0_H0 ;  /* 0x20000009ff337230 */ /* 0x120fe40000004100 */
[----:B------:R-:W-:Y:S01]  /*ab40*/  HADD2.F32 R48, -RZ, R9.H1_H1 ;  /* 0x30000009ff307230 */ /* 0x000fe20000004100 */
[----:B------:R-:W-:Y:S01]  /*ab50*/  LEA R56, R49, R32, 0x1 ;  /* 0x0000002031387211 */ /* 0x000fe200078e08ff */
[--C-:B------:R-:W-:Y:S02]  /*ab60*/  HADD2.F32 R9, -RZ, R10.reuse.H0_H0 ;  /* 0x2000000aff097230 */ /* 0x100fe40000004100 */
[----:B------:R-:W-:Y:S02]  /*ab70*/  HADD2.F32 R10, -RZ, R10.H1_H1 ;  /* 0x3000000aff0a7230 */ /* 0x000fe40000004100 */
[----:B------:R-:W2:Y:S01]  /*ab80*/  LDS.U16 R42, [R56] ;  /* 0x00000000382a7984 */ /* 0x000ea20000000400 */
[----:B------:R-:W-:-:S02]  /*ab90*/  HADD2.F32 R50, -RZ, R11.H1_H1 ;  /* 0x3000000bff327230 */ /* 0x000fc40000004100 */
[----:B-1----:R-:W-:Y:S01]  /*aba0*/  HADD2.F32 R53, -RZ, R11.H0_H0 ;  /* 0x2000000bff357230 */ /* 0x002fe20000004100 */
[----:B------:R-:W1:Y:S01]  /*abb0*/  LDS.U16 R54, [R56+0x4] ;  /* 0x0000040038367984 */ /* 0x000e620000000400 */
[----:B------:R-:W-:-:S03]  /*abc0*/  HADD2.F32 R11, -RZ, R12.H1_H1 ;  /* 0x3000000cff0b7230 */ /* 0x000fc60000004100 */
[----:B------:R-:W4:Y:S01]  /*abd0*/  LDS.U16 R55, [R56+0x8] ;  /* 0x0000080038377984 */ /* 0x000f220000000400 */
[----:B--2---:R-:W-:Y:S02]  /*abe0*/  HADD2.F32 R49, -RZ, R42.H0_H0 ;  /* 0x2000002aff317230 */ /* 0x004fe40000004100 */
[--C-:B------:R-:W-:Y:S02]  /*abf0*/  HADD2.F32 R42, -RZ, R8.reuse.H0_H0 ;  /* 0x20000008ff2a7230 */ /* 0x100fe40000004100 */
[----:B------:R-:W-:Y:S02]  /*ac00*/  HADD2.F32 R8, -RZ, R8.H1_H1 ;  /* 0x30000008ff087230 */ /* 0x000fe40000004100 */
[C---:B------:R-:W-:Y:S01]  /*ac10*/  FFMA.FTZ R48, R49.reuse, R48, R23 ;  /* 0x0000003031307223 */ /* 0x040fe20000010017 */
[C---:B------:R-:W-:Y:S01]  /*ac20*/  FFMA.FTZ R10, R49.reuse, R10, R25 ;  /* 0x0000000a310a7223 */ /* 0x040fe20000010019 */
[----:B-1----:R-:W-:Y:S02]  /*ac30*/  HADD2.F32 R54, -RZ, R54.H0_H0 ;  /* 0x20000036ff367230 */ /* 0x002fe40000004100 */
[C---:B------:R-:W-:Y:S01]  /*ac40*/  FFMA.FTZ R50, R49.reuse, R50, R27 ;  /* 0x0000003231327223 */ /* 0x040fe2000001001b */
[----:B------:R-:W-:Y:S01]  /*ac50*/  FFMA.FTZ R8, R49, R8, R17 ;  /* 0x0000000831087223 */ /* 0x000fe20000010011 */
[----:B------:R-:W-:-:S02]  /*ac60*/  HADD2.F32 R17, -RZ, R13.H0_H0 ;  /* 0x2000000dff117230 */ /* 0x000fc40000004100 */
[C---:B------:R-:W-:Y:S01]  /*ac70*/  FFMA.FTZ R22, R49.reuse, R51, R22 ;  /* 0x0000003331167223 */ /* 0x040fe20000010016 */
[--C-:B------:R-:W-:Y:S02]  /*ac80*/  HADD2.F32 R23, -RZ, R14.reuse.H0_H0 ;  /* 0x2000000eff177230 */ /* 0x100fe40000004100 */
[C---:B------:R-:W-:Y:S01]  /*ac90*/  FFMA.FTZ R24, R49.reuse, R9, R24 ;  /* 0x0000000931187223 */ /* 0x040fe20000010018 */
[----:B------:R-:W-:Y:S02]  /*aca0*/  HADD2.F32 R25, -RZ, R14.H1_H1 ;  /* 0x3000000eff197230 */ /* 0x000fe40000004100 */
        /* <DEDUP_REMOVED lines=9> */
[C---:B------:R-:W-:Y:S01]  /*ad40*/  FFMA.FTZ R25, R54.reuse, R25, R10 ;  /* 0x0000001936197223 */ /* 0x040fe2000001000a */
[----:B------:R-:W-:Y:S02]  /*ad50*/  HADD2.F32 R8, -RZ, R28.H0_H0 ;  /* 0x2000001cff087230 */ /* 0x000fe40000004100 */
[----:B------:R-:W-:Y:S01]  /*ad60*/  FFMA.FTZ R36, R54, R9, R57 ;  /* 0x0000000936247223 */ /* 0x000fe20000010039 */
[----:B------:R-:W-:-:S02]  /*ad70*/  HADD2.F32 R14, -RZ, R30.H0_H0 ;  /* 0x2000001eff0e7230 */ /* 0x000fc40000004100 */
[C---:B------:R-:W-:Y:S01]  /*ad80*/  FFMA.FTZ R13, R54.reuse, R13, R48 ;  /* 0x0000000d360d7223 */ /* 0x040fe20000010030 */
[----:B----4-:R-:W-:Y:S02]  /*ad90*/  HADD2.F32 R55, -RZ, R55.H0_H0 ;  /* 0x20000037ff377230 */ /* 0x010fe40000004100 */
[C---:B------:R-:W-:Y:S01]  /*ada0*/  FFMA.FTZ R27, R54.reuse, R27, R26 ;  /* 0x0000001b361b7223 */ /* 0x040fe2000001001a */
[----:B------:R-:W-:Y:S02]  /*adb0*/  HADD2.F32 R28, -RZ, R28.H1_H1 ;  /* 0x3000001cff1c7230 */ /* 0x000fe40000004100 */
[----:B------:R-:W-:Y:S01]  /*adc0*/  FFMA.FTZ R15, R54, R15, R50 ;  /* 0x0000000f360f7223 */ /* 0x000fe20000010032 */
        /* <DEDUP_REMOVED lines=32> */
.L_x_1214:
[----:B-1----:R-:W1:Y:S01]  /*afd0*/  LDS.U16 R8, [R56+0xc] ;  /* 0x00000c0038087984 */ /* 0x002e620000000400 */
[----:B------:R-:W-:Y:S02]  /*afe0*/  VIADD R41, R41, 0x8 ;  /* 0x0000000829297836 */ /* 0x000fe40000000000 */
[--C-:B------:R-:W-:Y:S02]  /*aff0*/  HADD2.F32 R11, -RZ, R45.reuse.H0_H0 ;  /* 0x2000002dff0b7230 */ /* 0x100fe40000004100 */
[--C-:B------:R-:W-:Y:S01]  /*b000*/  HADD2.F32 R9, -RZ, R44.reuse.H0_H0 ;  /* 0x2000002cff097230 */ /* 0x100fe20000004100 */
[----:B------:R-:W-:Y:S01]  /*b010*/  ISETP.GE.AND P1, PT, R41, R40, PT ;  /* 0x000000282900720c */ /* 0x000fe20003f26270 */
[----:B------:R-:W-:Y:S02]  /*b020*/  HADD2.F32 R17, -RZ, R44.H1_H1 ;  /* 0x3000002cff117230 */ /* 0x000fe40000004100 */
[----:B------:R-:W-:Y:S02]  /*b030*/  HADD2.F32 R23, -RZ, R45.H1_H1 ;  /* 0x3000002dff177230 */ /* 0x000fe40000004100 */
[----:B------:R-:W-:-:S02]  /*b040*/  HADD2.F32 R13, -RZ, R46.H0_H0 ;  /* 0x2000002eff0d7230 */ /* 0x000fc40000004100 */
[----:B------:R-:W-:Y:S02]  /*b050*/  HADD2.F32 R25, -RZ, R46.H1_H1 ;  /* 0x3000002eff197230 */ /* 0x000fe40000004100 */
[--C-:B------:R-:W-:Y:S02]  /*b060*/  HADD2.F32 R15, -RZ, R47.reuse.H0_H0 ;  /* 0x2000002fff0f7230 */ /* 0x100fe40000004100 */
[----:B------:R-:W-:Y:S02]  /*b070*/  HADD2.F32 R27, -RZ, R47.H1_H1 ;  /* 0x3000002fff1b7230 */ /* 0x000fe40000004100 */
[----:B-1----:R-:W-:-:S05]  /*b080*/  HADD2.F32 R8, -RZ, R8.H0_H0 ;  /* 0x20000008ff087230 */ /* 0x002fca0000004100 */
        /* <DEDUP_REMOVED lines=9> */
.L_x_1205:
[----:B-1----:R-:W-:Y:S05]  /*b120*/  BSYNC.RECONVERGENT B1 ;  /* 0x0000000000017941 */ /* 0x002fea0003800200 */
.L_x_1204:
        /* <DEDUP_REMOVED lines=9> */
[----:B------:R-:W-:Y:S02]  /*b1c0*/  IADD3 R29, PT, PT, -R33, UR6, R8 ;  /* 0x00000006211d7c10 */ /* 0x000fe4000fffe108 */
[----:B------:R-:W-:Y:S02]  /*b1d0*/  MOV R8, R37 ;  /* 0x0000002500087202 */ /* 0x000fe40000000f00 */
[----:B------:R-:W-:Y:S01]  /*b1e0*/  LOP3.LUT P0, RZ, R29, 0x2, RZ, 0xc0, !PT ;  /* 0x000000021dff7812 */ /* 0x000fe2000780c0ff */
[----:B-1----:R-:W-:-:S06]  /*b1f0*/  UIMAD UR5, UR38, UR5, UR13 ;  /* 0x00000005260572a4 */ /* 0x002fcc000f8e020d */
[----:B------:R-:W-:-:S04]  /*b200*/  IMAD.U32 R9, RZ, RZ, UR5 ;  /* 0x00000005ff097e24 */ /* 0x000fc8000f8e00ff */
[----:B------:R-:W-:-:S04]  /*b210*/  IMAD R9, R9, 0xe0, R0 ;  /* 0x000000e009097824 */ /* 0x000fc800078e0200 */
        /* <DEDUP_REMOVED lines=30> */
[----:B------:R-:W-:-:S06]  /*b400*/  IMAD.WIDE.U32 R8, R9, 0x2, R20 ;  /* 0x0000000209087825 */ /* 0x000fcc00078e0014 */
[----:B------:R-:W5:Y:S01]  /*b410*/  LDG.E.128 R8, desc[UR36][R8.64] ;  /* 0x0000002408087981 */ /* 0x000f62000c1e1d00 */
[----:B------:R-:W-:Y:S01]  /*b420*/  LEA R14, R33, R32, 0x1 ;  /* 0x00000020210e7211 */ /* 0x000fe200078e08ff */
[----:B-1----:R-:W-:-:S05]  /*b430*/  UISETP.NE.AND UP0, UPT, UR5, URZ, UPT ;  /* 0x000000ff0500728c */ /* 0x002fca000bf05270 */
[----:B------:R-:W1:Y:S02]  /*b440*/  LDS.U16 R14, [R14] ;  /* 0x000000000e0e7984 */ /* 0x000e640000000400 */
[----:B-1----:R-:W-:Y:S02]  /*b450*/  HADD2.F32 R31, -RZ, R14.H0_H0 ;  /* 0x2000000eff1f7230 */ /* 0x002fe40000004100 */
[----:B------:R-:W-:Y:S05]  /*b460*/  BRA.U UP0, `(.L_x_1220) ;  /* 0x0000000100507547 */ /* 0x000fea000b800000 */
        /* <DEDUP_REMOVED lines=20> */
.L_x_1220:
[--C-:B-1---5:R-:W-:Y:S02]  /*b5b0*/  HADD2.F32 R14, -RZ, R8.reuse.H0_H0 ;  /* 0x20000008ff0e7230 */ /* 0x122fe40000004100 */
[--C-:B------:R-:W-:Y:S02]  /*b5c0*/  HADD2.F32 R15, -RZ, R9.reuse.H0_H0 ;  /* 0x20000009ff0f7230 */ /* 0x100fe40000004100 */
[----:B------:R-:W-:Y:S02]  /*b5d0*/  HADD2.F32 R30, -RZ, R9.H1_H1 ;  /* 0x30000009ff1e7230 */ /* 0x000fe40000004100 */
[C---:B------:R-:W-:Y:S01]  /*b5e0*/  FFMA.FTZ R36, R31.reuse, R14, R36 ;  /* 0x0000000e1f247223 */ /* 0x040fe20000010024 */
[----:B------:R-:W-:Y:S02]  /*b5f0*/  HADD2.F32 R8, -RZ, R8.H1_H1 ;  /* 0x30000008ff087230 */ /* 0x000fe40000004100 */
[----:B------:R-:W-:Y:S01]  /*b600*/  FFMA.FTZ R22, R31, R15, R22 ;  /* 0x0000000f1f167223 */ /* 0x000fe20000010016 */
[----:B------:R-:W-:-:S02]  /*b610*/  HADD2.F32 R9, -RZ, R10.H0_H0 ;  /* 0x2000000aff097230 */ /* 0x000fc40000004100 */
[C---:B------:R-:W-:Y:S01]  /*b620*/  FFMA.FTZ R23, R31.reuse, R30, R23 ;  /* 0x0000001e1f177223 */ /* 0x040fe20000010017 */
[----:B------:R-:W-:Y:S02]  /*b630*/  HADD2.F32 R10, -RZ, R10.H1_H1 ;  /* 0x3000000aff0a7230 */ /* 0x000fe40000004100 */
[C---:B------:R-:W-:Y:S01]  /*b640*/  FFMA.FTZ R17, R31.reuse, R8, R17 ;  /* 0x000000081f117223 */ /* 0x040fe20000010011 */
[--C-:B------:R-:W-:Y:S02]  /*b650*/  HADD2.F32 R37, -RZ, R11.reuse.H0_H0 ;  /* 0x2000000bff257230 */ /* 0x100fe40000004100 */
[C---:B------:R-:W-:Y:S01]  /*b660*/  FFMA.FTZ R24, R31.reuse, R9, R24 ;  /* 0x000000091f187223 */ /* 0x040fe20000010018 */
[----:B------:R-:W-:Y:S02]  /*b670*/  HADD2.F32 R38, -RZ, R11.H1_H1 ;  /* 0x3000000bff267230 */ /* 0x000fe40000004100 */
[----:B------:R-:W-:Y:S01]  /*b680*/  FFMA.FTZ R25, R31, R10, R25 ;  /* 0x0000000a1f197223 */ /* 0x000fe20000010019 */
[----:B------:R-:W-:-:S02]  /*b690*/  IMAD.MOV.U32 R8, RZ, RZ, R28 ;  /* 0x000000ffff087224 */ /* 0x000fc400078e001c */
[C---:B------:R-:W-:Y:S01]  /*b6a0*/  FFMA.FTZ R26, R31.reuse, R37, R26 ;  /* 0x000000251f1a7223 */ /* 0x040fe2000001001a */
[----:B------:R-:W-:-:S07]  /*b6b0*/  FFMA.FTZ R27, R31, R38, R27 ;  /* 0x000000261f1b7223 */ /* 0x000fce000001001b */
.L_x_1219:
[----:B------:R-:W-:Y:S05]  /*b6c0*/  BSYNC.RECONVERGENT B2 ;  /* 0x0000000000027941 */ /* 0x000fea0003800200 */
.L_x_1218:
[----:B------:R-:W-:-:S13]  /*b6d0*/  ISETP.GE.U32.AND P0, PT, R29, 0x2, PT ;  /* 0x000000021d00780c */ /* 0x000fda0003f06070 */
[----:B------:R-:W-:Y:S05]  /*b6e0*/  @!P0 BRA `(.L_x_1217) ;  /* 0x0000000800648947 */ /* 0x000fea0003800000 */
[C---:B------:R-:W-:Y:S01]  /*b6f0*/  LEA R9, R8.reuse, UR7, 0x1 ;  /* 0x0000000708097c11 */ /* 0x040fe2000f8e08ff */
[C---:B------:R-:W-:Y:S01]  /*b700*/  VIADD R28, R8.reuse, 0x2 ;  /* 0x00000002081c7836 */ /* 0x040fe20000000000 */
[----:B------:R-:W-:Y:S01]  /*b710*/  MOV R10, UR11 ;  /* 0x0000000b000a7c02 */ /* 0x000fe20008000f00 */
[----:B------:R-:W-:-:S04]  /*b720*/  IMAD R29, R8, 0xe0, RZ ;  /* 0x000000e0081d7824 */ /* 0x000fc800078e02ff */
[----:B------:R-:W-:-:S05]  /*b730*/  IMAD R10, R10, -0x2, R9 ;  /* 0xfffffffe0a0a7824 */ /* 0x000fca00078e0209 */
[----:B------:R-:W-:-:S07]  /*b740*/  IADD3 R35, PT, PT, R10, 0x4, R35 ;  /* 0x000000040a237810 */ /* 0x000fce0007ffe023 */
.L_x_1227:
        /* <DEDUP_REMOVED lines=13> */
[----:B------:R-:W2:Y:S04]  /*b820*/  LDS.U16 R14, [R35+-0x4] ;  /* 0xfffffc00230e7984 */ /* 0x000ea80000000400 */
[----:B------:R-:W4:Y:S02]  /*b830*/  F2I.FTZ.U32.TRUNC.NTZ R9, R15 ;  /* 0x0000000f00097305 */ /* 0x000f24000021f000 */
[----:B----4-:R-:W-:-:S05]  /*b840*/  IADD3 R8, PT, PT, RZ, -R9, RZ ;  /* 0x80000009ff087210 */ /* 0x010fca0007ffe0ff */
        /* <DEDUP_REMOVED lines=14> */
[----:B------:R-:W-:-:S06]  /*b930*/  IMAD.WIDE.U32 R8, R9, 0x2, R20 ;  /* 0x0000000209087825 */ /* 0x000fcc00078e0014 */
[----:B------:R-:W5:Y:S01]  /*b940*/  LDG.E.128 R8, desc[UR36][R8.64] ;  /* 0x0000002408087981 */ /* 0x000f62000c1e1d00 */
[----:B-1----:R-:W-:Y:S01]  /*b950*/  UISETP.NE.AND UP0, UPT, UR5, URZ, UPT ;  /* 0x000000ff0500728c */ /* 0x002fe2000bf05270 */
[----:B--2---:R-:W-:-:S08]  /*b960*/  HADD2.F32 R31, -RZ, R14.H0_H0 ;  /* 0x2000000eff1f7230 */ /* 0x004fd00000004100 */
[----:B------:R-:W-:Y:S05]  /*b970*/  BRA.U UP0, `(.L_x_1223) ;  /* 0x00000001004c7547 */ /* 0x000fea000b800000 */
        /* <DEDUP_REMOVED lines=19> */
.L_x_1223:
        /* <DEDUP_REMOVED lines=16> */
.L_x_1222:
[----:B------:R-:W-:Y:S05]  /*bbb0*/  BSYNC.RECONVERGENT B2 ;  /* 0x0000000000027941 */ /* 0x000fea0003800200 */
.L_x_1221:
        /* <DEDUP_REMOVED lines=11> */
[----:B------:R2:W4:Y:S02]  /*bc70*/  F2I.FTZ.U32.TRUNC.NTZ R9, R14 ;  /* 0x0000000e00097305 */ /* 0x000524000021f000 */
[----:B--2---:R-:W2:Y:S01]  /*bc80*/  LDS.U16 R14, [R35] ;  /* 0x00000000230e7984 */ /* 0x004ea20000000400 */
        /* <DEDUP_REMOVED lines=40> */
.L_x_1226:
        /* <DEDUP_REMOVED lines=16> */
.L_x_1225:
[----:B------:R-:W-:Y:S05]  /*c010*/  BSYNC.RECONVERGENT B2 ;  /* 0x0000000000027941 */ /* 0x000fea0003800200 */
.L_x_1224:
[C---:B------:R-:W-:Y:S01]  /*c020*/  IADD3 R8, PT, PT, R28.reuse, 0x2, RZ ;  /* 0x000000021c087810 */ /* 0x040fe20007ffe0ff */
[----:B------:R-:W-:Y:S01]  /*c030*/  VIADD R28, R28, 0x4 ;  /* 0x000000041c1c7836 */ /* 0x000fe20000000000 */
[----:B------:R-:W-:Y:S01]  /*c040*/  IADD3 R29, PT, PT, R29, 0x380, RZ ;  /* 0x000003801d1d7810 */ /* 0x000fe20007ffe0ff */
[----:B------:R-:W-:Y:S01]  /*c050*/  VIADD R35, R35, 0x8 ;  /* 0x0000000823237836 */ /* 0x000fe20000000000 */
[----:B------:R-:W-:-:S13]  /*c060*/  ISETP.GE.AND P0, PT, R8, UR14, PT ;  /* 0x0000000e08007c0c */ /* 0x000fda000bf06270 */
[----:B------:R-:W-:Y:S05]  /*c070*/  @!P0 BRA `(.L_x_1227) ;  /* 0xfffffff400b48947 */ /* 0x000fea000383ffff */
.L_x_1217:
[----:B------:R-:W-:Y:S05]  /*c080*/  BSYNC.RECONVERGENT B1 ;  /* 0x0000000000017941 */ /* 0x000fea0003800200 */
.L_x_1216:
[----:B------:R-:W-:-:S13]  /*c090*/  ISETP.NE.AND P0, PT, R33, UR4, PT ;  /* 0x0000000421007c0c */ /* 0x000fda000bf05270 */
[----:B------:R-:W-:Y:S05]  /*c0a0*/  @P0 BRA `(.L_x_1203) ;  /* 0x0000000000d40947 */ /* 0x000fea0003800000 */
[----:B------:R-:W-:Y:S02]  /*c0b0*/  UMOV UR5, 0xe0 ;  /* 0x000000e000057882 */ /* 0x000fe40000000000 */
[----:B------:R-:W-:-:S06]  /*c0c0*/  UIMAD UR5, UR44, UR5, -0xe0 ;  /* 0xffffff202c0574a4 */ /* 0x000fcc000f8e0205 */
[----:B------:R-:W-:-:S05]  /*c0d0*/  MOV R9, UR5 ;  /* 0x0000000500097c02 */ /* 0x000fca0008000f00 */
[----:B------:R-:W-:-:S06]  /*c0e0*/  IMAD.WIDE R8, R9, 0x2, R18 ;  /* 0x0000000209087825 */ /* 0x000fcc00078e0212 */
[----:B------:R-:W5:Y:S01]  /*c0f0*/  LDG.E.128 R8, desc[UR36][R8.64] ;  /* 0x0000002408087981 */ /* 0x000f62000c1e1d00 */
[----:B------:R-:W-:-:S06]  /*c100*/  UIADD3 UR5, UPT, UPT, UR44, -UR11, URZ ;  /* 0x8000000b2c057290 */ /* 0x000fcc000fffe0ff */
[----:B------:R-:W-:-:S05]  /*c110*/  IMAD.U32 R13, RZ, RZ, UR5 ;  /* 0x00000005ff0d7e24 */ /* 0x000fca000f8e00ff */
[----:B------:R-:W-:Y:S01]  /*c120*/  LEA R32, R13, R32, 0x1 ;  /* 0x000000200d207211 */ /* 0x000fe200078e08ff */
[----:B------:R-:W1:Y:S05]  /*c130*/  LDCU UR5, c[0x0][0x40c] ;  /* 0x00008180ff0577ac */ /* 0x000e6a0008000800 */
[----:B------:R-:W2:Y:S01]  /*c140*/  LDS.U16 R32, [R32+-0x2] ;  /* 0xfffffe0020207984 */ /* 0x000ea20000000400 */
[----:B-1----:R-:W-:Y:S01]  /*c150*/  UISETP.NE.AND UP0, UPT, UR5, URZ, UPT ;  /* 0x000000ff0500728c */ /* 0x002fe2000bf05270 */
[----:B--2---:R-:W-:-:S08]  /*c160*/  HADD2.F32 R21, -RZ, R32.H0_H0 ;  /* 0x20000020ff157230 */ /* 0x004fd00000004100 */
[----:B------:R-:W-:Y:S05]  /*c170*/  BRA.U UP0, `(.L_x_1228) ;  /* 0x0000000100607547 */ /* 0x000fea000b800000 */
[----:B------:R-:W1:Y:S02]  /*c180*/  LDCU.64 UR8, c[0x0][0x460] ;  /* 0x00008c00ff0877ac */ /* 0x000e640008000a00 */
[----:B-1----:R-:W-:-:S04]  /*c190*/  ISETP.NE.U32.AND P0, PT, RZ, UR8, PT ;  /* 0x00000008ff007c0c */ /* 0x002fc8000bf05070 */
[----:B------:R-:W-:-:S13]  /*c1a0*/  ISETP.NE.AND.EX P0, PT, RZ, UR9, PT, P0 ;  /* 0x00000009ff007c0c */ /* 0x000fda000bf05300 */
[----:B------:R-:W-:Y:S01]  /*c1b0*/  VOTEU.ANY UP0, P0 ;  /* 0x0000000000ff7886 */ /* 0x000fe20000000100 */
[----:B------:R-:W-:-:S04]  /*c1c0*/  PLOP3.LUT P0, PT, PT, PT, UP0, 0x80, 0x8 ;  /* 0x000000000008781c */ /* 0x000fc80003f0f008 */
[----:B------:R-:W1:Y:S09]  /*c1d0*/  @UP0 LDCU UR5, c[0x0][0x3f8] ;  /* 0x00007f00ff0507ac */ /* 0x000e720008000800 */
[----:B------:R-:W2:Y:S01]  /*c1e0*/  @P0 LDC.64 R12, c[0x0][0x458] ;  /* 0x00011600ff0c0b82 */ /* 0x000ea20000000a00 */
[----:B-1----:R-:W-:-:S06]  /*c1f0*/  @UP0 UIMAD UR5, UR38, UR5, UR13 ;  /* 0x00000005260502a4 */ /* 0x002fcc000f8e020d */
[----:B------:R-:W-:-:S04]  /*c200*/  IMAD.U32 R15, RZ, RZ, UR5 ;  /* 0x00000005ff0f7e24 */ /* 0x000fc8000f8e00ff */
[----:B------:R-:W-:-:S04]  /*c210*/  @P0 IMAD R15, R15, 0xe0, R0 ;  /* 0x000000e00f0f0824 */ /* 0x000fc800078e0200 */
[----:B--2---:R-:W-:-:S06]  /*c220*/  @P0 IMAD.WIDE R12, R15, 0x2, R12 ;  /* 0x000000020f0c0825 */ /* 0x004fcc00078e020c */
        /* <DEDUP_REMOVED lines=13> */
.L_x_1228:
[----:B0----5:R-:W-:Y:S02]  /*c300*/  HADD2.F32 R4, -RZ, R8.H0_H0 ;  /* 0x20000008ff047230 */ /* 0x021fe40000004100 */
[--C-:B------:R-:W-:Y:S02]  /*c310*/  HADD2.F32 R5, -RZ, R9.reuse.H0_H0 ;  /* 0x20000009ff057230 */ /* 0x100fe40000004100 */
[----:B------:R-:W-:Y:S02]  /*c320*/  HADD2.F32 R6, -RZ, R9.H1_H1 ;  /* 0x30000009ff067230 */ /* 0x000fe40000004100 */
[C---:B------:R-:W-:Y:S01]  /*c330*/  FFMA.FTZ R36, R21.reuse, R4, R36 ;  /* 0x0000000415247223 */ /* 0x040fe20000010024 */
[----:B------:R-:W-:Y:S02]  /*c340*/  HADD2.F32 R7, -RZ, R10.H0_H0 ;  /* 0x2000000aff077230 */ /* 0x000fe40000004100 */
[----:B------:R-:W-:Y:S01]  /*c350*/  FFMA.FTZ R22, R21, R5, R22 ;  /* 0x0000000515167223 */ /* 0x000fe20000010016 */
[----:B-1----:R-:W-:-:S02]  /*c360*/  HADD2.F32 R8, -RZ, R8.H1_H1 ;  /* 0x30000008ff087230 */ /* 0x002fc40000004100 */
        /* <DEDUP_REMOVED lines=9> */
.L_x_1203:
[----:B-1----:R-:W-:Y:S05]  /*c400*/  BSYNC.RECONVERGENT B0 ;  /* 0x0000000000007941 */ /* 0x002fea0003800200 */
.L_x_1202:
[----:B------:R-:W-:Y:S01]  /*c410*/  BAR.SYNC.DEFER_BLOCKING 0x0 ;  /* 0x0000000000007b1d */ /* 0x000fe20000010000 */
[----:B------:R-:W-:-:S13]  /*c420*/  ISETP.GT.U32.AND P0, PT, R0, 0xdf, PT ;  /* 0x000000df0000780c */ /* 0x000fda0003f04070 */
[----:B------:R-:W-:Y:S05]  /*c430*/  @P0 EXIT ;  /* 0x000000000000094d */ /* 0x000fea0003800000 */
[----:B------:R-:W1:Y:S01]  /*c440*/  S2UR UR5, SR_CgaCtaId ;  /* 0x00000000000579c3 */ /* 0x000e620000008800 */
[C---:B0-----:R-:W-:Y:S01]  /*c450*/  LOP3.LUT R4, R2.reuse, 0x3e0, RZ, 0xc0, !PT ;  /* 0x000003e002047812 */ /* 0x041fe200078ec0ff */
[----:B------:R-:W-:Y:S01]  /*c460*/  UMOV UR4, 0x400 ;  /* 0x0000040000047882 */ /* 0x000fe20000000000 */
[----:B------:R-:W-:Y:S01]  /*c470*/  ISETP.GT.U32.AND P1, PT, R2, 0x1f, PT ;  /* 0x0000001f0200780c */ /* 0x000fe20003f24070 */
[----:B------:R-:W-:Y:S01]  /*c480*/  UIADD3 UR4, UPT, UPT, UR4, 0x410, URZ ;  /* 0x0000041004047890 */ /* 0x000fe2000fffe0ff */
[----:B------:R-:W-:Y:S01]  /*c490*/  ISETP.NE.AND P0, PT, R4, 0x20, PT ;  /* 0x000000200400780c */ /* 0x000fe20003f05270 */
[----:B------:R-:W-:Y:S02]  /*c4a0*/  BSSY.RECONVERGENT B0, `(.L_x_1229) ;  /* 0x0000009000007945 */ /* 0x000fe40003800200 */
        /* <DEDUP_REMOVED lines=8> */
.L_x_1230:
[----:B------:R-:W-:Y:S05]  /*c530*/  BSYNC.RECONVERGENT B0 ;  /* 0x0000000000007941 */ /* 0x000fea0003800200 */
.L_x_1229:
        /* <DEDUP_REMOVED lines=20> */
.L_x_1232:
[----:B------:R-:W-:Y:S05]  /*c680*/  BSYNC.RECONVERGENT B0 ;  /* 0x0000000000007941 */ /* 0x000fea0003800200 */
.L_x_1231:
[----:B------:R-:W-:Y:S06]  /*c690*/  BAR.SYNC.DEFER_BLOCKING 0x0 ;  /* 0x0000000000007b1d */ /* 0x000fec0000010000 */
[----:B------:R-:W-:Y:S05]  /*c6a0*/  @P1 EXIT ;  /* 0x000000000000194d */ /* 0x000fea0003800000 */
[----:B------:R-:W1:Y:S02]  /*c6b0*/  LDCU UR4, c[0x0][0x478] ;  /* 0x00008f00ff0477ac */ /* 0x000e640008000800 */
[----:B-1----:R-:W-:-:S09]  /*c6c0*/  UISETP.NE.AND UP0, UPT, UR4, 0x2, UPT ;  /* 0x000000020400788c */ /* 0x002fd2000bf05270 */
[----:B------:R-:W-:Y:S05]  /*c6d0*/  BRA.U UP0, `(.L_x_1233) ;  /* 0x0000000100e07547 */ /* 0x000fea000b800000 */
[----:B0-----:R-:W0:Y:S01]  /*c6e0*/  LDC.64 R4, c[0x0][0x470] ;  /* 0x00011c00ff047b82 */ /* 0x001e220000000a00 */
[----:B------:R-:W-:Y:S01]  /*c6f0*/  IADD3 R9, PT, PT, R3, R0, RZ ;  /* 0x0000000003097210 */ /* 0x000fe20007ffe0ff */
[----:B------:R-:W1:Y:S01]  /*c700*/  LDCU.64 UR4, c[0x0][0x380] ;  /* 0x00007000ff0477ac */ /* 0x000e620008000a00 */
[----:B0-----:R-:W2:Y:S02]  /*c710*/  LDG.E R4, desc[UR36][R4.64] ;  /* 0x0000002404047981 */ /* 0x001ea4000c1e1900 */
[----:B-1----:R-:W-:-:S04]  /*c720*/  IADD3 R8, P0, PT, R9, UR4, RZ ;  /* 0x0000000409087c10 */ /* 0x002fc8000ff1e0ff */
[----:B------:R-:W-:Y:S01]  /*c730*/  LEA.HI.X.SX32 R9, R9, UR5, 0x1, P0 ;  /* 0x0000000509097c11 */ /* 0x000fe200080f0eff */
[C---:B--2---:R-:W-:Y:S01]  /*c740*/  FMUL.FTZ R26, R4.reuse, R26 ;  /* 0x0000001a041a7220 */ /* 0x044fe20000410000 */
        /* <DEDUP_REMOVED lines=14> */
[----:B------:R-:W-:Y:S01]  /*c830*/  IMAD.U32 R5, R2, 0x10000, RZ ;  /* 0x0001000002057824 */ /* 0x000fe200078e00ff */
[----:B------:R-:W-:-:S04]  /*c840*/  PRMT R0, R25, 0x7710, RZ ;  /* 0x0000771019007816 */ /* 0x000fc800000000ff */
[----:B------:R-:W-:Y:S02]  /*c850*/  LOP3.LUT R5, R5, 0xff0000, RZ, 0xc0, !PT ;  /* 0x00ff000005057812 */ /* 0x000fe400078ec0ff */
[----:B------:R-:W2:Y:S01]  /*c860*/  F2I.S8.NTZ R22, R22 ;  /* 0x0000001600167305 */ /* 0x000ea20000202100 */
[----:B0-----:R-:W-:Y:S01]  /*c870*/  PRMT R6, R27, 0x8880, RZ ;  /* 0x000088801b067816 */ /* 0x001fe200000000ff */
[----:B------:R-:W-:-:S03]  /*c880*/  IMAD.SHL.U32 R0, R0, 0x100, RZ ;  /* 0x0000010000007824 */ /* 0x000fc600078e00ff */
[----:B------:R-:W-:Y:S02]  /*c890*/  PRMT R2, R6, 0x7710, RZ ;  /* 0x0000771006027816 */ /* 0x000fe400000000ff */
[----:B-1----:R-:W-:Y:S01]  /*c8a0*/  PRMT R17, R17, 0x8880, RZ ;  /* 0x0000888011117816 */ /* 0x002fe200000000ff */
[----:B------:R-:W0:Y:S01]  /*c8b0*/  F2I.S8.NTZ R23, R23 ;  /* 0x0000001700177305 */ /* 0x000e220000202100 */
[----:B------:R-:W-:-:S04]  /*c8c0*/  PRMT R13, R5, 0x4210, R2 ;  /* 0x00004210050d7816 */ /* 0x000fc80000000002 */
[----:B------:R-:W-:Y:S02]  /*c8d0*/  LOP3.LUT R13, R13, 0xff00, R0, 0xf8, !PT ;  /* 0x0000ff000d0d7812 */ /* 0x000fe400078ef800 */
[----:B--2---:R-:W-:Y:S01]  /*c8e0*/  PRMT R2, R22, 0x8880, RZ ;  /* 0x0000888016027816 */ /* 0x004fe200000000ff */
[----:B------:R-:W1:Y:S01]  /*c8f0*/  F2I.S8.NTZ R24, R24 ;  /* 0x0000001800187305 */ /* 0x000e620000202100 */
[----:B------:R-:W-:Y:S02]  /*c900*/  PRMT R0, R17, 0x7710, RZ ;  /* 0x0000771011007816 */ /* 0x000fe400000000ff */
[----:B------:R-:W-:Y:S02]  /*c910*/  PRMT R2, R2, 0x7710, RZ ;  /* 0x0000771002027816 */ /* 0x000fe400000000ff */
[----:B------:R-:W-:Y:S02]  /*c920*/  LOP3.LUT R6, R0, 0xff, RZ, 0xc0, !PT ;  /* 0x000000ff00067812 */ /* 0x000fe400078ec0ff */
[----:B0-----:R-:W-:Y:S01]  /*c930*/  PRMT R3, R23, 0x8880, RZ ;  /* 0x0000888017037816 */ /* 0x001fe200000000ff */
[----:B------:R-:W0:Y:S01]  /*c940*/  F2I.S8.NTZ R4, R4 ;  /* 0x0000000400047305 */ /* 0x000e220000202100 */
[----:B------:R-:W-:Y:S01]  /*c950*/  LOP3.LUT R5, R2, 0xff, RZ, 0xc0, !PT ;  /* 0x000000ff02057812 */ /* 0x000fe200078ec0ff */
[----:B------:R-:W-:Y:S01]  /*c960*/  IMAD.WIDE.U32 R6, R6, 0x100, RZ ;  /* 0x0000010006067825 */ /* 0x000fe200078e00ff */
[----:B------:R-:W-:-:S02]  /*c970*/  PRMT R3, R3, 0x7710, RZ ;  /* 0x0000771003037816 */ /* 0x000fc400000000ff */
[----:B-1----:R-:W-:Y:S02]  /*c980*/  PRMT R24, R24, 0x8880, RZ ;  /* 0x0000888018187816 */ /* 0x002fe400000000ff */
[----:B------:R-:W-:Y:S02]  /*c990*/  LOP3.LUT R3, R3, 0xff, RZ, 0xc0, !PT ;  /* 0x000000ff03037812 */ /* 0x000fe400078ec0ff */
[----:B------:R-:W-:-:S03]  /*c9a0*/  PRMT R0, R24, 0x7710, RZ ;  /* 0x0000771018007816 */ /* 0x000fc600000000ff */
[----:B------:R-:W-:Y:S01]  /*c9b0*/  IMAD.WIDE.U32 R2, R3, 0x1000000, RZ ;  /* 0x0100000003027825 */ /* 0x000fe200078e00ff */
[----:B0-----:R-:W-:Y:S02]  /*c9c0*/  PRMT R10, R4, 0x8880, RZ ;  /* 0x00008880040a7816 */ /* 0x001fe400000000ff */
[----:B------:R-:W-:Y:S01]  /*c9d0*/  LOP3.LUT R13, R13, 0xff, R0, 0xf8, !PT ;  /* 0x000000ff0d0d7812 */ /* 0x000fe200078ef800 */
[----:B------:R-:W-:Y:S01]  /*c9e0*/  IMAD.WIDE.U32 R4, R5, 0x10000, RZ ;  /* 0x0001000005047825 */ /* 0x000fe200078e00ff */
[----:B------:R-:W-:Y:S02]  /*c9f0*/  PRMT R0, R10, 0x7710, RZ ;  /* 0x000077100a007816 */ /* 0x000fe400000000ff */
[----:B------:R-:W-:Y:S02]  /*ca00*/  LOP3.LUT R11, R6, R2, R4, 0xfe, !PT ;  /* 0x00000002060b7212 */ /* 0x000fe400078efe04 */
[----:B------:R-:W-:Y:S02]  /*ca10*/  LOP3.LUT R3, R5, R13, R3, 0xfe, !PT ;  /* 0x0000000d05037212 */ /* 0x000fe400078efe03 */
[----:B------:R-:W-:-:S02]  /*ca20*/  LOP3.LUT R2, R11, 0xff, R0, 0xf8, !PT ;  /* 0x000000ff0b027812 */ /* 0x000fc400078ef800 */
[----:B------:R-:W-:-:S05]  /*ca30*/  LOP3.LUT R3, R3, R7, RZ, 0xfc, !PT ;  /* 0x0000000703037212 */ /* 0x000fca00078efcff */
[----:B------:R-:W-:Y:S01]  /*ca40*/  STG.E.64 desc[UR36][R8.64], R2 ;  /* 0x0000000208007986 */ /* 0x000fe2000c101b24 */
[----:B------:R-:W-:Y:S05]  /*ca50*/  EXIT ;  /* 0x000000000000794d */ /* 0x000fea0003800000 */
.L_x_1233:
[----:B0-----:R-:W0:Y:S01]  /*ca60*/  LDC.64 R4, c[0x0][0x380] ;  /* 0x0000e000ff047b82 */ /* 0x001e220000000a00 */
[----:B------:R-:W-:Y:S02]  /*ca70*/  IADD3 R3, PT, PT, R3, R0, RZ ;  /* 0x0000000003037210 */ /* 0x000fe40007ffe0ff */
[----:B------:R-:W-:Y:S02]  /*ca80*/  F2FP.F16.F32.PACK_AB R17, R17, R36 ;  /* 0x000000241111723e */ /* 0x000fe400000000ff */
[----:B------:R-:W-:Y:S02]  /*ca90*/  F2FP.F16.F32.PACK_AB R23, R23, R22 ;  /* 0x000000161717723e */ /* 0x000fe400000000ff */
[----:B------:R-:W-:Y:S02]  /*caa0*/  F2FP.F16.F32.PACK_AB R25, R25, R24 ;  /* 0x000000181919723e */ /* 0x000fe400000000ff */
[----:B------:R-:W-:Y:S01]  /*cab0*/  F2FP.F16.F32.PACK_AB R27, R27, R26 ;  /* 0x0000001a1b1b723e */ /* 0x000fe200000000ff */
[----:B0-----:R-:W-:-:S05]  /*cac0*/  IMAD.WIDE R2, R3, 0x2, R4 ;  /* 0x0000000203027825 */ /* 0x001fca00078e0204 */
[----:B------:R-:W-:Y:S04]  /*cad0*/  STG.E desc[UR36][R2.64], R17 ;  /* 0x0000001102007986 */ /* 0x000fe8000c101924 */
[----:B------:R-:W-:Y:S04]  /*cae0*/  STG.E desc[UR36][R2.64+0x4], R23 ;  /* 0x0000041702007986 */ /* 0x000fe8000c101924 */
[----:B------:R-:W-:Y:S04]  /*caf0*/  STG.E desc[UR36][R2.64+0x8], R25 ;  /* 0x0000081902007986 */ /* 0x000fe8000c101924 */
[----:B------:R-:W-:Y:S01]  /*cb00*/  STG.E desc[UR36][R2.64+0xc], R27 ;  /* 0x00000c1b02007986 */ /* 0x000fe2000c101924 */
[----:B------:R-:W-:Y:S05]  /*cb10*/  EXIT ;  /* 0x000000000000794d */ /* 0x000fea0003800000 */
.L_x_1043:
[----:B------:R-:W-:Y:S01]  /*cb20*/  IMAD.MOV.U32 R12, RZ, RZ, 0x10 ;  /* 0x00000010ff0c7424 */ /* 0x000fe200078e00ff */
[----:B------:R-:W-:Y:S01]  /*cb30*/  MOV R11, 0x1f ;  /* 0x0000001f000b7802 */ /* 0x000fe20000000f00 */
[----:B------:R-:W-:-:S07]  /*cb40*/  IMAD.MOV.U32 R15, RZ, RZ, -0x1 ;  /* 0xffffffffff0f7424 */ /* 0x000fce00078e00ff */
[----:B0-----:R-:W-:Y:S05]  /*cb50*/  WARPSYNC.COLLECTIVE R15, `(.L_x_1234) ;  /* 0x000000000f087348 */ /* 0x001fea0003c00000 */
[----:B------:R1:W2:Y:S02]  /*cb60*/  SHFL.BFLY P6, R14, R13, R12, R11 ;  /* 0x0c00000c0d0e7389 */ /* 0x0002a400000c000b */
[----:B012---:R-:W-:Y:S05]  /*cb70*/  ENDCOLLECTIVE ;  /* 0x000000000000791b */ /* 0x007fea0003800000 */
.L_x_1234:
[----:B------:R-:W-:Y:S02]  /*cb80*/  IMAD.MOV.U32 R12, RZ, RZ, 0x8 ;  /* 0x00000008ff0c7424 */ /* 0x000fe400078e00ff */
[----:B------:R-:W-:-:S05]  /*cb90*/  FADD.FTZ R0, R13, R14 ;  /* 0x0000000e0d007221 */ /* 0x000fca0000010000 */
[----:B------:R-:W-:-:S07]  /*cba0*/  MOV R13, R0 ;  /* 0x00000000000d7202 */ /* 0x000fce0000000f00 */
[----:B------:R-:W-:Y:S05]  /*cbb0*/  WARPSYNC.COLLECTIVE R15, `(.L_x_1235) ;  /* 0x000000000f087348 */ /* 0x000fea0003c00000 */
[----:B------:R0:W1:Y:S02]  /*cbc0*/  SHFL.BFLY P6, R14, R13, R12, R11 ;  /* 0x0c00000c0d0e7389 */ /* 0x00006400000c000b */
[----:B01----:R-:W-:Y:S05]  /*cbd0*/  ENDCOLLECTIVE ;  /* 0x000000000000791b */ /* 0x003fea0003800000 */
.L_x_1235:
[----:B------:R-:W-:Y:S02]  /*cbe0*/  IMAD.MOV.U32 R12, RZ, RZ, 0x4 ;  /* 0x00000004ff0c7424 */ /* 0x000fe400078e00ff */
[----:B------:R-:W-:-:S05]  /*cbf0*/  FADD.FTZ R4, R0, R14 ;  /* 0x0000000e00047221 */ /* 0x000fca0000010000 */
[----:B------:R-:W-:-:S07]  /*cc00*/  MOV R13, R4 ;  /* 0x00000004000d7202 */ /* 0x000fce0000000f00 */
[----:B------:R-:W-:Y:S05]  /*cc10*/  WARPSYNC.COLLECTIVE R15, `(.L_x_1236) ;  /* 0x000000000f087348 */ /* 0x000fea0003c00000 */
[----:B------:R0:W1:Y:S02]  /*cc20*/  SHFL.BFLY P6, R14, R13, R12, R11 ;  /* 0x0c00000c0d0e7389 */ /* 0x00006400000c000b */
[----:B01----:R-:W-:Y:S05]  /*cc30*/  ENDCOLLECTIVE ;  /* 0x000000000000791b */ /* 0x003fea0003800000 */
.L_x_1236:
[----:B------:R-:W-:Y:S02]  /*cc40*/  IMAD.MOV.U32 R12, RZ, RZ, 0x2 ;  /* 0x00000002ff0c7424 */ /* 0x000fe400078e00ff */
[----:B------:R-:W-:-:S05]  /*cc50*/  FADD.FTZ R5, R4, R14 ;  /* 0x0000000e04057221 */ /* 0x000fca0000010000 */
[----:B------:R-:W-:-:S07]  /*cc60*/  MOV R13, R5 ;  /* 0x00000005000d7202 */ /* 0x000fce0000000f00 */
[----:B------:R-:W-:Y:S05]  /*cc70*/  WARPSYNC.COLLECTIVE R15, `(.L_x_1237) ;  /* 0x000000000f087348 */ /* 0x000fea0003c00000 */
[----:B------:R0:W1:Y:S02]  /*cc80*/  SHFL.BFLY P6, R14, R13, R12, R11 ;  /* 0x0c00000c0d0e7389 */ /* 0x00006400000c000b */
[----:B01----:R-:W-:Y:S05]  /*cc90*/  ENDCOLLECTIVE ;  /* 0x000000000000791b */ /* 0x003fea0003800000 */
.L_x_1237:
[----:B------:R-:W-:Y:S02]  /*cca0*/  IMAD.MOV.U32 R12, RZ, RZ, 0x1 ;  /* 0x00000001ff0c7424 */ /* 0x000fe400078e00ff */
[----:B------:R-:W-:-:S05]  /*ccb0*/  FADD.FTZ R6, R5, R14 ;  /* 0x0000000e05067221 */ /* 0x000fca0000010000 */
[----:B------:R-:W-:-:S07]  /*ccc0*/  MOV R13, R6 ;  /* 0x00000006000d7202 */ /* 0x000fce0000000f00 */
[----:B------:R-:W-:Y:S05]  /*ccd0*/  WARPSYNC.COLLECTIVE R15, `(.L_x_1238) ;  /* 0x000000000f087348 */ /* 0x000fea0003c00000 */
[----:B------:R0:W1:Y:S02]  /*cce0*/  SHFL.BFLY P6, R14, R13, R12, R11 ;  /* 0x0c00000c0d0e7389 */ /* 0x00006400000c000b */
[----:B01----:R-:W-:Y:S05]  /*ccf0*/  ENDCOLLECTIVE ;  /* 0x000000000000791b */ /* 0x003fea0003800000 */
.L_x_1238:
[----:B------:R-:W-:Y:S05]  /*cd00*/  BRA `(.L_x_1239) ;  /* 0xffffff6400147947 */ /* 0x000fea000383ffff */
.L_x_1172:
[----:B------:R-:W-:Y:S01]  /*cd10*/  BSSY B1, `(.L_x_1240) ;  /* 0x0000007000017945 */ /* 0x000fe20003800000 */
[----:B------:R-:W-:Y:S01]  /*cd20*/  MOV R12, 0x2 ;  /* 0x00000002000c7802 */ /* 0x000fe20000000f00 */
[----:B------:R-:W-:Y:S01]  /*cd30*/  IMAD.MOV.U32 R11, RZ, RZ, 0x1f ;  /* 0x0000001fff0b7424 */ /* 0x000fe200078e00ff */
[----:B-123--:R-:W-:-:S07]  /*cd40*/  MOV R15, 0xffffffff ;  /* 0xffffffff000f7802 */ /* 0x00efce0000000f00 */
[----:B------:R-:W-:Y:S05]  /*cd50*/  WARPSYNC.COLLECTIVE R15, `(.L_x_1241) ;  /* 0x000000000f087348 */ /* 0x000fea0003c00000 */
[----:B------:R0:W1:Y:S02]  /*cd60*/  SHFL.BFLY P6, R14, R13, R12, R11 ;  /* 0x0c00000c0d0e7389 */ /* 0x00006400000c000b */
[----:B01----:R-:W-:Y:S05]  /*cd70*/  ENDCOLLECTIVE ;  /* 0x000000000000791b */ /* 0x003fea0003800000 */
.L_x_1241:
[----:B------:R-:W-:Y:S05]  /*cd80*/  BSYNC B1 ;  /* 0x0000000000017941 */ /* 0x000fea0003800000 */
.L_x_1240:
[----:B------:R-:W-:Y:S02]  /*cd90*/  HFMA2 R11, -RZ, RZ, 0, 1.847743988037109375e-06 ;  /* 0x0000001fff0b7431 */ /* 0x000fe400000001ff */
[----:B------:R-:W-:Y:S01]  /*cda0*/  FADD.FTZ R13, R13, R14 ;  /* 0x0000000e0d0d7221 */ /* 0x000fe20000010000 */
[----:B------:R-:W-:Y:S02]  /*cdb0*/  IMAD.MOV.U32 R12, RZ, RZ, 0x1 ;  /* 0x00000001ff0c7424 */ /* 0x000fe400078e00ff */
[----:B------:R-:W-:-:S07]  /*cdc0*/  IMAD.MOV.U32 R15, RZ, RZ, -0x1 ;  /* 0xffffffffff0f7424 */ /* 0x000fce00078e00ff */
[----:B------:R-:W-:Y:S05]  /*cdd0*/  WARPSYNC.COLLECTIVE R15, `(.L_x_1242) ;  /* 0x000000000f087348 */ /* 0x000fea0003c00000 */
[----:B------:R0:W1:Y:S02]  /*cde0*/  SHFL.BFLY P6, R14, R13, R12, R11 ;  /* 0x0c00000c0d0e7389 */ /* 0x00006400000c000b */
[----:B01----:R-:W-:Y:S05]  /*cdf0*/  ENDCOLLECTIVE ;  /* 0x000000000000791b */ /* 0x003fea0003800000 */
.L_x_1242:
[----:B------:R-:W-:Y:S05]  /*ce00*/  BRA `(.L_x_1243) ;  /* 0xffffffac00347947 */ /* 0x000fea000383ffff */
.L_x_1176:
[----:B------:R-:W-:Y:S01]  /*ce10*/  HFMA2 R11, -RZ, RZ, 0, 1.847743988037109375e-06 ;  /* 0x0000001fff0b7431 */ /* 0x000fe200000001ff */
[----:B------:R-:W-:Y:S01]  /*ce20*/  BSSY B0, `(.L_x_1244) ;  /* 0x0000007000007945 */ /* 0x000fe20003800000 */
[----:B------:R-:W-:Y:S01]  /*ce30*/  MOV R13, R118 ;  /* 0x00000076000d7202 */ /* 0x000fe20000000f00 */
[----:B------:R-:W-:Y:S02]  /*ce40*/  IMAD.MOV.U32 R12, RZ, RZ, 0x10 ;  /* 0x00000010ff0c7424 */ /* 0x000fe400078e00ff */
[----:B------:R-:W-:-:S07]  /*ce50*/  IMAD.MOV.U32 R15, RZ, RZ, -0x1 ;  /* 0xffffffffff0f7424 */ /* 0x000fce00078e00ff */
[----:B--23--:R-:W-:Y:S05]  /*ce60*/  WARPSYNC.COLLECTIVE R15, `(.L_x_1245) ;  /* 0x000000000f087348 */ /* 0x00cfea0003c00000 */
[----:B------:R0:W1:Y:S02]  /*ce70*/  SHFL.BFLY P6, R14, R13, R12, R11 ;  /* 0x0c00000c0d0e7389 */ /* 0x00006400000c000b */
[----:B0123--:R-:W-:Y:S05]  /*ce80*/  ENDCOLLECTIVE ;  /* 0x000000000000791b */ /* 0x00ffea0003800000 */
.L_x_1245:
[----:B------:R-:W-:Y:S05]  /*ce90*/  BSYNC B0 ;  /* 0x0000000000007941 */ /* 0x000fea0003800000 */
.L_x_1244:
[----:B------:R-:W-:Y:S01]  /*cea0*/  FMNMX.FTZ R13, R14, R118, !PT ;  /* 0x000000760e0d7209 */ /* 0x000fe20007810000 */
[----:B------:R-:W-:Y:S01]  /*ceb0*/  IMAD.MOV.U32 R11, RZ, RZ, 0x1f ;  /* 0x0000001fff0b7424 */ /* 0x000fe200078e00ff */
[----:B------:R-:W-:Y:S02]  /*cec0*/  MOV R12, 0x8 ;  /* 0x00000008000c7802 */ /* 0x000fe40000000f00 */
[----:B------:R-:W-:-:S07]  /*ced0*/  MOV R15, 0xffffffff ;  /* 0xffffffff000f7802 */ /* 0x000fce0000000f00 */
[----:B------:R-:W-:Y:S05]  /*cee0*/  WARPSYNC.COLLECTIVE R15, `(.L_x_1246) ;  /* 0x000000000f087348 */ /* 0x000fea0003c00000 */
[----:B------:R0:W1:Y:S02]  /*cef0*/  SHFL.BFLY P6, R14, R13, R12, R11 ;  /* 0x0c00000c0d0e7389 */ /* 0x00006400000c000b */
[----:B01----:R-:W-:Y:S05]  /*cf00*/  ENDCOLLECTIVE ;  /* 0x000000000000791b */ /* 0x003fea0003800000 */
.L_x_1246:
[----:B------:R-:W-:Y:S01]  /*cf10*/  HFMA2 R12, -RZ, RZ, 0, 2.384185791015625e-07 ;  /* 0x00000004ff0c7431 */ /* 0x000fe200000001ff */
[----:B------:R-:W-:-:S05]  /*cf20*/  FMNMX.FTZ R0, R13, R14, !PT ;  /* 0x0000000e0d007209 */ /* 0x000fca0007810000 */
[----:B------:R-:W-:-:S07]  /*cf30*/  IMAD.MOV.U32 R13, RZ, RZ, R0 ;  /* 0x000000ffff0d7224 */ /* 0x000fce00078e0000 */
[----:B------:R-:W-:Y:S05]  /*cf40*/  WARPSYNC.COLLECTIVE R15, `(.L_x_1247) ;  /* 0x000000000f087348 */ /* 0x000fea0003c00000 */
[----:B------:R0:W1:Y:S02]  /*cf50*/  SHFL.BFLY P6, R14, R13, R12, R11 ;  /* 0x0c00000c0d0e7389 */ /* 0x00006400000c000b */
[----:B01----:R-:W-:Y:S05]  /*cf60*/  ENDCOLLECTIVE ;  /* 0x000000000000791b */ /* 0x003fea0003800000 */
.L_x_1247:
[----:B------:R-:W-:Y:S05]  /*cf70*/  BRA `(.L_x_1248) ;  /* 0xffffffac00907947 */ /* 0x000fea000383ffff */
.L_x_1249:
        /* <DEDUP_REMOVED lines=16> */
.L_x_5594:


//--------------------- .text._ZN4mmha33masked_multihead_attention_kernelIfLi224ELi256ELi1ELi64ELi256ELb1ELb1EEEv26Multihead_attention_paramsIT_XT5_EE --------------------------
	.section	.text._ZN4mmha33masked_multihead_attention_kernelIfLi224ELi256ELi1ELi64ELi256ELb1ELb1EEEv26Multihead_attention_paramsIT_XT5_EE,"ax",@progbits
	.align	128
        .global         _ZN4mmha33masked_multihead_attention_kernelIfLi224ELi256ELi1ELi64ELi256ELb1ELb1EEEv26Multihead_attention_paramsIT_XT5_EE
        .type           _ZN4mmha33masked_multihead_attention_kernelIfLi224ELi256ELi1ELi64ELi256ELb1ELb1EEEv26Multihead_attention_paramsIT_XT5_EE,@function
        .size           _ZN4mmha33masked_multihead_attention_kernelIfLi224ELi256ELi1ELi64ELi256ELb1ELb1EEEv26Multihead_attention_paramsIT_XT5_EE,(.L_x_5595 - _ZN4mmha33masked_multihead_attention_kernelIfLi224ELi256ELi1ELi64ELi256ELb1ELb1EEEv26Multihead_attention_paramsIT_XT5_EE)
        .other          _ZN4mmha33masked_multihead_attention_kernelIfLi224ELi256ELi1ELi64ELi256ELb1ELb1EEEv26Multihead_attention_paramsIT_XT5_EE,@"STO_CUDA_ENTRY STV_DEFAULT"
_ZN4mmha33masked_multihead_attention_kernelIfLi224ELi256ELi1ELi64ELi256ELb1ELb1EEEv26Multihead_attention_paramsIT_XT5_EE:
.text._ZN4mmha33masked_multihead_attention_kernelIfLi224ELi256ELi1ELi64ELi256ELb1ELb1EEEv26Multihead_attention_paramsIT_XT5_EE:
        /* <DEDUP_REMOVED lines=13> */
.L_x_1250:
[----:B------:R-:W1:Y:S01]  /*00d0*/  LDCU UR7, c[0x0][0x3f0] ;  /* 0x00007e00ff0777ac */ /* 0x000e620008000800 */
[----:B------:R-:W2:Y:S01]  /*00e0*/  LDC.64 R2, c[0x0][0x498] ;  /* 0x00012600ff027b82 */ /* 0x000ea20000000a00 */
[----:B------:R-:W3:Y:S07]  /*00f0*/  LDCU UR11, c[0x0][0x3f4] ;  /* 0x00007e80ff0b77ac */ /* 0x000eee0008000800 */
[----:B------:R-:W4:Y:S01]  /*0100*/  LDC R14, c[0x0][0x40c] ;  /* 0x00010300ff0e7b82 */ /* 0x000f220000000800 */
[----:B------:R-:W3:Y:S07]  /*0110*/  S2R R22, SR_TID.X ;  /* 0x0000000000167919 */ /* 0x000eee0000002100 */
[----:B------:R-:W-:Y:S01]  /*0120*/  S2UR UR43, SR_CTAID.X ;  /* 0x00000000002b79c3 */ /* 0x000fe20000002500 */
[----:B-1----:R-:W-:-:S05]  /*0130*/  IMAD.U32 R0, RZ, RZ, UR7 ;  /* 0x00000007ff007e24 */ /* 0x002fca000f8e00ff */
[----:B------:R-:W-:Y:S01]  /*0140*/  IABS R7, R0 ;  /* 0x0000000000077213 */ /* 0x000fe20000000000 */
[----:B--2---:R-:W-:Y:S01]  /*0150*/  IMAD.WIDE.U32 R2, R17, 0x4, R2 ;  /* 0x0000000411027825 */ /* 0x004fe200078e0002 */
[----:B------:R-:W1:Y:S02]  /*0160*/  LDC.64 R18, c[0x0][0x418] ;  /* 0x00010600ff127b82 */ /* 0x000e640000000a00 */
[----:B------:R-:W2:Y:S08]  /*0170*/  I2F.RP R0, R7 ;  /* 0x0000000700007306 */ /* 0x000eb00000209400 */
[----:B--2---:R-:W2:Y:S02]  /*0180*/  MUFU.RCP R0, R0 ;  /* 0x0000000000007308 */ /* 0x004ea40000001000 */
[----:B--2---:R-:W-:Y:S01]  /*0190*/  VIADD R4, R0, 0xffffffe ;  /* 0x0ffffffe00047836 */ /* 0x004fe20000000000 */
[----:B------:R-:W-:-:S05]  /*01a0*/  IABS R0, R17 ;  /* 0x0000001100007213 */ /* 0x000fca0000000000 */
[----:B------:R2:W0:Y:S02]  /*01b0*/  F2I.FTZ.U32.TRUNC.NTZ R5, R4 ;  /* 0x0000000400057305 */ /* 0x000424000021f000 */
[----:B--2---:R-:W-:Y:S02]  /*01c0*/  HFMA2 R4, -RZ, RZ, 0, 0 ;  /* 0x00000000ff047431 */ /* 0x004fe400000001ff */
[----:B0-----:R-:W-:-:S04]  /*01d0*/  IMAD.MOV R6, RZ, RZ, -R5 ;  /* 0x000000ffff067224 */ /* 0x001fc800078e0a05 */
[----:B------:R-:W-:Y:S02]  /*01e0*/  IMAD R9, R6, R7, RZ ;  /* 0x0000000706097224 */ /* 0x000fe400078e02ff */
[----:B------:R0:W2:Y:S02]  /*01f0*/  LDG.E R6, desc[UR36][R2.64] ;  /* 0x0000002402067981 */ /* 0x0000a4000c1e1900 */
[----:B------:R-:W-:Y:S02]  /*0200*/  IMAD.HI.U32 R5, R5, R9, R4 ;  /* 0x0000000905057227 */ /* 0x000fe400078e0004 */
[----:B------:R-:W3:Y:S04]  /*0210*/  LDC.64 R8, c[0x0][0x460] ;  /* 0x00011800ff087b82 */ /* 0x000ee80000000a00 */
[----:B------:R-:W-:-:S05]  /*0220*/  IMAD.HI.U32 R5, R5, R0, RZ ;  /* 0x0000000005057227 */ /* 0x000fca00078e00ff */
[----:B------:R-:W-:-:S13]  /*0230*/  R2UR UR6, R5 ;  /* 0x00000000050672ca */ /* 0x000fda00000e0000 */
[----:B------:R-:W-:-:S04]  /*0240*/  IMAD R4, RZ, RZ, -UR6 ;  /* 0x80000006ff047e24 */ /* 0x000fc8000f8e02ff */
[----:B------:R-:W-:-:S05]  /*0250*/  IMAD R0, R7, R4, R0 ;  /* 0x0000000407007224 */ /* 0x000fca00078e0200 */
[----:B------:R-:W-:Y:S01]  /*0260*/  ISETP.GT.U32.AND P0, PT, R7, R0, PT ;  /* 0x000000000700720c */ /* 0x000fe20003f04070 */
[----:B------:R-:W-:-:S12]  /*0270*/  IMAD.U32 R4, RZ, RZ, UR6 ;  /* 0x00000006ff047e24 */ /* 0x000fd8000f8e00ff */
[----:B------:R-:W-:Y:S02]  /*0280*/  @!P0 VIADD R4, R4, 0x1 ;  /* 0x0000000104048836 */ /* 0x000fe40000000000 */
[----:B------:R-:W-:-:S03]  /*0290*/  @!P0 IMAD.IADD R0, R0, 0x1, -R7 ;  /* 0x0000000100008824 */ /* 0x000fc600078e0a07 */
[----:B------:R-:W-:Y:S02]  /*02a0*/  @!P0 R2UR UR6, R4 ;  /* 0x00000000040682ca */ /* 0x000fe400000e0000 */
[----:B---3--:R-:W-:-:S04]  /*02b0*/  ISETP.NE.U32.AND P0, PT, R8, RZ, PT ;  /* 0x000000ff0800720c */ /* 0x008fc80003f05070 */
[----:B------:R-:W-:Y:S02]  /*02c0*/  ISETP.NE.AND.EX P0, PT, R9, RZ, PT, P0 ;  /* 0x000000ff0900720c */ /* 0x000fe40003f05300 */
[----:B------:R-:W-:Y:S02]  /*02d0*/  ISETP.GE.U32.AND P1, PT, R0, R7, PT ;  /* 0x000000070000720c */ /* 0x000fe40003f26070 */
[----:B----4-:R-:W-:-:S03]  /*02e0*/  ISETP.EQ.AND P2, PT, R14, RZ, P0 ;  /* 0x000000ff0e00720c */ /* 0x010fc60000742270 */
[----:B------:R-:W-:Y:S02]  /*02f0*/  IMAD.U32 R0, RZ, RZ, UR6 ;  /* 0x00000006ff007e24 */ /* 0x000fe4000f8e00ff */
[----:B------:R-:W-:-:S06]  /*0300*/  IMAD.U32 R15, RZ, RZ, UR11 ;  /* 0x0000000bff0f7e24 */ /* 0x000fcc000f8e00ff */
[----:B------:R-:W-:Y:S02]  /*0310*/  @P1 IADD3 R0, PT, PT, R0, 0x1, RZ ;  /* 0x0000000100001810 */ /* 0x000fe40007ffe0ff */
[----:B------:R-:W-:Y:S01]  /*0320*/  VOTEU.ANY UP2, P2 ;  /* 0x0000000000ff7886 */ /* 0x000fe20001040100 */
[----:B------:R-:W-:Y:S01]  /*0330*/  UP2UR UR8, UPR, URZ, 0x4 ;  /* 0x00000004ff087883 */ /* 0x000fe20008000000 */
[----:B------:R-:W-:Y:S02]  /*0340*/  @P1 R2UR UR6, R0 ;  /* 0x00000000000612ca */ /* 0x000fe400000e0000 */
[----:B0-----:R-:W-:Y:S01]  /*0350*/  LOP3.LUT R3, R17, UR7, RZ, 0x3c, !PT ;  /* 0x0000000711037c12 */ /* 0x001fe2000f8e3cff */
[----:B------:R-:W0:Y:S02]  /*0360*/  @UP2 LDCU.64 UR4, c[0x0][0x460] ;  /* 0x00008c00ff0427ac */ /* 0x000e240008000a00 */
[----:B------:R-:W-:Y:S01]  /*0370*/  IMAD.U32 R0, RZ, RZ, UR8 ;  /* 0x00000008ff007e24 */ /* 0x000fe2000f8e00ff */
[----:B------:R-:W-:-:S04]  /*0380*/  IABS R0, R15 ;  /* 0x0000000f00007213 */ /* 0x000fc80000000000 */
[----:B------:R-:W-:-:S13]  /*0390*/  R2UR UR10, R0 ;  /* 0x00000000000a72ca */ /* 0x000fda00000e0000 */
[----:B------:R-:W3:Y:S01]  /*03a0*/  I2F.RP R0, UR10 ;  /* 0x0000000a00007d06 */ /* 0x000ee20008209400 */
[----:B------:R-:W-:-:S07]  /*03b0*/  ISETP.GE.AND P0, PT, R3, RZ, PT ;  /* 0x000000ff0300720c */ /* 0x000fce0003f06270 */
[----:B---3--:R-:W3:Y:S01]  /*03c0*/  MUFU.RCP R0, R0 ;  /* 0x0000000000007308 */ /* 0x008ee20000001000 */
[----:B------:R-:W-:-:S05]  /*03d0*/  UISETP.NE.AND UP0, UPT, UR7, URZ, UPT ;  /* 0x000000ff0700728c */ /* 0x000fca000bf05270 */
[----:B------:R-:W-:Y:S01]  /*03e0*/  VOTEU.ANY UP1, P0 ;  /* 0x0000000000ff7886 */ /* 0x000fe20000020100 */
[----:B------:R-:W-:-:S04]  /*03f0*/  UMOV UR42, UR6 ;  /* 0x00000006002a7c82 */ /* 0x000fc80008000000 */
[----:B------:R-:W-:Y:S01]  /*0400*/  @!UP1 UIADD3 UR42, UPT, UPT, -UR42, URZ, URZ ;  /* 0x000000ff2a2a9290 */ /* 0x000fe2000fffe1ff */
[----:B---3--:R-:W-:Y:S01]  /*0410*/  VIADD R3, R0, 0xffffffe ;  /* 0x0ffffffe00037836 */ /* 0x008fe20000000000 */
[----:B------:R-:W-:-:S05]  /*0420*/  @!UP0 ULOP3.LUT UR42, URZ, UR7, URZ, 0x33, !UPT ;  /* 0x00000007ff2a8292 */ /* 0x000fca000f8e33ff */
[----:B------:R-:W3:Y:S01]  /*0430*/  F2I.FTZ.U32.TRUNC.NTZ R3, R3 ;  /* 0x0000000300037305 */ /* 0x000ee2000021f000 */
[----:B0-----:R-:W-:Y:S01]  /*0440*/  @UP2 UIMAD.WIDE UR4, UR42, 0x4, UR4 ;  /* 0x000000042a0428a5 */ /* 0x001fe2000f8e0204 */
[----:B------:R-:W-:-:S05]  /*0450*/  PLOP3.LUT P0, PT, PT, PT, UP2, 0x80, 0x8 ;  /* 0x000000000008781c */ /* 0x000fca0003f0f028 */
[----:B------:R-:W-:Y:S02]  /*0460*/  IMAD.U32 R5, RZ, RZ, UR5 ;  /* 0x00000005ff057e24 */ /* 0x000fe4000f8e00ff */
[----:B------:R-:W-:Y:S01]  /*0470*/  IMAD.U32 R4, RZ, RZ, UR4 ;  /* 0x00000004ff047e24 */ /* 0x000fe2000f8e00ff */
[----:B---3--:R-:W-:-:S05]  /*0480*/  R2UR UR5, R3 ;  /* 0x00000000030572ca */ /* 0x008fca00000e0000 */
[----:B------:R0:W5:Y:S01]  /*0490*/  @P0 LDG.E R10, desc[UR36][R4.64] ;  /* 0x00000024040a0981 */ /* 0x000162000c1e1900 */
[----:B------:R-:W-:-:S07]  /*04a0*/  UMOV UR4, URZ ;  /* 0x000000ff00047c82 */ /* 0x000fce0008000000 */
[----:B------:R-:W-:-:S04]  /*04b0*/  UIADD3 UR6, UPT, UPT, URZ, -UR5, URZ ;  /* 0x80000005ff067290 */ /* 0x000fc8000fffe0ff */
[----:B------:R-:W-:-:S04]  /*04c0*/  UIMAD UR6, UR6, UR10, URZ ;  /* 0x0000000a060672a4 */ /* 0x000fc8000f8e02ff */
[----:B------:R-:W-:Y:S01]  /*04d0*/  UIMAD.WIDE.U32 UR4, UR5, UR6, UR4 ;  /* 0x00000006050472a5 */ /* 0x000fe2000f8e0004 */
[----:B------:R-:W3:Y:S01]  /*04e0*/  S2UR UR8, SR_CTAID.Y ;  /* 0x00000000000879c3 */ /* 0x000ee20000002600 */
[C---:B------:R-:W-:Y:S01]  /*04f0*/  ISETP.GT.U32.AND P4, PT, R22.reuse, 0x37, PT ;  /* 0x000000371600780c */ /* 0x040fe20003f84070 */
[----:B------:R-:W-:Y:S01]  /*0500*/  UMOV UR39, URZ ;  /* 0x000000ff00277c82 */ /* 0x000fe20008000000 */
[----:B------:R-:W-:Y:S01]  /*0510*/  BSSY.RECONVERGENT B0, `(.L_x_1251) ;  /* 0x0000034000007945 */ /* 0x000fe20003800200 */
[----:B------:R-:W-:Y:S02]  /*0520*/  P2R R2, PR, RZ, 0x4 ;  /* 0x00000004ff027803 */ /* 0x000fe40000000000 */
[----:B------:R-:W-:Y:S02]  /*0530*/  CS2R R30, SRZ ;  /* 0x00000000001e7805 */ /* 0x000fe4000001ff00 */
[----:B------:R-:W-:Y:S02]  /*0540*/  CS2R R28, SRZ ;  /* 0x00000000001c7805 */ /* 0x000fe4000001ff00 */
[----:B------:R-:W-:-:S02]  /*0550*/  SHF.L.U32 R0, R22, 0x2, RZ ;  /* 0x0000000216007819 */ /* 0x000fc400000006ff */
[----:B--2---:R-:W-:-:S13]  /*0560*/  R2UR UR41, R6 ;  /* 0x00000000062972ca */ /* 0x004fda00000e0000 */
[----:B------:R-:W-:-:S06]  /*0570*/  UIADD3 UR40, UPT, UPT, UR41, -0x1, URZ ;  /* 0xffffffff29287890 */ /* 0x000fcc000fffe0ff */
[----:B0-----:R-:W-:-:S04]  /*0580*/  IABS R4, UR40 ;  /* 0x0000002800047c13 */ /* 0x001fc80008000000 */
[----:B------:R-:W-:-:S13]  /*0590*/  R2UR UR7, R4 ;  /* 0x00000000040772ca */ /* 0x000fda00000e0000 */
[----:B------:R-:W-:-:S04]  /*05a0*/  UIMAD.WIDE.U32 UR4, UR5, UR7, URZ ;  /* 0x00000007050472a5 */ /* 0x000fc8000f8e00ff */
[----:B------:R-:W-:-:S04]  /*05b0*/  UIADD3 UR6, UPT, UPT, -UR5, URZ, URZ ;  /* 0x000000ff05067290 */ /* 0x000fc8000fffe1ff */
[----:B------:R-:W-:Y:S02]  /*05c0*/  UIMAD UR6, UR10, UR6, UR7 ;  /* 0x000000060a0672a4 */ /* 0x000fe4000f8e0207 */
[----:B------:R-:W-:Y:S02]  /*05d0*/  UISETP.GE.AND UP3, UPT, UR40, URZ, UPT ;  /* 0x000000ff2800728c */ /* 0x000fe4000bf66270 */
[----:B------:R-:W-:Y:S01]  /*05e0*/  UISETP.GT.U32.AND UP0, UPT, UR10, UR6, UPT ;  /* 0x000000060a00728c */ /* 0x000fe2000bf04070 */
[----:B------:R-:W0:Y:S01]  /*05f0*/  LDCU UR5, c[0x0][0x3e8] ;  /* 0x00007d00ff0577ac */ /* 0x000e220008000800 */
[----:B------:R-:W3:Y:S09]  /*0600*/  LDCU UR7, c[0x0][0x3f8] ;  /* 0x00007f00ff0777ac */ /* 0x000ef20008000800 */
[----:B------:R-:W-:-:S04]  /*0610*/  @!UP0 UIADD3 UR6, UPT, UPT, UR6, -UR10, URZ ;  /* 0x8000000a06068290 */ /* 0x000fc8000fffe0ff */
[----:B------:R-:W-:Y:S02]  /*0620*/  UISETP.GT.U32.AND UP2, UPT, UR10, UR6, UPT ;  /* 0x000000060a00728c */ /* 0x000fe4000bf44070 */
[----:B------:R-:W-:-:S09]  /*0630*/  UISETP.NE.AND UP0, UPT, UR11, URZ, UPT ;  /* 0x000000ff0b00728c */ /* 0x000fd2000bf05270 */
[----:B------:R-:W-:-:S07]  /*0640*/  @!UP2 UIADD3 UR6, UPT, UPT, UR6, -UR10, URZ ;  /* 0x8000000a0606a290 */ /* 0x000fce000fffe0ff */
[----:B------:R-:W-:Y:S02]  /*0650*/  UMOV UR12, UR6 ;  /* 0x00000006000c7c82 */ /* 0x000fe40008000000 */
[----:B------:R-:W-:Y:S02]  /*0660*/  @!UP3 UIADD3 UR12, UPT, UPT, -UR12, URZ, URZ ;  /* 0x000000ff0c0cb290 */ /* 0x000fe4000fffe1ff */
[----:B------:R-:W-:-:S06]  /*0670*/  @!UP0 ULOP3.LUT UR12, URZ, UR11, URZ, 0x33, !UPT ;  /* 0x0000000bff0c8292 */ /* 0x000fcc000f8e33ff */
[----:B------:R-:W-:Y:S01]  /*0680*/  IMAD.U32 R40, RZ, RZ, UR12 ;  /* 0x0000000cff287e24 */ /* 0x000fe2000f8e00ff */
[----:B0-----:R-:W-:-:S04]  /*0690*/  UISETP.NE.AND UP1, UPT, UR5, URZ, UPT ;  /* 0x000000ff0500728c */ /* 0x001fc8000bf25270 */
[----:B------:R0:W-:Y:S01]  /*06a0*/  STL [R1+0x78c], R40 ;  /* 0x00078c2801007387 */ /* 0x0001e20000100800 */
[----:B---3--:R-:W-:Y:S02]  /*06b0*/  UIMAD UR4, UR8, UR7, UR43 ;  /* 0x00000007080472a4 */ /* 0x008fe4000f8e022b */
[----:B------:R-:W-:-:S04]  /*06c0*/  UIMAD UR42, UR42, UR7, URZ ;  /* 0x000000072a2a72a4 */ /* 0x000fc8000f8e02ff */
[----:B------:R-:W-:Y:S02]  /*06d0*/  @UP1 UIMAD UR5, UR8, UR5, URZ ;  /* 0x00000005080512a4 */ /* 0x000fe4000f8e02ff */
[----:B------:R-:W-:Y:S02]  /*06e0*/  @!UP1 UIMAD UR9, UR4, 0xe0, URZ ;  /* 0x000000e0040998a4 */ /* 0x000fe4000f8e02ff */
[----:B------:R-:W-:Y:S01]  /*06f0*/  @UP1 UIMAD UR9, UR43, 0xe0, UR5 ;  /* 0x000000e02b0918a4 */ /* 0x000fe2000f8e0205 */
[----:B01----:R-:W-:Y:S11]  /*0700*/  @P4 BRA `(.L_x_1252) ;  /* 0x0000000000504947 */ /* 0x003ff60003800000 */
[----:B------:R-:W0:Y:S01]  /*0710*/  LDC R3, c[0x0][0x478] ;  /* 0x00011e00ff037b82 */ /* 0x000e220000000800 */
[----:B------:R-:W-:Y:S01]  /*0720*/  VIADD R13, R0, UR9 ;  /* 0x00000009000d7c36 */ /* 0x000fe20008000000 */
[----:B0-----:R-:W-:-:S13]  /*0730*/  ISETP.NE.AND P0, PT, R3, 0x2, PT ;  /* 0x000000020300780c */ /* 0x001fda0003f05270 */
[----:B------:R-:W0:Y:S08]  /*0740*/  @!P0 LDC.64 R8, c[0x0][0x388] ;  /* 0x0000e200ff088b82 */ /* 0x000e300000000a00 */
[----:B------:R-:W1:Y:S08]  /*0750*/  @!P0 LDC.64 R4, c[0x0][0x468] ;  /* 0x00011a00ff048b82 */ /* 0x000e700000000a00 */
[----:B------:R-:W2:Y:S01]  /*0760*/  @P0 LDC.64 R6, c[0x0][0x388] ;  /* 0x0000e200ff060b82 */ /* 0x000ea20000000a00 */
[----:B0-----:R-:W-:-:S04]  /*0770*/  @!P0 IADD3 R8, P1, PT, R13, R8, RZ ;  /* 0x000000080d088210 */ /* 0x001fc80007f3e0ff */
[C---:B------:R-:W-:Y:S01]  /*0780*/  @!P0 LEA.HI.X.SX32 R9, R13.reuse, R9, 0x1, P1 ;  /* 0x000000090d098211 */ /* 0x040fe200008f0eff */
[----:B-1----:R-:W3:Y:S04]  /*0790*/  @!P0 LDG.E R4, desc[UR36][R4.64] ;  /* 0x0000002404048981 */ /* 0x002ee8000c1e1900 */
[----:B------:R-:W4:Y:S01]  /*07a0*/  @!P0 LDG.E R8, desc[UR36][R8.64] ;  /* 0x0000002408088981 */ /* 0x000f22000c1e1900 */
[----:B--2---:R-:W-:Y:S01]  /*07b0*/  @P0 IMAD.WIDE R6, R13, 0x4, R6 ;  /* 0x000000040d060825 */ /* 0x004fe200078e0206 */
[----:B----4-:R-:W3:Y:S08]  /*07c0*/  @!P0 I2F.S8 R3, R8 ;  /* 0x0000000800038306 */ /* 0x010ef00000001400 */
[----:B------:R-:W0:Y:S08]  /*07d0*/  @!P0 I2F.S8 R29, R8.B1 ;  /* 0x10000008001d8306 */ /* 0x000e300000001400 */
[----:B------:R-:W1:Y:S08]  /*07e0*/  @!P0 I2F.S8 R11, R8.B2 ;  /* 0x20000008000b8306 */ /* 0x000e700000001400 */
[----:B------:R-:W2:Y:S01]  /*07f0*/  @!P0 I2F.S8 R31, R8.B3 ;  /* 0x30000008001f8306 */ /* 0x000ea20000001400 */
[C---:B---3--:R-:W-:Y:S01]  /*0800*/  @!P0 FMUL.FTZ R28, R4.reuse, R3 ;  /* 0x00000003041c8220 */ /* 0x048fe20000410000 */
[C---:B0-----:R-:W-:Y:S01]  /*0810*/  @!P0 FMUL.FTZ R29, R4.reuse, R29 ;  /* 0x0000001d041d8220 */ /* 0x041fe20000410000 */
[C---:B-1----:R-:W-:Y:S01]  /*0820*/  @!P0 FMUL.FTZ R30, R4.reuse, R11 ;  /* 0x0000000b041e8220 */ /* 0x042fe20000410000 */
[----:B--2---:R-:W-:-:S06]  /*0830*/  @!P0 FMUL.FTZ R31, R4, R31 ;  /* 0x0000001f041f8220 */ /* 0x004fcc0000410000 */
[----:B------:R0:W5:Y:S02]  /*0840*/  @P0 LDG.E.128 R28, desc[UR36][R6.64] ;  /* 0x00000024061c0981 */ /* 0x000164000c1e1d00 */
.L_x_1252:
[----:B------:R-:W-:Y:S05]  /*0850*/  BSYNC.RECONVERGENT B0 ;  /* 0x0000000000007941 */ /* 0x000fea0003800200 */
.L_x_1251:
[----:B------:R-:W1:Y:S01]  /*0860*/  LDCU.64 UR10, c[0x0][0x3a0] ;  /* 0x00007400ff0a77ac */ /* 0x000e620008000a00 */
[----:B------:R-:W-:Y:S01]  /*0870*/  ISETP.NE.U32.AND P0, PT, R18, RZ, PT ;  /* 0x000000ff1200720c */ /* 0x000fe20003f05070 */
[----:B------:R-:W2:Y:S01]  /*0880*/  @!P4 LDC.64 R4, c[0x0][0x3b8] ;  /* 0x0000ee00ff04cb82 */ /* 0x000ea20000000a00 */
[----:B------:R-:W-:Y:S01]  /*0890*/  @!P4 IMAD R3, R22, R15, UR40 ;  /* 0x000000281603ce24 */ /* 0x000fe2000f8e020f */
[----:B------:R-:W3:Y:S01]  /*08a0*/  LDCU.64 UR8, c[0x0][0x390] ;  /* 0x00007200ff0877ac */ /* 0x000ee20008000a00 */
[----:B------:R-:W-:Y:S02]  /*08b0*/  ISETP.NE.AND.EX P0, PT, R19, RZ, PT, P0 ;  /* 0x000000ff1300720c */ /* 0x000fe40003f05300 */
[----:B------:R-:W-:Y:S01]  /*08c0*/  CS2R R34, SRZ ;  /* 0x0000000000227805 */ /* 0x000fe2000001ff00 */
[----:B------:R-:W4:Y:S01]  /*08d0*/  S2R R19, SR_CTAID.X ;  /* 0x0000000000137919 */ /* 0x000f220000002500 */
[----:B------:R-:W-:Y:S01]  /*08e0*/  VOTEU.ANY UP0, P2 ;  /* 0x0000000000ff7886 */ /* 0x000fe20001000100 */
[----:B------:R-:W-:Y:S01]  /*08f0*/  PLOP3.LUT P5, PT, PT, PT, UP0, 0x80, 0x8 ;  /* 0x000000000008781c */ /* 0x000fe20003faf008 */
[----:B------:R-:W-:Y:S01]  /*0900*/  UIMAD UR44, UR4, 0xe0, URZ ;  /* 0x000000e0042c78a4 */ /* 0x000fe2000f8e02ff */
[----:B------:R-:W-:Y:S01]  /*0910*/  PLOP3.LUT P2, PT, PT, PT, UP0, 0x40, 0x4 ;  /* 0x000000000004781c */ /* 0x000fe20003f4e808 */
[----:B------:R-:W-:Y:S01]  /*0920*/  @!P4 IMAD.SHL.U32 R3, R3, 0x4, RZ ;  /* 0x000000040303c824 */ /* 0x000fe200078e00ff */
[----:B------:R-:W-:-:S02]  /*0930*/  CS2R R32, SRZ ;  /* 0x0000000000207805 */ /* 0x000fc4000001ff00 */
[C---:B------:R-:W-:Y:S01]  /*0940*/  ISETP.GT.U32.OR P2, PT, R22.reuse, 0x3f, P2 ;  /* 0x0000003f1600780c */ /* 0x040fe20001744470 */
[----:B------:R-:W-:Y:S01]  /*0950*/  @!P4 IMAD R15, R15, UR44, R3 ;  /* 0x0000002c0f0fcc24 */ /* 0x000fe2000f8e0203 */
[----:B-1----:R-:W-:Y:S01]  /*0960*/  ISETP.NE.U32.AND P3, PT, RZ, UR10, PT ;  /* 0x0000000aff007c0c */ /* 0x002fe2000bf65070 */
[----:B------:R-:W1:Y:S03]  /*0970*/  @P0 LDC.64 R12, c[0x0][0x418] ;  /* 0x00010600ff0c0b82 */ /* 0x000e660000000a00 */
[----:B------:R-:W-:Y:S02]  /*0980*/  ISETP.NE.AND.EX P3, PT, RZ, UR11, PT, P3 ;  /* 0x0000000bff007c0c */ /* 0x000fe4000bf65330 */
[----:B---3--:R-:W-:Y:S02]  /*0990*/  ISETP.NE.U32.AND P1, PT, RZ, UR8, PT ;  /* 0x00000008ff007c0c */ /* 0x008fe4000bf25070 */
[----:B------:R-:W-:Y:S01]  /*09a0*/  ISETP.GT.U32.OR P3, PT, R22, 0x37, !P3 ;  /* 0x000000371600780c */ /* 0x000fe20005f64470 */
[----:B--2---:R-:W-:Y:S01]  /*09b0*/  @!P4 IMAD.WIDE R4, R15, 0x4, R4 ;  /* 0x000000040f04c825 */ /* 0x004fe200078e0204 */
[----:B------:R-:W-:Y:S01]  /*09c0*/  ISETP.NE.AND.EX P1, PT, RZ, UR9, PT, P1 ;  /* 0x00000009ff007c0c */ /* 0x000fe2000bf25310 */
[----:B------:R-:W-:Y:S01]  /*09d0*/  VOTEU.ALL UP0, P2 ;  /* 0x0000000000ff7886 */ /* 0x000fe20001000000 */
[----:B------:R-:W-:-:S02]  /*09e0*/  ISETP.NE.OR P3, PT, R14, RZ, P3 ;  /* 0x000000ff0e00720c */ /* 0x000fc40001f65670 */
[----:B------:R-:W-:Y:S02]  /*09f0*/  ISETP.GT.U32.OR P1, PT, R22, 0x37, !P1 ;  /* 0x000000371600780c */ /* 0x000fe40004f24470 */
[----:B-----5:R-:W-:Y:S02]  /*0a00*/  @P5 R2UR UR39, R10 ;  /* 0x000000000a2752ca */ /* 0x020fe400000e0000 */
[----:B------:R-:W2:Y:S01]  /*0a10*/  @!P2 LDC.64 R10, c[0x0][0x450] ;  /* 0x00011400ff0aab82 */ /* 0x000ea20000000a00 */
[----:B----4-:R-:W-:Y:S01]  /*0a20*/  IMAD R3, R19, 0xe0, R0 ;  /* 0x000000e013037824 */ /* 0x010fe200078e0200 */
[----:B------:R-:W-:Y:S02]  /*0a30*/  CS2R R26, SRZ ;  /* 0x00000000001a7805 */ /* 0x000fe4000001ff00 */
[----:B------:R-:W-:Y:S01]  /*0a40*/  CS2R R24, SRZ ;  /* 0x0000000000187805 */ /* 0x000fe2000001ff00 */
[----:B-1----:R-:W-:-:S03]  /*0a50*/  @P0 IMAD.WIDE.U32 R12, R17, 0x4, R12 ;  /* 0x00000004110c0825 */ /* 0x002fc600078e000c */
[----:B------:R-:W1:Y:S03]  /*0a60*/  @!P3 LDC.64 R8, c[0x0][0x3a0] ;  /* 0x0000e800ff08bb82 */ /* 0x000e660000000a00 */
[----:B------:R-:W-:-:S05]  /*0a70*/  @!UP0 UIMAD UR4, UR39, UR7, URZ ;  /* 0x00000007270482a4 */ /* 0x000fca000f8e02ff */
[----:B0-----:R-:W0:Y:S01]  /*0a80*/  @!P1 LDC.64 R6, c[0x0][0x390] ;  /* 0x0000e400ff069b82 */ /* 0x001e220000000a00 */
[----:B------:R-:W-:Y:S01]  /*0a90*/  IMAD.U32 R16, RZ, RZ, UR4 ;  /* 0x00000004ff107e24 */ /* 0x000fe2000f8e00ff */
[----:B------:R-:W-:Y:S01]  /*0aa0*/  CS2R R18, SRZ ;  /* 0x0000000000127805 */ /* 0x000fe2000001ff00 */
[----:B------:R-:W3:Y:S02]  /*0ab0*/  @!P4 LDG.E.128 R24, desc[UR36][R4.64] ;  /* 0x000000240418c981 */ /* 0x000ee4000c1e1d00 */
[----:B------:R-:W-:Y:S01]  /*0ac0*/  @!P2 IMAD R15, R16, 0xe0, R3 ;  /* 0x000000e0100fa824 */ /* 0x000fe200078e0203 */
[----:B------:R-:W-:Y:S01]  /*0ad0*/  CS2R R16, SRZ ;  /* 0x0000000000107805 */ /* 0x000fe2000001ff00 */
[----:B------:R-:W4:Y:S01]  /*0ae0*/  @P0 LDG.E R12, desc[UR36][R12.64] ;  /* 0x000000240c0c0981 */ /* 0x000f22000c1e1900 */
[----:B------:R-:W0:Y:S01]  /*0af0*/  LDCU.U8 UR4, c[0x0][0x404] ;  /* 0x00008080ff0477ac */ /* 0x000e220008000000 */
[----:B--2---:R-:W-:-:S05]  /*0b00*/  @!P2 IMAD.WIDE R10, R15, 0x4, R10 ;  /* 0x000000040f0aa825 */ /* 0x004fca00078e020a */
[----:B------:R-:W2:Y:S01]  /*0b10*/  @!P2 LDG.E.128 R36, desc[UR36][R10.64] ;  /* 0x000000240a24a981 */ /* 0x000ea2000c1e1d00 */
[----:B-1----:R-:W-:-:S05]  /*0b20*/  @!P3 IMAD.WIDE.U32 R8, R3, 0x4, R8 ;  /* 0x000000040308b825 */ /* 0x002fca00078e0008 */
[----:B------:R-:W3:Y:S01]  /*0b30*/  @!P3 LDG.E.128 R16, desc[UR36][R8.64] ;  /* 0x000000240810b981 */ /* 0x000ee2000c1e1d00 */
[----:B0-----:R-:W-:-:S05]  /*0b40*/  @!P1 IMAD.WIDE.U32 R6, R3, 0x4, R6 ;  /* 0x0000000403069825 */ /* 0x001fca00078e0006 */
[----:B------:R0:W2:Y:S02]  /*0b50*/  @!P1 LDG.E.128 R32, desc[UR36][R6.64] ;  /* 0x0000002406209981 */ /* 0x0000a4000c1e1d00 */
[----:B0-----:R-:W0:Y:S01]  /*0b60*/  LDC R7, c[0x0][0x400] ;  /* 0x00010000ff077b82 */ /* 0x001e220000000800 */
[----:B------:R-:W-:Y:S02]  /*0b70*/  ISETP.NE.AND P1, PT, RZ, UR4, PT ;  /* 0x00000004ff007c0c */ /* 0x000fe4000bf25270 */
[----:B------:R-:W-:Y:S01]  /*0b80*/  ISETP.NE.AND P3, PT, R14, RZ, PT ;  /* 0x000000ff0e00720c */ /* 0x000fe20003f65270 */
[----:B------:R-:W-:Y:S01]  /*0b90*/  UMOV UR38, URZ ;  /* 0x000000ff00267c82 */ /* 0x000fe20008000000 */
[----:B------:R-:W-:Y:S01]  /*0ba0*/  BSSY.RECONVERGENT B6, `(.L_x_1253) ;  /* 0x000011f000067945 */ /* 0x000fe20003800200 */
[----:B0-----:R-:W-:Y:S02]  /*0bb0*/  ISETP.LT.OR P1, PT, R7, 0x1, P1 ;  /* 0x000000010700780c */ /* 0x001fe40000f21670 */
[----:B----4-:R-:W-:-:S08]  /*0bc0*/  @P0 R2UR UR38, R12 ;  /* 0x000000000c2602ca */ /* 0x010fd000000e0000 */
[----:B---3--:R-:W-:Y:S01]  /*0bd0*/  @!P3 FADD.FTZ R24, R24, R16 ;  /* 0x000000101818b221 */ /* 0x008fe20000010000 */
[----:B------:R-:W-:Y:S01]  /*0be0*/  @!P3 FADD.FTZ R25, R25, R17 ;  /* 0x000000111919b221 */ /* 0x000fe20000010000 */
[----:B------:R-:W-:Y:S01]  /*0bf0*/  @!P3 FADD.FTZ R26, R26, R18 ;  /* 0x000000121a1ab221 */ /* 0x000fe20000010000 */
[----:B------:R-:W-:Y:S01]  /*0c00*/  @!P3 FADD.FTZ R27, R27, R19 ;  /* 0x000000131b1bb221 */ /* 0x000fe20000010000 */
[----:B--2---:R-:W-:Y:S01]  /*0c10*/  @!P2 FMUL.FTZ R24, R24, R36 ;  /* 0x000000241818a220 */ /* 0x004fe20000410000 */
[----:B------:R-:W-:Y:S01]  /*0c20*/  @!P2 FMUL.FTZ R25, R25, R37 ;  /* 0x000000251919a220 */ /* 0x000fe20000410000 */
[----:B------:R-:W-:Y:S01]  /*0c30*/  @!P2 FMUL.FTZ R26, R26, R38 ;  /* 0x000000261a1aa220 */ /* 0x000fe20000410000 */
[----:B------:R-:W-:Y:S01]  /*0c40*/  @!P2 FMUL.FTZ R27, R27, R39 ;  /* 0x000000271b1ba220 */ /* 0x000fe20000410000 */
[----:B------:R-:W-:Y:S01]  /*0c50*/  FADD.FTZ R28, R32, R28 ;  /* 0x0000001c201c7221 */ /* 0x000fe20000010000 */
[----:B------:R-:W-:Y:S01]  /*0c60*/  FADD.FTZ R29, R33, R29 ;  /* 0x0000001d211d7221 */ /* 0x000fe20000010000 */
[----:B------:R-:W-:Y:S01]  /*0c70*/  FADD.FTZ R30, R34, R30 ;  /* 0x0000001e221e7221 */ /* 0x000fe20000010000 */
[----:B------:R-:W-:Y:S01]  /*0c80*/  FADD.FTZ R31, R35, R31 ;  /* 0x0000001f231f7221 */ /* 0x000fe20000010000 */
[----:B------:R-:W-:Y:S06]  /*0c90*/  @P1 BRA `(.L_x_1254) ;  /* 0x00000004002c1947 */ /* 0x000fec0003800000 */
[----:B------:R-:W-:Y:S05]  /*0ca0*/  @P3 BRA `(.L_x_1255) ;  /* 0x0000000000a83947 */ /* 0x000fea0003800000 */
[----:B------:R-:W-:-:S13]  /*0cb0*/  ISETP.GE.AND P0, PT, R0, R7, PT ;  /* 0x000000070000720c */ /* 0x000fda0003f06270 */
[----:B------:R-:W-:Y:S05]  /*0cc0*/  @P0 BRA `(.L_x_1256) ;  /* 0x0000001000300947 */ /* 0x000fea0003800000 */
[----:B------:R-:W-:Y:S01]  /*0cd0*/  I2FP.F32.U32 R3, R7 ;  /* 0x0000000700037245 */ /* 0x000fe20000201000 */
[----:B------:R-:W-:Y:S01]  /*0ce0*/  VIADD R4, R0, 0x2 ;  /* 0x0000000200047836 */ /* 0x000fe20000000000 */
[----:B------:R-:W-:-:S04]  /*0cf0*/  I2FP.F32.U32 R0, R0 ;  /* 0x0000000000007245 */ /* 0x000fc80000201000 */
[----:B------:R-:W0:Y:S01]  /*0d00*/  MUFU.RCP R3, R3 ;  /* 0x0000000300037308 */ /* 0x000e220000001000 */
[----:B------:R-:W-:-:S05]  /*0d10*/  I2FP.F32.U32 R4, R4 ;  /* 0x0000000400047245 */ /* 0x000fca0000201000 */
[-C--:B0-----:R-:W-:Y:S01]  /*0d20*/  FMUL.FTZ R4, R4, R3.reuse ;  /* 0x0000000304047220 */ /* 0x081fe20000410000 */
[----:B------:R-:W-:-:S03]  /*0d30*/  FMUL.FTZ R0, R0, R3 ;  /* 0x0000000300007220 */ /* 0x000fc60000410000 */
[----:B------:R-:W-:Y:S01]  /*0d40*/  FMUL.FTZ R5, R4, 13.28771209716796875 ;  /* 0x41549a7804057820 */ /* 0x000fe20000410000 */
[----:B------:R-:W-:Y:S01]  /*0d50*/  FMUL.FTZ R4, R0, 13.28771209716796875 ;  /* 0x41549a7800047820 */ /* 0x000fe20000410000 */
[----:B------:R-:W-:-:S03]  /*0d60*/  IADD3 R0, PT, PT, R14, -UR38, RZ ;  /* 0x800000260e007c10 */ /* 0x000fc6000fffe0ff */
[----:B------:R-:W-:Y:S01]  /*0d70*/  MUFU.EX2 R7, -R4 ;  /* 0x8000000400077308 */ /* 0x000fe20000000800 */
[----:B------:R-:W-:-:S07]  /*0d80*/  I2FP.F32.S32 R0, R0 ;  /* 0x0000000000007245 */ /* 0x000fce0000201400 */
[----:B------:R-:W0:Y:S02]  /*0d90*/  MUFU.EX2 R5, -R5 ;  /* 0x8000000500057308 */ /* 0x000e240000000800 */
[C---:B0-----:R-:W-:Y:S01]  /*0da0*/  FMUL.FTZ R3, R0.reuse, R5 ;  /* 0x0000000500037220 */ /* 0x041fe20000410000 */
[----:B------:R-:W-:-:S03]  /*0db0*/  FMUL.FTZ R0, R0, R7 ;  /* 0x0000000700007220 */ /* 0x000fc60000410000 */
[----:B------:R-:W-:Y:S01]  /*0dc0*/  FMUL.RZ R13, R3, 0.15915493667125701904 ;  /* 0x3e22f983030d7820 */ /* 0x000fe2000040c000 */
[----:B------:R-:W-:-:S03]  /*0dd0*/  FMUL.RZ R11, R0, 0.15915493667125701904 ;  /* 0x3e22f983000b7820 */ /* 0x000fc6000040c000 */
[----:B------:R-:W0:Y:S08]  /*0de0*/  MUFU.SIN R6, R13 ;  /* 0x0000000d00067308 */ /* 0x000e300000000400 */
[----:B------:R-:W1:Y:S08]  /*0df0*/  MUFU.COS R8, R13 ;  /* 0x0000000d00087308 */ /* 0x000e700000000000 */
[----:B------:R-:W2:Y:S01]  /*0e00*/  MUFU.SIN R3, R11 ;  /* 0x0000000b00037308 */ /* 0x000ea20000000400 */
[-C--:B0-----:R-:W-:Y:S01]  /*0e10*/  FMUL.FTZ R5, R31, R6.reuse ;  /* 0x000000061f057220 */ /* 0x081fe20000410000 */
[-C--:B------:R-:W-:Y:S01]  /*0e20*/  FMUL.FTZ R7, R27, R6.reuse ;  /* 0x000000061b077220 */ /* 0x080fe20000410000 */
[-C--:B------:R-:W-:Y:S01]  /*0e30*/  FMUL.FTZ R12, R26, R6.reuse ;  /* 0x000000061a0c7220 */ /* 0x080fe20000410000 */
[----:B------:R-:W-:-:S04]  /*0e40*/  FMUL.FTZ R10, R30, R6 ;  /* 0x000000061e0a7220 */ /* 0x000fc80000410000 */
[----:B------:R-:W0:Y:S01]  /*0e50*/  MUFU.COS R0, R11 ;  /* 0x0000000b00007308 */ /* 0x000e220000000000 */
[-C--:B-1----:R-:W-:Y:S01]  /*0e60*/  FFMA.FTZ R9, R30, R8.reuse, -R5 ;  /* 0x000000081e097223 */ /* 0x082fe20000010805 */
[-C--:B------:R-:W-:Y:S01]  /*0e70*/  FFMA.FTZ R26, R26, R8.reuse, -R7 ;  /* 0x000000081a1a7223 */ /* 0x080fe20000010807 */
[-C--:B------:R-:W-:Y:S01]  /*0e80*/  FFMA.FTZ R31, R31, R8.reuse, R10 ;  /* 0x000000081f1f7223 */ /* 0x080fe2000001000a */
[----:B------:R-:W-:Y:S01]  /*0e90*/  FFMA.FTZ R27, R27, R8, R12 ;  /* 0x000000081b1b7223 */ /* 0x000fe2000001000c */
[----:B------:R-:W-:Y:S02]  /*0ea0*/  IMAD.MOV.U32 R30, RZ, RZ, R9 ;  /* 0x000000ffff1e7224 */ /* 0x000fe400078e0009 */
[-C--:B--2---:R-:W-:Y:S01]  /*0eb0*/  FMUL.FTZ R5, R29, R3.reuse ;  /* 0x000000031d057220 */ /* 0x084fe20000410000 */
[-C--:B------:R-:W-:Y:S01]  /*0ec0*/  FMUL.FTZ R7, R25, R3.reuse ;  /* 0x0000000319077220 */ /* 0x080fe20000410000 */
[-C--:B------:R-:W-:Y:S01]  /*0ed0*/  FMUL.FTZ R4, R28, R3.reuse ;  /* 0x000000031c047220 */ /* 0x080fe20000410000 */
[----:B------:R-:W-:Y:S01]  /*0ee0*/  FMUL.FTZ R6, R24, R3 ;  /* 0x0000000318067220 */ /* 0x000fe20000410000 */
[-C--:B0-----:R-:W-:Y:S01]  /*0ef0*/  FFMA.FTZ R5, R28, R0.reuse, -R5 ;  /* 0x000000001c057223 */ /* 0x081fe20000010805 */
[-C--:B------:R-:W-:Y:S01]  /*0f00*/  FFMA.FTZ R24, R24, R0.reuse, -R7 ;  /* 0x0000000018187223 */ /* 0x080fe20000010807 */
[-C--:B------:R-:W-:Y:S01]  /*0f10*/  FFMA.FTZ R29, R29, R0.reuse, R4 ;  /* 0x000000001d1d7223 */ /* 0x080fe20000010004 */
[----:B------:R-:W-:Y:S01]  /*0f20*/  FFMA.FTZ R25, R25, R0, R6 ;  /* 0x0000000019197223 */ /* 0x000fe20000010006 */
[----:B------:R-:W-:Y:S01]  /*0f30*/  IMAD.MOV.U32 R28, RZ, RZ, R5 ;  /* 0x000000ffff1c7224 */ /* 0x000fe200078e0005 */
[----:B------:R-:W-:Y:S06]  /*0f40*/  BRA `(.L_x_1256) ;  /* 0x0000000c00907947 */ /* 0x000fec0003800000 */
.L_x_1255:
[----:B------:R-:W-:-:S13]  /*0f50*/  ISETP.GE.AND P0, PT, R0, R7, PT ;  /* 0x000000070000720c */ /* 0x000fda0003f06270 */
[----:B------:R-:W-:Y:S05]  /*0f60*/  @P0 BRA `(.L_x_1256) ;  /* 0x0000000c00880947 */ /* 0x000fea0003800000 */
[----:B------:R-:W-:Y:S01]  /*0f70*/  I2FP.F32.U32 R7, R7 ;  /* 0x0000000700077245 */ /* 0x000fe20000201000 */
[----:B------:R-:W-:Y:S01]  /*0f80*/  VIADD R3, R0, 0x2 ;  /* 0x0000000200037836 */ /* 0x000fe20000000000 */
[----:B------:R-:W-:Y:S01]  /*0f90*/  I2FP.F32.U32 R0, R0 ;  /* 0x0000000000007245 */ /* 0x000fe20000201000 */
[----:B------:R-:W-:-:S03]  /*0fa0*/  VIADD R14, R14, -UR38 ;  /* 0x800000260e0e7c36 */ /* 0x000fc60008000000 */
[----:B------:R-:W0:Y:S01]  /*0fb0*/  MUFU.RCP R7, R7 ;  /* 0x0000000700077308 */ /* 0x000e220000001000 */
[----:B------:R-:W-:Y:S02]  /*0fc0*/  I2FP.F32.U32 R4, R3 ;  /* 0x0000000300047245 */ /* 0x000fe40000201000 */
[----:B------:R-:W-:-:S03]  /*0fd0*/  I2FP.F32.S32 R14, R14 ;  /* 0x0000000e000e7245 */ /* 0x000fc60000201400 */
[-C--:B0-----:R-:W-:Y:S01]  /*0fe0*/  FMUL.FTZ R4, R4, R7.reuse ;  /* 0x0000000704047220 */ /* 0x081fe20000410000 */
[----:B------:R-:W-:-:S03]  /*0ff0*/  FMUL.FTZ R0, R0, R7 ;  /* 0x0000000700007220 */ /* 0x000fc60000410000 */
[----:B------:R-:W-:Y:S01]  /*1000*/  FMUL.FTZ R4, R4, 13.28771209716796875 ;  /* 0x41549a7804047820 */ /* 0x000fe20000410000 */
[----:B------:R-:W-:-:S03]  /*1010*/  FMUL.FTZ R0, R0, 13.28771209716796875 ;  /* 0x41549a7800007820 */ /* 0x000fc60000410000 */
[----:B------:R-:W0:Y:S08]  /*1020*/  MUFU.EX2 R5, -R4 ;  /* 0x8000000400057308 */ /* 0x000e300000000800 */
[----:B------:R-:W1:Y:S01]  /*1030*/  MUFU.EX2 R3, -R0 ;  /* 0x8000000000037308 */ /* 0x000e620000000800 */
[----:B0-----:R-:W-:-:S04]  /*1040*/  FMUL.FTZ R5, R14, R5 ;  /* 0x000000050e057220 */ /* 0x001fc80000410000 */
[----:B------:R-:W-:Y:S01]  /*1050*/  FMUL.RZ R6, R5, 0.15915493667125701904 ;  /* 0x3e22f98305067820 */ /* 0x000fe2000040c000 */
[----:B-1----:R-:W-:-:S03]  /*1060*/  FMUL.FTZ R3, R14, R3 ;  /* 0x000000030e037220 */ /* 0x002fc60000410000 */
[----:B------:R-:W0:Y:S01]  /*1070*/  MUFU.SIN R9, R6 ;  /* 0x0000000600097308 */ /* 0x000e220000000400 */
[----:B------:R-:W-:-:S07]  /*1080*/  FMUL.RZ R3, R3, 0.15915493667125701904 ;  /* 0x3e22f98303037820 */ /* 0x000fce000040c000 */
[----:B------:R-:W1:Y:S08]  /*1090*/  MUFU.SIN R5, R3 ;  /* 0x0000000300057308 */ /* 0x000e700000000400 */
[----:B------:R-:W2:Y:S01]  /*10a0*/  MUFU.COS R8, R6 ;  /* 0x0000000600087308 */ /* 0x000ea20000000000 */
[-C--:B0-----:R-:W-:Y:S01]  /*10b0*/  FMUL.FTZ R11, R31, R9.reuse ;  /* 0x000000091f0b7220 */ /* 0x081fe20000410000 */
[----:B------:R-:W-:-:S06]  /*10c0*/  FMUL.FTZ R10, R30, R9 ;  /* 0x000000091e0a7220 */ /* 0x000fcc0000410000 */
[----:B------:R-:W0:Y:S01]  /*10d0*/  MUFU.COS R4, R3 ;  /* 0x0000000300047308 */ /* 0x000e220000000000 */
[-C--:B-1----:R-:W-:Y:S01]  /*10e0*/  FMUL.FTZ R7, R29, R5.reuse ;  /* 0x000000051d077220 */ /* 0x082fe20000410000 */
[----:B------:R-:W-:Y:S01]  /*10f0*/  FMUL.FTZ R0, R28, R5 ;  /* 0x000000051c007220 */ /* 0x000fe20000410000 */
[-C--:B--2---:R-:W-:Y:S01]  /*1100*/  FFMA.FTZ R30, R30, R8.reuse, -R11 ;  /* 0x000000081e1e7223 */ /* 0x084fe2000001080b */
[----:B------:R-:W-:Y:S01]  /*1110*/  FFMA.FTZ R31, R31, R8, R10 ;  /* 0x000000081f1f7223 */ /* 0x000fe2000001000a */
[-C--:B0-----:R-:W-:Y:S01]  /*1120*/  FFMA.FTZ R28, R28, R4.reuse, -R7 ;  /* 0x000000041c1c7223 */ /* 0x081fe20000010807 */
[----:B------:R-:W-:Y:S01]  /*1130*/  FFMA.FTZ R29, R29, R4, R0 ;  /* 0x000000041d1d7223 */ /* 0x000fe20000010000 */
[----:B------:R-:W-:Y:S06]  /*1140*/  BRA `(.L_x_1256) ;  /* 0x0000000c00107947 */ /* 0x000fec0003800000 */
.L_x_1254:
        /* <DEDUP_REMOVED lines=20> */
[----:B------:R-:W-:Y:S02]  /*1290*/  @!P1 IMAD.IADD R3, R3, 0x1, -R6 ;  /* 0x0000000103039824 */ /* 0x000fe400078e0a06 */
[----:B------:R-:W-:Y:S01]  /*12a0*/  @!P1 VIADD R5, R5, 0x1 ;  /* 0x0000000105059836 */ /* 0x000fe20000000000 */
[----:B------:R-:W-:Y:S02]  /*12b0*/  ISETP.NE.AND P1, PT, R23, RZ, PT ;  /* 0x000000ff1700720c */ /* 0x000fe40003f25270 */
[----:B------:R-:W-:Y:S02]  /*12c0*/  ISETP.GE.U32.AND P0, PT, R3, R6, PT ;  /* 0x000000060300720c */ /* 0x000fe40003f06070 */
[----:B------:R-:W-:-:S04]  /*12d0*/  LOP3.LUT R3, R0, R23, RZ, 0x3c, !PT ;  /* 0x0000001700037212 */ /* 0x000fc800078e3cff */
[----:B------:R-:W-:-:S07]  /*12e0*/  ISETP.GE.AND P2, PT, R3, RZ, PT ;  /* 0x000000ff0300720c */ /* 0x000fce0003f46270 */
[----:B------:R-:W-:Y:S01]  /*12f0*/  @P0 VIADD R5, R5, 0x1 ;  /* 0x0000000105050836 */ /* 0x000fe20000000000 */
[----:B------:R-:W-:-:S04]  /*1300*/  ISETP.GE.AND P0, PT, R0, R7, PT ;  /* 0x000000070000720c */ /* 0x000fc80003f06270 */
[----:B------:R-:W-:-:S05]  /*1310*/  MOV R32, R5 ;  /* 0x0000000500207202 */ /* 0x000fca0000000f00 */
[----:B------:R-:W-:Y:S01]  /*1320*/  @!P2 IMAD.MOV R32, RZ, RZ, -R32 ;  /* 0x000000ffff20a224 */ /* 0x000fe200078e0a20 */
        /* <DEDUP_REMOVED lines=9> */
[----:B------:R-:W-:Y:S02]  /*13c0*/  IMAD.MOV.U32 R8, RZ, RZ, 0x53f ;  /* 0x0000053fff087424 */ /* 0x000fe400078e00ff */
[----:B------:R1:W2:Y:S01]  /*13d0*/  LDC.64 R14, c[0x4][R0] ;  /* 0x01000000000e7b82 */ /* 0x0002a20000000a00 */
[----:B------:R-:W3:Y:S01]  /*13e0*/  LDCU.64 UR6, c[0x4][0xd0] ;  /* 0x01001a00ff0677ac */ /* 0x000ee20008000a00 */
[----:B------:R-:W-:Y:S02]  /*13f0*/  IMAD.MOV.U32 R12, RZ, RZ, 0x1 ;  /* 0x00000001ff0c7424 */ /* 0x000fe400078e00ff */
[----:B------:R-:W-:Y:S01]  /*1400*/  IMAD.MOV.U32 R13, RZ, RZ, RZ ;  /* 0x000000ffff0d7224 */ /* 0x000fe200078e00ff */
[----:B------:R-:W4:Y:S01]  /*1410*/  LDCU.64 UR8, c[0x4][0x90] ;  /* 0x01001200ff0877ac */ /* 0x000f220008000a00 */
[----:B0-----:R-:W-:-:S02]  /*1420*/  IMAD.U32 R4, RZ, RZ, UR4 ;  /* 0x00000004ff047e24 */ /* 0x001fc4000f8e00ff */
[----:B------:R-:W-:Y:S02]  /*1430*/  IMAD.U32 R5, RZ, RZ, UR5 ;  /* 0x00000005ff057e24 */ /* 0x000fe4000f8e00ff */
[----:B---3--:R-:W-:Y:S01]  /*1440*/  IMAD.U32 R6, RZ, RZ, UR6 ;  /* 0x00000006ff067e24 */ /* 0x008fe2000f8e00ff */
[----:B------:R-:W-:Y:S01]  /*1450*/  MOV R7, UR7 ;  /* 0x0000000700077c02 */ /* 0x000fe20008000f00 */
[----:B----4-:R-:W-:Y:S02]  /*1460*/  IMAD.U32 R10, RZ, RZ, UR8 ;  /* 0x00000008ff0a7e24 */ /* 0x010fe4000f8e00ff */
[----:B-1----:R-:W-:-:S07]  /*1470*/  IMAD.U32 R11, RZ, RZ, UR9 ;  /* 0x00000009ff0b7e24 */ /* 0x002fce000f8e00ff */
[----:B------:R-:W-:-:S07]  /*1480*/  LEPC R20, `(.L_x_1257) ;  /* 0x000000001014794e */ /* 0x000fce0000000000 */
[----:B--2---:R-:W-:Y:S05]  /*1490*/  CALL.ABS.NOINC R14 ;  /* 0x000000000e007343 */ /* 0x004fea0003c00000 */
.L_x_1257:
[----:B------:R-:W0:Y:S01]  /*14a0*/  S2R R3, SR_CgaCtaId ;  /* 0x0000000000037919 */ /* 0x000e220000008800 */
[----:B------:R-:W1:Y:S01]  /*14b0*/  LDC R9, c[0x0][0x400] ;  /* 0x00010000ff097b82 */ /* 0x000e620000000800 */
[----:B------:R-:W-:Y:S02]  /*14c0*/  ISETP.NE.AND P6, PT, R34, RZ, PT ;  /* 0x000000ff2200720c */ /* 0x000fe40003fc5270 */
[----:B------:R-:W-:-:S04]  /*14d0*/  MOV R0, 0x400 ;  /* 0x0000040000007802 */ /* 0x000fc80000000f00 */
[----:B------:R-:W-:-:S04]  /*14e0*/  IADD3 R0, PT, PT, R0, 0x840, RZ ;  /* 0x0000084000007810 */ /* 0x000fc80007ffe0ff */
[----:B0-----:R-:W-:-:S05]  /*14f0*/  LEA R0, R3, R0, 0x18 ;  /* 0x0000000003007211 */ /* 0x001fca00078ec0ff */
[----:B-1----:R-:W-:Y:S01]  /*1500*/  IMAD R3, R9, 0x4, R0 ;  /* 0x0000000409037824 */ /* 0x002fe200078e0200 */
        /* <DEDUP_REMOVED lines=8> */
.L_x_1258:
        /* <DEDUP_REMOVED lines=12> */
[----:B------:R-:W-:Y:S02]  /*1650*/  BSSY.RECONVERGENT B1, `(.L_x_1261) ;  /* 0x0000062000017945 */ /* 0x000fe40003800200 */
[----:B------:R-:W-:Y:S01]  /*1660*/  IMAD R20, R23, 0x4, R21 ;  /* 0x0000000417147824 */ /* 0x000fe200078e0215 */
[----:B------:R1:W2:Y:S04]  /*1670*/  LDS R28, [R21] ;  /* 0x00000000151c7984 */ /* 0x0002a80000000800 */
[----:B------:R1:W3:Y:S04]  /*1680*/  LDS R30, [R21+0x4] ;  /* 0x00000400151e7984 */ /* 0x0002e80000000800 */
[----:B------:R1:W4:Y:S04]  /*1690*/  LDS R29, [R20] ;  /* 0x00000000141d7984 */ /* 0x0003280000000800 */
[----:B------:R1:W1:Y:S01]  /*16a0*/  LDS R31, [R20+0x4] ;  /* 0x00000400141f7984 */ /* 0x0002620000000800 */
[----:B0-----:R-:W-:-:S13]  /*16b0*/  ISETP.NE.AND P0, PT, R8, RZ, PT ;  /* 0x000000ff0800720c */ /* 0x001fda0003f05270 */
[----:B-1234-:R-:W-:Y:S05]  /*16c0*/  @P0 BRA `(.L_x_1262) ;  /* 0x0000000000e40947 */ /* 0x01efea0003800000 */
[C---:B------:R-:W-:Y:S01]  /*16d0*/  LEA R35, R5.reuse, R3, 0x2 ;  /* 0x0000000305237211 */ /* 0x040fe200078e10ff */
[----:B------:R-:W-:Y:S01]  /*16e0*/  BSSY.RECONVERGENT B2, `(.L_x_1263) ;  /* 0x0000032000027945 */ /* 0x000fe20003800200 */
[----:B------:R-:W-:-:S03]  /*16f0*/  LEA.HI R4, R5, R5, RZ, 0x1 ;  /* 0x0000000505047211 */ /* 0x000fc600078f08ff */
[----:B------:R-:W-:Y:S01]  /*1700*/  IMAD R34, R23, 0x4, R35 ;  /* 0x0000000417227824 */ /* 0x000fe200078e0223 */
[----:B------:R0:W1:Y:S01]  /*1710*/  LDS R24, [R35] ;  /* 0x0000000023187984 */ /* 0x0000620000000800 */
[----:B------:R-:W-:-:S03]  /*1720*/  IMAD.SHL.U32 R4, R4, 0x2, RZ ;  /* 0x0000000204047824 */ /* 0x000fc600078e00ff */
[----:B------:R0:W2:Y:S02]  /*1730*/  LDS R26, [R35+0x4] ;  /* 0x00000400231a7984 */ /* 0x0000a40000000800 */
[----:B------:R-:W-:Y:S02]  /*1740*/  LOP3.LUT R7, R4, 0xfffffffc, RZ, 0xc0, !PT ;  /* 0xfffffffc04077812 */ /* 0x000fe400078ec0ff */
[----:B------:R0:W3:Y:S02]  /*1750*/  LDS R25, [R34] ;  /* 0x0000000022197984 */ /* 0x0000e40000000800 */
[----:B------:R-:W-:Y:S02]  /*1760*/  ISETP.GE.AND P0, PT, R7, R9, PT ;  /* 0x000000090700720c */ /* 0x000fe40003f06270 */
[----:B------:R0:W4:Y:S11]  /*1770*/  LDS R27, [R34+0x4] ;  /* 0x00000400221b7984 */ /* 0x0001360000000800 */
[----:B0-----:R-:W-:Y:S05]  /*1780*/  @P0 BRA `(.L_x_1264) ;  /* 0x00000000009c0947 */ /* 0x001fea0003800000 */
[----:B------:R-:W-:Y:S01]  /*1790*/  I2FP.F32.S32 R5, R9 ;  /* 0x0000000900057245 */ /* 0x000fe20000201400 */
[----:B------:R-:W-:Y:S02]  /*17a0*/  VIADD R4, R7, 0x2 ;  /* 0x0000000207047836 */ /* 0x000fe40000000000 */
[----:B------:R-:W-:-:S03]  /*17b0*/  VIADD R8, R8, -UR38 ;  /* 0x8000002608087c36 */ /* 0x000fc60008000000 */
[----:B------:R-:W0:Y:S01]  /*17c0*/  MUFU.RCP R5, R5 ;  /* 0x0000000500057308 */ /* 0x000e220000001000 */
[----:B------:R-:W-:-:S05]  /*17d0*/  I2FP.F32.S32 R4, R4 ;  /* 0x0000000400047245 */ /* 0x000fca0000201400 */
[----:B0-----:R-:W-:Y:S01]  /*17e0*/  FMUL.FTZ R6, R4, R5 ;  /* 0x0000000504067220 */ /* 0x001fe20000410000 */
[----:B------:R-:W-:Y:S02]  /*17f0*/  I2FP.F32.S32 R4, R7 ;  /* 0x0000000700047245 */ /* 0x000fe40000201400 */
[----:B------:R-:W-:Y:S01]  /*1800*/  I2FP.F32.S32 R7, R8 ;  /* 0x0000000800077245 */ /* 0x000fe20000201400 */
[----:B------:R-:W-:Y:S02]  /*1810*/  FMUL.FTZ R6, R6, 13.28771209716796875 ;  /* 0x41549a7806067820 */ /* 0x000fe40000410000 */
[----:B------:R-:W-:-:S04]  /*1820*/  FMUL.FTZ R4, R4, R5 ;  /* 0x0000000504047220 */ /* 0x000fc80000410000 */
[----:B------:R-:W-:Y:S01]  /*1830*/  FMUL.FTZ R4, R4, 13.28771209716796875 ;  /* 0x41549a7804047820 */ /* 0x000fe20000410000 */
[----:B------:R-:W0:Y:S08]  /*1840*/  MUFU.EX2 R6, -R6 ;  /* 0x8000000600067308 */ /* 0x000e300000000800 */
[----:B------:R-:W5:Y:S01]  /*1850*/  MUFU.EX2 R4, -R4 ;  /* 0x8000000400047308 */ /* 0x000f620000000800 */
[----:B0-----:R-:W-:-:S04]  /*1860*/  FMUL.FTZ R5, R7, R6 ;  /* 0x0000000607057220 */ /* 0x001fc80000410000 */
[----:B------:R-:W-:Y:S01]  /*1870*/  FMUL.RZ R15, R5, 0.15915493667125701904 ;  /* 0x3e22f983050f7820 */ /* 0x000fe2000040c000 */
[----:B-----5:R-:W-:-:S03]  /*1880*/  FMUL.FTZ R5, R7, R4 ;  /* 0x0000000407057220 */ /* 0x020fc60000410000 */
[----:B------:R-:W0:Y:S01]  /*1890*/  MUFU.SIN R9, R15 ;  /* 0x0000000f00097308 */ /* 0x000e220000000400 */
[----:B------:R-:W-:-:S07]  /*18a0*/  FMUL.RZ R13, R5, 0.15915493667125701904 ;  /* 0x3e22f983050d7820 */ /* 0x000fce000040c000 */
[----:B------:R-:W5:Y:S08]  /*18b0*/  MUFU.COS R8, R15 ;  /* 0x0000000f00087308 */ /* 0x000f700000000000 */
[----:B------:R-:W1:Y:S01]  /*18c0*/  MUFU.SIN R6, R13 ;  /* 0x0000000d00067308 */ /* 0x000e620000000400 */
[-C--:B0-----:R-:W-:Y:S01]  /*18d0*/  FMUL.FTZ R7, R31, R9.reuse ;  /* 0x000000091f077220 */ /* 0x081fe20000410000 */
[-C--:B----4-:R-:W-:Y:S01]  /*18e0*/  FMUL.FTZ R11, R27, R9.reuse ;  /* 0x000000091b0b7220 */ /* 0x090fe20000410000 */
[-C--:B------:R-:W-:Y:S01]  /*18f0*/  FMUL.FTZ R12, R30, R9.reuse ;  /* 0x000000091e0c7220 */ /* 0x080fe20000410000 */
[----:B--2---:R-:W-:-:S04]  /*1900*/  FMUL.FTZ R14, R26, R9 ;  /* 0x000000091a0e7220 */ /* 0x004fc80000410000 */
[----:B------:R-:W0:Y:S01]  /*1910*/  MUFU.COS R5, R13 ;  /* 0x0000000d00057308 */ /* 0x000e220000000000 */
[-C--:B-----5:R-:W-:Y:S01]  /*1920*/  FFMA.FTZ R10, R30, R8.reuse, -R7 ;  /* 0x000000081e0a7223 */ /* 0x0a0fe20000010807 */
[-C--:B------:R-:W-:Y:S01]  /*1930*/  FFMA.FTZ R26, R26, R8.reuse, -R11 ;  /* 0x000000081a1a7223 */ /* 0x080fe2000001080b */
[-C--:B------:R-:W-:Y:S01]  /*1940*/  FFMA.FTZ R31, R31, R8.reuse, R12 ;  /* 0x000000081f1f7223 */ /* 0x080fe2000001000c */
[----:B------:R-:W-:Y:S01]  /*1950*/  FFMA.FTZ R27, R27, R8, R14 ;  /* 0x000000081b1b7223 */ /* 0x000fe2000001000e */
[----:B------:R-:W-:Y:S02]  /*1960*/  IMAD.MOV.U32 R30, RZ, RZ, R10 ;  /* 0x000000ffff1e7224 */ /* 0x000fe400078e000a */
[-C--:B-1----:R-:W-:Y:S01]  /*1970*/  FMUL.FTZ R7, R29, R6.reuse ;  /* 0x000000061d077220 */ /* 0x082fe20000410000 */
[-C--:B---3--:R-:W-:Y:S01]  /*1980*/  FMUL.FTZ R9, R25, R6.reuse ;  /* 0x0000000619097220 */ /* 0x088fe20000410000 */
[-C--:B------:R-:W-:Y:S01]  /*1990*/  FMUL.FTZ R4, R28, R6.reuse ;  /* 0x000000061c047220 */ /* 0x080fe20000410000 */
[----:B------:R-:W-:Y:S01]  /*19a0*/  FMUL.FTZ R6, R24, R6 ;  /* 0x0000000618067220 */ /* 0x000fe20000410000 */
[-C--:B0-----:R-:W-:Y:S01]  /*19b0*/  FFMA.FTZ R7, R28, R5.reuse, -R7 ;  /* 0x000000051c077223 */ /* 0x081fe20000010807 */
[-C--:B------:R-:W-:Y:S01]  /*19c0*/  FFMA.FTZ R24, R24, R5.reuse, -R9 ;  /* 0x0000000518187223 */ /* 0x080fe20000010809 */
[-C--:B------:R-:W-:Y:S01]  /*19d0*/  FFMA.FTZ R29, R29, R5.reuse, R4 ;  /* 0x000000051d1d7223 */ /* 0x080fe20000010004 */
[----:B------:R-:W-:-:S02]  /*19e0*/  FFMA.FTZ R25, R25, R5, R6 ;  /* 0x0000000519197223 */ /* 0x000fc40000010006 */
[----:B------:R-:W-:-:S07]  /*19f0*/  MOV R28, R7 ;  /* 0x00000007001c7202 */ /* 0x000fce0000000f00 */
.L_x_1264:
[----:B------:R-:W-:Y:S05]  /*1a00*/  BSYNC.RECONVERGENT B2 ;  /* 0x0000000000027941 */ /* 0x000fea0003800200 */
.L_x_1263:
[----:B-1----:R0:W-:Y:S04]  /*1a10*/  STS [R35], R24 ;  /* 0x0000001823007388 */ /* 0x0021e80000000800 */
[----:B--2---:R0:W-:Y:S04]  /*1a20*/  STS [R35+0x4], R26 ;  /* 0x0000041a23007388 */ /* 0x0041e80000000800 */
[----:B---3--:R0:W-:Y:S04]  /*1a30*/  STS [R34], R25 ;  /* 0x0000001922007388 */ /* 0x0081e80000000800 */
[----:B----4-:R0:W-:Y:S01]  /*1a40*/  STS [R34+0x4], R27 ;  /* 0x0000041b22007388 */ /* 0x0101e20000000800 */
[----:B------:R-:W-:Y:S05]  /*1a50*/  BRA `(.L_x_1265) ;  /* 0x0000000000847947 */ /* 0x000fea0003800000 */
.L_x_1262:
[----:B------:R-:W-:-:S05]  /*1a60*/  LEA.HI R5, R5, R5, RZ, 0x1 ;  /* 0x0000000505057211 */ /* 0x000fca00078f08ff */
[----:B------:R-:W-:-:S05]  /*1a70*/  IMAD.SHL.U32 R5, R5, 0x2, RZ ;  /* 0x0000000205057824 */ /* 0x000fca00078e00ff */
[----:B------:R-:W-:-:S04]  /*1a80*/  LOP3.LUT R6, R5, 0xfffffffc, RZ, 0xc0, !PT ;  /* 0xfffffffc05067812 */ /* 0x000fc800078ec0ff */
[----:B------:R-:W-:-:S13]  /*1a90*/  ISETP.GE.AND P0, PT, R6, R9, PT ;  /* 0x000000090600720c */ /* 0x000fda0003f06270 */
[----:B------:R-:W-:Y:S05]  /*1aa0*/  @P0 BRA `(.L_x_1265) ;  /* 0x0000000000700947 */ /* 0x000fea0003800000 */
[----:B------:R-:W-:Y:S01]  /*1ab0*/  I2FP.F32.S32 R9, R9 ;  /* 0x0000000900097245 */ /* 0x000fe20000201400 */
[----:B------:R-:W-:-:S05]  /*1ac0*/  VIADD R4, R6, 0x2 ;  /* 0x0000000206047836 */ /* 0x000fca0000000000 */
[----:B------:R-:W0:Y:S01]  /*1ad0*/  MUFU.RCP R9, R9 ;  /* 0x0000000900097308 */ /* 0x000e220000001000 */
[----:B------:R-:W-:-:S05]  /*1ae0*/  I2FP.F32.S32 R4, R4 ;  /* 0x0000000400047245 */ /* 0x000fca0000201400 */
[----:B0-----:R-:W-:Y:S01]  /*1af0*/  FMUL.FTZ R5, R4, R9 ;  /* 0x0000000904057220 */ /* 0x001fe20000410000 */
[----:B------:R-:W-:-:S03]  /*1b00*/  I2FP.F32.S32 R4, R6 ;  /* 0x0000000600047245 */ /* 0x000fc60000201400 */
[----:B------:R-:W-:Y:S02]  /*1b10*/  FMUL.FTZ R6, R5, 13.28771209716796875 ;  /* 0x41549a7805067820 */ /* 0x000fe40000410000 */
[----:B------:R-:W-:Y:S02]  /*1b20*/  FMUL.FTZ R4, R4, R9 ;  /* 0x0000000904047220 */ /* 0x000fe40000410000 */
[----:B------:R-:W0:Y:S02]  /*1b30*/  MUFU.EX2 R7, -R6 ;  /* 0x8000000600077308 */ /* 0x000e240000000800 */
[----:B------:R-:W-:Y:S01]  /*1b40*/  FMUL.FTZ R5, R4, 13.28771209716796875 ;  /* 0x41549a7804057820 */ /* 0x000fe20000410000 */
[----:B------:R-:W-:-:S05]  /*1b50*/  I2FP.F32.S32 R4, R8 ;  /* 0x0000000800047245 */ /* 0x000fca0000201400 */
        /* <DEDUP_REMOVED lines=16> */
[----:B------:R-:W-:-:S07]  /*1c60*/  FFMA.FTZ R29, R29, R4, R6 ;  /* 0x000000041d1d7223 */ /* 0x000fce0000010006 */
.L_x_1265:
[----:B------:R-:W-:Y:S05]  /*1c70*/  BSYNC.RECONVERGENT B1 ;  /* 0x0000000000017941 */ /* 0x000fea0003800200 */
.L_x_1261:
[----:B------:R1:W-:Y:S04]  /*1c80*/  STS [R21], R28 ;  /* 0x0000001c15007388 */ /* 0x0003e80000000800 */
[----:B------:R1:W-:Y:S04]  /*1c90*/  STS [R21+0x4], R30 ;  /* 0x0000041e15007388 */ /* 0x0003e80000000800 */
[----:B------:R1:W-:Y:S04]  /*1ca0*/  STS [R20], R29 ;  /* 0x0000001d14007388 */ /* 0x0003e80000000800 */
[----:B------:R1:W-:Y:S02]  /*1cb0*/  STS [R20+0x4], R31 ;  /* 0x0000041f14007388 */ /* 0x0003e40000000800 */
.L_x_1260:
[----:B------:R-:W-:Y:S05]  /*1cc0*/  BSYNC.RECONVERGENT B0 ;  /* 0x0000000000007941 */ /* 0x000fea0003800200 */
.L_x_1259:
        /* <DEDUP_REMOVED lines=8> */
[----:B------:R-:W-:-:S05]  /*1d50*/  @!P0 IMAD R3, R23, 0x4, R3 ;  /* 0x0000000417038824 */ /* 0x000fca00078e0203 */
[----:B0-----:R3:W2:Y:S02]  /*1d60*/  @!P0 LDS.128 R24, [R3] ;  /* 0x0000000003188984 */ /* 0x0016a40000000c00 */
.L_x_1267:
[----:B------:R-:W-:Y:S05]  /*1d70*/  BSYNC.RECONVERGENT B0 ;  /* 0x0000000000007941 */ /* 0x000fea0003800200 */
.L_x_1266:
[----:B------:R-:W-:Y:S06]  /*1d80*/  BAR.SYNC.DEFER_BLOCKING 0x0 ;  /* 0x0000000000007b1d */ /* 0x000fec0000010000 */
.L_x_1256:
[----:B------:R-:W-:Y:S05]  /*1d90*/  BSYNC.RECONVERGENT B6 ;  /* 0x0000000000067941 */ /* 0x000fea0003800200 */
.L_x_1253:
[----:B------:R-:W-:Y:S01]  /*1da0*/  ISETP.GT.U32.AND P0, PT, R22, 0x3f, PT ;  /* 0x0000003f1600780c */ /* 0x000fe20003f04070 */
[----:B------:R-:W-:Y:S01]  /*1db0*/  BSSY.RECONVERGENT B0, `(.L_x_1268) ;  /* 0x000001c000007945 */ /* 0x000fe20003800200 */
[----:B---3--:R-:W-:-:S11]  /*1dc0*/  IMAD.MOV.U32 R0, RZ, RZ, RZ ;  /* 0x000000ffff007224 */ /* 0x008fd600078e00ff */
[----:B------:R-:W-:Y:S05]  /*1dd0*/  @P0 BRA `(.L_x_1269) ;  /* 0x0000000000640947 */ /* 0x000fea0003800000 */
[----:B------:R-:W3:Y:S01]  /*1de0*/  LDC R0, c[0x0][0x40c] ;  /* 0x00010300ff007b82 */ /* 0x000ee20000000800 */
[----:B------:R-:W5:Y:S01]  /*1df0*/  S2R R7, SR_CgaCtaId ;  /* 0x0000000000077919 */ /* 0x000f620000008800 */
[----:B------:R-:W-:Y:S02]  /*1e00*/  R2UR UR4, R40 ;  /* 0x00000000280472ca */ /* 0x000fe400000e0000 */
[----:B------:R-:W-:Y:S02]  /*1e10*/  MOV R6, 0x400 ;  /* 0x0000040000067802 */ /* 0x000fe40000000f00 */
[----:B---3--:R-:W-:Y:S02]  /*1e20*/  ISETP.NE.AND P1, PT, R0, RZ, PT ;  /* 0x000000ff0000720c */ /* 0x008fe40003f25270 */
[----:B------:R-:W-:Y:S02]  /*1e30*/  IADD3 R0, PT, PT, R6, 0x40, RZ ;  /* 0x0000004006007810 */ /* 0x000fe40007ffe0ff */
[----:B------:R-:W-:-:S09]  /*1e40*/  ISETP.GT.U32.OR P0, PT, R22, 0x37, P1 ;  /* 0x000000371600780c */ /* 0x000fd20000f04470 */
[----:B------:R-:W-:-:S04]  /*1e50*/  @!P1 VIADD R6, R6, 0x440 ;  /* 0x0000044006069836 */ /* 0x000fc80000000000 */
[----:B------:R-:W3:Y:S08]  /*1e60*/  @!P0 LDC R9, c[0x0][0x3f4] ;  /* 0x0000fd00ff098b82 */ /* 0x000ef00000000800 */
[----:B-1----:R-:W1:Y:S01]  /*1e70*/  @!P0 LDC.64 R4, c[0x0][0x3b8] ;  /* 0x0000ee00ff048b82 */ /* 0x002e620000000a00 */
[----:B---3--:R-:W-:-:S04]  /*1e80*/  @!P0 IMAD R3, R22, R9, UR4 ;  /* 0x0000000416038e24 */ /* 0x008fc8000f8e0209 */
[----:B------:R-:W-:Y:S01]  /*1e90*/  @!P0 IMAD.SHL.U32 R8, R3, 0x4, RZ ;  /* 0x0000000403088824 */ /* 0x000fe200078e00ff */
[C---:B-----5:R-:W-:Y:S01]  /*1ea0*/  LEA R3, R7.reuse, R0, 0x18 ;  /* 0x0000000007037211 */ /* 0x060fe200078ec0ff */
[----:B--2-4-:R-:W-:Y:S01]  /*1eb0*/  FMUL.FTZ R0, R28, R24 ;  /* 0x000000181c007220 */ /* 0x014fe20000410000 */
[----:B------:R-:W-:Y:S01]  /*1ec0*/  @!P1 LEA R7, R7, R6, 0x18 ;  /* 0x0000000607079211 */ /* 0x000fe200078ec0ff */
[----:B------:R-:W-:Y:S02]  /*1ed0*/  @!P0 IMAD R9, R9, UR44, R8 ;  /* 0x0000002c09098c24 */ /* 0x000fe4000f8e0208 */
[C---:B------:R-:W-:Y:S02]  /*1ee0*/  IMAD R3, R22.reuse, 0x10, R3 ;  /* 0x0000001016037824 */ /* 0x040fe400078e0203 */
[----:B------:R-:W-:Y:S02]  /*1ef0*/  @!P1 IMAD R7, R22, 0x10, R7 ;  /* 0x0000001016079824 */ /* 0x000fe400078e0207 */
[----:B-1----:R-:W-:Y:S01]  /*1f00*/  @!P0 IMAD.WIDE R4, R9, 0x4, R4 ;  /* 0x0000000409048825 */ /* 0x002fe200078e0204 */
[----:B------:R3:W-:Y:S03]  /*1f10*/  STS.128 [R3], R28 ;  /* 0x0000001c03007388 */ /* 0x0007e60000000c00 */
[----:B------:R-:W-:Y:S01]  /*1f20*/  FFMA.FTZ R9, R29, R25, R0 ;  /* 0x000000191d097223 */ /* 0x000fe20000010000 */
[----:B------:R3:W-:Y:S03]  /*1f30*/  @!P1 STS.128 [R7], R16 ;  /* 0x0000001007009388 */ /* 0x0007e60000000c00 */
[----:B------:R-:W-:Y:S01]  /*1f40*/  FFMA.FTZ R0, R30, R26, R9 ;  /* 0x0000001a1e007223 */ /* 0x000fe20000010009 */
[----:B------:R3:W-:Y:S03]  /*1f50*/  @!P0 STG.E.128 desc[UR36][R4.64], R24 ;  /* 0x0000001804008986 */ /* 0x0007e6000c101d24 */
[----:B------:R-:W-:-:S07]  /*1f60*/  FFMA.FTZ R0, R31, R27, R0 ;  /* 0x0000001b1f007223 */ /* 0x000fce0000010000 */
.L_x_1269:
[----:B------:R-:W-:Y:S05]  /*1f70*/  BSYNC.RECONVERGENT B0 ;  /* 0x0000000000007941 */ /* 0x000fea0003800200 */
.L_x_1268:
[----:B---3--:R-:W1:Y:S01]  /*1f80*/  SHFL.BFLY PT, R3, R0, 0x10, 0x1f ;  /* 0x0e001f0000037f89 */ /* 0x008e6200000e0000 */
[----:B------:R-:W3:Y:S01]  /*1f90*/  S2UR UR76, SR_CgaCtaId ;  /* 0x00000000004c79c3 */ /* 0x000ee20000008800 */
[----:B------:R-:W-:Y:S01]  /*1fa0*/  UMOV UR4, 0x400 ;  /* 0x0000040000047882 */ /* 0x000fe20000000000 */
[----:B------:R-:W5:Y:S01]  /*1fb0*/  LDCU UR5, c[0x0][0x3f4] ;  /* 0x00007e80ff0577ac */ /* 0x000f620008000800 */
[----:B------:R-:W-:Y:S01]  /*1fc0*/  BSSY.RECONVERGENT B0, `(.L_x_1270) ;  /* 0x0000036000007945 */ /* 0x000fe20003800200 */
[----:B-1----:R-:W-:Y:S01]  /*1fd0*/  FADD.FTZ R4, R3, R0 ;  /* 0x0000000003047221 */ /* 0x002fe20000010000 */
[----:B------:R-:W-:Y:S01]  /*1fe0*/  SHF.R.U32.HI R0, RZ, 0x3, R22 ;  /* 0x00000003ff007819 */ /* 0x000fe20000011616 */
[----:B---3--:R-:W-:Y:S02]  /*1ff0*/  ULEA UR34, UR76, UR4, 0x18 ;  /* 0x000000044c227291 */ /* 0x008fe4000f8ec0ff */
[----:B------:R-:W-:Y:S01]  /*2000*/  UIADD3 UR4, UPT, UPT, UR4, 0x840, URZ ;  /* 0x0000084004047890 */ /* 0x000fe2000fffe0ff */
[----:B------:R-:W1:Y:S01]  /*2010*/  SHFL.BFLY PT, R3, R4, 0x8, 0x1f ;  /* 0x0d001f0004037f89 */ /* 0x000e6200000e0000 */
[----:B------:R-:W-:-:S02]  /*2020*/  LOP3.LUT R0, R0, 0x7c, RZ, 0xc0, !PT ;  /* 0x0000007c00007812 */ /* 0x000fc400078ec0ff */
[----:B------:R-:W-:Y:S01]  /*2030*/  ULEA UR76, UR76, UR4, 0x18 ;  /* 0x000000044c4c7291 */ /* 0x000fe2000f8ec0ff */
[----:B-1----:R-:W-:-:S05]  /*2040*/  FADD.FTZ R5, R4, R3 ;  /* 0x0000000304057221 */ /* 0x002fca0000010000 */
[----:B------:R-:W1:Y:S02]  /*2050*/  SHFL.BFLY PT, R6, R5, 0x4, 0x1f ;  /* 0x0c801f0005067f89 */ /* 0x000e6400000e0000 */
[----:B-1----:R-:W-:-:S05]  /*2060*/  FADD.FTZ R6, R5, R6 ;  /* 0x0000000605067221 */ /* 0x002fca0000010000 */
[----:B------:R-:W1:Y:S02]  /*2070*/  SHFL.BFLY PT, R3, R6, 0x2, 0x1f ;  /* 0x0c401f0006037f89 */ /* 0x000e6400000e0000 */
[----:B-1----:R-:W-:Y:S01]  /*2080*/  FADD.FTZ R7, R6, R3 ;  /* 0x0000000306077221 */ /* 0x002fe20000010000 */
[----:B------:R-:W-:-:S04]  /*2090*/  LOP3.LUT P0, R3, R22, 0x1f, RZ, 0xc0, !PT ;  /* 0x0000001f16037812 */ /* 0x000fc8000780c0ff */
[----:B------:R-:W1:Y:S01]  /*20a0*/  SHFL.BFLY PT, R8, R7, 0x1, 0x1f ;  /* 0x0c201f0007087f89 */ /* 0x000e6200000e0000 */
[C---:B------:R-:W-:Y:S02]  /*20b0*/  ISETP.GT.U32.AND P1, PT, R3.reuse, 0x1, PT ;  /* 0x000000010300780c */ /* 0x040fe40003f24070 */
[----:B------:R-:W-:Y:S01]  /*20c0*/  LEA R4, R3, UR34, 0x2 ;  /* 0x0000002203047c11 */ /* 0x000fe2000f8e10ff */
[----:B-----5:R-:W-:Y:S02]  /*20d0*/  IMAD.U32 R3, RZ, RZ, UR5 ;  /* 0x00000005ff037e24 */ /* 0x020fe4000f8e00ff */
[----:B-1----:R-:W-:-:S03]  /*20e0*/  FADD.FTZ R5, R7, R8 ;  /* 0x0000000807057221 */ /* 0x002fc60000010000 */
[----:B------:R-:W-:Y:S02]  /*20f0*/  IADD3 R7, PT, PT, RZ, -R3, RZ ;  /* 0x80000003ff077210 */ /* 0x000fe40007ffe0ff */
[----:B------:R1:W-:Y:S02]  /*2100*/  @!P0 STS [R0+UR34+0x8], R5 ;  /* 0x0000080500008988 */ /* 0x0003e40008000822 */
[----:B------:R-:W-:Y:S01]  /*2110*/  VIADDMNMX R7, R7, UR41, RZ, !PT ;  /* 0x0000002907077c46 */ /* 0x000fe2000f8001ff */
[----:B------:R-:W-:Y:S03]  /*2120*/  BAR.SYNC.DEFER_BLOCKING 0x0 ;  /* 0x0000000000007b1d */ /* 0x000fe60000010000 */
[----:B------:R-:W-:Y:S02]  /*2130*/  R2UR UR74, R7 ;  /* 0x00000000074a72ca */ /* 0x000fe400000e0000 */
[----:B------:R-:W-:Y:S01]  /*2140*/  ISETP.NE.AND P0, PT, R22, RZ, PT ;  /* 0x000000ff1600720c */ /* 0x000fe20003f05270 */
[----:B-1----:R-:W-:-:S05]  /*2150*/  IMAD.MOV.U32 R0, RZ, RZ, -0x800001 ;  /* 0xff7fffffff007424 */ /* 0x002fca00078e00ff */
[----:B------:R-:W-:Y:S05]  /*2160*/  STL [R1+0x6c], R0 ;  /* 0x00006c0001007387 */ /* 0x000fea0000100800 */
[----:B------:R-:W-:-:S04]  /*2170*/  UIADD3 UR4, UPT, UPT, UR41, -UR74, URZ ;  /* 0x8000004a29047290 */ /* 0x000fc8000fffe0ff */
[----:B------:R-:W-:Y:S01]  /*2180*/  ULEA UR6, UR4, UR76, 0x2 ;  /* 0x0000004c04067291 */ /* 0x000fe2000f8e10ff */
[----:B------:R-:W1:Y:S04]  /*2190*/  @!P1 LDS R5, [R4+0x8] ;  /* 0x0000080004059984 */ /* 0x000e680000000800 */
[----:B-1----:R-:W1:Y:S02]  /*21a0*/  SHFL.BFLY PT, R6, R5, 0x1, 0x1f ;  /* 0x0c201f0005067f89 */ /* 0x002e6400000e0000 */
[----:B-1----:R-:W-:-:S06]  /*21b0*/  FADD.FTZ R6, R6, R5 ;  /* 0x0000000506067221 */ /* 0x002fcc0000010000 */
[----:B------:R-:W1:Y:S01]  /*21c0*/  SHFL.IDX PT, R6, R6, RZ, 0x1f ;  /* 0x00001fff06067589 */ /* 0x000e6200000e0000 */
[----:B------:R-:W-:Y:S05]  /*21d0*/  @P0 BRA `(.L_x_1271) ;  /* 0x0000000000500947 */ /* 0x000fea0003800000 */
[----:B------:R-:W1:Y:S01]  /*21e0*/  LDCU UR4, c[0x0][0x410] ;  /* 0x00008200ff0477ac */ /* 0x000e620008000800 */
[----:B------:R-:W3:Y:S01]  /*21f0*/  LDCU.64 UR8, c[0x0][0x438] ;  /* 0x00008700ff0877ac */ /* 0x000ee20008000a00 */
[----:B-1----:R-:W-:Y:S01]  /*2200*/  FMUL.FTZ R0, R6, UR4 ;  /* 0x0000000406007c20 */ /* 0x002fe20008410000 */
[----:B---3--:R-:W-:-:S04]  /*2210*/  UISETP.NE.U32.AND UP0, UPT, UR8, URZ, UPT ;  /* 0x000000ff0800728c */ /* 0x008fc8000bf05070 */
[----:B------:R1:W-:Y:S01]  /*2220*/  STL [R1+0x6c], R0 ;  /* 0x00006c0001007387 */ /* 0x0003e20000100800 */
[----:B------:R-:W-:-:S09]  /*2230*/  UISETP.NE.AND.EX UP0, UPT, UR9, URZ, UPT, UP0 ;  /* 0x000000ff0900728c */ /* 0x000fd2000bf05300 */
[----:B-1----:R-:W-:Y:S05]  /*2240*/  BRA.U !UP0, `(.L_x_1272) ;  /* 0x00000001082c7547 */ /* 0x002fea000b800000 */
[----:B------:R-:W1:Y:S01]  /*2250*/  LDCU UR9, c[0x0][0x440] ;  /* 0x00008800ff0977ac */ /* 0x000e620008000800 */
[----:B------:R-:W3:Y:S01]  /*2260*/  LDCU.64 UR4, c[0x0][0x438] ;  /* 0x00008700ff0477ac */ /* 0x000ee20008000a00 */
[----:B------:R-:W-:-:S04]  /*2270*/  UIADD3 UR7, UPT, UPT, UR40, -UR38, URZ ;  /* 0x8000002628077290 */ /* 0x000fc8000fffe0ff */
[----:B-1----:R-:W-:-:S04]  /*2280*/  UIMAD UR8, UR43, UR9, UR7 ;  /* 0x000000092b0872a4 */ /* 0x002fc8000f8e0207 */
[----:B------:R-:W-:-:S04]  /*2290*/  UIMAD UR8, UR8, UR9, UR7 ;  /* 0x00000009080872a4 */ /* 0x000fc8000f8e0207 */
[----:B---3--:R-:W-:-:S06]  /*22a0*/  UIMAD.WIDE UR4, UR8, 0x4, UR4 ;  /* 0x00000004080478a5 */ /* 0x008fcc000f8e0204 */
[----:B------:R-:W-:Y:S02]  /*22b0*/  IMAD.U32 R4, RZ, RZ, UR4 ;  /* 0x00000004ff047e24 */ /* 0x000fe4000f8e00ff */
[----:B------:R-:W-:-:S05]  /*22c0*/  IMAD.U32 R5, RZ, RZ, UR5 ;  /* 0x00000005ff057e24 */ /* 0x000fca000f8e00ff */
[----:B------:R-:W3:Y:S02]  /*22d0*/  LDG.E R4, desc[UR36][R4.64] ;  /* 0x0000002404047981 */ /* 0x000ee4000c1e1900 */
[----:B---3--:R-:W-:-:S05]  /*22e0*/  FADD.FTZ R0, R0, R4 ;  /* 0x0000000400007221 */ /* 0x008fca0000010000 */
[----:B------:R1:W-:Y:S02]  /*22f0*/  STL [R1+0x6c], R0 ;  /* 0x00006c0001007387 */ /* 0x0003e40000100800 */
.L_x_1272:
[----:B-1----:R-:W3:Y:S04]  /*2300*/  LDL R0, [R1+0x6c] ;  /* 0x00006c0001007983 */ /* 0x002ee80000100800 */
[----:B---3--:R3:W-:Y:S02]  /*2310*/  STS [UR6+-0x4], R0 ;  /* 0xfffffc00ff007988 */ /* 0x0087e40008000806 */
.L_x_1271:
[----:B------:R-:W-:Y:S05]  /*2320*/  BSYNC.RECONVERGENT B0 ;  /* 0x0000000000007941 */ /* 0x000fea0003800200 */
.L_x_1270:
[----:B------:R-:W-:Y:S06]  /*2330*/  BAR.SYNC.DEFER_BLOCKING 0x0 ;  /* 0x0000000000007b1d */ /* 0x000fec0000010000 */
[----:B------:R-:W5:Y:S01]  /*2340*/  LDCU UR35, c[0x0][0x40c] ;  /* 0x00008180ff2377ac */ /* 0x000f620008000800 */
[----:B-1----:R-:W1:Y:S01]  /*2350*/  LDS.128 R4, [UR34+0x360] ;  /* 0x00036022ff047984 */ /* 0x002e620008000c00 */
[----:B-----5:R-:W-:-:S03]  /*2360*/  UISETP.NE.AND UP0, UPT, UR35, URZ, UPT ;  /* 0x000000ff2300728c */ /* 0x020fc6000bf05270 */
[----:B------:R-:W5:Y:S04]  /*2370*/  LDS.128 R12, [UR34+0x380] ;  /* 0x00038022ff0c7984 */ /* 0x000f680008000c00 */
[----:B------:R-:W-:Y:S04]  /*2380*/  LDS.128 R8, [UR34+0x370] ;  /* 0x00037022ff087984 */ /* 0x000fe80008000c00 */
[----:B------:R-:W3:Y:S04]  /*2390*/  LDS.128 R48, [UR34+0x350] ;  /* 0x00035022ff307984 */ /* 0x000ee80008000c00 */
[----:B------:R-:W3:Y:S04]  /*23a0*/  LDS.128 R16, [UR34+0x390] ;  /* 0x00039022ff107984 */ /* 0x000ee80008000c00 */
[----:B------:R-:W3:Y:S04]  /*23b0*/  LDS.128 R20, [UR34+0x3a0] ;  /* 0x0003a022ff147984 */ /* 0x000ee80008000c00 */
[----:B0-2---:R-:W0:Y:S04]  /*23c0*/  LDS.128 R24, [UR34+0x3b0] ;  /* 0x0003b022ff187984 */ /* 0x005e280008000c00 */
[----:B----4-:R-:W-:Y:S04]  /*23d0*/  LDS.128 R28, [UR34+0x3c0] ;  /* 0x0003c022ff1c7984 */ /* 0x010fe80008000c00 */
[----:B------:R-:W-:Y:S04]  /*23e0*/  LDS.128 R32, [UR34+0x3d0] ;  /* 0x0003d022ff207984 */ /* 0x000fe80008000c00 */
[----:B------:R-:W-:Y:S01]  /*23f0*/  LDS.128 R36, [UR34+0x3e0] ;  /* 0x0003e022ff247984 */ /* 0x000fe20008000c00 */
[----:B-1----:R-:W-:-:S03]  /*2400*/  R2UR UR67, R7 ;  /* 0x00000000074372ca */ /* 0x002fc600000e0000 */
[----:B------:R-:W-:Y:S01]  /*2410*/  LDS.128 R40, [UR34+0x3f0] ;  /* 0x0003f022ff287984 */ /* 0x000fe20008000c00 */
[----:B------:R-:W-:Y:S02]  /*2420*/  R2UR UR68, R6 ;  /* 0x00000000064472ca */ /* 0x000fe400000e0000 */
[----:B------:R-:W-:Y:S01]  /*2430*/  R2UR UR69, R5 ;  /* 0x00000000054572ca */ /* 0x000fe200000e0000 */
[----:B------:R-:W-:Y:S01]  /*2440*/  LDS.128 R44, [UR34+0x430] ;  /* 0x00043022ff2c7984 */ /* 0x000fe20008000c00 */
[----:B------:R-:W-:Y:S02]  /*2450*/  R2UR UR70, R4 ;  /* 0x00000000044672ca */ /* 0x000fe400000e0000 */
[----:B-----5:R-:W-:Y:S01]  /*2460*/  R2UR UR59, R15 ;  /* 0x000000000f3b72ca */ /* 0x020fe200000e0000 */
[----:B------:R-:W1:Y:S01]  /*2470*/  LDS.128 R4, [UR34+0x400] ;  /* 0x00040022ff047984 */ /* 0x000e620008000c00 */
[----:B------:R-:W-:Y:S02]  /*2480*/  R2UR UR60, R14 ;  /* 0x000000000e3c72ca */ /* 0x000fe400000e0000 */
[----:B------:R-:W-:Y:S01]  /*2490*/  R2UR UR61, R13 ;  /* 0x000000000d3d72ca */ /* 0x000fe200000e0000 */
[----:B---3--:R-:W-:Y:S01]  /*24a0*/  STL [R1+0x790], R48 ;  /* 0x0007903001007387 */ /* 0x008fe20000100800 */
[----:B------:R-:W-:-:S02]  /*24b0*/  R2UR UR62, R12 ;  /* 0x000000000c3e72ca */ /* 0x000fc400000e0000 */
[----:B------:R-:W-:Y:S01]  /*24c0*/  R2UR UR63, R11 ;  /* 0x000000000b3f72ca */ /* 0x000fe200000e0000 */
[----:B------:R-:W2:Y:S01]  /*24d0*/  LDS.128 R12, [UR34+0x420] ;  /* 0x00042022ff0c7984 */ /* 0x000ea20008000c00 */
[----:B------:R-:W-:Y:S02]  /*24e0*/  R2UR UR64, R10 ;  /* 0x000000000a4072ca */ /* 0x000fe400000e0000 */
[----:B------:R-:W-:Y:S02]  /*24f0*/  R2UR UR65, R9 ;  /* 0x00000000094172ca */ /* 0x000fe400000e0000 */
[----:B------:R-:W-:Y:S02]  /*2500*/  R2UR UR66, R8 ;  /* 0x00000000084272ca */ /* 0x000fe400000e0000 */
[----:B------:R-:W3:Y:S01]  /*2510*/  LDS.128 R8, [UR34+0x410] ;  /* 0x00041022ff087984 */ /* 0x000ee20008000c00 */
[----:B------:R-:W-:Y:S01]  /*2520*/  R2UR UR57, R17 ;  /* 0x00000000113972ca */ /* 0x000fe200000e0000 */
[----:B------:R-:W-:Y:S01]  /*2530*/  IMAD.MOV.U32 R17, RZ, RZ, R51 ;  /* 0x000000ffff117224 */ /* 0x000fe200078e0033 */
[----:B------:R-:W-:Y:S01]  /*2540*/  R2UR UR58, R16 ;  /* 0x00000000103a72ca */ /* 0x000fe200000e0000 */
[----:B------:R-:W-:Y:S01]  /*2550*/  IMAD.MOV.U32 R16, RZ, RZ, R50 ;  /* 0x000000ffff107224 */ /* 0x000fe200078e0032 */
[----:B------:R-:W-:-:S02]  /*2560*/  MOV R0, R49 ;  /* 0x0000003100007202 */ /* 0x000fc40000000f00 */
[----:B------:R-:W-:Y:S02]  /*2570*/  R2UR UR55, R19 ;  /* 0x00000000133772ca */ /* 0x000fe400000e0000 */
[----:B------:R-:W-:Y:S02]  /*2580*/  R2UR UR56, R18 ;  /* 0x00000000123872ca */ /* 0x000fe400000e0000 */
[----:B------:R-:W-:Y:S02]  /*2590*/  R2UR UR51, R23 ;  /* 0x00000000173372ca */ /* 0x000fe400000e0000 */
[----:B------:R-:W-:Y:S02]  /*25a0*/  R2UR UR52, R22 ;  /* 0x00000000163472ca */ /* 0x000fe400000e0000 */
[----:B------:R-:W-:Y:S02]  /*25b0*/  R2UR UR53, R21 ;  /* 0x00000000153572ca */ /* 0x000fe400000e0000 */
[----:B------:R-:W-:-:S02]  /*25c0*/  R2UR UR54, R20 ;  /* 0x00000000143672ca */ /* 0x000fc400000e0000 */
[----:B0-----:R-:W-:Y:S02]  /*25d0*/  R2UR UR47, R27 ;  /* 0x000000001b2f72ca */ /* 0x001fe400000e0000 */
[----:B------:R-:W-:Y:S02]  /*25e0*/  R2UR UR48, R26 ;  /* 0x000000001a3072ca */ /* 0x000fe400000e0000 */
[----:B------:R-:W-:Y:S02]  /*25f0*/  R2UR UR49, R25 ;  /* 0x00000000193172ca */ /* 0x000fe400000e0000 */
[----:B-1----:R-:W-:Y:S02]  /*2600*/  R2UR UR18, R7 ;  /* 0x00000000071272ca */ /* 0x002fe400000e0000 */
[----:B------:R-:W-:Y:S02]  /*2610*/  R2UR UR19, R6 ;  /* 0x00000000061372ca */ /* 0x000fe400000e0000 */
[----:B------:R-:W-:-:S02]  /*2620*/  R2UR UR20, R5 ;  /* 0x00000000051472ca */ /* 0x000fc400000e0000 */
[----:B------:R-:W-:Y:S02]  /*2630*/  R2UR UR21, R4 ;  /* 0x00000000041572ca */ /* 0x000fe400000e0000 */
[----:B------:R-:W0:Y:S01]  /*2640*/  LDS.128 R4, [UR34+0x40] ;  /* 0x00004022ff047984 */ /* 0x000e220008000c00 */
[----:B--2---:R-:W-:Y:S02]  /*2650*/  R2UR UR26, R15 ;  /* 0x000000000f1a72ca */ /* 0x004fe400000e0000 */
[----:B------:R-:W-:Y:S02]  /*2660*/  R2UR UR27, R14 ;  /* 0x000000000e1b72ca */ /* 0x000fe400000e0000 */
[----:B------:R-:W-:Y:S02]  /*2670*/  R2UR UR28, R13 ;  /* 0x000000000d1c72ca */ /* 0x000fe400000e0000 */
[----:B------:R-:W-:Y:S02]  /*2680*/  R2UR UR29, R12 ;  /* 0x000000000c1d72ca */ /* 0x000fe400000e0000 */
[----:B------:R-:W1:Y:S01]  /*2690*/  LDS.128 R12, [UR34+0x50] ;  /* 0x00005022ff0c7984 */ /* 0x000e620008000c00 */
[----:B---3--:R-:W-:-:S02]  /*26a0*/  R2UR UR22, R11 ;  /* 0x000000000b1672ca */ /* 0x008fc400000e0000 */
[----:B------:R-:W-:Y:S02]  /*26b0*/  R2UR UR23, R10 ;  /* 0x000000000a1772ca */ /* 0x000fe400000e0000 */
[----:B------:R-:W-:Y:S02]  /*26c0*/  R2UR UR24, R9 ;  /* 0x00000000091872ca */ /* 0x000fe400000e0000 */
[----:B------:R-:W-:Y:S02]  /*26d0*/  R2UR UR25, R8 ;  /* 0x00000000081972ca */ /* 0x000fe400000e0000 */
[----:B------:R-:W2:Y:S01]  /*26e0*/  LDS.128 R8, [UR34+0x60] ;  /* 0x00006022ff087984 */ /* 0x000ea20008000c00 */
[----:B------:R-:W-:Y:S02]  /*26f0*/  R2UR UR50, R24 ;  /* 0x00000000183272ca */ /* 0x000fe400000e0000 */
[----:B------:R-:W-:Y:S02]  /*2700*/  R2UR UR4, R31 ;  /* 0x000000001f0472ca */ /* 0x000fe400000e0000 */
[----:B------:R-:W-:-:S02]  /*2710*/  R2UR UR5, R30 ;  /* 0x000000001e0572ca */ /* 0x000fc400000e0000 */
[----:B------:R-:W-:Y:S02]  /*2720*/  R2UR UR45, R29 ;  /* 0x000000001d2d72ca */ /* 0x000fe400000e0000 */
[----:B------:R-:W-:Y:S02]  /*2730*/  R2UR UR46, R28 ;  /* 0x000000001c2e72ca */ /* 0x000fe400000e0000 */
[----:B------:R-:W-:Y:S02]  /*2740*/  R2UR UR6, R35 ;  /* 0x00000000230672ca */ /* 0x000fe400000e0000 */
[----:B------:R-:W-:Y:S02]  /*2750*/  R2UR UR7, R34 ;  /* 0x00000000220772ca */ /* 0x000fe400000e0000 */
[----:B------:R-:W-:Y:S02]  /*2760*/  R2UR UR8, R33 ;  /* 0x00000000210872ca */ /* 0x000fe400000e0000 */
[----:B------:R-:W-:-:S02]  /*2770*/  R2UR UR9, R32 ;  /* 0x00000000200972ca */ /* 0x000fc400000e0000 */
[----:B------:R-:W-:Y:S02]  /*2780*/  R2UR UR10, R39 ;  /* 0x00000000270a72ca */ /* 0x000fe400000e0000 */
[----:B------:R-:W-:Y:S01]  /*2790*/  R2UR UR11, R38 ;  /* 0x00000000260b72ca */ /* 0x000fe200000e0000 */
[----:B0-----:R-:W-:Y:S01]  /*27a0*/  STL.64 [R1+0x770], R4 ;  /* 0x0007700401007387 */ /* 0x001fe20000100a00 */
[----:B------:R-:W-:Y:S02]  /*27b0*/  R2UR UR12, R37 ;  /* 0x00000000250c72ca */ /* 0x000fe400000e0000 */
[----:B------:R-:W-:Y:S01]  /*27c0*/  R2UR UR13, R36 ;  /* 0x00000000240d72ca */ /* 0x000fe200000e0000 */
[----:B------:R-:W-:Y:S01]  /*27d0*/  STL.64 [R1+0x778], R6 ;  /* 0x0007780601007387 */ /* 0x000fe20000100a00 */
[----:B------:R-:W-:Y:S02]  /*27e0*/  R2UR UR14, R43 ;  /* 0x000000002b0e72ca */ /* 0x000fe400000e0000 */
[----:B------:R-:W-:Y:S01]  /*27f0*/  R2UR UR15, R42 ;  /* 0x000000002a0f72ca */ /* 0x000fe200000e0000 */
[----:B------:R-:W0:Y:S01]  /*2800*/  LDS.128 R4, [UR34+0x70] ;  /* 0x00007022ff047984 */ /* 0x000e220008000c00 */
[----:B------:R-:W-:-:S02]  /*2810*/  R2UR UR16, R41 ;  /* 0x00000000291072ca */ /* 0x000fc400000e0000 */
[----:B------:R-:W-:Y:S01]  /*2820*/  R2UR UR17, R40 ;  /* 0x00000000281172ca */ /* 0x000fe200000e0000 */
[----:B-1----:R-:W-:Y:S01]  /*2830*/  STL.64 [R1+0x760], R12 ;  /* 0x0007600c01007387 */ /* 0x002fe20000100a00 */
[----:B------:R-:W-:Y:S02]  /*2840*/  R2UR UR30, R47 ;  /* 0x000000002f1e72ca */ /* 0x000fe400000e0000 */
[----:B------:R-:W-:Y:S01]  /*2850*/  R2UR UR31, R46 ;  /* 0x000000002e1f72ca */ /* 0x000fe200000e0000 */
[----:B------:R-:W-:Y:S01]  /*2860*/  STL.64 [R1+0x768], R14 ;  /* 0x0007680e01007387 */ /* 0x000fe20000100a00 */
[----:B------:R-:W-:Y:S02]  /*2870*/  R2UR UR32, R45 ;  /* 0x000000002d2072ca */ /* 0x000fe400000e0000 */
[----:B------:R-:W-:Y:S01]  /*2880*/  R2UR UR33, R44 ;  /* 0x000000002c2172ca */ /* 0x000fe200000e0000 */
[----:B------:R-:W1:Y:S01]  /*2890*/  LDS.128 R12, [UR34+0x80] ;  /* 0x00008022ff0c7984 */ /* 0x000e620008000c00 */
[----:B------:R-:W-:-:S02]  /*28a0*/  R2UR UR71, R17 ;  /* 0x00000000114772ca */ /* 0x000fc400000e0000 */
[----:B------:R-:W-:Y:S01]  /*28b0*/  R2UR UR72, R16 ;  /* 0x00000000104872ca */ /* 0x000fe200000e0000 */
[----:B--2---:R-:W-:Y:S01]  /*28c0*/  STL.64 [R1+0x750], R8 ;  /* 0x0007500801007387 */ /* 0x004fe20000100a00 */
[----:B------:R-:W-:-:S03]  /*28d0*/  R2UR UR73, R0 ;  /* 0x00000000004972ca */ /* 0x000fc600000e0000 */
[----:B------:R-:W-:Y:S04]  /*28e0*/  STL.64 [R1+0x758], R10 ;  /* 0x0007580a01007387 */ /* 0x000fe80000100a00 */
[----:B------:R-:W2:Y:S04]  /*28f0*/  LDS.128 R8, [UR34+0x90] ;  /* 0x00009022ff087984 */ /* 0x000ea80008000c00 */
[----:B0-----:R-:W-:Y:S04]  /*2900*/  STL.64 [R1+0x740], R4 ;  /* 0x0007400401007387 */ /* 0x001fe80000100a00 */
[----:B------:R-:W-:Y:S04]  /*2910*/  STL.64 [R1+0x748], R6 ;  /* 0x0007480601007387 */ /* 0x000fe80000100a00 */
[----:B------:R-:W0:Y:S04]  /*2920*/  LDS.128 R4, [UR34+0xa0] ;  /* 0x0000a022ff047984 */ /* 0x000e280008000c00 */
[----:B-1----:R-:W-:Y:S04]  /*2930*/  STL.64 [R1+0x730], R12 ;  /* 0x0007300c01007387 */ /* 0x002fe80000100a00 */
[----:B------:R-:W-:Y:S04]  /*2940*/  STL.64 [R1+0x738], R14 ;  /* 0x0007380e01007387 */ /* 0x000fe80000100a00 */
[----:B------:R-:W1:Y:S04]  /*2950*/  LDS.128 R12, [UR34+0xb0] ;  /* 0x0000b022ff0c7984 */ /* 0x000e680008000c00 */
[----:B--2---:R-:W-:Y:S04]  /*2960*/  STL.64 [R1+0x720], R8 ;  /* 0x0007200801007387 */ /* 0x004fe80000100a00 */
        /* <DEDUP_REMOVED lines=118> */
[----:B------:R-:W-:Y:S04]  /*30d0*/  LDS.128 R8, [UR34+0x330] ;  /* 0x00033022ff087984 */ /* 0x000fe80008000c00 */
[----:B0-----:R-:W-:Y:S04]  /*30e0*/  STL.64 [R1+0x4a0], R4 ;  /* 0x0004a00401007387 */ /* 0x001fe80000100a00 */
[----:B------:R-:W-:Y:S04]  /*30f0*/  STL.64 [R1+0x4a8], R6 ;  /* 0x0004a80601007387 */ /* 0x000fe80000100a00 */
[----:B------:R-:W0:Y:S04]  /*3100*/  LDS.128 R4, [UR34+0x340] ;  /* 0x00034022ff047984 */ /* 0x000e280008000c00 */
[----:B-1----:R1:W-:Y:S04]  /*3110*/  STL.64 [R1+0x490], R12 ;  /* 0x0004900c01007387 */ /* 0x0023e80000100a00 */
[----:B------:R1:W-:Y:S04]  /*3120*/  STL.64 [R1+0x498], R14 ;  /* 0x0004980e01007387 */ /* 0x0003e80000100a00 */
[----:B0-----:R1:W-:Y:S04]  /*3130*/  STL.64 [R1+0x470], R4 ;  /* 0x0004700401007387 */ /* 0x0013e80000100a00 */
[----:B------:R1:W-:Y:S04]  /*3140*/  STL.64 [R1+0x480], R8 ;  /* 0x0004800801007387 */ /* 0x0003e80000100a00 */
[----:B------:R1:W-:Y:S04]  /*3150*/  STL.64 [R1+0x488], R10 ;  /* 0x0004880a01007387 */ /* 0x0003e80000100a00 */
[----:B------:R1:W-:Y:S01]  /*3160*/  STL.64 [R1+0x478], R6 ;  /* 0x0004780601007387 */ /* 0x0003e20000100a00 */
[----:B------:R-:W-:Y:S05]  /*3170*/  BRA.U UP0, `(.L_x_1273) ;  /* 0x0000000d00007547 */ /* 0x000fea000b800000 */
[----:B-1----:R-:W0:Y:S04]  /*3180*/  LDS.128 R4, [UR34+0x440] ;  /* 0x00044022ff047984 */ /* 0x002e280008000c00 */
[----:B------:R-:W1:Y:S04]  /*3190*/  LDS.128 R12, [UR34+0x450] ;  /* 0x00045022ff0c7984 */ /* 0x000e680008000c00 */
        /* <DEDUP_REMOVED lines=189> */
[----:B------:R2:W-:Y:S02]  /*3d70*/  STL.64 [R1+0x78], R6 ;  /* 0x0000780601007387 */ /* 0x0005e40000100a00 */
.L_x_1273:
[----:B-12---:R-:W0:Y:S01]  /*3d80*/  S2R R6, SR_TID.X ;  /* 0x0000000000067919 */ /* 0x006e220000002100 */
[----:B------:R-:W-:Y:S01]  /*3d90*/  UIADD3 UR35, UPT, UPT, UR40, 0x1f, -UR74 ;  /* 0x0000001f28237890 */ /* 0x000fe2000fffe84a */
[----:B------:R-:W1:Y:S01]  /*3da0*/  S2UR UR77, SR_CTAID.X ;  /* 0x00000000004d79c3 */ /* 0x000e620000002500 */
[----:B------:R-:W1:Y:S01]  /*3db0*/  LDCU UR34, c[0x0][0x3f0] ;  /* 0x00007e00ff2277ac */ /* 0x000e620008000800 */
[----:B------:R-:W-:Y:S01]  /*3dc0*/  BSSY.RECONVERGENT B1, `(.L_x_1274) ;  /* 0x00024a5000017945 */ /* 0x000fe20003800200 */
[----:B------:R-:W-:-:S04]  /*3dd0*/  USHF.R.S32.HI UR43, URZ, 0x1f, UR35 ;  /* 0x0000001fff2b7899 */ /* 0x000fc80008011423 */
[----:B------:R-:W-:-:S04]  /*3de0*/  ULEA.HI UR43, UR43, UR35, URZ, 0x5 ;  /* 0x000000232b2b7291 */ /* 0x000fc8000f8f28ff */
[----:B------:R-:W-:Y:S02]  /*3df0*/  ULOP3.LUT UR75, UR43, 0xffffffe0, URZ, 0xc0, !UPT ;  /* 0xffffffe02b4b7892 */ /* 0x000fe4000f8ec0ff */
[----:B-1----:R-:W-:-:S04]  /*3e00*/  UIMAD UR34, UR42, UR34, UR77 ;  /* 0x000000222a2272a4 */ /* 0x002fc8000f8e024d */
[----:B------:R-:W-:Y:S01]  /*3e10*/  UIMAD UR44, UR34, 0xe0, URZ ;  /* 0x000000e0222c78a4 */ /* 0x000fe2000f8e02ff */
[----:B0-----:R-:W-:-:S13]  /*3e20*/  ISETP.GE.AND P0, PT, R6, UR75, PT ;  /* 0x0000004b06007c0c */ /* 0x001fda000bf06270 */
[----:B------:R-:W-:Y:S05]  /*3e30*/  @P0 BRA `(.L_x_1275) ;  /* 0x0000024800740947 */ /* 0x000fea0003800000 */
[----:B------:R-:W-:Y:S01]  /*3e40*/  IABS R0, R3 ;  /* 0x0000000300007213 */ /* 0x000fe20000000000 */
[----:B------:R-:W0:Y:S01]  /*3e50*/  S2UR UR42, SR_CTAID.Y ;  /* 0x00000000002a79c3 */ /* 0x000e220000002600 */
[----:B------:R-:W1:Y:S01]  /*3e60*/  LDCU.64 UR34, c[0x0][0x420] ;  /* 0x00008400ff2277ac */ /* 0x000e620008000a00 */
[----:B------:R-:W-:Y:S02]  /*3e70*/  IMAD.MOV.U32 R4, RZ, RZ, RZ ;  /* 0x000000ffff047224 */ /* 0x000fe400078e00ff */
[----:B------:R-:W-:-:S04]  /*3e80*/  IMAD.MOV.U32 R7, RZ, RZ, R0 ;  /* 0x000000ffff077224 */ /* 0x000fc800078e0000 */
[----:B------:R-:W2:Y:S01]  /*3e90*/  I2F.RP R0, R7 ;  /* 0x0000000700007306 */ /* 0x000ea20000209400 */
[----:B------:R3:W-:Y:S01]  /*3ea0*/  STL [R1+0x780], R7 ;  /* 0x0007800701007387 */ /* 0x0007e20000100800 */
[----:B-1----:R-:W-:-:S06]  /*3eb0*/  ISETP.NE.U32.AND P1, PT, RZ, UR34, PT ;  /* 0x00000022ff007c0c */ /* 0x002fcc000bf25070 */
[----:B--2---:R-:W1:Y:S01]  /*3ec0*/  MUFU.RCP R0, R0 ;  /* 0x0000000000007308 */ /* 0x004e620000001000 */
[----:B0-----:R-:W-:Y:S01]  /*3ed0*/  IMAD R3, R3, UR42, RZ ;  /* 0x0000002a03037c24 */ /* 0x001fe2000f8e02ff */
[----:B------:R-:W0:Y:S01]  /*3ee0*/  LDCU UR42, c[0x0][0x440] ;  /* 0x00008800ff2a77ac */ /* 0x000e220008000800 */
[----:B------:R-:W-:Y:S01]  /*3ef0*/  ISETP.NE.AND.EX P1, PT, RZ, UR35, PT, P1 ;  /* 0x00000023ff007c0c */ /* 0x000fe2000bf25310 */
[----:B-1----:R-:W-:-:S04]  /*3f00*/  VIADD R0, R0, 0xffffffe ;  /* 0x0ffffffe00007836 */ /* 0x002fc80000000000 */
[----:B------:R-:W1:Y:S02]  /*3f10*/  F2I.FTZ.U32.TRUNC.NTZ R5, R0 ;  /* 0x0000000000057305 */ /* 0x000e64000021f000 */
[----:B-1----:R-:W-:-:S04]  /*3f20*/  IMAD.MOV R0, RZ, RZ, -R5 ;  /* 0x000000ffff007224 */ /* 0x002fc800078e0a05 */
[----:B------:R-:W-:Y:S01]  /*3f30*/  IMAD R0, R0, R7, RZ ;  /* 0x0000000700007224 */ /* 0x000fe200078e02ff */
[----:B---3--:R-:W-:-:S03]  /*3f40*/  LEA R7, R6, UR76, 0x2 ;  /* 0x0000004c06077c11 */ /* 0x008fc6000f8e10ff */
[----:B------:R-:W-:Y:S02]  /*3f50*/  IMAD.HI.U32 R0, R5, R0, R4 ;  /* 0x0000000005007227 */ /* 0x000fe400078e0004 */
[----:B------:R-:W1:Y:S03]  /*3f60*/  LDC R5, c[0x0][0x430] ;  /* 0x00010c00ff057b82 */ /* 0x000e660000000800 */
[----:B------:R2:W-:Y:S02]  /*3f70*/  STL [R1+0x788], R0 ;  /* 0x0007880001007387 */ /* 0x0005e40000100800 */
[----:B--2---:R-:W-:-:S05]  /*3f80*/  VIADD R0, R6, UR74 ;  /* 0x0000004a06007c36 */ /* 0x004fca0008000000 */
[----:B------:R-:W-:Y:S01]  /*3f90*/  IADD3 R4, P0, P2, R3, UR34, R0 ;  /* 0x0000002203047c10 */ /* 0x000fe2000fa1e000 */
[----:B------:R-:W1:Y:S01]  /*3fa0*/  LDCU UR34, c[0x0][0x408] ;  /* 0x00008100ff2277ac */ /* 0x000e620008000800 */
[----:B------:R-:W-:-:S03]  /*3fb0*/  SHF.R.S32.HI R3, RZ, 0x1f, R3 ;  /* 0x0000001fff037819 */ /* 0x000fc60000011403 */
[----:B------:R2:W-:Y:S01]  /*3fc0*/  STL [R1+0x60], R4 ;  /* 0x0000600401007387 */ /* 0x0005e20000100800 */
[----:B------:R-:W-:Y:S01]  /*3fd0*/  IADD3.X R3, PT, PT, R3, UR35, RZ, P0, P2 ;  /* 0x0000002303037c10 */ /* 0x000fe200087e44ff */
[----:B0-----:R-:W-:-:S04]  /*3fe0*/  UIMAD UR35, UR77, UR42, UR40 ;  /* 0x0000002a4d2372a4 */ /* 0x001fc8000f8e0228 */
[----:B------:R0:W-:Y:S01]  /*3ff0*/  STL [R1+0x3c], R3 ;  /* 0x00003c0301007387 */ /* 0x0001e20000100800 */
[----:B--2---:R-:W-:-:S03]  /*4000*/  MOV R4, UR42 ;  /* 0x0000002a00047c02 */ /* 0x004fc60008000f00 */
[----:B------:R2:W-:Y:S02]  /*4010*/  STL [R1+0x68], R7 ;  /* 0x0000680701007387 */ /* 0x0005e40000100800 */
[----:B------:R-:W-:Y:S02]  /*4020*/  IMAD R6, R4, UR35, R0 ;  /* 0x0000002304067c24 */ /* 0x000fe4000f8e0200 */
[----:B0-----:R-:W-:Y:S02]  /*4030*/  IMAD.U32 R3, RZ, RZ, UR75 ;  /* 0x0000004bff037e24 */ /* 0x001fe4000f8e00ff */
[----:B------:R-:W-:Y:S01]  /*4040*/  VIADD R4, R0, 0x1 ;  /* 0x0000000100047836 */ /* 0x000fe20000000000 */
[----:B------:R2:W-:Y:S01]  /*4050*/  STL [R1+0x64], R6 ;  /* 0x0000640601007387 */ /* 0x0005e20000100800 */
[----:B------:R-:W-:Y:S02]  /*4060*/  VIADD R3, R3, UR74 ;  /* 0x0000004a03037c36 */ /* 0x000fe40008000000 */
[----:B-1----:R-:W-:Y:S01]  /*4070*/  VIADD R0, R5, UR34 ;  /* 0x0000002205007c36 */ /* 0x002fe20008000000 */
[----:B------:R2:W-:Y:S04]  /*4080*/  STL [R1+0x38], R4 ;  /* 0x0000380401007387 */ /* 0x0005e80000100800 */
[----:B------:R2:W-:Y:S02]  /*4090*/  STL [R1+0x784], R3 ;  /* 0x0007840301007387 */ /* 0x0005e40000100800 */
.L_x_1661:
[----:B0-----:R-:W3:Y:S01]  /*40a0*/  LDL R248, [R1+0x3c] ;  /* 0x00003c0001f87983 */ /* 0x001ee20000100800 */
[----:B------:R-:W0:Y:S03]  /*40b0*/  LDCU UR34, c[0x0][0x3f4] ;  /* 0x00007e80ff2277ac */ /* 0x000e260008000800 */
[----:B------:R-:W4:Y:S04]  /*40c0*/  LDL R0, [R1+0x60] ;  /* 0x0000600001007983 */ /* 0x000f280000100800 */
[----:B--2---:R-:W2:Y:S04]  /*40d0*/  LDL R3, [R1+0x38] ;  /* 0x0000380001037983 */ /* 0x004ea80000100800 */
[----:B-----5:R-:W5:Y:S01]  /*40e0*/  LDL R252, [R1+0x780] ;  /* 0x0007800001fc7983 */ /* 0x020f620000100800 */
[----:B---3--:R-:W-:Y:S01]  /*40f0*/  @P1 IMAD.MOV.U32 R249, RZ, RZ, R248 ;  /* 0x000000fffff91224 */ /* 0x008fe200078e00f8 */
[----:B----4-:R-:W-:-:S05]  /*4100*/  @P1 MOV R248, R0 ;  /* 0x0000000000f81202 */ /* 0x010fca0000000f00 */
[----:B------:R1:W3:Y:S04]  /*4110*/  @P1 LDG.E.U8 R0, desc[UR36][R248.64] ;  /* 0x00000024f8001981 */ /* 0x0002e8000c1e1100 */
[----:B------:R-:W4:Y:S01]  /*4120*/  LDL R249, [R1+0x788] ;  /* 0x0007880001f97983 */ /* 0x000f220000100800 */
[----:B--2---:R-:W-:Y:S01]  /*4130*/  VIADD R251, R3, 0xffffffff ;  /* 0xffffffff03fb7836 */ /* 0x004fe20000000000 */
[----:B------:R-:W-:Y:S04]  /*4140*/  BSSY.RECONVERGENT B0, `(.L_x_1276) ;  /* 0x0002222000007945 */ /* 0x000fe80003800200 */
[----:B------:R-:W-:Y:S01]  /*4150*/  IABS R3, R251 ;  /* 0x000000fb00037213 */ /* 0x000fe20000000000 */
[----:B------:R2:W-:Y:S01]  /*4160*/  STL [R1+0x34], R251 ;  /* 0x000034fb01007387 */ /* 0x0005e20000100800 */
[----:B------:R-:W-:-:S03]  /*4170*/  ISETP.GE.AND P2, PT, R251, RZ, PT ;  /* 0x000000fffb00720c */ /* 0x000fc60003f46270 */
[----:B-1----:R-:W-:Y:S02]  /*4180*/  IMAD.MOV.U32 R248, RZ, RZ, R3 ;  /* 0x000000fffff87224 */ /* 0x002fe400078e0003 */
[----:B0-----:R-:W-:Y:S01]  /*4190*/  IMAD.U32 R3, RZ, RZ, UR34 ;  /* 0x00000022ff037e24 */ /* 0x001fe2000f8e00ff */
[----:B------:R-:W0:Y:S04]  /*41a0*/  LDCU UR34, c[0x0][0x40c] ;  /* 0x00008180ff2277ac */ /* 0x000e280008000800 */
[----:B------:R-:W-:Y:S01]  /*41b0*/  IABS R250, R3 ;  /* 0x0000000300fa7213 */ /* 0x000fe20000000000 */
[----:B0-----:R-:W-:Y:S01]  /*41c0*/  UISETP.NE.AND UP0, UPT, UR34, URZ, UPT ;  /* 0x000000ff2200728c */ /* 0x001fe2000bf05270 */
[----:B---3--:R-:W-:Y:S01]  /*41d0*/  ISETP.NE.AND P6, PT, R0, RZ, P1 ;  /* 0x000000ff0000720c */ /* 0x008fe20000fc5270 */
[----:B----4-:R-:W-:-:S04]  /*41e0*/  IMAD.HI.U32 R249, R249, R248, RZ ;  /* 0x000000f8f9f97227 */ /* 0x010fc800078e00ff */
[----:B------:R-:W-:-:S04]  /*41f0*/  IMAD.MOV R249, RZ, RZ, -R249 ;  /* 0x000000fffff97224 */ /* 0x000fc800078e0af9 */
[----:B------:R-:W-:-:S05]  /*4200*/  IMAD R248, R250, R249, R248 ;  /* 0x000000f9faf87224 */ /* 0x000fca00078e02f8 */
[----:B-----5:R-:W-:-:S13]  /*4210*/  ISETP.GT.U32.AND P0, PT, R252, R248, PT ;  /* 0x000000f8fc00720c */ /* 0x020fda0003f04070 */
[----:B------:R-:W-:-:S05]  /*4220*/  @!P0 IMAD.IADD R248, R248, 0x1, -R250 ;  /* 0x00000001f8f88824 */ /* 0x000fca00078e0afa */
[----:B------:R-:W-:-:S13]  /*4230*/  ISETP.GT.U32.AND P0, PT, R252, R248, PT ;  /* 0x000000f8fc00720c */ /* 0x000fda0003f04070 */
[----:B------:R-:W-:Y:S02]  /*4240*/  @!P0 IADD3 R248, PT, PT, R248, -R250, RZ ;  /* 0x800000faf8f88210 */ /* 0x000fe40007ffe0ff */
[----:B------:R-:W-:-:S03]  /*4250*/  ISETP.NE.AND P0, PT, R3, RZ, PT ;  /* 0x000000ff0300720c */ /* 0x000fc60003f05270 */
[----:B------:R-:W-:-:S04]  /*4260*/  IMAD.MOV.U32 R0, RZ, RZ, R248 ;  /* 0x000000ffff007224 */ /* 0x000fc800078e00f8 */
[----:B------:R-:W-:-:S06]  /*4270*/  @!P2 IMAD.MOV R0, RZ, RZ, -R0 ;  /* 0x000000ffff00a224 */ /* 0x000fcc00078e0a00 */
[----:B------:R-:W-:Y:S01]  /*4280*/  @!P0 LOP3.LUT R0, RZ, R3, RZ, 0x33, !PT ;  /* 0x00000003ff008212 */ /* 0x000fe200078e33ff */
[----:B--2---:R-:W-:Y:S06]  /*4290*/  BRA.U UP0, `(.L_x_1277) ;  /* 0x0000019100fc7547 */ /* 0x004fec000b800000 */
[----:B------:R-:W-:Y:S01]  /*42a0*/  IMAD.SHL.U32 R249, R0, 0x4, RZ ;  /* 0x0000000400f97824 */ /* 0x000fe200078e00ff */
[----:B------:R-:W-:Y:S01]  /*42b0*/  ISETP.GE.AND P0, PT, R251, UR40, PT ;  /* 0x00000028fb007c0c */ /* 0x000fe2000bf06270 */
[----:B------:R-:W-:Y:S01]  /*42c0*/  BSSY.RECONVERGENT B2, `(.L_x_1278) ;  /* 0x0000082000027945 */ /* 0x000fe20003800200 */
[----:B------:R-:W-:Y:S02]  /*42d0*/  IMAD R248, R3, 0xe0, RZ ;  /* 0x000000e003f87824 */ /* 0x000fe400078e02ff */
[----:B------:R0:W-:Y:S09]  /*42e0*/  STL [R1+0x30], R249 ;  /* 0x000030f901007387 */ /* 0x0001f20000100800 */
[----:B------:R-:W-:Y:S05]  /*42f0*/  @P0 BRA `(.L_x_1279) ;  /* 0x0000000400f80947 */ /* 0x000fea0003800000 */
[----:B------:R-:W-:-:S13]  /*4300*/  ISETP.NE.AND P5, PT, R2, RZ, PT ;  /* 0x000000ff0200720c */ /* 0x000fda0003fa5270 */
[----:B------:R-:W-:Y:S01]  /*4310*/  VOTEU.ANY UP0, P5 ;  /* 0x0000000000ff7886 */ /* 0x000fe20002800100 */
[----:B------:R-:W-:Y:S02]  /*4320*/  PLOP3.LUT P2, PT, PT, PT, UP0, 0x80, 0x8 ;  /* 0x000000000008781c */ /* 0x000fe40003f4f008 */
[----:B------:R-:W-:Y:S02]  /*4330*/  PLOP3.LUT P3, PT, PT, PT, UP0, 0x80, 0x8 ;  /* 0x000000000008781c */ /* 0x000fe40003f6f008 */
[----:B------:R-:W-:-:S09]  /*4340*/  PLOP3.LUT P4, PT, PT, PT, UP0, 0x80, 0x8 ;  /* 0x000000000008781c */ /* 0x000fd20003f8f008 */
[----:B0-----:R-:W0:Y:S01]  /*4350*/  @P2 S2R R249, SR_CTAID.X ;  /* 0x0000000000f92919 */ /* 0x001e220000002500 */
[----:B------:R-:W-:Y:S01]  /*4360*/  PLOP3.LUT P2, PT, PT, PT, UP0, 0x80, 0x8 ;  /* 0x000000000008781c */ /* 0x000fe20003f4f008 */
[----:B------:R-:W0:Y:S01]  /*4370*/  @P3 LDC R252, c[0x0][0x3f8] ;  /* 0x0000fe00fffc3b82 */ /* 0x000e220000000800 */
[----:B------:R-:W-:-:S07]  /*4380*/  PLOP3.LUT P3, PT, PT, PT, UP0, 0x80, 0x8 ;  /* 0x000000000008781c */ /* 0x000fce0003f6f008 */
[----:B------:R-:W1:Y:S01]  /*4390*/  @P4 LDC.64 R250, c[0x0][0x450] ;  /* 0x00011400fffa4b82 */ /* 0x000e620000000a00 */
[----:B------:R-:W-:-:S03]  /*43a0*/  PLOP3.LUT P4, PT, PT, PT, UP0, 0x80, 0x8 ;  /* 0x000000000008781c */ /* 0x000fc60003f8f008 */
[----:B0-----:R-:W-:Y:S02]  /*43b0*/  @P2 IMAD R249, R252, UR39, R249 ;  /* 0x00000027fcf92c24 */ /* 0x001fe4000f8e02f9 */
[----:B------:R-:W2:Y:S01]  /*43c0*/  LDL R252, [R1+0x30] ;  /* 0x0000300001fc7983 */ /* 0x000ea20000100800 */
[----:B------:R-:W-:Y:S07]  /*43d0*/  BSSY.RECONVERGENT B3, `(.L_x_1280) ;  /* 0x0000025000037945 */ /* 0x000fee0003800200 */
[----:B------:R-:W-:Y:S01]  /*43e0*/  @P4 IMAD R249, R249, 0xe0, RZ ;  /* 0x000000e0f9f94824 */ /* 0x000fe200078e02ff */
[----:B------:R-:W-:Y:S01]  /*43f0*/  PLOP3.LUT P4, PT, PT, PT, UP0, 0x80, 0x8 ;  /* 0x000000000008781c */ /* 0x000fe20003f8f008 */
[----:B------:R0:W-:Y:S02]  /*4400*/  STL [R1+0xc], RZ ;  /* 0x00000cff01007387 */ /* 0x0001e40000100800 */
[----:B-1----:R-:W-:-:S05]  /*4410*/  @P3 IMAD.WIDE R250, R249, 0x4, R250 ;  /* 0x00000004f9fa3825 */ /* 0x002fca00078e02fa */
[----:B------:R0:W-:Y:S04]  /*4420*/  @P3 STL.64 [R1+0x10], R250 ;  /* 0x000010fa01003387 */ /* 0x0001e80000100a00 */
[----:B------:R0:W-:Y:S04]  /*4430*/  STL [R1+0x8], RZ ;  /* 0x000008ff01007387 */ /* 0x0001e80000100800 */
[----:B------:R0:W-:Y:S04]  /*4440*/  STL [R1+0x4], RZ ;  /* 0x000004ff01007387 */ /* 0x0001e80000100800 */
[----:B------:R0:W-:Y:S01]  /*4450*/  STL [R1], RZ ;  /* 0x000000ff01007387 */ /* 0x0001e20000100800 */
[----:B--2---:R-:W-:-:S13]  /*4460*/  ISETP.GE.AND P2, PT, R252, R248, PT ;  /* 0x000000f8fc00720c */ /* 0x004fda0003f46270 */
[----:B0-----:R-:W-:Y:S05]  /*4470*/  @P2 BRA `(.L_x_1281) ;  /* 0x0000000000682947 */ /* 0x001fea0003800000 */
[----:B------:R-:W0:Y:S01]  /*4480*/  S2UR UR42, SR_CTAID.Y ;  /* 0x00000000002a79c3 */ /* 0x000e220000002600 */
[----:B------:R-:W1:Y:S01]  /*4490*/  LDCU.64 UR34, c[0x0][0x3c8] ;  /* 0x00007900ff2277ac */ /* 0x000e620008000a00 */
[----:B------:R-:W-:Y:S04]  /*44a0*/  STL.64 [R1+0x7b0], R6 ;  /* 0x0007b00601007387 */ /* 0x000fe80000100a00 */
[----:B------:R2:W-:Y:S01]  /*44b0*/  STL.64 [R1+0x7a8], R4 ;  /* 0x0007a80401007387 */ /* 0x0005e20000100a00 */
[----:B0-----:R-:W-:-:S05]  /*44c0*/  IMAD R251, R3, UR42, RZ ;  /* 0x0000002a03fb7c24 */ /* 0x001fca000f8e02ff */
[----:B------:R-:W-:-:S04]  /*44d0*/  IADD3 R249, P3, PT, R251, R0, RZ ;  /* 0x00000000fbf97210 */ /* 0x000fc80007f7e0ff */
[----:B------:R-:W-:Y:S02]  /*44e0*/  LEA.HI.X.SX32 R251, R251, RZ, 0x1, P3 ;  /* 0x000000fffbfb7211 */ /* 0x000fe400018f0eff */
[C---:B-1----:R-:W-:Y:S01]  /*44f0*/  LEA R250, P3, R249.reuse, UR34, 0x2 ;  /* 0x00000022f9fa7c11 */ /* 0x042fe2000f8610ff */
[----:B------:R-:W0:Y:S03]  /*4500*/  LDCU UR34, c[0x0][0x3f8] ;  /* 0x00007f00ff2277ac */ /* 0x000e260008000800 */
[----:B------:R-:W-:-:S05]  /*4510*/  LEA.HI.X R251, R249, UR35, R251, 0x2, P3 ;  /* 0x00000023f9fb7c11 */ /* 0x000fca00098f14fb */
[----:B------:R-:W3:Y:S01]  /*4520*/  LDG.E R250, desc[UR36][R250.64] ;  /* 0x00000024fafa7981 */ /* 0x000ee2000c1e1900 */
[----:B0-----:R-:W-:Y:S01]  /*4530*/  IMAD R249, R3, UR34, RZ ;  /* 0x0000002203f97c24 */ /* 0x001fe2000f8e02ff */
[----:B------:R-:W0:Y:S03]  /*4540*/  LDCU.64 UR34, c[0x0][0x3b8] ;  /* 0x00007700ff2277ac */ /* 0x000e260008000a00 */
[----:B---3--:R-:W-:-:S04]  /*4550*/  IMAD R249, R250, R249, RZ ;  /* 0x000000f9faf97224 */ /* 0x008fc800078e02ff */
[----:B------:R-:W-:Y:S02]  /*4560*/  IMAD R251, R249, 0xe0, R252 ;  /* 0x000000e0f9fb7824 */ /* 0x000fe400078e02fc */
[----:B------:R-:W-:-:S05]  /*4570*/  IMAD R249, R3, UR44, RZ ;  /* 0x0000002c03f97c24 */ /* 0x000fca000f8e02ff */
[----:B------:R-:W-:Y:S02]  /*4580*/  SHF.R.S32.HI R250, RZ, 0x1f, R249 ;  /* 0x0000001ffffa7819 */ /* 0x000fe400000114f9 */
[----:B------:R-:W-:-:S04]  /*4590*/  IADD3 R249, P3, PT, R251, R249, RZ ;  /* 0x000000f9fbf97210 */ /* 0x000fc80007f7e0ff */
[----:B------:R-:W-:Y:S02]  /*45a0*/  LEA.HI.X.SX32 R251, R251, R250, 0x1, P3 ;  /* 0x000000fafbfb7211 */ /* 0x000fe400018f0eff */
[----:B0-----:R-:W-:-:S04]  /*45b0*/  LEA R250, P3, R249, UR34, 0x2 ;  /* 0x00000022f9fa7c11 */ /* 0x001fc8000f8610ff */
[----:B------:R-:W-:-:S05]  /*45c0*/  LEA.HI.X R251, R249, UR35, R251, 0x2, P3 ;  /* 0x00000023f9fb7c11 */ /* 0x000fca00098f14fb */
[----:B--2---:R-:W2:Y:S04]  /*45d0*/  LDG.E.128 R4, desc[UR36][R250.64] ;  /* 0x00000024fa047981 */ /* 0x004ea8000c1e1d00 */
[----:B--2---:R-:W-:Y:S04]  /*45e0*/  STL.64 [R1], R4 ;  /* 0x0000000401007387 */ /* 0x004fe80000100a00 */
[----:B------:R0:W-:Y:S04]  /*45f0*/  STL.64 [R1+0x8], R6 ;  /* 0x0000080601007387 */ /* 0x0001e80000100a00 */
[----:B0-----:R0:W5:Y:S04]  /*4600*/  LDL.LU.64 R6, [R1+0x7b0] ;  /* 0x0007b00001067983 */ /* 0x0011680000300a00 */
[----:B------:R0:W5:Y:S02]  /*4610*/  LDL.LU.64 R4, [R1+0x7a8] ;  /* 0x0007a80001047983 */ /* 0x0001640000300a00 */
.L_x_1281:
[----:B------:R-:W-:Y:S05]  /*4620*/  BSYNC.RECONVERGENT B3 ;  /* 0x0000000000037941 */ /* 0x000fea0003800200 */
.L_x_1280:
[----:B------:R-:W2:Y:S04]  /*4630*/  LDL.LU R249, [R1+0x4] ;  /* 0x0000040001f97983 */ /* 0x000ea80000300800 */
[----:B------:R1:W-:Y:S04]  /*4640*/  STL.64 [R1+0x7d0], R14 ;  /* 0x0007d00e01007387 */ /* 0x0003e80000100a00 */
[----:B-1----:R-:W3:Y:S04]  /*4650*/  LDL.LU.64 R14, [R1+0x10] ;  /* 0x00001000010e7983 */ /* 0x002ee80000300a00 */
[----:B------:R-:W-:Y:S04]  /*4660*/  STL.64 [R1+0x7c8], R12 ;  /* 0x0007c80c01007387 */ /* 0x000fe80000100a00 */
[----:B------:R-:W-:Y:S04]  /*4670*/  STL [R1+0x7c4], R9 ;  /* 0x0007c40901007387 */ /* 0x000fe80000100800 */
[----:B------:R-:W4:Y:S04]  /*4680*/  LDL R251, [R1+0x464] ;  /* 0x0004640001fb7983 */ /* 0x000f280000100800 */
[----:B------:R-:W-:Y:S04]  /*4690*/  STL [R1+0x7c0], R8 ;  /* 0x0007c00801007387 */ /* 0x000fe80000100800 */
[----:B-----5:R1:W-:Y:S04]  /*46a0*/  STL [R1+0x7bc], R7 ;  /* 0x0007bc0701007387 */ /* 0x0203e80000100800 */
[----:B-1----:R-:W4:Y:S04]  /*46b0*/  LDL.LU R7, [R1+0x8] ;  /* 0x0000080001077983 */ /* 0x002f280000300800 */
[----:B------:R-:W4:Y:S04]  /*46c0*/  LDL R250, [R1+0x468] ;  /* 0x0004680001fa7983 */ /* 0x000f280000100800 */
[----:B------:R-:W-:Y:S04]  /*46d0*/  STL [R1+0x7b8], R6 ;  /* 0x0007b80601007387 */ /* 0x000fe80000100800 */
[----:B------:R1:W-:Y:S04]  /*46e0*/  STL [R1+0x7b4], R5 ;  /* 0x0007b40501007387 */ /* 0x0003e80000100800 */
[----:B-1----:R-:W4:Y:S01]  /*46f0*/  LDL.LU R5, [R1+0xc] ;  /* 0x00000c0001057983 */ /* 0x002f220000300800 */
[----:B--2---:R-:W-:-:S03]  /*4700*/  IMAD.MOV.U32 R9, RZ, RZ, R249 ;  /* 0x000000ffff097224 */ /* 0x004fc600078e00f9 */
[----:B------:R-:W2:Y:S04]  /*4710*/  LDL R249, [R1+0x46c] ;  /* 0x00046c0001f97983 */ /* 0x000ea80000100800 */
[----:B------:R1:W-:Y:S04]  /*4720*/  STL [R1+0x7b0], R4 ;  /* 0x0007b00401007387 */ /* 0x0003e80000100800 */
[----:B---3--:R-:W3:Y:S04]  /*4730*/  @P4 LDG.E.128 R12, desc[UR36][R14.64] ;  /* 0x000000240e0c4981 */ /* 0x008ee8000c1e1d00 */
[----:B-1----:R-:W3:Y:S04]  /*4740*/  LDL.LU R4, [R1] ;  /* 0x0000000001047983 */ /* 0x002ee80000300800 */
[----:B------:R-:W-:Y:S04]  /*4750*/  STL [R1+0x7ac], R3 ;  /* 0x0007ac0301007387 */ /* 0x000fe80000100800 */
[----:B------:R-:W-:Y:S04]  /*4760*/  STL [R1+0x7a8], R2 ;  /* 0x0007a80201007387 */ /* 0x000fe80000100800 */
[----:B------:R1:W-:Y:S04]  /*4770*/  STL [R1+0x7a4], R0 ;  /* 0x0007a40001007387 */ /* 0x0003e80000100800 */
[----:B-1----:R-:W3:Y:S01]  /*4780*/  LDL R0, [R1+0x460] ;  /* 0x0004600001007983 */ /* 0x002ee20000100800 */
[----:B------:R-:W-:Y:S01]  /*4790*/  VOTEU.ANY UP0, P5 ;  /* 0x0000000000ff7886 */ /* 0x000fe20002800100 */
[----:B------:R-:W-:Y:S01]  /*47a0*/  PLOP3.LUT P4, PT, PT, PT, UP0, 0x80, 0x8 ;  /* 0x000000000008781c */ /* 0x000fe20003f8f008 */
[----:B----4-:R-:W-:Y:S01]  /*47b0*/  FADD.FTZ R251, R251, R9 ;  /* 0x00000009fbfb7221 */ /* 0x010fe20000010000 */
[----:B------:R-:W-:-:S02]  /*47c0*/  PLOP3.LUT P3, PT, PT, PT, UP0, 0x80, 0x8 ;  /* 0x000000000008781c */ /* 0x000fc40003f6f008 */
[----:B------:R-:W-:Y:S01]  /*47d0*/  PLOP3.LUT P5, PT, PT, PT, UP0, 0x80, 0x8 ;  /* 0x000000000008781c */ /* 0x000fe20003faf008 */
[----:B------:R-:W-:Y:S01]  /*47e0*/  FADD.FTZ R250, R250, R7 ;  /* 0x00000007fafa7221 */ /* 0x000fe20000010000 */
[----:B--2---:R-:W-:Y:S01]  /*47f0*/  FADD.FTZ R249, R249, R5 ;  /* 0x00000005f9f97221 */ /* 0x004fe20000010000 */
[----:B---3--:R-:W-:-:S06]  /*4800*/  IMAD.MOV.U32 R8, RZ, RZ, R13 ;  /* 0x000000ffff087224 */ /* 0x008fcc00078e000d */
[----:B------:R-:W-:Y:S01]  /*4810*/  @P4 FMUL.FTZ R251, R251, R8 ;  /* 0x00000008fbfb4220 */ /* 0x000fe20000410000 */
[----:B------:R-:W-:Y:S01]  /*4820*/  PLOP3.LUT P4, PT, PT, PT, UP0, 0x80, 0x8 ;  /* 0x000000000008781c */ /* 0x000fe20003f8f008 */
[----:B------:R-:W-:Y:S01]  /*4830*/  IMAD.MOV.U32 R3, RZ, RZ, R15 ;  /* 0x000000ffff037224 */ /* 0x000fe200078e000f */
[----:B------:R-:W-:Y:S01]  /*4840*/  MOV R6, R14 ;  /* 0x0000000e00067202 */ /* 0x000fe20000000f00 */
[----:B------:R-:W-:Y:S01]  /*4850*/  IMAD.MOV.U32 R2, RZ, RZ, R12 ;  /* 0x000000ffff027224 */ /* 0x000fe200078e000c */
[----:B------:R1:W5:Y:S04]  /*4860*/  LDL.LU.64 R14, [R1+0x7d0] ;  /* 0x0007d000010e7983 */ /* 0x0003680000300a00 */
[----:B------:R1:W5:Y:S01]  /*4870*/  LDL.LU.64 R12, [R1+0x7c8] ;  /* 0x0007c800010c7983 */ /* 0x0003620000300a00 */
[----:B------:R-:W-:-:S03]  /*4880*/  @P3 FMUL.FTZ R250, R250, R6 ;  /* 0x00000006fafa3220 */ /* 0x000fc60000410000 */
[----:B------:R1:W5:Y:S04]  /*4890*/  LDL.LU R9, [R1+0x7c4] ;  /* 0x0007c40001097983 */ /* 0x0003680000300800 */
[----:B------:R1:W5:Y:S04]  /*48a0*/  LDL.LU R8, [R1+0x7c0] ;  /* 0x0007c00001087983 */ /* 0x0003680000300800 */
[----:B------:R1:W5:Y:S01]  /*48b0*/  LDL.LU R7, [R1+0x7bc] ;  /* 0x0007bc0001077983 */ /* 0x0003620000300800 */
[----:B------:R-:W-:-:S03]  /*48c0*/  FADD.FTZ R0, R0, R4 ;  /* 0x0000000400007221 */ /* 0x000fc60000010000 */
[----:B------:R-:W-:Y:S01]  /*48d0*/  STL [R1+0x54], R251 ;  /* 0x000054fb01007387 */ /* 0x000fe20000100800 */
[----:B------:R-:W-:Y:S01]  /*48e0*/  @P5 FMUL.FTZ R0, R0, R2 ;  /* 0x0000000200005220 */ /* 0x000fe20000410000 */
[----:B------:R-:W-:Y:S02]  /*48f0*/  @P4 FMUL.FTZ R249, R249, R3 ;  /* 0x00000003f9f94220 */ /* 0x000fe40000410000 */
[----:B------:R1:W5:Y:S04]  /*4900*/  LDL.LU R6, [R1+0x7b8] ;  /* 0x0007b80001067983 */ /* 0x0003680000300800 */
[----:B------:R1:W5:Y:S04]  /*4910*/  LDL.LU R5, [R1+0x7b4] ;  /* 0x0007b40001057983 */ /* 0x0003680000300800 */
[----:B------:R1:W5:Y:S04]  /*4920*/  LDL.LU R4, [R1+0x7b0] ;  /* 0x0007b00001047983 */ /* 0x0003680000300800 */
[----:B------:R1:W5:Y:S04]  /*4930*/  LDL.LU R3, [R1+0x7ac] ;  /* 0x0007ac0001037983 */ /* 0x0003680000300800 */
[----:B------:R-:W-:Y:S04]  /*4940*/  STL [R1+0x58], R250 ;  /* 0x000058fa01007387 */ /* 0x000fe80000100800 */
[----:B------:R1:W5:Y:S04]  /*4950*/  LDL.LU R2, [R1+0x7a8] ;  /* 0x0007a80001027983 */ /* 0x0003680000300800 */
[----:B------:R2:W-:Y:S04]  /*4960*/  STL [R1+0x50], R0 ;  /* 0x0000500001007387 */ /* 0x0005e80000100800 */
[----:B--2---:R1:W5:Y:S04]  /*4970*/  LDL.LU R0, [R1+0x7a4] ;  /* 0x0007a40001007983 */ /* 0x0043680000300800 */
[----:B------:R1:W-:Y:S01]  /*4980*/  STL [R1+0x5c], R249 ;  /* 0x00005cf901007387 */ /* 0x0003e20000100800 */
[----:B------:R-:W-:Y:S05]  /*4990*/  @P2 BRA `(.L_x_1279) ;  /* 0x0000000000502947 */ /* 0x000fea0003800000 */
[----:B-----5:R-:W-:Y:S01]  /*49a0*/  STL.64 [R1+0x7b0], R6 ;  /* 0x0007b00601007387 */ /* 0x020fe20000100a00 */
[----:B------:R-:W-:Y:S01]  /*49b0*/  S2UR UR34, SR_CTAID.Y ;  /* 0x00000000002279c3 */ /* 0x000fe20000002600 */
[----:B------:R-:W2:Y:S02]  /*49c0*/  LDCU UR42, c[0x0][0x3f8] ;  /* 0x00007f00ff2a77ac */ /* 0x000ea40008000800 */
[----:B------:R3:W-:Y:S04]  /*49d0*/  STL.64 [R1+0x7a8], R4 ;  /* 0x0007a80401007387 */ /* 0x0007e80000100a00 */
[----:B---3--:R-:W3:Y:S01]  /*49e0*/  LDL R4, [R1+0x50] ;  /* 0x0000500001047983 */ /* 0x008ee20000100800 */
[----:B------:R-:W2:Y:S01]  /*49f0*/  S2UR UR35, SR_CTAID.X ;  /* 0x00000000002379c3 */ /* 0x000ea20000002500 */
[----:B------:R-:W-:-:S02]  /*4a00*/  IMAD.MOV.U32 R7, RZ, RZ, R249 ;  /* 0x000000ffff077224 */ /* 0x000fc400078e00f9 */
[----:B------:R-:W-:Y:S02]  /*4a10*/  IMAD.MOV.U32 R6, RZ, RZ, R250 ;  /* 0x000000ffff067224 */ /* 0x000fe400078e00fa */
[----:B------:R-:W-:Y:S01]  /*4a20*/  IMAD.MOV.U32 R5, RZ, RZ, R251 ;  /* 0x000000ffff057224 */ /* 0x000fe200078e00fb */
[----:B--2---:R-:W-:Y:S01]  /*4a30*/  UIMAD UR42, UR34, UR42, UR35 ;  /* 0x0000002a222a72a4 */ /* 0x004fe2000f8e0223 */
[----:B------:R-:W2:Y:S05]  /*4a40*/  LDCU.64 UR34, c[0x0][0x3b8] ;  /* 0x00007700ff2277ac */ /* 0x000eaa0008000a00 */
[----:B-1----:R-:W-:-:S04]  /*4a50*/  IMAD R249, R3, UR42, RZ ;  /* 0x0000002a03f97c24 */ /* 0x002fc8000f8e02ff */
[----:B------:R-:W-:-:S05]  /*4a60*/  IMAD R250, R249, 0xe0, RZ ;  /* 0x000000e0f9fa7824 */ /* 0x000fca00078e02ff */
[----:B------:R-:W-:-:S04]  /*4a70*/  IADD3 R249, P2, PT, R252, R250, RZ ;  /* 0x000000fafcf97210 */ /* 0x000fc80007f5e0ff */
[----:B------:R-:W-:Y:S02]  /*4a80*/  LEA.HI.X.SX32 R251, R250, RZ, 0x1, P2 ;  /* 0x000000fffafb7211 */ /* 0x000fe400010f0eff */
[----:B--2---:R-:W-:-:S04]  /*4a90*/  LEA R250, P2, R249, UR34, 0x2 ;  /* 0x00000022f9fa7c11 */ /* 0x004fc8000f8410ff */
[----:B------:R-:W-:-:S05]  /*4aa0*/  LEA.HI.X R251, R249, UR35, R251, 0x2, P2 ;  /* 0x00000023f9fb7c11 */ /* 0x000fca00090f14fb */
[----:B---3--:R1:W-:Y:S04]  /*4ab0*/  STG.E.128 desc[UR36][R250.64], R4 ;  /* 0x00000004fa007986 */ /* 0x0083e8000c101d24 */
[----:B-1----:R2:W5:Y:S04]  /*4ac0*/  LDL.LU.64 R6, [R1+0x7b0] ;  /* 0x0007b00001067983 */ /* 0x0025680000300a00 */
[----:B------:R2:W5:Y:S02]  /*4ad0*/  LDL.LU.64 R4, [R1+0x7a8] ;  /* 0x0007a80001047983 */ /* 0x0005640000300a00 */
.L_x_1279:
[----:B------:R-:W-:Y:S05]  /*4ae0*/  BSYNC.RECONVERGENT B2 ;  /* 0x0000000000027941 */ /* 0x000fea0003800200 */
.L_x_1278:
[----:B------:R-:W-:Y:S01]  /*4af0*/  BSSY.RECONVERGENT B2, `(.L_x_1282) ;  /* 0x0000085000027945 */ /* 0x000fe20003800200 */
[----:B-----5:R-:W-:-:S03]  /*4b00*/  IADD3 R252, PT, PT, R0, R3, RZ ;  /* 0x0000000300fc7210 */ /* 0x020fc60007ffe0ff */
[----:B------:R-:W-:Y:S05]  /*4b10*/  @P0 BRA `(.L_x_1283) ;  /* 0x0000000800080947 */ /* 0x000fea0003800000 */
[----:B------:R-:W-:Y:S01]  /*4b20*/  ISETP.NE.AND P5, PT, R2, RZ, PT ;  /* 0x000000ff0200720c */ /* 0x000fe20003fa5270 */
[----:B------:R3:W-:-:S12]  /*4b30*/  STL [R1+0x7a4], R0 ;  /* 0x0007a40001007387 */ /* 0x0007d80000100800 */
[----:B------:R-:W-:Y:S01]  /*4b40*/  VOTEU.ANY UP0, P5 ;  /* 0x0000000000ff7886 */ /* 0x000fe20002800100 */
[----:B------:R-:W-:Y:S02]  /*4b50*/  PLOP3.LUT P2, PT, PT, PT, UP0, 0x80, 0x8 ;  /* 0x000000000008781c */ /* 0x000fe40003f4f008 */
[----:B------:R-:W-:Y:S02]  /*4b60*/  PLOP3.LUT P3, PT, PT, PT, UP0, 0x80, 0x8 ;  /* 0x000000000008781c */ /* 0x000fe40003f6f008 */
[----:B------:R-:W-:-:S09]  /*4b70*/  PLOP3.LUT P4, PT, PT, PT, UP0, 0x80, 0x8 ;  /* 0x000000000008781c */ /* 0x000fd20003f8f008 */
[----:B---3--:R-:W3:Y:S01]  /*4b80*/  @P2 S2R R0, SR_CTAID.X ;  /* 0x0000000000002919 */ /* 0x008ee20000002500 */
[----:B------:R-:W-:Y:S01]  /*4b90*/  PLOP3.LUT P2, PT, PT, PT, UP0, 0x80, 0x8 ;  /* 0x000000000008781c */ /* 0x000fe20003f4f008 */
[----:B01----:R-:W3:Y:S01]  /*4ba0*/  @P3 LDC R249, c[0x0][0x3f8] ;  /* 0x0000fe00fff93b82 */ /* 0x003ee20000000800 */
[----:B------:R-:W-:-:S07]  /*4bb0*/  PLOP3.LUT P3, PT, PT, PT, UP0, 0x80, 0x8 ;  /* 0x000000000008781c */ /* 0x000fce0003f6f008 */
[----:B------:R-:W0:Y:S01]  /*4bc0*/  @P4 LDC.64 R250, c[0x0][0x450] ;  /* 0x00011400fffa4b82 */ /* 0x000e220000000a00 */
[----:B------:R-:W-:-:S03]  /*4bd0*/  PLOP3.LUT P4, PT, PT, PT, UP0, 0x80, 0x8 ;  /* 0x000000000008781c */ /* 0x000fc60003f8f008 */
[----:B---3--:R-:W-:Y:S02]  /*4be0*/  @P2 IMAD R0, R249, UR39, R0 ;  /* 0x00000027f9002c24 */ /* 0x008fe4000f8e0200 */
[----:B------:R-:W-:-:S08]  /*4bf0*/  IMAD.SHL.U32 R249, R252, 0x4, RZ ;  /* 0x00000004fcf97824 */ /* 0x000fd000078e00ff */
[----:B------:R-:W-:Y:S01]  /*4c00*/  @P4 IMAD R0, R0, 0xe0, RZ ;  /* 0x000000e000004824 */ /* 0x000fe200078e02ff */
[----:B------:R-:W-:Y:S02]  /*4c10*/  PLOP3.LUT P4, PT, PT, PT, UP0, 0x80, 0x8 ;  /* 0x000000000008781c */ /* 0x000fe40003f8f008 */
[----:B------:R-:W-:Y:S01]  /*4c20*/  ISETP.GE.AND P2, PT, R249, R248, PT ;  /* 0x000000f8f900720c */ /* 0x000fe20003f46270 */
[----:B0-----:R-:W-:Y:S02]  /*4c30*/  @P3 IMAD.WIDE R250, R0, 0x4, R250 ;  /* 0x0000000400fa3825 */ /* 0x001fe400078e02fa */
[----:B------:R0:W5:Y:S01]  /*4c40*/  LDL.LU R0, [R1+0x7a4] ;  /* 0x0007a40001007983 */ /* 0x0001620000300800 */
[----:B------:R-:W-:Y:S03]  /*4c50*/  BSSY.RECONVERGENT B3, `(.L_x_1284) ;  /* 0x0000021000037945 */ /* 0x000fe60003800200 */
[----:B------:R0:W-:Y:S04]  /*4c60*/  STL [R1+0xc], RZ ;  /* 0x00000cff01007387 */ /* 0x0001e80000100800 */
[----:B------:R0:W-:Y:S04]  /*4c70*/  @P3 STL.64 [R1+0x10], R250 ;  /* 0x000010fa01003387 */ /* 0x0001e80000100a00 */
[----:B------:R0:W-:Y:S04]  /*4c80*/  STL [R1+0x8], RZ ;  /* 0x000008ff01007387 */ /* 0x0001e80000100800 */
[----:B------:R0:W-:Y:S04]  /*4c90*/  STL [R1+0x4], RZ ;  /* 0x000004ff01007387 */ /* 0x0001e80000100800 */
[----:B------:R0:W-:Y:S01]  /*4ca0*/  STL [R1], RZ ;  /* 0x000000ff01007387 */ /* 0x0001e20000100800 */
[----:B------:R-:W-:Y:S05]  /*4cb0*/  @P2 BRA `(.L_x_1285) ;  /* 0x0000000000682947 */ /* 0x000fea0003800000 */
[----:B------:R-:W0:Y:S01]  /*4cc0*/  S2UR UR42, SR_CTAID.Y ;  /* 0x00000000002a79c3 */ /* 0x000e220000002600 */
[----:B------:R-:W1:Y:S01]  /*4cd0*/  LDCU.64 UR34, c[0x0][0x3c8] ;  /* 0x00007900ff2277ac */ /* 0x000e620008000a00 */
[----:B------:R3:W-:Y:S04]  /*4ce0*/  STL.64 [R1+0x7b0], R6 ;  /* 0x0007b00601007387 */ /* 0x0007e80000100a00 */
[----:B------:R4:W-:Y:S01]  /*4cf0*/  STL.64 [R1+0x7a8], R4 ;  /* 0x0007a80401007387 */ /* 0x0009e20000100a00 */
[----:B0-----:R-:W-:Y:S01]  /*4d00*/  IMAD R250, R3, UR42, RZ ;  /* 0x0000002a03fa7c24 */ /* 0x001fe2000f8e02ff */
[----:B------:R-:W0:Y:S04]  /*4d10*/  LDCU UR42, c[0x0][0x3f8] ;  /* 0x00007f00ff2a77ac */ /* 0x000e280008000800 */
[----:B-----5:R-:W-:-:S04]  /*4d20*/  IADD3 R251, P3, PT, R250, R0, RZ ;  /* 0x00000000fafb7210 */ /* 0x020fc80007f7e0ff */
[----:B---3--:R-:W-:Y:S02]  /*4d30*/  LEA.HI.X.SX32 R7, R250, RZ, 0x1, P3 ;  /* 0x000000fffa077211 */ /* 0x008fe400018f0eff */
[----:B-1----:R-:W-:-:S04]  /*4d40*/  LEA R250, P3, R251, UR34, 0x2 ;  /* 0x00000022fbfa7c11 */ /* 0x002fc8000f8610ff */
[----:B------:R-:W-:Y:S01]  /*4d50*/  LEA.HI.X R251, R251, UR35, R7, 0x2, P3 ;  /* 0x00000023fbfb7c11 */ /* 0x000fe200098f1407 */
[----:B------:R-:W1:Y:S05]  /*4d60*/  LDCU.64 UR34, c[0x0][0x3b8] ;  /* 0x00007700ff2277ac */ /* 0x000e6a0008000a00 */
[----:B------:R0:W3:Y:S02]  /*4d70*/  LDG.E R251, desc[UR36][R250.64] ;  /* 0x00000024fafb7981 */ /* 0x0000e4000c1e1900 */
[----:B0-----:R-:W-:-:S04]  /*4d80*/  IMAD R250, R3, UR42, RZ ;  /* 0x0000002a03fa7c24 */ /* 0x001fc8000f8e02ff */
[----:B---3--:R-:W-:Y:S02]  /*4d90*/  IMAD R251, R250, R251, RZ ;  /* 0x000000fbfafb7224 */ /* 0x008fe400078e02ff */
[----:B------:R-:W-:Y:S02]  /*4da0*/  IMAD R250, R3, UR44, RZ ;  /* 0x0000002c03fa7c24 */ /* 0x000fe4000f8e02ff */
[----:B------:R-:W-:-:S05]  /*4db0*/  IMAD R251, R251, 0xe0, R249 ;  /* 0x000000e0fbfb7824 */ /* 0x000fca00078e02f9 */
[----:B----4-:R-:W-:Y:S02]  /*4dc0*/  SHF.R.S32.HI R4, RZ, 0x1f, R251 ;  /* 0x0000001fff047819 */ /* 0x010fe400000114fb */
[----:B------:R-:W-:-:S04]  /*4dd0*/  IADD3 R251, P3, PT, R250, R251, RZ ;  /* 0x000000fbfafb7210 */ /* 0x000fc80007f7e0ff */
[----:B------:R-:W-:Y:S02]  /*4de0*/  LEA.HI.X.SX32 R4, R250, R4, 0x1, P3 ;  /* 0x00000004fa047211 */ /* 0x000fe400018f0eff */
[----:B-1----:R-:W-:-:S04]  /*4df0*/  LEA R250, P3, R251, UR34, 0x2 ;  /* 0x00000022fbfa7c11 */ /* 0x002fc8000f8610ff */
[----:B------:R-:W-:-:S05]  /*4e00*/  LEA.HI.X R251, R251, UR35, R4, 0x2, P3 ;  /* 0x00000023fbfb7c11 */ /* 0x000fca00098f1404 */
[----:B------:R-:W3:Y:S04]  /*4e10*/  LDG.E.128 R4, desc[UR36][R250.64] ;  /* 0x00000024fa047981 */ /* 0x000ee8000c1e1d00 */
[----:B---3--:R-:W-:Y:S04]  /*4e20*/  STL.64 [R1], R4 ;  /* 0x0000000401007387 */ /* 0x008fe80000100a00 */
[----:B------:R0:W-:Y:S04]  /*4e30*/  STL.64 [R1+0x8], R6 ;  /* 0x0000080601007387 */ /* 0x0001e80000100a00 */
[----:B0-----:R1:W5:Y:S04]  /*4e40*/  LDL.LU.64 R6, [R1+0x7b0] ;  /* 0x0007b00001067983 */ /* 0x0013680000300a00 */
[----:B------:R1:W5:Y:S02]  /*4e50*/  LDL.LU.64 R4, [R1+0x7a8] ;  /* 0x0007a80001047983 */ /* 0x0003640000300a00 */
.L_x_1285:
[----:B------:R-:W-:Y:S05]  /*4e60*/  BSYNC.RECONVERGENT B3 ;  /* 0x0000000000037941 */ /* 0x000fea0003800200 */
.L_x_1284:
[----:B------:R3:W-:Y:S04]  /*4e70*/  STL.64 [R1+0x7d8], R14 ;  /* 0x0007d80e01007387 */ /* 0x0007e80000100a00 */
[----:B---3--:R-:W3:Y:S04]  /*4e80*/  LDL.LU.64 R14, [R1+0x10] ;  /* 0x00001000010e7983 */ /* 0x008ee80000300a00 */
[----:B------:R-:W-:Y:S04]  /*4e90*/  STL.64 [R1+0x7d0], R12 ;  /* 0x0007d00c01007387 */ /* 0x000fe80000100a00 */
[----:B------:R4:W-:Y:S04]  /*4ea0*/  STL [R1+0x7c8], R10 ;  /* 0x0007c80a01007387 */ /* 0x0009e80000100800 */
[----:B----4-:R-:W4:Y:S04]  /*4eb0*/  LDL.LU R10, [R1+0x4] ;  /* 0x00000400010a7983 */ /* 0x010f280000300800 */
[----:B------:R-:W-:Y:S04]  /*4ec0*/  STL [R1+0x7c4], R9 ;  /* 0x0007c40901007387 */ /* 0x000fe80000100800 */
[----:B------:R0:W-:Y:S04]  /*4ed0*/  STL [R1+0x7c0], R8 ;  /* 0x0007c00801007387 */ /* 0x0001e80000100800 */
[----:B0-----:R-:W4:Y:S04]  /*4ee0*/  LDL R8, [R1+0x454] ;  /* 0x0004540001087983 */ /* 0x001f280000100800 */
[----:B-----5:R0:W-:Y:S04]  /*4ef0*/  STL [R1+0x7bc], R7 ;  /* 0x0007bc0701007387 */ /* 0x0201e80000100800 */
[----:B0-----:R-:W2:Y:S04]  /*4f00*/  LDL.LU R7, [R1+0x8] ;  /* 0x0000080001077983 */ /* 0x001ea80000300800 */
[----:B------:R-:W2:Y:S04]  /*4f10*/  LDL R251, [R1+0x458] ;  /* 0x0004580001fb7983 */ /* 0x000ea80000100800 */
[----:B------:R-:W-:Y:S04]  /*4f20*/  STL [R1+0x7b8], R6 ;  /* 0x0007b80601007387 */ /* 0x000fe80000100800 */
[----:B------:R0:W-:Y:S04]  /*4f30*/  STL [R1+0x7b4], R5 ;  /* 0x0007b40501007387 */ /* 0x0001e80000100800 */
[----:B0-----:R-:W2:Y:S04]  /*4f40*/  LDL.LU R5, [R1+0xc] ;  /* 0x00000c0001057983 */ /* 0x001ea80000300800 */
[----:B------:R-:W2:Y:S04]  /*4f50*/  LDL R250, [R1+0x45c] ;  /* 0x00045c0001fa7983 */ /* 0x000ea80000100800 */
[----:B------:R0:W-:Y:S04]  /*4f60*/  STL [R1+0x7b0], R4 ;  /* 0x0007b00401007387 */ /* 0x0001e80000100800 */
[----:B0-----:R-:W2:Y:S04]  /*4f70*/  LDL.LU R4, [R1] ;  /* 0x0000000001047983 */ /* 0x001ea80000300800 */
[----:B------:R-:W-:Y:S04]  /*4f80*/  STL [R1+0x7ac], R3 ;  /* 0x0007ac0301007387 */ /* 0x000fe80000100800 */
[----:B------:R-:W-:Y:S04]  /*4f90*/  STL [R1+0x7a8], R2 ;  /* 0x0007a80201007387 */ /* 0x000fe80000100800 */
[----:B------:R0:W-:Y:S04]  /*4fa0*/  STL [R1+0x7a4], R0 ;  /* 0x0007a40001007387 */ /* 0x0001e80000100800 */
[----:B0-----:R-:W2:Y:S01]  /*4fb0*/  LDL R0, [R1+0x450] ;  /* 0x0004500001007983 */ /* 0x001ea20000100800 */
[----:B------:R-:W-:-:S03]  /*4fc0*/  VOTEU.ANY UP0, P5 ;  /* 0x0000000000ff7886 */ /* 0x000fc60002800100 */
[----:B---3--:R-:W3:Y:S01]  /*4fd0*/  @P4 LDG.E.128 R12, desc[UR36][R14.64+0x10] ;  /* 0x000010240e0c4981 */ /* 0x008ee2000c1e1d00 */
[----:B------:R-:W-:Y:S02]  /*4fe0*/  PLOP3.LUT P4, PT, PT, PT, UP0, 0x80, 0x8 ;  /* 0x000000000008781c */ /* 0x000fe40003f8f008 */
[----:B------:R-:W-:Y:S02]  /*4ff0*/  PLOP3.LUT P3, PT, PT, PT, UP0, 0x80, 0x8 ;  /* 0x000000000008781c */ /* 0x000fe40003f6f008 */
[----:B------:R-:W-:Y:S01]  /*5000*/  PLOP3.LUT P5, PT, PT, PT, UP0, 0x80, 0x8 ;  /* 0x000000000008781c */ /* 0x000fe20003faf008 */
[----:B----4-:R-:W-:Y:S01]  /*5010*/  FADD.FTZ R8, R8, R10 ;  /* 0x0000000a08087221 */ /* 0x010fe20000010000 */
[----:B--2---:R-:W-:Y:S01]  /*5020*/  FADD.FTZ R251, R251, R7 ;  /* 0x00000007fbfb7221 */ /* 0x004fe20000010000 */
[----:B------:R-:W-:Y:S01]  /*5030*/  FADD.FTZ R250, R250, R5 ;  /* 0x00000005fafa7221 */ /* 0x000fe20000010000 */
[----:B------:R-:W-:Y:S01]  /*5040*/  FADD.FTZ R0, R0, R4 ;  /* 0x0000000400007221 */ /* 0x000fe20000010000 */
[----:B---3--:R-:W-:-:S02]  /*5050*/  IMAD.MOV.U32 R9, RZ, RZ, R13 ;  /* 0x000000ffff097224 */ /* 0x008fc400078e000d */
[----:B------:R-:W-:Y:S02]  /*5060*/  IMAD.MOV.U32 R6, RZ, RZ, R14 ;  /* 0x000000ffff067224 */ /* 0x000fe400078e000e */
[----:B------:R-:W-:Y:S01]  /*5070*/  @P4 FMUL.FTZ R8, R8, R9 ;  /* 0x0000000908084220 */ /* 0x000fe20000410000 */
[----:B------:R-:W-:Y:S01]  /*5080*/  PLOP3.LUT P4, PT, PT, PT, UP0, 0x80, 0x8 ;  /* 0x000000000008781c */ /* 0x000fe20003f8f008 */
[----:B------:R-:W-:Y:S02]  /*5090*/  IMAD.MOV.U32 R3, RZ, RZ, R15 ;  /* 0x000000ffff037224 */ /* 0x000fe400078e000f */
[----:B------:R-:W-:Y:S01]  /*50a0*/  IMAD.MOV.U32 R2, RZ, RZ, R12 ;  /* 0x000000ffff027224 */ /* 0x000fe200078e000c */
[----:B------:R3:W5:Y:S04]  /*50b0*/  LDL.LU.64 R14, [R1+0x7d8] ;  /* 0x0007d800010e7983 */ /* 0x0007680000300a00 */
[----:B------:R3:W5:Y:S04]  /*50c0*/  LDL.LU.64 R12, [R1+0x7d0] ;  /* 0x0007d000010c7983 */ /* 0x0007680000300a00 */
[----:B------:R3:W5:Y:S01]  /*50d0*/  LDL.LU R10, [R1+0x7c8] ;  /* 0x0007c800010a7983 */ /* 0x0007620000300800 */
[----:B------:R-:W-:-:S03]  /*50e0*/  @P3 FMUL.FTZ R251, R251, R6 ;  /* 0x00000006fbfb3220 */ /* 0x000fc60000410000 */
[----:B------:R3:W5:Y:S04]  /*50f0*/  LDL.LU R9, [R1+0x7c4] ;  /* 0x0007c40001097983 */ /* 0x0007680000300800 */
[----:B------:R0:W-:Y:S01]  /*5100*/  STL [R1+0x44], R8 ;  /* 0x0000440801007387 */ /* 0x0001e20000100800 */
[----:B------:R-:W-:Y:S01]  /*5110*/  @P5 FMUL.FTZ R0, R0, R2 ;  /* 0x0000000200005220 */ /* 0x000fe20000410000 */
[----:B------:R-:W-:Y:S02]  /*5120*/  @P4 FMUL.FTZ R250, R250, R3 ;  /* 0x00000003fafa4220 */ /* 0x000fe40000410000 */
[----:B0-----:R3:W5:Y:S04]  /*5130*/  LDL.LU R8, [R1+0x7c0] ;  /* 0x0007c00001087983 */ /* 0x0017680000300800 */
[----:B------:R3:W5:Y:S04]  /*5140*/  LDL.LU R7, [R1+0x7bc] ;  /* 0x0007bc0001077983 */ /* 0x0007680000300800 */
[----:B------:R3:W5:Y:S04]  /*5150*/  LDL.LU R6, [R1+0x7b8] ;  /* 0x0007b80001067983 */ /* 0x0007680000300800 */
[----:B------:R3:W5:Y:S04]  /*5160*/  LDL.LU R5, [R1+0x7b4] ;  /* 0x0007b40001057983 */ /* 0x0007680000300800 */
[----:B------:R3:W5:Y:S04]  /*5170*/  LDL.LU R4, [R1+0x7b0] ;  /* 0x0007b00001047983 */ /* 0x0007680000300800 */
[----:B------:R3:W5:Y:S04]  /*5180*/  LDL.LU R3, [R1+0x7ac] ;  /* 0x0007ac0001037983 */ /* 0x0007680000300800 */
[----:B------:R-:W-:Y:S04]  /*5190*/  STL [R1+0x48], R251 ;  /* 0x000048fb01007387 */ /* 0x000fe80000100800 */
[----:B------:R3:W5:Y:S04]  /*51a0*/  LDL.LU R2, [R1+0x7a8] ;  /* 0x0007a80001027983 */ /* 0x0007680000300800 */
[----:B------:R0:W-:Y:S04]  /*51b0*/  STL [R1+0x40], R0 ;  /* 0x0000400001007387 */ /* 0x0001e80000100800 */
[----:B0-----:R3:W5:Y:S04]  /*51c0*/  LDL.LU R0, [R1+0x7a4] ;  /* 0x0007a40001007983 */ /* 0x0017680000300800 */
[----:B------:R3:W-:Y:S01]  /*51d0*/  STL [R1+0x4c], R250 ;  /* 0x00004cfa01007387 */ /* 0x0007e20000100800 */
[----:B------:R-:W-:Y:S05]  /*51e0*/  @P2 BRA `(.L_x_1283) ;  /* 0x0000000000542947 */ /* 0x000fea0003800000 */
[----:B-----5:R-:W-:Y:S01]  /*51f0*/  STL.64 [R1+0x7b0], R6 ;  /* 0x0007b00601007387 */ /* 0x020fe20000100a00 */
[----:B------:R-:W-:Y:S01]  /*5200*/  S2UR UR34, SR_CTAID.Y ;  /* 0x00000000002279c3 */ /* 0x000fe20000002600 */
[----:B------:R-:W0:Y:S02]  /*5210*/  LDCU UR42, c[0x0][0x3f8] ;  /* 0x00007f00ff2a77ac */ /* 0x000e240008000800 */
[----:B------:R2:W-:Y:S04]  /*5220*/  STL.64 [R1+0x7a8], R4 ;  /* 0x0007a80401007387 */ /* 0x0005e80000100a00 */
[----:B--2---:R-:W2:Y:S04]  /*5230*/  LDL R4, [R1+0x40] ;  /* 0x0000400001047983 */ /* 0x004ea80000100800 */
[----:B------:R-:W2:Y:S01]  /*5240*/  LDL R5, [R1+0x44] ;  /* 0x0000440001057983 */ /* 0x000ea20000100800 */
[----:B------:R-:W0:Y:S01]  /*5250*/  S2UR UR35, SR_CTAID.X ;  /* 0x00000000002379c3 */ /* 0x000e220000002500 */
[----:B------:R-:W-:Y:S01]  /*5260*/  IMAD.MOV.U32 R7, RZ, RZ, R250 ;  /* 0x000000ffff077224 */ /* 0x000fe200078e00fa */
[----:B------:R-:W-:Y:S01]  /*5270*/  MOV R6, R251 ;  /* 0x000000fb00067202 */ /* 0x000fe20000000f00 */
[----:B0-----:R-:W-:Y:S01]  /*5280*/  UIMAD UR42, UR34, UR42, UR35 ;  /* 0x0000002a222a72a4 */ /* 0x001fe2000f8e0223 */
[----:B------:R-:W0:Y:S05]  /*5290*/  LDCU.64 UR34, c[0x0][0x3b8] ;  /* 0x00007700ff2277ac */ /* 0x000e2a0008000a00 */
[----:B---3--:R-:W-:-:S04]  /*52a0*/  IMAD R250, R3, UR42, RZ ;  /* 0x0000002a03fa7c24 */ /* 0x008fc8000f8e02ff */
[----:B------:R-:W-:Y:S01]  /*52b0*/  IMAD R251, R250, 0xe0, RZ ;  /* 0x000000e0fafb7824 */ /* 0x000fe200078e02ff */
[----:B------:R-:W-:-:S04]  /*52c0*/  SHF.R.S32.HI R250, RZ, 0x1f, R249 ;  /* 0x0000001ffffa7819 */ /* 0x000fc800000114f9 */
[----:B------:R-:W-:-:S04]  /*52d0*/  IADD3 R249, P2, PT, R251, R249, RZ ;  /* 0x000000f9fbf97210 */ /* 0x000fc80007f5e0ff */
[----:B------:R-:W-:Y:S02]  /*52e0*/  LEA.HI.X.SX32 R251, R251, R250, 0x1, P2 ;  /* 0x000000fafbfb7211 */ /* 0x000fe400010f0eff */
[----:B0-----:R-:W-:-:S04]  /*52f0*/  LEA R250, P2, R249, UR34, 0x2 ;  /* 0x00000022f9fa7c11 */ /* 0x001fc8000f8410ff */
[----:B------:R-:W-:-:S05]  /*5300*/  LEA.HI.X R251, R249, UR35, R251, 0x2, P2 ;  /* 0x00000023f9fb7c11 */ /* 0x000fca00090f14fb */
[----:B--2---:R0:W-:Y:S04]  /*5310*/  STG.E.128 desc[UR36][R250.64], R4 ;  /* 0x00000004fa007986 */ /* 0x0041e8000c101d24 */
[----:B0-----:R4:W5:Y:S04]  /*5320*/  LDL.LU.64 R6, [R1+0x7b0] ;  /* 0x0007b00001067983 */ /* 0x0019680000300a00 */
[----:B------:R4:W5:Y:S02]  /*5330*/  LDL.LU.64 R4, [R1+0x7a8] ;  /* 0x0007a80001047983 */ /* 0x0009640000300a00 */
.L_x_1283:
[----:B------:R-:W-:Y:S05]  /*5340*/  BSYNC.RECONVERGENT B2 ;  /* 0x0000000000027941 */ /* 0x000fea0003800200 */
.L_x_1282:
[----:B------:R-:W-:Y:S04]  /*5350*/  BSSY.RECONVERGENT B2, `(.L_x_1286) ;  /* 0x0000062000027945 */ /* 0x000fe80003800200 */
[----:B------:R-:W-:Y:S05]  /*5360*/  @P0 BRA `(.L_x_1287) ;  /* 0x0000000400800947 */ /* 0x000fea0003800000 */
[----:B01----:R-:W2:Y:S01]  /*5370*/  LDL R249, [R1+0x30] ;  /* 0x0000300001f97983 */ /* 0x003ea20000100800 */
[----:B-----5:R-:W-:Y:S01]  /*5380*/  ISETP.NE.AND P5, PT, R2, RZ, PT ;  /* 0x000000ff0200720c */ /* 0x020fe20003fa5270 */
[----:B------:R-:W-:-:S12]  /*5390*/  BSSY.RECONVERGENT B3, `(.L_x_1288) ;  /* 0x0000028000037945 */ /* 0x000fd80003800200 */
        /* <DEDUP_REMOVED lines=8> */
[----:B------:R-:W3:Y:S01]  /*5420*/  @P2 LDC.64 R240, c[0x0][0x450] ;  /* 0x00011400fff02b82 */ /* 0x000ee20000000a00 */
[----:B------:R-:W-:Y:S01]  /*5430*/  PLOP3.LUT P2, PT, PT, PT, UP0, 0x80, 0x8 ;  /* 0x000000000008781c */ /* 0x000fe20003f4f008 */
[----:B0-----:R-:W-:-:S04]  /*5440*/  @P3 IMAD R242, R243, UR39, R242 ;  /* 0x00000027f3f23c24 */ /* 0x001fc8000f8e02f2 */
[----:B------:R-:W-:Y:S01]  /*5450*/  @P4 IMAD R242, R242, 0xe0, RZ ;  /* 0x000000e0f2f24824 */ /* 0x000fe200078e02ff */
[----:B------:R-:W-:-:S07]  /*5460*/  PLOP3.LUT P4, PT, PT, PT, UP0, 0x80, 0x8 ;  /* 0x000000000008781c */ /* 0x000fce0003f8f008 */
[----:B---3--:R-:W-:Y:S01]  /*5470*/  @P2 IMAD.WIDE R250, R242, 0x4, R240 ;  /* 0x00000004f2fa2825 */ /* 0x008fe200078e02f0 */
[----:B------:R-:W-:Y:S02]  /*5480*/  CS2R R242, SRZ ;  /* 0x0000000000f27805 */ /* 0x000fe4000001ff00 */
[----:B------:R-:W-:Y:S01]  /*5490*/  CS2R R240, SRZ ;  /* 0x0000000000f07805 */ /* 0x000fe2000001ff00 */
[----:B--2---:R-:W-:-:S05]  /*54a0*/  IMAD R249, R3, 0x8, R249 ;  /* 0x0000000803f97824 */ /* 0x004fca00078e02f9 */
[----:B------:R-:W-:-:S13]  /*54b0*/  ISETP.GE.AND P3, PT, R249, R248, PT ;  /* 0x000000f8f900720c */ /* 0x000fda0003f66270 */
[----:B------:R-:W-:Y:S05]  /*54c0*/  @P3 BRA `(.L_x_1289) ;  /* 0x0000000000503947 */ /* 0x000fea0003800000 */
[----:B------:R-:W0:Y:S01]  /*54d0*/  S2UR UR42, SR_CTAID.Y ;  /* 0x00000000002a79c3 */ /* 0x000e220000002600 */
[----:B------:R-:W1:Y:S01]  /*54e0*/  LDCU.64 UR34, c[0x0][0x3c8] ;  /* 0x00007900ff2277ac */ /* 0x000e620008000a00 */
[----:B0-----:R-:W-:Y:S01]  /*54f0*/  IMAD R242, R3, UR42, RZ ;  /* 0x0000002a03f27c24 */ /* 0x001fe2000f8e02ff */
[----:B------:R-:W0:Y:S04]  /*5500*/  LDCU UR42, c[0x0][0x3f8] ;  /* 0x00007f00ff2a77ac */ /* 0x000e280008000800 */
[----:B------:R-:W-:-:S04]  /*5510*/  IADD3 R241, P2, PT, R242, R0, RZ ;  /* 0x00000000f2f17210 */ /* 0x000fc80007f5e0ff */
[----:B------:R-:W-:Y:S02]  /*5520*/  LEA.HI.X.SX32 R242, R242, RZ, 0x1, P2 ;  /* 0x000000fff2f27211 */ /* 0x000fe400010f0eff */
[----:B-1----:R-:W-:-:S04]  /*5530*/  LEA R240, P2, R241, UR34, 0x2 ;  /* 0x00000022f1f07c11 */ /* 0x002fc8000f8410ff */
[----:B------:R-:W-:Y:S01]  /*5540*/  LEA.HI.X R241, R241, UR35, R242, 0x2, P2 ;  /* 0x00000023f1f17c11 */ /* 0x000fe200090f14f2 */
[----:B------:R-:W1:Y:S04]  /*5550*/  LDCU.64 UR34, c[0x0][0x3b8] ;  /* 0x00007700ff2277ac */ /* 0x000e680008000a00 */
        /* <DEDUP_REMOVED lines=8> */
[----:B-1----:R-:W-:-:S04]  /*55e0*/  LEA R240, P2, R241, UR34, 0x2 ;  /* 0x00000022f1f07c11 */ /* 0x002fc8000f8410ff */
[----:B------:R-:W-:-:S06]  /*55f0*/  LEA.HI.X R241, R241, UR35, R242, 0x2, P2 ;  /* 0x00000023f1f17c11 */ /* 0x000fcc00090f14f2 */
[----:B------:R-:W5:Y:S03]  /*5600*/  LDG.E.128 R240, desc[UR36][R240.64] ;  /* 0x00000024f0f07981 */ /* 0x000f66000c1e1d00 */
.L_x_1289:
[----:B------:R-:W-:Y:S05]  /*5610*/  BSYNC.RECONVERGENT B3 ;  /* 0x0000000000037941 */ /* 0x000fea0003800200 */
.L_x_1288:
[----:B------:R-:W-:Y:S04]  /*5620*/  STL.64 [R1+0x7c8], R10 ;  /* 0x0007c80a01007387 */ /* 0x000fe80000100a00 */
[----:B------:R0:W-:Y:S04]  /*5630*/  STL.64 [R1+0x7c0], R8 ;  /* 0x0007c00801007387 */ /* 0x0001e80000100a00 */
[----:B------:R1:W-:Y:S04]  /*5640*/  STL [R1+0x7b8], R6 ;  /* 0x0007b80601007387 */ /* 0x0003e80000100800 */
[----:B0-----:R-:W2:Y:S04]  /*5650*/  @P4 LDG.E.128 R8, desc[UR36][R250.64+0x20] ;  /* 0x00002024fa084981 */ /* 0x001ea8000c1e1d00 */
[----:B-1----:R-:W3:Y:S04]  /*5660*/  LDL R6, [R1+0x444] ;  /* 0x0004440001067983 */ /* 0x002ee80000100800 */
[----:B------:R0:W-:Y:S04]  /*5670*/  STL [R1+0x7b4], R5 ;  /* 0x0007b40501007387 */ /* 0x0001e80000100800 */
[----:B0-----:R-:W4:Y:S04]  /*5680*/  LDL R5, [R1+0x448] ;  /* 0x0004480001057983 */ /* 0x001f280000100800 */
[----:B------:R-:W-:Y:S04]  /*5690*/  STL [R1+0x7b0], R4 ;  /* 0x0007b00401007387 */ /* 0x000fe80000100800 */
[----:B------:R-:W-:Y:S04]  /*56a0*/  STL [R1+0x7ac], R3 ;  /* 0x0007ac0301007387 */ /* 0x000fe80000100800 */
[----:B------:R0:W-:Y:S04]  /*56b0*/  STL [R1+0x7a8], R2 ;  /* 0x0007a80201007387 */ /* 0x0001e80000100800 */
[----:B0-----:R-:W4:Y:S04]  /*56c0*/  LDL R2, [R1+0x44c] ;  /* 0x00044c0001027983 */ /* 0x001f280000100800 */
[----:B------:R0:W-:Y:S04]  /*56d0*/  STL [R1+0x7a4], R0 ;  /* 0x0007a40001007387 */ /* 0x0001e80000100800 */
[----:B0-----:R-:W4:Y:S01]  /*56e0*/  LDL R0, [R1+0x440] ;  /* 0x0004400001007983 */ /* 0x001f220000100800 */
[----:B------:R-:W-:Y:S01]  /*56f0*/  VOTEU.ANY UP0, P5 ;  /* 0x0000000000ff7886 */ /* 0x000fe20002800100 */
[----:B------:R-:W-:-:S02]  /*5700*/  PLOP3.LUT P2, PT, PT, PT, UP0, 0x80, 0x8 ;  /* 0x000000000008781c */ /* 0x000fc40003f4f008 */
[----:B------:R-:W-:Y:S01]  /*5710*/  PLOP3.LUT P3, PT, PT, PT, UP0, 0x80, 0x8 ;  /* 0x000000000008781c */ /* 0x000fe20003f6f008 */
[----:B--2---:R-:W-:Y:S01]  /*5720*/  IMAD.MOV.U32 R4, RZ, RZ, R9 ;  /* 0x000000ffff047224 */ /* 0x004fe200078e0009 */
[----:B------:R-:W-:Y:S01]  /*5730*/  MOV R250, R8 ;  /* 0x0000000800fa7202 */ /* 0x000fe20000000f00 */
[----:B------:R-:W-:Y:S02]  /*5740*/  IMAD.MOV.U32 R3, RZ, RZ, R10 ;  /* 0x000000ffff037224 */ /* 0x000fe400078e000a */
[----:B------:R-:W-:Y:S02]  /*5750*/  IMAD.MOV.U32 R251, RZ, RZ, R11 ;  /* 0x000000fffffb7224 */ /* 0x000fe400078e000b */
[----:B---3-5:R-:W-:Y:S01]  /*5760*/  FADD.FTZ R241, R6, R241 ;  /* 0x000000f106f17221 */ /* 0x028fe20000010000 */
[----:B------:R0:W5:Y:S04]  /*5770*/  LDL.LU.64 R10, [R1+0x7c8] ;  /* 0x0007c800010a7983 */ /* 0x0001680000300a00 */
[----:B------:R0:W5:Y:S01]  /*5780*/  LDL.LU.64 R8, [R1+0x7c0] ;  /* 0x0007c00001087983 */ /* 0x0001620000300a00 */
[----:B------:R-:W-:-:S03]  /*5790*/  @P2 FMUL.FTZ R241, R241, R4 ;  /* 0x00000004f1f12220 */ /* 0x000fc60000410000 */
[----:B------:R0:W5:Y:S01]  /*57a0*/  LDL.LU R6, [R1+0x7b8] ;  /* 0x0007b80001067983 */ /* 0x0001620000300800 */
[----:B----4-:R-:W-:-:S03]  /*57b0*/  FADD.FTZ R242, R5, R242 ;  /* 0x000000f205f27221 */ /* 0x010fc60000010000 */
[----:B------:R0:W5:Y:S01]  /*57c0*/  LDL.LU R5, [R1+0x7b4] ;  /* 0x0007b40001057983 */ /* 0x0001620000300800 */
[----:B------:R-:W-:-:S03]  /*57d0*/  @P3 FMUL.FTZ R242, R242, R3 ;  /* 0x00000003f2f23220 */ /* 0x000fc60000410000 */
[----:B------:R0:W5:Y:S04]  /*57e0*/  LDL.LU R4, [R1+0x7b0] ;  /* 0x0007b00001047983 */ /* 0x0001680000300800 */
[----:B------:R0:W5:Y:S01]  /*57f0*/  LDL.LU R3, [R1+0x7ac] ;  /* 0x0007ac0001037983 */ /* 0x0001620000300800 */
[----:B------:R-:W-:-:S03]  /*5800*/  FADD.FTZ R243, R2, R243 ;  /* 0x000000f302f37221 */ /* 0x000fc60000010000 */
[----:B------:R0:W5:Y:S01]  /*5810*/  LDL.LU R2, [R1+0x7a8] ;  /* 0x0007a80001027983 */ /* 0x0001620000300800 */
[----:B------:R-:W-:-:S03]  /*5820*/  FADD.FTZ R240, R0, R240 ;  /* 0x000000f000f07221 */ /* 0x000fc60000010000 */
[----:B------:R0:W5:Y:S01]  /*5830*/  LDL.LU R0, [R1+0x7a4] ;  /* 0x0007a40001007983 */ /* 0x0001620000300800 */
[----:B------:R-:W-:Y:S02]  /*5840*/  ISETP.GE.AND P2, PT, R249, R248, PT ;  /* 0x000000f8f900720c */ /* 0x000fe40003f46270 */
[----:B------:R-:W-:Y:S02]  /*5850*/  PLOP3.LUT P4, PT, PT, PT, UP0, 0x80, 0x8 ;  /* 0x000000000008781c */ /* 0x000fe40003f8f008 */
[----:B------:R-:W-:-:S11]  /*5860*/  PLOP3.LUT P5, PT, PT, PT, UP0, 0x80, 0x8 ;  /* 0x000000000008781c */ /* 0x000fd60003faf008 */
[----:B------:R-:W-:Y:S02]  /*5870*/  @P4 FMUL.FTZ R243, R243, R251 ;  /* 0x000000fbf3f34220 */ /* 0x000fe40000410000 */
[----:B------:R-:W-:Y:S01]  /*5880*/  @P5 FMUL.FTZ R240, R240, R250 ;  /* 0x000000faf0f05220 */ /* 0x000fe20000410000 */
[----:B0-----:R-:W-:Y:S06]  /*5890*/  @P2 BRA `(.L_x_1287) ;  /* 0x0000000000342947 */ /* 0x001fec0003800000 */
[----:B------:R-:W-:Y:S01]  /*58a0*/  S2UR UR34, SR_CTAID.Y ;  /* 0x00000000002279c3 */ /* 0x000fe20000002600 */
[----:B------:R-:W0:Y:S07]  /*58b0*/  LDCU UR42, c[0x0][0x3f8] ;  /* 0x00007f00ff2a77ac */ /* 0x000e2e0008000800 */
[----:B------:R-:W0:Y:S02]  /*58c0*/  S2UR UR35, SR_CTAID.X ;  /* 0x00000000002379c3 */ /* 0x000e240000002500 */
[----:B0-----:R-:W-:Y:S01]  /*58d0*/  UIMAD UR42, UR34, UR42, UR35 ;  /* 0x0000002a222a72a4 */ /* 0x001fe2000f8e0223 */
[----:B------:R-:W0:Y:S05]  /*58e0*/  LDCU.64 UR34, c[0x0][0x3b8] ;  /* 0x00007700ff2277ac */ /* 0x000e2a0008000a00 */
[----:B-----5:R-:W-:-:S04]  /*58f0*/  IMAD R250, R3, UR42, RZ ;  /* 0x0000002a03fa7c24 */ /* 0x020fc8000f8e02ff */
[----:B------:R-:W-:Y:S01]  /*5900*/  IMAD R251, R250, 0xe0, RZ ;  /* 0x000000e0fafb7824 */ /* 0x000fe200078e02ff */
[----:B------:R-:W-:-:S04]  /*5910*/  SHF.R.S32.HI R250, RZ, 0x1f, R249 ;  /* 0x0000001ffffa7819 */ /* 0x000fc800000114f9 */
[----:B------:R-:W-:-:S04]  /*5920*/  IADD3 R249, P2, PT, R251, R249, RZ ;  /* 0x000000f9fbf97210 */ /* 0x000fc80007f5e0ff */
[----:B------:R-:W-:Y:S02]  /*5930*/  LEA.HI.X.SX32 R251, R251, R250, 0x1, P2 ;  /* 0x000000fafbfb7211 */ /* 0x000fe400010f0eff */
[----:B0-----:R-:W-:-:S04]  /*5940*/  LEA R250, P2, R249, UR34, 0x2 ;  /* 0x00000022f9fa7c11 */ /* 0x001fc8000f8410ff */
[----:B------:R-:W-:-:S05]  /*5950*/  LEA.HI.X R251, R249, UR35, R251, 0x2, P2 ;  /* 0x00000023f9fb7c11 */ /* 0x000fca00090f14fb */
[----:B------:R0:W-:Y:S04]  /*5960*/  STG.E.128 desc[UR36][R250.64], R240 ;  /* 0x000000f0fa007986 */ /* 0x0001e8000c101d24 */
.L_x_1287:
[----:B------:R-:W-:Y:S05]  /*5970*/  BSYNC.RECONVERGENT B2 ;  /* 0x0000000000027941 */ /* 0x000fea0003800200 */
.L_x_1286:
[----:B------:R-:W-:Y:S04]  /*5980*/  BSSY.RECONVERGENT B2, `(.L_x_1290) ;  /* 0x0000062000027945 */ /* 0x000fe80003800200 */
[----:B------:R-:W-:Y:S05]  /*5990*/  @P0 BRA `(.L_x_1291) ;  /* 0x0000000400800947 */ /* 0x000fea0003800000 */
        /* <DEDUP_REMOVED lines=9> */
[----:B------:R-:W-:-:S13]  /*5a30*/  PLOP3.LUT P3, PT, PT, PT, UP0, 0x80, 0x8 ;  /* 0x000000000008781c */ /* 0x000fda0003f6f008 */
[----:B------:R-:W3:Y:S01]  /*5a40*/  @P3 LDC.64 R236, c[0x0][0x450] ;  /* 0x00011400ffec3b82 */ /* 0x000ee20000000a00 */
[----:B0-----:R-:W-:Y:S01]  /*5a50*/  @P2 IMAD R238, R239, UR39, R238 ;  /* 0x00000027efee2c24 */ /* 0x001fe2000f8e02ee */
[----:B------:R-:W-:Y:S01]  /*5a60*/  PLOP3.LUT P2, PT, PT, PT, UP0, 0x80, 0x8 ;  /* 0x000000000008781c */ /* 0x000fe20003f4f008 */
[----:B------:R-:W-:Y:S02]  /*5a70*/  IMAD.SHL.U32 R239, R252, 0x4, RZ ;  /* 0x00000004fcef7824 */ /* 0x000fe400078e00ff */
[----:B------:R-:W-:Y:S01]  /*5a80*/  @P4 IMAD R238, R238, 0xe0, RZ ;  /* 0x000000e0eeee4824 */ /* 0x000fe200078e02ff */
[----:B------:R-:W-:Y:S01]  /*5a90*/  PLOP3.LUT P4, PT, PT, PT, UP0, 0x80, 0x8 ;  /* 0x000000000008781c */ /* 0x000fe20003f8f008 */
[----:B-1----:R-:W-:-:S05]  /*5aa0*/  IMAD R249, R3, 0x8, R239 ;  /* 0x0000000803f97824 */ /* 0x002fca00078e02ef */
[----:B------:R-:W-:-:S03]  /*5ab0*/  ISETP.GE.AND P3, PT, R249, R248, PT ;  /* 0x000000f8f900720c */ /* 0x000fc60003f66270 */
[----:B---3--:R-:W-:Y:S01]  /*5ac0*/  @P2 IMAD.WIDE R250, R238, 0x4, R236 ;  /* 0x00000004eefa2825 */ /* 0x008fe200078e02ec */
[----:B------:R-:W-:Y:S02]  /*5ad0*/  CS2R R238, SRZ ;  /* 0x0000000000ee7805 */ /* 0x000fe4000001ff00 */
[----:B------:R-:W-:-:S07]  /*5ae0*/  CS2R R236, SRZ ;  /* 0x0000000000ec7805 */ /* 0x000fce000001ff00 */
        /* <DEDUP_REMOVED lines=18> */
[----:B-1----:R-:W-:-:S04]  /*5c10*/  LEA R236, P2, R237, UR34, 0x2 ;  /* 0x00000022edec7c11 */ /* 0x002fc8000f8410ff */
[----:B------:R-:W-:-:S06]  /*5c20*/  LEA.HI.X R237, R237, UR35, R238, 0x2, P2 ;  /* 0x00000023eded7c11 */ /* 0x000fcc00090f14ee */
[----:B------:R-:W5:Y:S03]  /*5c30*/  LDG.E.128 R236, desc[UR36][R236.64] ;  /* 0x00000024ecec7981 */ /* 0x000f66000c1e1d00 */
.L_x_1293:
[----:B------:R-:W-:Y:S05]  /*5c40*/  BSYNC.RECONVERGENT B3 ;  /* 0x0000000000037941 */ /* 0x000fea0003800200 */
.L_x_1292:
[----:B------:R-:W-:Y:S04]  /*5c50*/  STL.64 [R1+0x7c8], R10 ;  /* 0x0007c80a01007387 */ /* 0x000fe80000100a00 */
[----:B------:R0:W-:Y:S04]  /*5c60*/  STL.64 [R1+0x7c0], R8 ;  /* 0x0007c00801007387 */ /* 0x0001e80000100a00 */
[----:B------:R1:W-:Y:S04]  /*5c70*/  STL [R1+0x7b8], R6 ;  /* 0x0007b80601007387 */ /* 0x0003e80000100800 */
[----:B0-----:R-:W3:Y:S04]  /*5c80*/  @P4 LDG.E.128 R8, desc[UR36][R250.64+0x30] ;  /* 0x00003024fa084981 */ /* 0x001ee8000c1e1d00 */
[----:B-1----:R-:W2:Y:S04]  /*5c90*/  LDL R6, [R1+0x434] ;  /* 0x0004340001067983 */ /* 0x002ea80000100800 */
        /* <DEDUP_REMOVED lines=11> */
[----:B---3--:R-:W-:Y:S01]  /*5d50*/  IMAD.MOV.U32 R4, RZ, RZ, R9 ;  /* 0x000000ffff047224 */ /* 0x008fe200078e0009 */
[----:B------:R-:W-:Y:S01]  /*5d60*/  MOV R250, R8 ;  /* 0x0000000800fa7202 */ /* 0x000fe20000000f00 */
[----:B------:R-:W-:Y:S02]  /*5d70*/  IMAD.MOV.U32 R3, RZ, RZ, R10 ;  /* 0x000000ffff037224 */ /* 0x000fe400078e000a */
[----:B------:R-:W-:Y:S02]  /*5d80*/  IMAD.MOV.U32 R251, RZ, RZ, R11 ;  /* 0x000000fffffb7224 */ /* 0x000fe400078e000b */
[----:B--2--5:R-:W-:Y:S01]  /*5d90*/  FADD.FTZ R237, R6, R237 ;  /* 0x000000ed06ed7221 */ /* 0x024fe20000010000 */
        /* <DEDUP_REMOVED lines=32> */
.L_x_1291:
[----:B------:R-:W-:Y:S05]  /*5fa0*/  BSYNC.RECONVERGENT B2 ;  /* 0x0000000000027941 */ /* 0x000fea0003800200 */
.L_x_1290:
        /* <DEDUP_REMOVED lines=44> */
.L_x_1297:
[----:B------:R-:W-:Y:S05]  /*6270*/  BSYNC.RECONVERGENT B3 ;  /* 0x0000000000037941 */ /* 0x000fea0003800200 */
.L_x_1296:
        /* <DEDUP_REMOVED lines=16> */
[----:B--2---:R-:W-:Y:S02]  /*6380*/  IMAD.MOV.U32 R4, RZ, RZ, R9 ;  /* 0x000000ffff047224 */ /* 0x004fe400078e0009 */
[----:B------:R-:W-:Y:S02]  /*6390*/  IMAD.MOV.U32 R3, RZ, RZ, R10 ;  /* 0x000000ffff037224 */ /* 0x000fe400078e000a */
[----:B------:R-:W-:Y:S02]  /*63a0*/  IMAD.MOV.U32 R251, RZ, RZ, R11 ;  /* 0x000000fffffb7224 */ /* 0x000fe400078e000b */
[----:B---3-5:R-:W-:Y:S01]  /*63b0*/  FADD.FTZ R233, R6, R233 ;  /* 0x000000e906e97221 */ /* 0x028fe20000010000 */
[----:B------:R-:W-:Y:S01]  /*63c0*/  IMAD.MOV.U32 R250, RZ, RZ, R8 ;  /* 0x000000fffffa7224 */ /* 0x000fe200078e0008 */
[----:B------:R0:W5:Y:S02]  /*63d0*/  LDL.LU.64 R10, [R1+0x7c8] ;  /* 0x0007c800010a7983 */ /* 0x0001640000300a00 */
[----:B------:R-:W-:-:S02]  /*63e0*/  @P2 FMUL.FTZ R233, R233, R4 ;  /* 0x00000004e9e92220 */ /* 0x000fc40000410000 */
[----:B------:R0:W5:Y:S04]  /*63f0*/  LDL.LU.64 R8, [R1+0x7c0] ;  /* 0x0007c00001087983 */ /* 0x0001680000300a00 */
        /* <DEDUP_REMOVED lines=29> */
.L_x_1295:
[----:B------:R-:W-:Y:S05]  /*65d0*/  BSYNC.RECONVERGENT B2 ;  /* 0x0000000000027941 */ /* 0x000fea0003800200 */
.L_x_1294:
[----:B------:R-:W-:Y:S04]  /*65e0*/  BSSY.RECONVERGENT B2, `(.L_x_1298) ;  /* 0x0000064000027945 */ /* 0x000fe80003800200 */
[----:B------:R-:W-:Y:S05]  /*65f0*/  @P0 BRA `(.L_x_1299) ;  /* 0x0000000400880947 */ /* 0x000fea0003800000 */
[----:B-----5:R-:W-:Y:S01]  /*6600*/  ISETP.NE.AND P5, PT, R2, RZ, PT ;  /* 0x000000ff0200720c */ /* 0x020fe20003fa5270 */
[----:B------:R-:W-:Y:S01]  /*6610*/  BSSY.RECONVERGENT B3, `(.L_x_1300) ;  /* 0x000002a000037945 */ /* 0x000fe20003800200 */
[----:B01----:R-:W-:-:S11]  /*6620*/  LEA R249, R3, R252, 0x2 ;  /* 0x000000fc03f97211 */ /* 0x003fd600078e10ff */
        /* <DEDUP_REMOVED lines=13> */
[----:B------:R-:W-:Y:S02]  /*6700*/  PLOP3.LUT P4, PT, PT, PT, UP0, 0x80, 0x8 ;  /* 0x000000000008781c */ /* 0x000fe40003f8f008 */
[----:B------:R-:W-:-:S07]  /*6710*/  ISETP.GE.AND P3, PT, R231, R248, PT ;  /* 0x000000f8e700720c */ /* 0x000fce0003f66270 */
[----:B---3--:R-:W-:Y:S01]  /*6720*/  @P2 IMAD.WIDE R250, R230, 0x4, R228 ;  /* 0x00000004e6fa2825 */ /* 0x008fe200078e02e4 */
[----:B------:R-:W-:Y:S02]  /*6730*/  CS2R R230, SRZ ;  /* 0x0000000000e67805 */ /* 0x000fe4000001ff00 */
[----:B------:R-:W-:-:S03]  /*6740*/  CS2R R228, SRZ ;  /* 0x0000000000e47805 */ /* 0x000fc6000001ff00 */
[----:B------:R-:W-:Y:S05]  /*6750*/  @P3 BRA `(.L_x_1301) ;  /* 0x0000000000543947 */ /* 0x000fea0003800000 */
[----:B------:R-:W0:Y:S01]  /*6760*/  S2UR UR42, SR_CTAID.Y ;  /* 0x00000000002a79c3 */ /* 0x000e220000002600 */
[----:B------:R-:W1:Y:S01]  /*6770*/  LDCU.64 UR34, c[0x0][0x3c8] ;  /* 0x00007900ff2277ac */ /* 0x000e620008000a00 */
[----:B0-----:R-:W-:-:S05]  /*6780*/  IMAD R230, R3, UR42, RZ ;  /* 0x0000002a03e67c24 */ /* 0x001fca000f8e02ff */
[----:B------:R-:W-:-:S04]  /*6790*/  IADD3 R229, P2, PT, R230, R0, RZ ;  /* 0x00000000e6e57210 */ /* 0x000fc80007f5e0ff */
[----:B------:R-:W-:Y:S02]  /*67a0*/  LEA.HI.X.SX32 R230, R230, RZ, 0x1, P2 ;  /* 0x000000ffe6e67211 */ /* 0x000fe400010f0eff */
[C---:B-1----:R-:W-:Y:S01]  /*67b0*/  LEA R228, P2, R229.reuse, UR34, 0x2 ;  /* 0x00000022e5e47c11 */ /* 0x042fe2000f8410ff */
[----:B------:R-:W0:Y:S03]  /*67c0*/  LDCU UR34, c[0x0][0x3f8] ;  /* 0x00007f00ff2277ac */ /* 0x000e260008000800 */
[----:B------:R-:W-:-:S05]  /*67d0*/  LEA.HI.X R229, R229, UR35, R230, 0x2, P2 ;  /* 0x00000023e5e57c11 */ /* 0x000fca00090f14e6 */
[----:B------:R0:W3:Y:S01]  /*67e0*/  LDG.E R228, desc[UR36][R228.64] ;  /* 0x00000024e4e47981 */ /* 0x0000e2000c1e1900 */
[C---:B------:R-:W-:Y:S02]  /*67f0*/  IMAD R230, R3.reuse, UR44, RZ ;  /* 0x0000002c03e67c24 */ /* 0x040fe4000f8e02ff */
[----:B0-----:R-:W-:Y:S01]  /*6800*/  IMAD R229, R3, UR34, RZ ;  /* 0x0000002203e57c24 */ /* 0x001fe2000f8e02ff */
[----:B------:R-:W0:Y:S03]  /*6810*/  LDCU.64 UR34, c[0x0][0x3b8] ;  /* 0x00007700ff2277ac */ /* 0x000e260008000a00 */
[----:B---3--:R-:W-:-:S04]  /*6820*/  IMAD R229, R229, R228, RZ ;  /* 0x000000e4e5e57224 */ /* 0x008fc800078e02ff */
[----:B------:R-:W-:-:S04]  /*6830*/  IMAD R229, R229, 0x38, R249 ;  /* 0x00000038e5e57824 */ /* 0x000fc800078e02f9 */
[----:B------:R-:W-:-:S05]  /*6840*/  IMAD.SHL.U32 R229, R229, 0x4, RZ ;  /* 0x00000004e5e57824 */ /* 0x000fca00078e00ff */
[----:B------:R-:W-:Y:S02]  /*6850*/  SHF.R.S32.HI R228, RZ, 0x1f, R229 ;  /* 0x0000001fffe47819 */ /* 0x000fe400000114e5 */
[----:B------:R-:W-:-:S04]  /*6860*/  IADD3 R229, P2, PT, R230, R229, RZ ;  /* 0x000000e5e6e57210 */ /* 0x000fc80007f5e0ff */
[----:B------:R-:W-:Y:S02]  /*6870*/  LEA.HI.X.SX32 R230, R230, R228, 0x1, P2 ;  /* 0x000000e4e6e67211 */ /* 0x000fe400010f0eff */
[----:B0-----:R-:W-:-:S04]  /*6880*/  LEA R228, P2, R229, UR34, 0x2 ;  /* 0x00000022e5e47c11 */ /* 0x001fc8000f8410ff */
[----:B------:R-:W-:-:S06]  /*6890*/  LEA.HI.X R229, R229, UR35, R230, 0x2, P2 ;  /* 0x00000023e5e57c11 */ /* 0x000fcc00090f14e6 */
[----:B------:R-:W5:Y:S03]  /*68a0*/  LDG.E.128 R228, desc[UR36][R228.64] ;  /* 0x00000024e4e47981 */ /* 0x000f66000c1e1d00 */
.L_x_1301:
[----:B------:R-:W-:Y:S05]  /*68b0*/  BSYNC.RECONVERGENT B3 ;  /* 0x0000000000037941 */ /* 0x000fea0003800200 */
.L_x_1300:
        /* <DEDUP_REMOVED lines=34> */
[----:B------:R-:W-:Y:S01]  /*6ae0*/  IMAD.SHL.U32 R249, R249, 0x4, RZ ;  /* 0x00000004f9f97824 */ /* 0x000fe200078e00ff */
[----:B------:R-:W-:Y:S02]  /*6af0*/  PLOP3.LUT P4, PT, PT, PT, UP0, 0x80, 0x8 ;  /* 0x000000000008781c */ /* 0x000fe40003f8f008 */
[----:B------:R-:W-:Y:S02]  /*6b00*/  PLOP3.LUT P5, PT, PT, PT, UP0, 0x80, 0x8 ;  /* 0x000000000008781c */ /* 0x000fe40003faf008 */
[----:B------:R-:W-:-:S09]  /*6b10*/  ISETP.GE.AND P2, PT, R249, R248, PT ;  /* 0x000000f8f900720c */ /* 0x000fd20003f46270 */
[----:B------:R-:W-:Y:S02]  /*6b20*/  @P4 FMUL.FTZ R231, R231, R251 ;  /* 0x000000fbe7e74220 */ /* 0x000fe40000410000 */
[----:B------:R-:W-:Y:S02]  /*6b30*/  @P5 FMUL.FTZ R228, R228, R250 ;  /* 0x000000fae4e45220 */ /* 0x000fe40000410000 */
[----:B0-----:R-:W-:Y:S05]  /*6b40*/  @P2 BRA `(.L_x_1299) ;  /* 0x0000000000342947 */ /* 0x001fea0003800000 */
[----:B------:R-:W-:Y:S01]  /*6b50*/  S2UR UR34, SR_CTAID.Y ;  /* 0x00000000002279c3 */ /* 0x000fe20000002600 */
[----:B------:R-:W0:Y:S01]  /*6b60*/  LDCU UR42, c[0x0][0x3f8] ;  /* 0x00007f00ff2a77ac */ /* 0x000e220008000800 */
[----:B------:R-:W-:-:S06]  /*6b70*/  SHF.R.S32.HI R251, RZ, 0x1f, R249 ;  /* 0x0000001ffffb7819 */ /* 0x000fcc00000114f9 */
[----:B------:R-:W0:Y:S02]  /*6b80*/  S2UR UR35, SR_CTAID.X ;  /* 0x00000000002379c3 */ /* 0x000e240000002500 */
[----:B0-----:R-:W-:Y:S01]  /*6b90*/  UIMAD UR42, UR34, UR42, UR35 ;  /* 0x0000002a222a72a4 */ /* 0x001fe2000f8e0223 */
[----:B------:R-:W0:Y:S05]  /*6ba0*/  LDCU.64 UR34, c[0x0][0x3b8] ;  /* 0x00007700ff2277ac */ /* 0x000e2a0008000a00 */
[----:B-----5:R-:W-:-:S04]  /*6bb0*/  IMAD R250, R3, UR42, RZ ;  /* 0x0000002a03fa7c24 */ /* 0x020fc8000f8e02ff */
[----:B------:R-:W-:-:S05]  /*6bc0*/  IMAD R250, R250, 0xe0, RZ ;  /* 0x000000e0fafa7824 */ /* 0x000fca00078e02ff */
[----:B------:R-:W-:-:S04]  /*6bd0*/  IADD3 R249, P2, PT, R250, R249, RZ ;  /* 0x000000f9faf97210 */ /* 0x000fc80007f5e0ff */
[----:B------:R-:W-:Y:S02]  /*6be0*/  LEA.HI.X.SX32 R251, R250, R251, 0x1, P2 ;  /* 0x000000fbfafb7211 */ /* 0x000fe400010f0eff */
[----:B0-----:R-:W-:-:S04]  /*6bf0*/  LEA R250, P2, R249, UR34, 0x2 ;  /* 0x00000022f9fa7c11 */ /* 0x001fc8000f8410ff */
[----:B------:R-:W-:-:S05]  /*6c00*/  LEA.HI.X R251, R249, UR35, R251, 0x2, P2 ;  /* 0x00000023f9fb7c11 */ /* 0x000fca00090f14fb */
[----:B------:R0:W-:Y:S04]  /*6c10*/  STG.E.128 desc[UR36][R250.64], R228 ;  /* 0x000000e4fa007986 */ /* 0x0001e8000c101d24 */
.L_x_1299:
[----:B------:R-:W-:Y:S05]  /*6c20*/  BSYNC.RECONVERGENT B2 ;  /* 0x0000000000027941 */ /* 0x000fea0003800200 */
.L_x_1298:
[----:B------:R-:W-:Y:S04]  /*6c30*/  BSSY.RECONVERGENT B2, `(.L_x_1302) ;  /* 0x0000068000027945 */ /* 0x000fe80003800200 */
[----:B------:R-:W-:Y:S05]  /*6c40*/  @P0 BRA `(.L_x_1303) ;  /* 0x0000000400980947 */ /* 0x000fea0003800000 */
[----:B-----5:R-:W-:Y:S01]  /*6c50*/  ISETP.NE.AND P5, PT, R2, RZ, PT ;  /* 0x000000ff0200720c */ /* 0x020fe20003fa5270 */
[----:B01----:R-:W-:Y:S01]  /*6c60*/  IMAD R249, R3, 0x4, R252 ;  /* 0x0000000403f97824 */ /* 0x003fe200078e02fc */
[----:B------:R-:W-:Y:S03]  /*6c70*/  BSSY.RECONVERGENT B3, `(.L_x_1304) ;  /* 0x000002b000037945 */ /* 0x000fe60003800200 */
[----:B------:R-:W-:-:S04]  /*6c80*/  IMAD.IADD R227, R249, 0x1, R3 ;  /* 0x00000001f9e37824 */ /* 0x000fc800078e0203 */
[----:B------:R-:W-:-:S04]  /*6c90*/  IMAD.SHL.U32 R227, R227, 0x4, RZ ;  /* 0x00000004e3e37824 */ /* 0x000fc800078e00ff */
[----:B------:R-:W-:Y:S01]  /*6ca0*/  VOTEU.ANY UP0, P5 ;  /* 0x0000000000ff7886 */ /* 0x000fe20002800100 */
[----:B------:R-:W-:Y:S02]  /*6cb0*/  PLOP3.LUT P2, PT, PT, PT, UP0, 0x80, 0x8 ;  /* 0x000000000008781c */ /* 0x000fe40003f4f008 */
[----:B------:R-:W-:Y:S02]  /*6cc0*/  PLOP3.LUT P3, PT, PT, PT, UP0, 0x80, 0x8 ;  /* 0x000000000008781c */ /* 0x000fe40003f6f008 */
[----:B------:R-:W-:-:S09]  /*6cd0*/  ISETP.GE.AND P4, PT, R227, R248, PT ;  /* 0x000000f8e300720c */ /* 0x000fd20003f86270 */
[----:B------:R-:W0:Y:S01]  /*6ce0*/  @P2 S2R R226, SR_CTAID.X ;  /* 0x0000000000e22919 */ /* 0x000e220000002500 */
[----:B------:R-:W-:Y:S01]  /*6cf0*/  PLOP3.LUT P2, PT, PT, PT, UP0, 0x80, 0x8 ;  /* 0x000000000008781c */ /* 0x000fe20003f4f008 */
[----:B------:R-:W0:Y:S01]  /*6d00*/  @P3 LDC R224, c[0x0][0x3f8] ;  /* 0x0000fe00ffe03b82 */ /* 0x000e220000000800 */
[----:B------:R-:W-:-:S11]  /*6d10*/  PLOP3.LUT P3, PT, PT, PT, UP0, 0x80, 0x8 ;  /* 0x000000000008781c */ /* 0x000fd60003f6f008 */
[----:B0-----:R-:W-:Y:S01]  /*6d20*/  @P2 IMAD R226, R224, UR39, R226 ;  /* 0x00000027e0e22c24 */ /* 0x001fe2000f8e02e2 */
[----:B------:R-:W-:Y:S01]  /*6d30*/  PLOP3.LUT P2, PT, PT, PT, UP0, 0x80, 0x8 ;  /* 0x000000000008781c */ /* 0x000fe20003f4f008 */
[----:B------:R-:W3:Y:S01]  /*6d40*/  @P3 LDC.64 R224, c[0x0][0x450] ;  /* 0x00011400ffe03b82 */ /* 0x000ee20000000a00 */
[----:B------:R-:W-:-:S11]  /*6d50*/  PLOP3.LUT P3, PT, PT, PT, UP0, 0x80, 0x8 ;  /* 0x000000000008781c */ /* 0x000fd60003f6f008 */
[----:B------:R-:W-:Y:S01]  /*6d60*/  @P2 IMAD R226, R226, 0xe0, RZ ;  /* 0x000000e0e2e22824 */ /* 0x000fe200078e02ff */
[----:B------:R-:W-:-:S03]  /*6d70*/  PLOP3.LUT P2, PT, PT, PT, UP0, 0x80, 0x8 ;  /* 0x000000000008781c */ /* 0x000fc60003f4f008 */
[----:B---3--:R-:W-:Y:S01]  /*6d80*/  @P3 IMAD.WIDE R250, R226, 0x4, R224 ;  /* 0x00000004e2fa3825 */ /* 0x008fe200078e02e0 */
[----:B------:R-:W-:Y:S02]  /*6d90*/  CS2R R226, SRZ ;  /* 0x0000000000e27805 */ /* 0x000fe4000001ff00 */
[----:B------:R-:W-:Y:S01]  /*6da0*/  CS2R R224, SRZ ;  /* 0x0000000000e07805 */ /* 0x000fe2000001ff00 */
[----:B------:R-:W-:Y:S06]  /*6db0*/  @P4 BRA `(.L_x_1305) ;  /* 0x0000000000584947 */ /* 0x000fec0003800000 */
        /* <DEDUP_REMOVED lines=9> */
[----:B------:R-:W-:Y:S02]  /*6e50*/  IMAD.IADD R227, R249, 0x1, R3 ;  /* 0x00000001f9e37824 */ /* 0x000fe400078e0203 */
[C---:B------:R-:W-:Y:S02]  /*6e60*/  IMAD R226, R3.reuse, UR44, RZ ;  /* 0x0000002c03e27c24 */ /* 0x040fe4000f8e02ff */
[----:B0-----:R-:W-:Y:S01]  /*6e70*/  IMAD R225, R3, UR34, RZ ;  /* 0x0000002203e17c24 */ /* 0x001fe2000f8e02ff */
[----:B------:R-:W0:Y:S03]  /*6e80*/  LDCU.64 UR34, c[0x0][0x3b8] ;  /* 0x00007700ff2277ac */ /* 0x000e260008000a00 */
[----:B---3--:R-:W-:-:S04]  /*6e90*/  IMAD R225, R225, R224, RZ ;  /* 0x000000e0e1e17224 */ /* 0x008fc800078e02ff */
[----:B------:R-:W-:-:S05]  /*6ea0*/  IMAD R225, R225, 0x38, R227 ;  /* 0x00000038e1e17824 */ /* 0x000fca00078e02e3 */
[----:B------:R-:W-:-:S04]  /*6eb0*/  SHF.L.U32 R225, R225, 0x2, RZ ;  /* 0x00000002e1e17819 */ /* 0x000fc800000006ff */
[----:B------:R-:W-:Y:S02]  /*6ec0*/  SHF.R.S32.HI R224, RZ, 0x1f, R225 ;  /* 0x0000001fffe07819 */ /* 0x000fe400000114e1 */
[----:B------:R-:W-:-:S04]  /*6ed0*/  IADD3 R225, P3, PT, R226, R225, RZ ;  /* 0x000000e1e2e17210 */ /* 0x000fc80007f7e0ff */
[----:B------:R-:W-:Y:S02]  /*6ee0*/  LEA.HI.X.SX32 R226, R226, R224, 0x1, P3 ;  /* 0x000000e0e2e27211 */ /* 0x000fe400018f0eff */
[----:B0-----:R-:W-:-:S04]  /*6ef0*/  LEA R224, P3, R225, UR34, 0x2 ;  /* 0x00000022e1e07c11 */ /* 0x001fc8000f8610ff */
[----:B------:R-:W-:-:S06]  /*6f00*/  LEA.HI.X R225, R225, UR35, R226, 0x2, P3 ;  /* 0x00000023e1e17c11 */ /* 0x000fcc00098f14e2 */
[----:B------:R-:W5:Y:S03]  /*6f10*/  LDG.E.128 R224, desc[UR36][R224.64] ;  /* 0x00000024e0e07981 */ /* 0x000f66000c1e1d00 */
.L_x_1305:
[----:B------:R-:W-:Y:S05]  /*6f20*/  BSYNC.RECONVERGENT B3 ;  /* 0x0000000000037941 */ /* 0x000fea0003800200 */
.L_x_1304:
[----:B------:R-:W-:Y:S04]  /*6f30*/  STL.64 [R1+0x7c0], R10 ;  /* 0x0007c00a01007387 */ /* 0x000fe80000100a00 */
[----:B------:R0:W-:Y:S04]  /*6f40*/  STL.64 [R1+0x7b8], R8 ;  /* 0x0007b80801007387 */ /* 0x0001e80000100a00 */
[----:B------:R1:W-:Y:S04]  /*6f50*/  STL [R1+0x7b4], R6 ;  /* 0x0007b40601007387 */ /* 0x0003e80000100800 */
[----:B0-----:R-:W3:Y:S04]  /*6f60*/  @P2 LDG.E.128 R8, desc[UR36][R250.64+0x60] ;  /* 0x00006024fa082981 */ /* 0x001ee8000c1e1d00 */
[----:B-1----:R-:W2:Y:S04]  /*6f70*/  LDL R6, [R1+0x404] ;  /* 0x0004040001067983 */ /* 0x002ea80000100800 */
[----:B------:R-:W-:Y:S04]  /*6f80*/  STL [R1+0x7b0], R5 ;  /* 0x0007b00501007387 */ /* 0x000fe80000100800 */
[----:B------:R-:W-:Y:S04]  /*6f90*/  STL [R1+0x7ac], R4 ;  /* 0x0007ac0401007387 */ /* 0x000fe80000100800 */
[----:B------:R0:W-:Y:S04]  /*6fa0*/  STL [R1+0x7a8], R2 ;  /* 0x0007a80201007387 */ /* 0x0001e80000100800 */
[----:B0-----:R-:W4:Y:S04]  /*6fb0*/  LDL R2, [R1+0x40c] ;  /* 0x00040c0001027983 */ /* 0x001f280000100800 */
[----:B------:R0:W-:Y:S04]  /*6fc0*/  STL [R1+0x7a4], R0 ;  /* 0x0007a40001007387 */ /* 0x0001e80000100800 */
[----:B0-----:R-:W4:Y:S01]  /*6fd0*/  LDL R0, [R1+0x400] ;  /* 0x0004000001007983 */ /* 0x001f220000100800 */
[----:B------:R-:W-:Y:S01]  /*6fe0*/  VOTEU.ANY UP0, P5 ;  /* 0x0000000000ff7886 */ /* 0x000fe20002800100 */
[----:B---3--:R-:W-:-:S02]  /*6ff0*/  IMAD.MOV.U32 R4, RZ, RZ, R10 ;  /* 0x000000ffff047224 */ /* 0x008fc400078e000a */
[----:B------:R0:W-:Y:S01]  /*7000*/  @P2 STL [R1+0xc], R11 ;  /* 0x00000c0b01002387 */ /* 0x0001e20000100800 */
[----:B------:R-:W-:Y:S02]  /*7010*/  IMAD.MOV.U32 R5, RZ, RZ, R9 ;  /* 0x000000ffff057224 */ /* 0x000fe400078e0009 */
[----:B------:R-:W-:Y:S01]  /*7020*/  IMAD.MOV.U32 R251, RZ, RZ, R8 ;  /* 0x000000fffffb7224 */ /* 0x000fe200078e0008 */
[----:B0-----:R0:W5:Y:S04]  /*7030*/  LDL.LU.64 R10, [R1+0x7c0] ;  /* 0x0007c000010a7983 */ /* 0x0011680000300a00 */
[----:B------:R0:W5:Y:S04]  /*7040*/  LDL.LU.64 R8, [R1+0x7b8] ;  /* 0x0007b80001087983 */ /* 0x0001680000300a00 */
[----:B------:R-:W3:Y:S01]  /*7050*/  LDL R250, [R1+0x408] ;  /* 0x0004080001fa7983 */ /* 0x000ee20000100800 */
[----:B------:R-:W-:-:S02]  /*7060*/  PLOP3.LUT P2, PT, PT, PT, UP0, 0x80, 0x8 ;  /* 0x000000000008781c */ /* 0x000fc40003f4f008 */
[----:B------:R-:W-:Y:S01]  /*7070*/  PLOP3.LUT P3, PT, PT, PT, UP0, 0x80, 0x8 ;  /* 0x000000000008781c */ /* 0x000fe20003f6f008 */
[----:B------:R-:W-:Y:S02]  /*7080*/  IMAD.IADD R249, R249, 0x1, R3 ;  /* 0x00000001f9f97824 */ /* 0x000fe400078e0203 */
[----:B--2--5:R-:W-:Y:S02]  /*7090*/  FADD.FTZ R225, R6, R225 ;  /* 0x000000e106e17221 */ /* 0x024fe40000010000 */
[----:B------:R0:W5:Y:S01]  /*70a0*/  LDL.LU R6, [R1+0x7b4] ;  /* 0x0007b40001067983 */ /* 0x0001620000300800 */
[----:B----4-:R-:W-:-:S05]  /*70b0*/  FADD.FTZ R227, R2, R227 ;  /* 0x000000e302e37221 */ /* 0x010fca0000010000 */
[----:B------:R-:W-:Y:S01]  /*70c0*/  @P2 FMUL.FTZ R225, R225, R5 ;  /* 0x00000005e1e12220 */ /* 0x000fe20000410000 */
[----:B------:R-:W-:Y:S01]  /*70d0*/  FADD.FTZ R224, R0, R224 ;  /* 0x000000e000e07221 */ /* 0x000fe20000010000 */
[----:B---3--:R-:W-:Y:S01]  /*70e0*/  FADD.FTZ R226, R250, R226 ;  /* 0x000000e2fae27221 */ /* 0x008fe20000010000 */
[----:B------:R-:W-:Y:S02]  /*70f0*/  IMAD.SHL.U32 R250, R249, 0x4, RZ ;  /* 0x00000004f9fa7824 */ /* 0x000fe400078e00ff */
[----:B------:R-:W2:Y:S01]  /*7100*/  LDL.LU R249, [R1+0xc] ;  /* 0x00000c0001f97983 */ /* 0x000ea20000300800 */
[----:B------:R-:W-:-:S03]  /*7110*/  @P3 FMUL.FTZ R226, R226, R4 ;  /* 0x00000004e2e23220 */ /* 0x000fc60000410000 */
[----:B------:R0:W5:Y:S04]  /*7120*/  LDL.LU R5, [R1+0x7b0] ;  /* 0x0007b00001057983 */ /* 0x0001680000300800 */
[----:B------:R0:W5:Y:S04]  /*7130*/  LDL.LU R4, [R1+0x7ac] ;  /* 0x0007ac0001047983 */ /* 0x0001680000300800 */
[----:B------:R0:W5:Y:S04]  /*7140*/  LDL.LU R2, [R1+0x7a8] ;  /* 0x0007a80001027983 */ /* 0x0001680000300800 */
[----:B------:R0:W5:Y:S01]  /*7150*/  LDL.LU R0, [R1+0x7a4] ;  /* 0x0007a40001007983 */ /* 0x0001620000300800 */
[----:B------:R-:W-:-:S02]  /*7160*/  ISETP.GE.AND P2, PT, R250, R248, PT ;  /* 0x000000f8fa00720c */ /* 0x000fc40003f46270 */
[----:B------:R-:W-:Y:S02]  /*7170*/  PLOP3.LUT P4, PT, PT, PT, UP0, 0x80, 0x8 ;  /* 0x000000000008781c */ /* 0x000fe40003f8f008 */
[----:B------:R-:W-:-:S13]  /*7180*/  PLOP3.LUT P5, PT, PT, PT, UP0, 0x80, 0x8 ;  /* 0x000000000008781c */ /* 0x000fda0003faf008 */
[----:B------:R-:W-:Y:S01]  /*7190*/  @P5 FMUL.FTZ R224, R224, R251 ;  /* 0x000000fbe0e05220 */ /* 0x000fe20000410000 */
[----:B--2---:R-:W-:Y:S01]  /*71a0*/  @P4 FMUL.FTZ R227, R227, R249 ;  /* 0x000000f9e3e34220 */ /* 0x004fe20000410000 */
[----:B0-----:R-:W-:Y:S06]  /*71b0*/  @P2 BRA `(.L_x_1303) ;  /* 0x00000000003c2947 */ /* 0x001fec0003800000 */
[----:B------:R-:W-:Y:S01]  /*71c0*/  S2UR UR34, SR_CTAID.Y ;  /* 0x00000000002279c3 */ /* 0x000fe20000002600 */
[----:B------:R-:W0:Y:S07]  /*71d0*/  LDCU UR42, c[0x0][0x3f8] ;  /* 0x00007f00ff2a77ac */ /* 0x000e2e0008000800 */
[----:B------:R-:W0:Y:S02]  /*71e0*/  S2UR UR35, SR_CTAID.X ;  /* 0x00000000002379c3 */ /* 0x000e240000002500 */
[----:B0-----:R-:W-:Y:S01]  /*71f0*/  UIMAD UR42, UR34, UR42, UR35 ;  /* 0x0000002a222a72a4 */ /* 0x001fe2000f8e0223 */
[----:B------:R-:W0:Y:S05]  /*7200*/  LDCU.64 UR34, c[0x0][0x3b8] ;  /* 0x00007700ff2277ac */ /* 0x000e2a0008000a00 */
[----:B------:R-:W-:-:S04]  /*7210*/  IMAD R249, R3, UR42, RZ ;  /* 0x0000002a03f97c24 */ /* 0x000fc8000f8e02ff */
[----:B------:R-:W-:Y:S01]  /*7220*/  IMAD R251, R249, 0xe0, RZ ;  /* 0x000000e0f9fb7824 */ /* 0x000fe200078e02ff */
[----:B------:R-:W-:-:S05]  /*7230*/  SHF.R.S32.HI R249, RZ, 0x1f, R250 ;  /* 0x0000001ffff97819 */ /* 0x000fca00000114fa */
[----:B------:R1:W-:Y:S02]  /*7240*/  STL [R1], R249 ;  /* 0x000000f901007387 */ /* 0x0003e40000100800 */
[C---:B-1----:R-:W-:Y:S02]  /*7250*/  IADD3 R249, P2, PT, R251.reuse, R250, RZ ;  /* 0x000000fafbf97210 */ /* 0x042fe40007f5e0ff */
[----:B------:R-:W2:Y:S02]  /*7260*/  LDL.LU R250, [R1] ;  /* 0x0000000001fa7983 */ /* 0x000ea40000300800 */
[----:B--2---:R-:W-:Y:S02]  /*7270*/  LEA.HI.X.SX32 R251, R251, R250, 0x1, P2 ;  /* 0x000000fafbfb7211 */ /* 0x004fe400010f0eff */
[----:B0-----:R-:W-:-:S04]  /*7280*/  LEA R250, P2, R249, UR34, 0x2 ;  /* 0x00000022f9fa7c11 */ /* 0x001fc8000f8410ff */
[----:B------:R-:W-:-:S05]  /*7290*/  LEA.HI.X R251, R249, UR35, R251, 0x2, P2 ;  /* 0x00000023f9fb7c11 */ /* 0x000fca00090f14fb */
[----:B------:R0:W-:Y:S04]  /*72a0*/  STG.E.128 desc[UR36][R250.64], R224 ;  /* 0x000000e0fa007986 */ /* 0x0001e8000c101d24 */
.L_x_1303:
[----:B------:R-:W-:Y:S05]  /*72b0*/  BSYNC.RECONVERGENT B2 ;  /* 0x0000000000027941 */ /* 0x000fea0003800200 */
.L_x_1302:
[C---:B01---5:R-:W-:Y:S01]  /*72c0*/  LEA R249, R3.reuse, R252, 0x2 ;  /* 0x000000fc03f97211 */ /* 0x063fe200078e10ff */
[----:B------:R-:W-:Y:S04]  /*72d0*/  BSSY.RECONVERGENT B2, `(.L_x_1306) ;  /* 0x0000061000027945 */ /* 0x000fe80003800200 */
[----:B------:R-:W-:Y:S01]  /*72e0*/  IMAD R252, R3, 0x2, R249 ;  /* 0x0000000203fc7824 */ /* 0x000fe200078e02f9 */
[----:B------:R-:W-:Y:S06]  /*72f0*/  @P0 BRA `(.L_x_1307) ;  /* 0x0000000400780947 */ /* 0x000fec0003800000 */
[----:B------:R-:W-:Y:S01]  /*7300*/  ISETP.NE.AND P5, PT, R2, RZ, PT ;  /* 0x000000ff0200720c */ /* 0x000fe20003fa5270 */
[----:B------:R-:W-:Y:S01]  /*7310*/  IMAD.SHL.U32 R249, R252, 0x4, RZ ;  /* 0x00000004fcf97824 */ /* 0x000fe200078e00ff */
[----:B------:R-:W-:Y:S11]  /*7320*/  BSSY.RECONVERGENT B3, `(.L_x_1308) ;  /* 0x0000027000037945 */ /* 0x000ff60003800200 */
[----:B------:R-:W-:Y:S01]  /*7330*/  VOTEU.ANY UP0, P5 ;  /* 0x0000000000ff7886 */ /* 0x000fe20002800100 */
[----:B------:R-:W-:-:S02]  /*7340*/  PLOP3.LUT P2, PT, PT, PT, UP0, 0x80, 0x8 ;  /* 0x000000000008781c */ /* 0x000fc40003f4f008 */
[----:B------:R-:W-:Y:S02]  /*7350*/  PLOP3.LUT P3, PT, PT, PT, UP0, 0x80, 0x8 ;  /* 0x000000000008781c */ /* 0x000fe40003f6f008 */
[----:B------:R-:W-:-:S09]  /*7360*/  PLOP3.LUT P4, PT, PT, PT, UP0, 0x80, 0x8 ;  /* 0x000000000008781c */ /* 0x000fd20003f8f008 */
[----:B------:R-:W0:Y:S01]  /*7370*/  @P2 S2R R222, SR_CTAID.X ;  /* 0x0000000000de2919 */ /* 0x000e220000002500 */
[----:B------:R-:W-:Y:S01]  /*7380*/  PLOP3.LUT P2, PT, PT, PT, UP0, 0x80, 0x8 ;  /* 0x000000000008781c */ /* 0x000fe20003f4f008 */
[----:B------:R-:W0:Y:S01]  /*7390*/  @P3 LDC R223, c[0x0][0x3f8] ;  /* 0x0000fe00ffdf3b82 */ /* 0x000e220000000800 */
[----:B------:R-:W-:-:S07]  /*73a0*/  PLOP3.LUT P3, PT, PT, PT, UP0, 0x80, 0x8 ;  /* 0x000000000008781c */ /* 0x000fce0003f6f008 */
[----:B------:R-:W3:Y:S01]  /*73b0*/  @P4 LDC.64 R220, c[0x0][0x450] ;  /* 0x00011400ffdc4b82 */ /* 0x000ee20000000a00 */
[----:B------:R-:W-:-:S03]  /*73c0*/  PLOP3.LUT P4, PT, PT, PT, UP0, 0x80, 0x8 ;  /* 0x000000000008781c */ /* 0x000fc60003f8f008 */
[----:B0-----:R-:W-:Y:S01]  /*73d0*/  @P2 IMAD R222, R223, UR39, R222 ;  /* 0x00000027dfde2c24 */ /* 0x001fe2000f8e02de */
[----:B------:R-:W-:-:S09]  /*73e0*/  ISETP.GE.AND P2, PT, R249, R248, PT ;  /* 0x000000f8f900720c */ /* 0x000fd20003f46270 */
        /* <DEDUP_REMOVED lines=26> */
.L_x_1309:
[----:B------:R-:W-:Y:S05]  /*7590*/  BSYNC.RECONVERGENT B3 ;  /* 0x0000000000037941 */ /* 0x000fea0003800200 */
.L_x_1308:
[----:B------:R-:W-:Y:S04]  /*75a0*/  STL.64 [R1+0x7c8], R10 ;  /* 0x0007c80a01007387 */ /* 0x000fe80000100a00 */
[----:B------:R0:W-:Y:S04]  /*75b0*/  STL.64 [R1+0x7c0], R8 ;  /* 0x0007c00801007387 */ /* 0x0001e80000100a00 */
[----:B------:R1:W-:Y:S04]  /*75c0*/  STL [R1+0x7b8], R6 ;  /* 0x0007b80601007387 */ /* 0x0003e80000100800 */
[----:B0-----:R-:W3:Y:S04]  /*75d0*/  @P4 LDG.E.128 R8, desc[UR36][R250.64+0x70] ;  /* 0x00007024fa084981 */ /* 0x001ee8000c1e1d00 */
[----:B-1----:R-:W2:Y:S04]  /*75e0*/  LDL R6, [R1+0x3f4] ;  /* 0x0003f40001067983 */ /* 0x002ea80000100800 */
[----:B------:R-:W-:Y:S04]  /*75f0*/  STL [R1+0x7b4], R5 ;  /* 0x0007b40501007387 */ /* 0x000fe80000100800 */
[----:B------:R0:W-:Y:S04]  /*7600*/  STL [R1+0x7b0], R4 ;  /* 0x0007b00401007387 */ /* 0x0001e80000100800 */
[----:B0-----:R-:W4:Y:S04]  /*7610*/  LDL R4, [R1+0x3f8] ;  /* 0x0003f80001047983 */ /* 0x001f280000100800 */
        /* <DEDUP_REMOVED lines=11> */
[----:B--2--5:R-:W-:Y:S01]  /*76d0*/  FADD.FTZ R221, R6, R221 ;  /* 0x000000dd06dd7221 */ /* 0x024fe20000010000 */
[----:B------:R-:W-:Y:S02]  /*76e0*/  IMAD.MOV.U32 R251, RZ, RZ, R11 ;  /* 0x000000fffffb7224 */ /* 0x000fe400078e000b */
[----:B------:R0:W5:Y:S03]  /*76f0*/  LDL.LU.64 R10, [R1+0x7c8] ;  /* 0x0007c800010a7983 */ /* 0x0001660000300a00 */
[----:B------:R-:W-:Y:S01]  /*7700*/  @P4 FMUL.FTZ R221, R221, R5 ;  /* 0x00000005dddd4220 */ /* 0x000fe20000410000 */
[----:B------:R0:W5:Y:S04]  /*7710*/  LDL.LU.64 R8, [R1+0x7c0] ;  /* 0x0007c00001087983 */ /* 0x0001680000300a00 */
[----:B------:R0:W5:Y:S04]  /*7720*/  LDL.LU R6, [R1+0x7b8] ;  /* 0x0007b80001067983 */ /* 0x0001680000300800 */
[----:B------:R0:W5:Y:S01]  /*7730*/  LDL.LU R5, [R1+0x7b4] ;  /* 0x0007b40001057983 */ /* 0x0001620000300800 */
[----:B----4-:R-:W-:-:S03]  /*7740*/  FADD.FTZ R222, R4, R222 ;  /* 0x000000de04de7221 */ /* 0x010fc60000010000 */
[----:B------:R0:W5:Y:S01]  /*7750*/  LDL.LU R4, [R1+0x7b0] ;  /* 0x0007b00001047983 */ /* 0x0001620000300800 */
[----:B------:R-:W-:-:S03]  /*7760*/  @P3 FMUL.FTZ R222, R222, R3 ;  /* 0x00000003dede3220 */ /* 0x000fc60000410000 */
[----:B------:R0:W5:Y:S01]  /*7770*/  LDL.LU R3, [R1+0x7ac] ;  /* 0x0007ac0001037983 */ /* 0x0001620000300800 */
[----:B------:R-:W-:-:S03]  /*7780*/  FADD.FTZ R223, R2, R223 ;  /* 0x000000df02df7221 */ /* 0x000fc60000010000 */
[----:B------:R0:W5:Y:S01]  /*7790*/  LDL.LU R2, [R1+0x7a8] ;  /* 0x0007a80001027983 */ /* 0x0001620000300800 */
[----:B------:R-:W-:-:S03]  /*77a0*/  FADD.FTZ R220, R0, R220 ;  /* 0x000000dc00dc7221 */ /* 0x000fc60000010000 */
[----:B------:R0:W5:Y:S01]  /*77b0*/  LDL.LU R0, [R1+0x7a4] ;  /* 0x0007a40001007983 */ /* 0x0001620000300800 */
        /* <DEDUP_REMOVED lines=18> */
.L_x_1307:
[----:B------:R-:W-:Y:S05]  /*78e0*/  BSYNC.RECONVERGENT B2 ;  /* 0x0000000000027941 */ /* 0x000fea0003800200 */
.L_x_1306:
[----:B------:R-:W-:Y:S04]  /*78f0*/  BSSY.RECONVERGENT B2, `(.L_x_1310) ;  /* 0x0000062000027945 */ /* 0x000fe80003800200 */
[----:B------:R-:W-:Y:S05]  /*7900*/  @P0 BRA `(.L_x_1311) ;  /* 0x0000000400800947 */ /* 0x000fea0003800000 */
[----:B------:R-:W2:Y:S01]  /*7910*/  LDL R249, [R1+0x30] ;  /* 0x0000300001f97983 */ /* 0x000ea20000100800 */
[----:B-----5:R-:W-:Y:S01]  /*7920*/  ISETP.NE.AND P5, PT, R2, RZ, PT ;  /* 0x000000ff0200720c */ /* 0x020fe20003fa5270 */
[----:B------:R-:W-:-:S12]  /*7930*/  BSSY.RECONVERGENT B3, `(.L_x_1312) ;  /* 0x0000028000037945 */ /* 0x000fd80003800200 */
        /* <DEDUP_REMOVED lines=8> */
[----:B------:R-:W0:Y:S01]  /*79c0*/  @P2 LDC.64 R216, c[0x0][0x450] ;  /* 0x00011400ffd82b82 */ /* 0x000e220000000a00 */
[----:B------:R-:W-:Y:S01]  /*79d0*/  PLOP3.LUT P2, PT, PT, PT, UP0, 0x80, 0x8 ;  /* 0x000000000008781c */ /* 0x000fe20003f4f008 */
[----:B-1----:R-:W-:-:S04]  /*79e0*/  @P3 IMAD R218, R219, UR39, R218 ;  /* 0x00000027dbda3c24 */ /* 0x002fc8000f8e02da */
[----:B------:R-:W-:Y:S01]  /*79f0*/  @P4 IMAD R218, R218, 0xe0, RZ ;  /* 0x000000e0dada4824 */ /* 0x000fe200078e02ff */
[----:B------:R-:W-:-:S07]  /*7a00*/  PLOP3.LUT P4, PT, PT, PT, UP0, 0x80, 0x8 ;  /* 0x000000000008781c */ /* 0x000fce0003f8f008 */
[----:B0--3--:R-:W-:Y:S01]  /*7a10*/  @P2 IMAD.WIDE R250, R218, 0x4, R216 ;  /* 0x00000004dafa2825 */ /* 0x009fe200078e02d8 */
        /* <DEDUP_REMOVED lines=25> */
.L_x_1313:
[----:B------:R-:W-:Y:S05]  /*7bb0*/  BSYNC.RECONVERGENT B3 ;  /* 0x0000000000037941 */ /* 0x000fea0003800200 */
.L_x_1312:
        /* <DEDUP_REMOVED lines=39> */
[----:B-1----:R-:W-:Y:S06]  /*7e30*/  @P2 BRA `(.L_x_1311) ;  /* 0x0000000000342947 */ /* 0x002fec0003800000 */
        /* <DEDUP_REMOVED lines=13> */
.L_x_1311:
[----:B------:R-:W-:Y:S05]  /*7f10*/  BSYNC.RECONVERGENT B2 ;  /* 0x0000000000027941 */ /* 0x000fea0003800200 */
.L_x_1310:
[----:B------:R-:W-:Y:S04]  /*7f20*/  BSSY.RECONVERGENT B2, `(.L_x_1314) ;  /* 0x0000064000027945 */ /* 0x000fe80003800200 */
[----:B------:R-:W-:Y:S05]  /*7f30*/  @P0 BRA `(.L_x_1315) ;  /* 0x0000000400880947 */ /* 0x000fea0003800000 */
[----:B-----5:R-:W-:Y:S01]  /*7f40*/  ISETP.NE.AND P5, PT, R2, RZ, PT ;  /* 0x000000ff0200720c */ /* 0x020fe20003fa5270 */
[----:B------:R-:W-:Y:S01]  /*7f50*/  BSSY.RECONVERGENT B3, `(.L_x_1316) ;  /* 0x000002a000037945 */ /* 0x000fe20003800200 */
[----:B------:R-:W-:-:S11]  /*7f60*/  LEA R249, R3, R252, 0x1 ;  /* 0x000000fc03f97211 */ /* 0x000fd600078e08ff */
        /* <DEDUP_REMOVED lines=8> */
[----:B------:R-:W1:Y:S01]  /*7ff0*/  @P3 LDC.64 R212, c[0x0][0x450] ;  /* 0x00011400ffd43b82 */ /* 0x000e620000000a00 */
[----:B0-----:R-:W-:Y:S01]  /*8000*/  @P2 IMAD R214, R215, UR39, R214 ;  /* 0x00000027d7d62c24 */ /* 0x001fe2000f8e02d6 */
[----:B------:R-:W-:Y:S01]  /*8010*/  PLOP3.LUT P2, PT, PT, PT, UP0, 0x80, 0x8 ;  /* 0x000000000008781c */ /* 0x000fe20003f4f008 */
[----:B------:R-:W-:Y:S02]  /*8020*/  IMAD.SHL.U32 R215, R249, 0x4, RZ ;  /* 0x00000004f9d77824 */ /* 0x000fe400078e00ff */
[----:B------:R-:W-:Y:S01]  /*8030*/  @P4 IMAD R214, R214, 0xe0, RZ ;  /* 0x000000e0d6d64824 */ /* 0x000fe200078e02ff */
[----:B------:R-:W-:Y:S02]  /*8040*/  PLOP3.LUT P4, PT, PT, PT, UP0, 0x80, 0x8 ;  /* 0x000000000008781c */ /* 0x000fe40003f8f008 */
[----:B------:R-:W-:-:S07]  /*8050*/  ISETP.GE.AND P3, PT, R215, R248, PT ;  /* 0x000000f8d700720c */ /* 0x000fce0003f66270 */
[----:B-1-3--:R-:W-:Y:S01]  /*8060*/  @P2 IMAD.WIDE R250, R214, 0x4, R212 ;  /* 0x00000004d6fa2825 */ /* 0x00afe200078e02d4 */
        /* <DEDUP_REMOVED lines=24> */
.L_x_1317:
[----:B------:R-:W-:Y:S05]  /*81f0*/  BSYNC.RECONVERGENT B3 ;  /* 0x0000000000037941 */ /* 0x000fea0003800200 */
.L_x_1316:
        /* <DEDUP_REMOVED lines=54> */
.L_x_1315:
[----:B------:R-:W-:Y:S05]  /*8560*/  BSYNC.RECONVERGENT B2 ;  /* 0x0000000000027941 */ /* 0x000fea0003800200 */
.L_x_1314:
[----:B------:R-:W-:Y:S04]  /*8570*/  BSSY.RECONVERGENT B2, `(.L_x_1318) ;  /* 0x0000068000027945 */ /* 0x000fe80003800200 */
[----:B------:R-:W-:Y:S05]  /*8580*/  @P0 BRA `(.L_x_1319) ;  /* 0x0000000400980947 */ /* 0x000fea0003800000 */
[----:B-----5:R-:W-:Y:S01]  /*8590*/  ISETP.NE.AND P5, PT, R2, RZ, PT ;  /* 0x000000ff0200720c */ /* 0x020fe20003fa5270 */
[----:B------:R-:W-:Y:S01]  /*85a0*/  IMAD R249, R3, 0x2, R252 ;  /* 0x0000000203f97824 */ /* 0x000fe200078e02fc */
        /* <DEDUP_REMOVED lines=13> */
[----:B------:R-:W1:Y:S01]  /*8680*/  @P3 LDC.64 R208, c[0x0][0x450] ;  /* 0x00011400ffd03b82 */ /* 0x000e620000000a00 */
[----:B------:R-:W-:-:S11]  /*8690*/  PLOP3.LUT P3, PT, PT, PT, UP0, 0x80, 0x8 ;  /* 0x000000000008781c */ /* 0x000fd60003f6f008 */
[----:B------:R-:W-:Y:S01]  /*86a0*/  @P2 IMAD R210, R210, 0xe0, RZ ;  /* 0x000000e0d2d22824 */ /* 0x000fe200078e02ff */
[----:B------:R-:W-:-:S03]  /*86b0*/  PLOP3.LUT P2, PT, PT, PT, UP0, 0x80, 0x8 ;  /* 0x000000000008781c */ /* 0x000fc60003f4f008 */
[----:B-1-3--:R-:W-:Y:S01]  /*86c0*/  @P3 IMAD.WIDE R250, R210, 0x4, R208 ;  /* 0x00000004d2fa3825 */ /* 0x00afe200078e02d0 */
        /* <DEDUP_REMOVED lines=25> */
.L_x_1321:
[----:B------:R-:W-:Y:S05]  /*8860*/  BSYNC.RECONVERGENT B3 ;  /* 0x0000000000037941 */ /* 0x000fea0003800200 */
.L_x_1320:
        /* <DEDUP_REMOVED lines=56> */
.L_x_1319:
[----:B------:R-:W-:Y:S05]  /*8bf0*/  BSYNC.RECONVERGENT B2 ;  /* 0x0000000000027941 */ /* 0x000fea0003800200 */
.L_x_1318:
[----:B------:R-:W-:Y:S04]  /*8c00*/  BSSY.RECONVERGENT B2, `(.L_x_1322) ;  /* 0x0000068000027945 */ /* 0x000fe80003800200 */
[----:B------:R-:W-:Y:S05]  /*8c10*/  @P0 BRA `(.L_x_1323) ;  /* 0x0000000400980947 */ /* 0x000fea0003800000 */
[----:B-----5:R-:W-:Y:S01]  /*8c20*/  ISETP.NE.AND P5, PT, R2, RZ, PT ;  /* 0x000000ff0200720c */ /* 0x020fe20003fa5270 */
[----:B------:R-:W-:Y:S01]  /*8c30*/  BSSY.RECONVERGENT B3, `(.L_x_1324) ;  /* 0x000002c000037945 */ /* 0x000fe20003800200 */
[----:B------:R-:W-:-:S05]  /*8c40*/  LEA R249, R3, R252, 0x1 ;  /* 0x000000fc03f97211 */ /* 0x000fca00078e08ff */
[----:B------:R-:W-:-:S04]  /*8c50*/  IMAD R207, R3, 0x2, R249 ;  /* 0x0000000203cf7824 */ /* 0x000fc800078e02f9 */
[----:B------:R-:W-:Y:S02]  /*8c60*/  IMAD.SHL.U32 R207, R207, 0x4, RZ ;  /* 0x00000004cfcf7824 */ /* 0x000fe400078e00ff */
        /* <DEDUP_REMOVED lines=27> */
[C---:B------:R-:W-:Y:S02]  /*8e20*/  IMAD R207, R3.reuse, 0x2, R249 ;  /* 0x0000000203cf7824 */ /* 0x040fe400078e02f9 */
        /* <DEDUP_REMOVED lines=12> */
.L_x_1325:
[----:B------:R-:W-:Y:S05]  /*8ef0*/  BSYNC.RECONVERGENT B3 ;  /* 0x0000000000037941 */ /* 0x000fea0003800200 */
.L_x_1324:
        /* <DEDUP_REMOVED lines=12> */
[----:B---3--:R-:W-:-:S02]  /*8fc0*/  MOV R4, R10 ;  /* 0x0000000a00047202 */ /* 0x008fc40000000f00 */
        /* <DEDUP_REMOVED lines=8> */
[----:B------:R-:W-:Y:S02]  /*9050*/  IMAD R249, R3, 0x2, R249 ;  /* 0x0000000203f97824 */ /* 0x000fe400078e02f9 */
        /* <DEDUP_REMOVED lines=34> */
.L_x_1323:
[----:B------:R-:W-:Y:S05]  /*9280*/  BSYNC.RECONVERGENT B2 ;  /* 0x0000000000027941 */ /* 0x000fea0003800200 */
.L_x_1322:
[C---:B-----5:R-:W-:Y:S01]  /*9290*/  IMAD R249, R3.reuse, 0x2, R252 ;  /* 0x0000000203f97824 */ /* 0x060fe200078e02fc */
[----:B------:R-:W-:Y:S04]  /*92a0*/  BSSY.RECONVERGENT B2, `(.L_x_1326) ;  /* 0x0000064000027945 */ /* 0x000fe80003800200 */
[----:B------:R1:W-:Y:S02]  /*92b0*/  STL [R1+0x14], R249 ;  /* 0x000014f901007387 */ /* 0x0003e40000100800 */
[----:B-1----:R-:W-:-:S05]  /*92c0*/  IMAD R249, R3, 0x2, R249 ;  /* 0x0000000203f97824 */ /* 0x002fca00078e02f9 */
[----:B------:R-:W-:Y:S01]  /*92d0*/  IADD3 R252, PT, PT, R249, R3, RZ ;  /* 0x00000003f9fc7210 */ /* 0x000fe20007ffe0ff */
        /* <DEDUP_REMOVED lines=8> */
[----:B------:R-:W1:Y:S01]  /*9360*/  @P2 S2R R202, SR_CTAID.X ;  /* 0x0000000000ca2919 */ /* 0x000e620000002500 */
[----:B------:R-:W-:Y:S01]  /*9370*/  PLOP3.LUT P2, PT, PT, PT, UP0, 0x80, 0x8 ;  /* 0x000000000008781c */ /* 0x000fe20003f4f008 */
[----:B------:R-:W1:Y:S01]  /*9380*/  @P3 LDC R203, c[0x0][0x3f8] ;  /* 0x0000fe00ffcb3b82 */ /* 0x000e620000000800 */
[----:B------:R-:W-:-:S07]  /*9390*/  PLOP3.LUT P3, PT, PT, PT, UP0, 0x80, 0x8 ;  /* 0x000000000008781c */ /* 0x000fce0003f6f008 */
[----:B------:R-:W0:Y:S01]  /*93a0*/  @P4 LDC.64 R200, c[0x0][0x450] ;  /* 0x00011400ffc84b82 */ /* 0x000e220000000a00 */
[----:B------:R-:W-:-:S03]  /*93b0*/  PLOP3.LUT P4, PT, PT, PT, UP0, 0x80, 0x8 ;  /* 0x000000000008781c */ /* 0x000fc60003f8f008 */
[----:B-1----:R-:W-:Y:S01]  /*93c0*/  @P2 IMAD R202, R203, UR39, R202 ;  /* 0x00000027cbca2c24 */ /* 0x002fe2000f8e02ca */
[----:B------:R-:W-:-:S09]  /*93d0*/  ISETP.GE.AND P2, PT, R249, R248, PT ;  /* 0x000000f8f900720c */ /* 0x000fd20003f46270 */
[----:B------:R-:W-:Y:S01]  /*93e0*/  @P4 IMAD R202, R202, 0xe0, RZ ;  /* 0x000000e0caca4824 */ /* 0x000fe200078e02ff */
[----:B------:R-:W-:-:S03]  /*93f0*/  PLOP3.LUT P4, PT, PT, PT, UP0, 0x80, 0x8 ;  /* 0x000000000008781c */ /* 0x000fc60003f8f008 */
[----:B0--3--:R-:W-:Y:S01]  /*9400*/  @P3 IMAD.WIDE R250, R202, 0x4, R200 ;  /* 0x00000004cafa3825 */ /* 0x009fe200078e02c8 */
        /* <DEDUP_REMOVED lines=24> */
.L_x_1329:
[----:B------:R-:W-:Y:S05]  /*9590*/  BSYNC.RECONVERGENT B3 ;  /* 0x0000000000037941 */ /* 0x000fea0003800200 */
.L_x_1328:
        /* <DEDUP_REMOVED lines=52> */
.L_x_1327:
[----:B------:R-:W-:Y:S05]  /*98e0*/  BSYNC.RECONVERGENT B2 ;  /* 0x0000000000027941 */ /* 0x000fea0003800200 */
.L_x_1326:
[----:B-----5:R-:W-:Y:S01]  /*98f0*/  IMAD.IADD R249, R252, 0x1, R3 ;  /* 0x00000001fcf97824 */ /* 0x020fe200078e0203 */
[----:B------:R-:W-:Y:S04]  /*9900*/  BSSY.RECONVERGENT B2, `(.L_x_1330) ;  /* 0x0000063000027945 */ /* 0x000fe80003800200 */
[----:B------:R0:W-:Y:S01]  /*9910*/  STL [R1+0x10], R249 ;  /* 0x000010f901007387 */ /* 0x0001e20000100800 */
[----:B------:R-:W-:Y:S05]  /*9920*/  @P0 BRA `(.L_x_1331) ;  /* 0x0000000400800947 */ /* 0x000fea0003800000 */
[----:B------:R-:W-:Y:S01]  /*9930*/  ISETP.NE.AND P5, PT, R2, RZ, PT ;  /* 0x000000ff0200720c */ /* 0x000fe20003fa5270 */
[----:B0-----:R-:W-:Y:S01]  /*9940*/  IMAD.SHL.U32 R249, R249, 0x4, RZ ;  /* 0x00000004f9f97824 */ /* 0x001fe200078e00ff */
        /* <DEDUP_REMOVED lines=9> */
[----:B------:R-:W1:Y:S01]  /*99e0*/  @P4 LDC.64 R196, c[0x0][0x450] ;  /* 0x00011400ffc44b82 */ /* 0x000e620000000a00 */
[----:B------:R-:W-:-:S03]  /*99f0*/  PLOP3.LUT P4, PT, PT, PT, UP0, 0x80, 0x8 ;  /* 0x000000000008781c */ /* 0x000fc60003f8f008 */
[----:B0-----:R-:W-:Y:S01]  /*9a00*/  @P2 IMAD R198, R199, UR39, R198 ;  /* 0x00000027c7c62c24 */ /* 0x001fe2000f8e02c6 */
[----:B------:R-:W-:-:S09]  /*9a10*/  ISETP.GE.AND P2, PT, R249, R248, PT ;  /* 0x000000f8f900720c */ /* 0x000fd20003f46270 */
        /* <DEDUP_REMOVED lines=8> */
[----:B------:R-:W3:Y:S01]  /*9aa0*/  LDL R199, [R1+0x10] ;  /* 0x0000100001c77983 */ /* 0x000ee20000100800 */
[----:B0-----:R-:W-:-:S05]  /*9ab0*/  IMAD R198, R3, UR42, RZ ;  /* 0x0000002a03c67c24 */ /* 0x001fca000f8e02ff */
[----:B------:R-:W-:-:S04]  /*9ac0*/  IADD3 R197, P3, PT, R198, R0, RZ ;  /* 0x00000000c6c57210 */ /* 0x000fc80007f7e0ff */
[----:B------:R-:W-:Y:S02]  /*9ad0*/  LEA.HI.X.SX32 R198, R198, RZ, 0x1, P3 ;  /* 0x000000ffc6c67211 */ /* 0x000fe400018f0eff */
[C---:B-1----:R-:W-:Y:S01]  /*9ae0*/  LEA R196, P3, R197.reuse, UR34, 0x2 ;  /* 0x00000022c5c47c11 */ /* 0x042fe2000f8610ff */
[----:B------:R-:W0:Y:S03]  /*9af0*/  LDCU UR34, c[0x0][0x3f8] ;  /* 0x00007f00ff2277ac */ /* 0x000e260008000800 */
[----:B------:R-:W-:-:S05]  /*9b00*/  LEA.HI.X R197, R197, UR35, R198, 0x2, P3 ;  /* 0x00000023c5c57c11 */ /* 0x000fca00098f14c6 */
[----:B------:R0:W2:Y:S01]  /*9b10*/  LDG.E R196, desc[UR36][R196.64] ;  /* 0x00000024c4c47981 */ /* 0x0000a2000c1e1900 */
[C---:B------:R-:W-:Y:S02]  /*9b20*/  IMAD R198, R3.reuse, UR44, RZ ;  /* 0x0000002c03c67c24 */ /* 0x040fe4000f8e02ff */
[----:B0-----:R-:W-:Y:S01]  /*9b30*/  IMAD R197, R3, UR34, RZ ;  /* 0x0000002203c57c24 */ /* 0x001fe2000f8e02ff */
[----:B------:R-:W0:Y:S03]  /*9b40*/  LDCU.64 UR34, c[0x0][0x3b8] ;  /* 0x00007700ff2277ac */ /* 0x000e260008000a00 */
[----:B--2---:R-:W-:-:S04]  /*9b50*/  IMAD R197, R197, R196, RZ ;  /* 0x000000c4c5c57224 */ /* 0x004fc800078e02ff */
[----:B---3--:R-:W-:-:S04]  /*9b60*/  IMAD R197, R197, 0x38, R199 ;  /* 0x00000038c5c57824 */ /* 0x008fc800078e02c7 */
[----:B------:R-:W-:-:S05]  /*9b70*/  IMAD.SHL.U32 R197, R197, 0x4, RZ ;  /* 0x00000004c5c57824 */ /* 0x000fca00078e00ff */
[----:B------:R-:W-:Y:S02]  /*9b80*/  SHF.R.S32.HI R196, RZ, 0x1f, R197 ;  /* 0x0000001fffc47819 */ /* 0x000fe400000114c5 */
[----:B------:R-:W-:-:S04]  /*9b90*/  IADD3 R197, P3, PT, R198, R197, RZ ;  /* 0x000000c5c6c57210 */ /* 0x000fc80007f7e0ff */
[----:B------:R-:W-:Y:S02]  /*9ba0*/  LEA.HI.X.SX32 R198, R198, R196, 0x1, P3 ;  /* 0x000000c4c6c67211 */ /* 0x000fe400018f0eff */
[----:B0-----:R-:W-:-:S04]  /*9bb0*/  LEA R196, P3, R197, UR34, 0x2 ;  /* 0x00000022c5c47c11 */ /* 0x001fc8000f8610ff */
[----:B------:R-:W-:-:S06]  /*9bc0*/  LEA.HI.X R197, R197, UR35, R198, 0x2, P3 ;  /* 0x00000023c5c57c11 */ /* 0x000fcc00098f14c6 */
[----:B------:R-:W5:Y:S03]  /*9bd0*/  LDG.E.128 R196, desc[UR36][R196.64] ;  /* 0x00000024c4c47981 */ /* 0x000f66000c1e1d00 */
.L_x_1333:
[----:B------:R-:W-:Y:S05]  /*9be0*/  BSYNC.RECONVERGENT B3 ;  /* 0x0000000000037941 */ /* 0x000fea0003800200 */
.L_x_1332:
        /* <DEDUP_REMOVED lines=20> */
[----:B------:R-:W-:Y:S01]  /*9d30*/  IMAD.MOV.U32 R250, RZ, RZ, R8 ;  /* 0x000000fffffa7224 */ /* 0x000fe200078e0008 */
[----:B------:R0:W5:Y:S04]  /*9d40*/  LDL.LU.64 R10, [R1+0x7c8] ;  /* 0x0007c800010a7983 */ /* 0x0001680000300a00 */
        /* <DEDUP_REMOVED lines=30> */
.L_x_1331:
[----:B------:R-:W-:Y:S05]  /*9f30*/  BSYNC.RECONVERGENT B2 ;  /* 0x0000000000027941 */ /* 0x000fea0003800200 */
.L_x_1330:
[----:B------:R-:W-:Y:S04]  /*9f40*/  BSSY.RECONVERGENT B2, `(.L_x_1334) ;  /* 0x0000062000027945 */ /* 0x000fe80003800200 */
[----:B------:R-:W-:Y:S05]  /*9f50*/  @P0 BRA `(.L_x_1335) ;  /* 0x0000000400800947 */ /* 0x000fea0003800000 */
[----:B0-----:R-:W2:Y:S01]  /*9f60*/  LDL.LU R249, [R1+0x10] ;  /* 0x0000100001f97983 */ /* 0x001ea20000300800 */
        /* <DEDUP_REMOVED lines=12> */
[----:B0-----:R-:W-:-:S10]  /*a030*/  @P2 IMAD R194, R195, UR39, R194 ;  /* 0x00000027c3c22c24 */ /* 0x001fd4000f8e02c2 */
[----:B------:R-:W-:Y:S01]  /*a040*/  @P4 IMAD R194, R194, 0xe0, RZ ;  /* 0x000000e0c2c24824 */ /* 0x000fe200078e02ff */
[----:B------:R-:W-:-:S03]  /*a050*/  PLOP3.LUT P4, PT, PT, PT, UP0, 0x80, 0x8 ;  /* 0x000000000008781c */ /* 0x000fc60003f8f008 */
[----:B-1-3--:R-:W-:Y:S01]  /*a060*/  @P3 IMAD.WIDE R250, R194, 0x4, R192 ;  /* 0x00000004c2fa3825 */ /* 0x00afe200078e02c0 */
[----:B------:R-:W-:Y:S02]  /*a070*/  CS2R R194, SRZ ;  /* 0x0000000000c27805 */ /* 0x000fe4000001ff00 */
[----:B------:R-:W-:Y:S01]  /*a080*/  CS2R R192, SRZ ;  /* 0x0000000000c07805 */ /* 0x000fe2000001ff00 */
[----:B--2---:R-:W-:-:S04]  /*a090*/  IMAD.IADD R249, R249, 0x1, R3 ;  /* 0x00000001f9f97824 */ /* 0x004fc800078e0203 */
[----:B------:R-:W-:-:S05]  /*a0a0*/  IMAD.SHL.U32 R249, R249, 0x4, RZ ;  /* 0x00000004f9f97824 */ /* 0x000fca00078e00ff */
        /* <DEDUP_REMOVED lines=22> */
.L_x_1337:
[----:B------:R-:W-:Y:S05]  /*a210*/  BSYNC.RECONVERGENT B3 ;  /* 0x0000000000037941 */ /* 0x000fea0003800200 */
.L_x_1336:
[----:B------:R-:W-:Y:S04]  /*a220*/  STL.64 [R1+0x7c8], R10 ;  /* 0x0007c80a01007387 */ /* 0x000fe80000100a00 */
[----:B------:R0:W-:Y:S04]  /*a230*/  STL.64 [R1+0x7c0], R8 ;  /* 0x0007c00801007387 */ /* 0x0001e80000100a00 */
[----:B------:R1:W-:Y:S04]  /*a240*/  STL [R1+0x7b8], R6 ;  /* 0x0007b80601007387 */ /* 0x0003e80000100800 */
[----:B0-----:R-:W2:Y:S04]  /*a250*/  @P4 LDG.E.128 R8, desc[UR36][R250.64+0xe0] ;  /* 0x0000e024fa084981 */ /* 0x001ea8000c1e1d00 */
[----:B-1----:R-:W3:Y:S04]  /*a260*/  LDL R6, [R1+0x384] ;  /* 0x0003840001067983 */ /* 0x002ee80000100800 */
        /* <DEDUP_REMOVED lines=14> */
[----:B---3-5:R-:W-:Y:S01]  /*a350*/  FADD.FTZ R193, R6, R193 ;  /* 0x000000c106c17221 */ /* 0x028fe20000010000 */
        /* <DEDUP_REMOVED lines=32> */
.L_x_1335:
[----:B------:R-:W-:Y:S05]  /*a560*/  BSYNC.RECONVERGENT B2 ;  /* 0x0000000000027941 */ /* 0x000fea0003800200 */
.L_x_1334:
[----:B------:R-:W-:Y:S04]  /*a570*/  BSSY.RECONVERGENT B2, `(.L_x_1338) ;  /* 0x000006c000027945 */ /* 0x000fe80003800200 */
[----:B------:R-:W-:Y:S05]  /*a580*/  @P0 BRA `(.L_x_1339) ;  /* 0x0000000400a80947 */ /* 0x000fea0003800000 */
[----:B0-----:R-:W2:Y:S01]  /*a590*/  LDL R249, [R1+0x14] ;  /* 0x0000140001f97983 */ /* 0x001ea20000100800 */
        /* <DEDUP_REMOVED lines=10> */
[----:B------:R-:W1:Y:S01]  /*a640*/  @P2 LDC.64 R188, c[0x0][0x450] ;  /* 0x00011400ffbc2b82 */ /* 0x000e620000000a00 */
[----:B------:R-:W-:Y:S01]  /*a650*/  PLOP3.LUT P2, PT, PT, PT, UP0, 0x80, 0x8 ;  /* 0x000000000008781c */ /* 0x000fe20003f4f008 */
[----:B0-----:R-:W-:-:S04]  /*a660*/  @P3 IMAD R190, R191, UR39, R190 ;  /* 0x00000027bfbe3c24 */ /* 0x001fc8000f8e02be */
[----:B------:R-:W-:Y:S01]  /*a670*/  @P4 IMAD R190, R190, 0xe0, RZ ;  /* 0x000000e0bebe4824 */ /* 0x000fe200078e02ff */
[----:B------:R-:W-:-:S07]  /*a680*/  PLOP3.LUT P4, PT, PT, PT, UP0, 0x80, 0x8 ;  /* 0x000000000008781c */ /* 0x000fce0003f8f008 */
[----:B-1-3--:R-:W-:Y:S01]  /*a690*/  @P2 IMAD.WIDE R250, R190, 0x4, R188 ;  /* 0x00000004befa2825 */ /* 0x00afe200078e02bc */
[----:B------:R-:W-:-:S03]  /*a6a0*/  CS2R R188, SRZ ;  /* 0x0000000000bc7805 */ /* 0x000fc6000001ff00 */
[----:B--2---:R-:W-:-:S04]  /*a6b0*/  IMAD R249, R3, 0x2, R249 ;  /* 0x0000000203f97824 */ /* 0x004fc800078e02f9 */
[----:B------:R-:W-:-:S04]  /*a6c0*/  IMAD R249, R3, 0x2, R249 ;  /* 0x0000000203f97824 */ /* 0x000fc800078e02f9 */
[----:B------:R-:W-:-:S04]  /*a6d0*/  IMAD R249, R3, 0x2, R249 ;  /* 0x0000000203f97824 */ /* 0x000fc800078e02f9 */
[----:B------:R-:W-:-:S05]  /*a6e0*/  IMAD.SHL.U32 R191, R249, 0x4, RZ ;  /* 0x00000004f9bf7824 */ /* 0x000fca00078e00ff */
[----:B------:R-:W-:Y:S02]  /*a6f0*/  ISETP.GE.AND P3, PT, R191, R248, PT ;  /* 0x000000f8bf00720c */ /* 0x000fe40003f66270 */
[----:B------:R-:W-:-:S11]  /*a700*/  CS2R R190, SRZ ;  /* 0x0000000000be7805 */ /* 0x000fd6000001ff00 */
        /* <DEDUP_REMOVED lines=22> */
.L_x_1341:
[----:B------:R-:W-:Y:S05]  /*a870*/  BSYNC.RECONVERGENT B3 ;  /* 0x0000000000037941 */ /* 0x000fea0003800200 */
.L_x_1340:
[----:B------:R-:W-:Y:S04]  /*a880*/  STL.64 [R1+0x7c0], R10 ;  /* 0x0007c00a01007387 */ /* 0x000fe80000100a00 */
[----:B------:R0:W-:Y:S04]  /*a890*/  STL.64 [R1+0x7b8], R8 ;  /* 0x0007b80801007387 */ /* 0x0001e80000100a00 */
[----:B------:R-:W2:Y:S04]  /*a8a0*/  LDL.LU R249, [R1+0x14] ;  /* 0x0000140001f97983 */ /* 0x000ea80000300800 */
[----:B------:R1:W-:Y:S04]  /*a8b0*/  STL [R1+0x7b4], R6 ;  /* 0x0007b40601007387 */ /* 0x0003e80000100800 */
[----:B0-----:R-:W3:Y:S04]  /*a8c0*/  @P4 LDG.E.128 R8, desc[UR36][R250.64+0xf0] ;  /* 0x0000f024fa084981 */ /* 0x001ee8000c1e1d00 */
[----:B-1----:R-:W4:Y:S04]  /*a8d0*/  LDL R6, [R1+0x374] ;  /* 0x0003740001067983 */ /* 0x002f280000100800 */
        /* <DEDUP_REMOVED lines=14> */
[----:B--2---:R-:W-:Y:S01]  /*a9c0*/  IMAD R249, R3, 0x2, R249 ;  /* 0x0000000203f97824 */ /* 0x004fe200078e02f9 */
[----:B------:R-:W-:-:S02]  /*a9d0*/  PLOP3.LUT P2, PT, PT, PT, UP0, 0x80, 0x8 ;  /* 0x000000000008781c */ /* 0x000fc40003f4f008 */
[----:B------:R-:W-:Y:S01]  /*a9e0*/  PLOP3.LUT P3, PT, PT, PT, UP0, 0x80, 0x8 ;  /* 0x000000000008781c */ /* 0x000fe20003f6f008 */
[C---:B------:R-:W-:Y:S02]  /*a9f0*/  IMAD R249, R3.reuse, 0x2, R249 ;  /* 0x0000000203f97824 */ /* 0x040fe400078e02f9 */
[----:B----45:R-:W-:Y:S02]  /*aa00*/  FADD.FTZ R189, R6, R189 ;  /* 0x000000bd06bd7221 */ /* 0x030fe40000010000 */
[----:B------:R0:W5:Y:S01]  /*aa10*/  LDL.LU R6, [R1+0x7b4] ;  /* 0x0007b40001067983 */ /* 0x0001620000300800 */
[----:B------:R-:W-:Y:S01]  /*aa20*/  LEA R249, R3, R249, 0x1 ;  /* 0x000000f903f97211 */ /* 0x000fe200078e08ff */
[----:B------:R-:W-:-:S04]  /*aa30*/  FADD.FTZ R191, R2, R191 ;  /* 0x000000bf02bf7221 */ /* 0x000fc80000010000 */
        /* <DEDUP_REMOVED lines=31> */
.L_x_1339:
[----:B------:R-:W-:Y:S05]  /*ac30*/  BSYNC.RECONVERGENT B2 ;  /* 0x0000000000027941 */ /* 0x000fea0003800200 */
.L_x_1338:
        /* <DEDUP_REMOVED lines=44> */
.L_x_1345:
[----:B------:R-:W-:Y:S05]  /*af00*/  BSYNC.RECONVERGENT B3 ;  /* 0x0000000000037941 */ /* 0x000fea0003800200 */
.L_x_1344:
        /* <DEDUP_REMOVED lines=53> */
.L_x_1343:
[----:B------:R-:W-:Y:S05]  /*b260*/  BSYNC.RECONVERGENT B2 ;  /* 0x0000000000027941 */ /* 0x000fea0003800200 */
.L_x_1342:
[----:B------:R-:W-:Y:S04]  /*b270*/  BSSY.RECONVERGENT B2, `(.L_x_1346) ;  /* 0x0000066000027945 */ /* 0x000fe80003800200 */
[----:B------:R-:W-:Y:S05]  /*b280*/  @P0 BRA `(.L_x_1347) ;  /* 0x0000000400900947 */ /* 0x000fea0003800000 */
[----:B-----5:R-:W-:Y:S01]  /*b290*/  ISETP.NE.AND P5, PT, R2, RZ, PT ;  /* 0x000000ff0200720c */ /* 0x020fe20003fa5270 */
[----:B0-----:R-:W-:Y:S01]  /*b2a0*/  IMAD R249, R3, 0x2, R252 ;  /* 0x0000000203f97824 */ /* 0x001fe200078e02fc */
[----:B------:R-:W-:Y:S03]  /*b2b0*/  BSSY.RECONVERGENT B3, `(.L_x_1348) ;  /* 0x000002b000037945 */ /* 0x000fe60003800200 */
[----:B------:R-:W-:-:S04]  /*b2c0*/  IMAD.IADD R249, R249, 0x1, R3 ;  /* 0x00000001f9f97824 */ /* 0x000fc800078e0203 */
[----:B------:R-:W-:-:S04]  /*b2d0*/  IMAD R249, R3, 0x2, R249 ;  /* 0x0000000203f97824 */ /* 0x000fc800078e02f9 */
        /* <DEDUP_REMOVED lines=10> */
[----:B0-----:R-:W-:Y:S02]  /*b380*/  @P3 IMAD R182, R183, UR39, R182 ;  /* 0x00000027b7b63c24 */ /* 0x001fe4000f8e02b6 */
[----:B------:R-:W-:Y:S02]  /*b390*/  IMAD.SHL.U32 R183, R249, 0x4, RZ ;  /* 0x00000004f9b77824 */ /* 0x000fe400078e00ff */
[----:B------:R-:W-:Y:S01]  /*b3a0*/  @P4 IMAD R182, R182, 0xe0, RZ ;  /* 0x000000e0b6b64824 */ /* 0x000fe200078e02ff */
[----:B------:R-:W-:Y:S02]  /*b3b0*/  PLOP3.LUT P4, PT, PT, PT, UP0, 0x80, 0x8 ;  /* 0x000000000008781c */ /* 0x000fe40003f8f008 */
[----:B------:R-:W-:-:S05]  /*b3c0*/  ISETP.GE.AND P3, PT, R183, R248, PT ;  /* 0x000000f8b700720c */ /* 0x000fca0003f66270 */
[----:B-1-3--:R-:W-:Y:S01]  /*b3d0*/  @P2 IMAD.WIDE R250, R182, 0x4, R180 ;  /* 0x00000004b6fa2825 */ /* 0x00afe200078e02b4 */
[----:B------:R-:W-:Y:S02]  /*b3e0*/  CS2R R182, SRZ ;  /* 0x0000000000b67805 */ /* 0x000fe4000001ff00 */
[----:B------:R-:W-:-:S05]  /*b3f0*/  CS2R R180, SRZ ;  /* 0x0000000000b47805 */ /* 0x000fca000001ff00 */
        /* <DEDUP_REMOVED lines=22> */
.L_x_1349:
[----:B------:R-:W-:Y:S05]  /*b560*/  BSYNC.RECONVERGENT B3 ;  /* 0x0000000000037941 */ /* 0x000fea0003800200 */
.L_x_1348:
        /* <DEDUP_REMOVED lines=15> */
[----:B------:R-:W-:Y:S02]  /*b660*/  PLOP3.LUT P3, PT, PT, PT, UP0, 0x80, 0x8 ;  /* 0x000000000008781c */ /* 0x000fe40003f6f008 */
[----:B---3--:R-:W-:Y:S01]  /*b670*/  MOV R4, R9 ;  /* 0x0000000900047202 */ /* 0x008fe20000000f00 */
[----:B------:R-:W-:Y:S02]  /*b680*/  IMAD.MOV.U32 R3, RZ, RZ, R10 ;  /* 0x000000ffff037224 */ /* 0x000fe400078e000a */
[----:B------:R-:W-:Y:S02]  /*b690*/  IMAD.MOV.U32 R251, RZ, RZ, R11 ;  /* 0x000000fffffb7224 */ /* 0x000fe400078e000b */
[----:B--2--5:R-:W-:Y:S01]  /*b6a0*/  FADD.FTZ R181, R6, R181 ;  /* 0x000000b506b57221 */ /* 0x024fe20000010000 */
        /* <DEDUP_REMOVED lines=34> */
.L_x_1347:
[----:B------:R-:W-:Y:S05]  /*b8d0*/  BSYNC.RECONVERGENT B2 ;  /* 0x0000000000027941 */ /* 0x000fea0003800200 */
.L_x_1346:
[----:B0----5:R-:W-:Y:S01]  /*b8e0*/  IMAD R249, R3, 0x2, R252 ;  /* 0x0000000203f97824 */ /* 0x021fe200078e02fc */
[----:B------:R-:W-:Y:S04]  /*b8f0*/  BSSY.RECONVERGENT B2, `(.L_x_1350) ;  /* 0x0000064000027945 */ /* 0x000fe80003800200 */
[----:B------:R-:W-:-:S05]  /*b900*/  IADD3 R249, PT, PT, R249, R3, RZ ;  /* 0x00000003f9f97210 */ /* 0x000fca0007ffe0ff */
[----:B------:R-:W-:-:S04]  /*b910*/  IMAD R249, R3, 0x2, R249 ;  /* 0x0000000203f97824 */ /* 0x000fc800078e02f9 */
[----:B------:R-:W-:Y:S01]  /*b920*/  IMAD.IADD R252, R3, 0x1, R249 ;  /* 0x0000000103fc7824 */ /* 0x000fe200078e02f9 */
        /* <DEDUP_REMOVED lines=43> */
.L_x_1353:
[----:B------:R-:W-:Y:S05]  /*bbe0*/  BSYNC.RECONVERGENT B3 ;  /* 0x0000000000037941 */ /* 0x000fea0003800200 */
.L_x_1352:
        /* <DEDUP_REMOVED lines=52> */
.L_x_1351:
[----:B------:R-:W-:Y:S05]  /*bf30*/  BSYNC.RECONVERGENT B2 ;  /* 0x0000000000027941 */ /* 0x000fea0003800200 */
.L_x_1350:
[----:B------:R-:W-:Y:S01]  /*bf40*/  BSSY.RECONVERGENT B2, `(.L_x_1354) ;  /* 0x0000062000027945 */ /* 0x000fe20003800200 */
[----:B-----5:R-:W-:-:S03]  /*bf50*/  IMAD.IADD R252, R252, 0x1, R3 ;  /* 0x00000001fcfc7824 */ /* 0x020fc600078e0203 */
[----:B------:R-:W-:Y:S05]  /*bf60*/  @P0 BRA `(.L_x_1355) ;  /* 0x00000004007c0947 */ /* 0x000fea0003800000 */
[----:B------:R-:W-:Y:S01]  /*bf70*/  ISETP.NE.AND P5, PT, R2, RZ, PT ;  /* 0x000000ff0200720c */ /* 0x000fe20003fa5270 */
[----:B------:R-:W-:Y:S01]  /*bf80*/  IMAD.SHL.U32 R249, R252, 0x4, RZ ;  /* 0x00000004fcf97824 */ /* 0x000fe200078e00ff */
[----:B------:R-:W-:Y:S11]  /*bf90*/  BSSY.RECONVERGENT B3, `(.L_x_1356) ;  /* 0x0000028000037945 */ /* 0x000ff60003800200 */
[----:B------:R-:W-:Y:S01]  /*bfa0*/  VOTEU.ANY UP0, P5 ;  /* 0x0000000000ff7886 */ /* 0x000fe20002800100 */
[----:B------:R-:W-:-:S02]  /*bfb0*/  PLOP3.LUT P2, PT, PT, PT, UP0, 0x80, 0x8 ;  /* 0x000000000008781c */ /* 0x000fc40003f4f008 */
[----:B------:R-:W-:Y:S02]  /*bfc0*/  PLOP3.LUT P3, PT, PT, PT, UP0, 0x80, 0x8 ;  /* 0x000000000008781c */ /* 0x000fe40003f6f008 */
[----:B------:R-:W-:-:S09]  /*bfd0*/  PLOP3.LUT P4, PT, PT, PT, UP0, 0x80, 0x8 ;  /* 0x000000000008781c */ /* 0x000fd20003f8f008 */
[----:B------:R-:W5:Y:S01]  /*bfe0*/  @P2 S2R R174, SR_CTAID.X ;  /* 0x0000000000ae2919 */ /* 0x000f620000002500 */
[----:B------:R-:W-:Y:S01]  /*bff0*/  PLOP3.LUT P2, PT, PT, PT, UP0, 0x80, 0x8 ;  /* 0x000000000008781c */ /* 0x000fe20003f4f008 */
[----:B------:R-:W5:Y:S01]  /*c000*/  @P3 LDC R175, c[0x0][0x3f8] ;  /* 0x0000fe00ffaf3b82 */ /* 0x000f620000000800 */
[----:B------:R-:W-:-:S07]  /*c010*/  PLOP3.LUT P3, PT, PT, PT, UP0, 0x80, 0x8 ;  /* 0x000000000008781c */ /* 0x000fce0003f6f008 */
[----:B------:R-:W0:Y:S01]  /*c020*/  @P4 LDC.64 R172, c[0x0][0x450] ;  /* 0x00011400ffac4b82 */ /* 0x000e220000000a00 */
[----:B------:R-:W-:-:S03]  /*c030*/  PLOP3.LUT P4, PT, PT, PT, UP0, 0x80, 0x8 ;  /* 0x000000000008781c */ /* 0x000fc60003f8f008 */
[----:B-----5:R-:W-:Y:S01]  /*c040*/  @P2 IMAD R174, R175, UR39, R174 ;  /* 0x00000027afae2c24 */ /* 0x020fe2000f8e02ae */
[----:B------:R-:W-:-:S09]  /*c050*/  ISETP.GE.AND P2, PT, R249, R248, PT ;  /* 0x000000f8f900720c */ /* 0x000fd20003f46270 */
[----:B------:R-:W-:Y:S01]  /*c060*/  @P4 IMAD R174, R174, 0xe0, RZ ;  /* 0x000000e0aeae4824 */ /* 0x000fe200078e02ff */
[----:B------:R-:W-:-:S03]  /*c070*/  PLOP3.LUT P4, PT, PT, PT, UP0, 0x80, 0x8 ;  /* 0x000000000008781c */ /* 0x000fc60003f8f008 */
[----:B01-3--:R-:W-:Y:S01]  /*c080*/  @P3 IMAD.WIDE R250, R174, 0x4, R172 ;  /* 0x00000004aefa3825 */ /* 0x00bfe200078e02ac */
        /* <DEDUP_REMOVED lines=24> */
.L_x_1357:
[----:B------:R-:W-:Y:S05]  /*c210*/  BSYNC.RECONVERGENT B3 ;  /* 0x0000000000037941 */ /* 0x000fea0003800200 */
.L_x_1356:
        /* <DEDUP_REMOVED lines=52> */
.L_x_1355:
[----:B------:R-:W-:Y:S05]  /*c560*/  BSYNC.RECONVERGENT B2 ;  /* 0x0000000000027941 */ /* 0x000fea0003800200 */
.L_x_1354:
        /* <DEDUP_REMOVED lines=45> */
.L_x_1361:
[----:B------:R-:W-:Y:S05]  /*c840*/  BSYNC.RECONVERGENT B3 ;  /* 0x0000000000037941 */ /* 0x000fea0003800200 */
.L_x_1360:
        /* <DEDUP_REMOVED lines=16> */
[----:B---3--:R-:W-:Y:S02]  /*c950*/  IMAD.MOV.U32 R5, RZ, RZ, R9 ;  /* 0x000000ffff057224 */ /* 0x008fe400078e0009 */
[----:B------:R-:W-:Y:S02]  /*c960*/  IMAD.MOV.U32 R3, RZ, RZ, R10 ;  /* 0x000000ffff037224 */ /* 0x000fe400078e000a */
[----:B--2--5:R-:W-:Y:S01]  /*c970*/  FADD.FTZ R169, R6, R169 ;  /* 0x000000a906a97221 */ /* 0x024fe20000010000 */
[----:B------:R-:W-:Y:S02]  /*c980*/  IMAD.MOV.U32 R251, RZ, RZ, R11 ;  /* 0x000000fffffb7224 */ /* 0x000fe400078e000b */
        /* <DEDUP_REMOVED lines=32> */
.L_x_1359:
[----:B------:R-:W-:Y:S05]  /*cb90*/  BSYNC.RECONVERGENT B2 ;  /* 0x0000000000027941 */ /* 0x000fea0003800200 */
.L_x_1358:
[----:B------:R-:W-:Y:S01]  /*cba0*/  BSSY.RECONVERGENT B2, `(.L_x_1362) ;  /* 0x0000062000027945 */ /* 0x000fe20003800200 */
[----:B-----5:R-:W-:-:S03]  /*cbb0*/  IMAD.IADD R252, R252, 0x1, R3 ;  /* 0x00000001fcfc7824 */ /* 0x020fc600078e0203 */
[----:B------:R-:W-:Y:S05]  /*cbc0*/  @P0 BRA `(.L_x_1363) ;  /* 0x00000004007c0947 */ /* 0x000fea0003800000 */
[----:B------:R-:W-:Y:S01]  /*cbd0*/  ISETP.NE.AND P5, PT, R2, RZ, PT ;  /* 0x000000ff0200720c */ /* 0x000fe20003fa5270 */
[----:B------:R-:W-:Y:S01]  /*cbe0*/  BSSY.RECONVERGENT B3, `(.L_x_1364) ;  /* 0x0000029000037945 */ /* 0x000fe20003800200 */
[----:B------:R-:W-:-:S11]  /*cbf0*/  SHF.L.U32 R249, R252, 0x2, RZ ;  /* 0x00000002fcf97819 */ /* 0x000fd600000006ff */
[----:B------:R-:W-:Y:S01]  /*cc00*/  VOTEU.ANY UP0, P5 ;  /* 0x0000000000ff7886 */ /* 0x000fe20002800100 */
[----:B------:R-:W-:Y:S02]  /*cc10*/  PLOP3.LUT P2, PT, PT, PT, UP0, 0x80, 0x8 ;  /* 0x000000000008781c */ /* 0x000fe40003f4f008 */
        /* <DEDUP_REMOVED lines=37> */
.L_x_1365:
[----:B------:R-:W-:Y:S05]  /*ce70*/  BSYNC.RECONVERGENT B3 ;  /* 0x0000000000037941 */ /* 0x000fea0003800200 */
.L_x_1364:
        /* <DEDUP_REMOVED lines=52> */
.L_x_1363:
[----:B------:R-:W-:Y:S05]  /*d1c0*/  BSYNC.RECONVERGENT B2 ;  /* 0x0000000000027941 */ /* 0x000fea0003800200 */
.L_x_1362:
[----:B------:R-:W-:Y:S01]  /*d1d0*/  BSSY.RECONVERGENT B2, `(.L_x_1366) ;  /* 0x0000062000027945 */ /* 0x000fe20003800200 */
[----:B-----5:R-:W-:-:S03]  /*d1e0*/  IADD3 R252, PT, PT, R252, R3, RZ ;  /* 0x00000003fcfc7210 */ /* 0x020fc60007ffe0ff */
        /* <DEDUP_REMOVED lines=43> */
.L_x_1369:
[----:B------:R-:W-:Y:S05]  /*d4a0*/  BSYNC.RECONVERGENT B3 ;  /* 0x0000000000037941 */ /* 0x000fea0003800200 */
.L_x_1368:
        /* <DEDUP_REMOVED lines=52> */
.L_x_1367:
[----:B------:R-:W-:Y:S05]  /*d7f0*/  BSYNC.RECONVERGENT B2 ;  /* 0x0000000000027941 */ /* 0x000fea0003800200 */
.L_x_1366:
        /* <DEDUP_REMOVED lines=45> */
.L_x_1373:
[----:B------:R-:W-:Y:S05]  /*dad0*/  BSYNC.RECONVERGENT B3 ;  /* 0x0000000000037941 */ /* 0x000fea0003800200 */
.L_x_1372:
        /* <DEDUP_REMOVED lines=52> */
.L_x_1371:
[----:B------:R-:W-:Y:S05]  /*de20*/  BSYNC.RECONVERGENT B2 ;  /* 0x0000000000027941 */ /* 0x000fea0003800200 */
.L_x_1370:
        /* <DEDUP_REMOVED lines=45> */
.L_x_1377:
[----:B------:R-:W-:Y:S05]  /*e100*/  BSYNC.RECONVERGENT B3 ;  /* 0x0000000000037941 */ /* 0x000fea0003800200 */
.L_x_1376:
        /* <DEDUP_REMOVED lines=52> */
.L_x_1375:
[----:B------:R-:W-:Y:S05]  /*e450*/  BSYNC.RECONVERGENT B2 ;  /* 0x0000000000027941 */ /* 0x000fea0003800200 */
.L_x_1374:
        /* <DEDUP_REMOVED lines=45> */
.L_x_1381:
[----:B------:R-:W-:Y:S05]  /*e730*/  BSYNC.RECONVERGENT B3 ;  /* 0x0000000000037941 */ /* 0x000fea0003800200 */
.L_x_1380:
        /* <DEDUP_REMOVED lines=52> */
.L_x_1379:
[----:B------:R-:W-:Y:S05]  /*ea80*/  BSYNC.RECONVERGENT B2 ;  /* 0x0000000000027941 */ /* 0x000fea0003800200 */
.L_x_1378:
        /* <DEDUP_REMOVED lines=45> */
.L_x_1385:
[----:B------:R-:W-:Y:S05]  /*ed60*/  BSYNC.RECONVERGENT B3 ;  /* 0x0000000000037941 */ /* 0x000fea0003800200 */
.L_x_1384:
        /* <DEDUP_REMOVED lines=52> */
.L_x_1383:
[----:B------:R-:W-:Y:S05]  /*f0b0*/  BSYNC.RECONVERGENT B2 ;  /* 0x0000000000027941 */ /* 0x000fea0003800200 */
.L_x_1382:
        /* <DEDUP_REMOVED lines=45> */
.L_x_1389:
[----:B------:R-:W-:Y:S05]  /*f390*/  BSYNC.RECONVERGENT B3 ;  /* 0x0000000000037941 */ /* 0x000fea0003800200 */
.L_x_1388:
        /* <DEDUP_REMOVED lines=52> */
.L_x_1387:
[----:B------:R-:W-:Y:S05]  /*f6e0*/  BSYNC.RECONVERGENT B2 ;  /* 0x0000000000027941 */ /* 0x000fea0003800200 */
.L_x_1386:
        /* <DEDUP_REMOVED lines=45> */
.L_x_1393:
[----:B------:R-:W-:Y:S05]  /*f9c0*/  BSYNC.RECONVERGENT B3 ;  /* 0x0000000000037941 */ /* 0x000fea0003800200 */
.L_x_1392:
        /* <DEDUP_REMOVED lines=52> */
.L_x_1391:
[----:B------:R-:W-:Y:S05]  /*fd10*/  BSYNC.RECONVERGENT B2 ;  /* 0x0000000000027941 */ /* 0x000fea0003800200 */
.L_x_1390:
        /* <DEDUP_REMOVED lines=45> */
.L_x_1397:
[----:B------:R-:W-:Y:S05]  /*fff0*/  BSYNC.RECONVERGENT B3 ;  /* 0x0000000000037941 */ /* 0x000fea0003800200 */
.L_x_1396:
        /* <DEDUP_REMOVED lines=52> */
.L_x_1395:
[----:B------:R-:W-:Y:S05]  /*10340*/  BSYNC.RECONVERGENT B2 ;  /* 0x0000000000027941 */ /* 0x000fea0003800200 */
.L_x_1394:
        /* <DEDUP_REMOVED lines=45> */
.L_x_1401:
[----:B------:R-:W-:Y:S05]  /*10620*/  BSYNC.RECONVERGENT B3 ;  /* 0x0000000000037941 */ /* 0x000fea0003800200 */
.L_x_1400:
        /* <DEDUP_REMOVED lines=52> */
.L_x_1399:
[----:B------:R-:W-:Y:S05]  /*10970*/  BSYNC.RECONVERGENT B2 ;  /* 0x0000000000027941 */ /* 0x000fea0003800200 */
.L_x_1398:
        /* <DEDUP_REMOVED lines=45> */
.L_x_1405:
[----:B------:R-:W-:Y:S05]  /*10c50*/  BSYNC.RECONVERGENT B3 ;  /* 0x0000000000037941 */ /* 0x000fea0003800200 */
.L_x_1404:
        /* <DEDUP_REMOVED lines=52> */
.L_x_1403:
[----:B------:R-:W-:Y:S05]  /*10fa0*/  BSYNC.RECONVERGENT B2 ;  /* 0x0000000000027941 */ /* 0x000fea0003800200 */
.L_x_1402:
[----:B------:R-:W2:Y:S01]  /*10fb0*/  LDL.LU R249, [R1+0x30] ;  /* 0x0000300001f97983 */ /* 0x000ea20000300800 */
[----:B------:R-:W-:Y:S01]  /*10fc0*/  BSSY.RECONVERGENT B2, `(.L_x_1406) ;  /* 0x0000060000027945 */ /* 0x000fe20003800200 */
[----:B--2--5:R-:W-:-:S03]  /*10fd0*/  IMAD R249, R3, 0x80, R249 ;  /* 0x0000008003f97824 */ /* 0x024fc600078e02f9 */
[----:B------:R-:W-:Y:S05]  /*10fe0*/  @P0 BRA `(.L_x_1407) ;  /* 0x0000000400740947 */ /* 0x000fea0003800000 */
[----:B------:R-:W-:Y:S01]  /*10ff0*/  ISETP.NE.AND P5, PT, R2, RZ, PT ;  /* 0x000000ff0200720c */ /* 0x000fe20003fa5270 */
[----:B------:R-:W-:-:S12]  /*11000*/  BSSY.RECONVERGENT B3, `(.L_x_1408) ;  /* 0x0000027000037945 */ /* 0x000fd80003800200 */
[----:B------:R-:W-:Y:S01]  /*11010*/  VOTEU.ANY UP0, P5 ;  /* 0x0000000000ff7886 */ /* 0x000fe20002800100 */
[----:B------:R-:W-:Y:S02]  /*11020*/  PLOP3.LUT P2, PT, PT, PT, UP0, 0x80, 0x8 ;  /* 0x000000000008781c */ /* 0x000fe40003f4f008 */
[----:B------:R-:W-:Y:S02]  /*11030*/  PLOP3.LUT P3, PT, PT, PT, UP0, 0x80, 0x8 ;  /* 0x000000000008781c */ /* 0x000fe40003f6f008 */
[----:B------:R-:W-:-:S09]  /*11040*/  PLOP3.LUT P4, PT, PT, PT, UP0, 0x80, 0x8 ;  /* 0x000000000008781c */ /* 0x000fd20003f8f008 */
[----:B------:R-:W2:Y:S01]  /*11050*/  @P2 S2R R122, SR_CTAID.X ;  /* 0x00000000007a2919 */ /* 0x000ea20000002500 */
[----:B------:R-:W-:Y:S01]  /*11060*/  PLOP3.LUT P2, PT, PT, PT, UP0, 0x80, 0x8 ;  /* 0x000000000008781c */ /* 0x000fe20003f4f008 */
[----:B------:R-:W2:Y:S01]  /*11070*/  @P3 LDC R123, c[0x0][0x3f8] ;  /* 0x0000fe00ff7b3b82 */ /* 0x000ea20000000800 */
[----:B------:R-:W-:-:S07]  /*11080*/  PLOP3.LUT P3, PT, PT, PT, UP0, 0x80, 0x8 ;  /* 0x000000000008781c */ /* 0x000fce0003f6f008 */
[----:B------:R-:W0:Y:S01]  /*11090*/  @P4 LDC.64 R120, c[0x0][0x450] ;  /* 0x00011400ff784b82 */ /* 0x000e220000000a00 */
[----:B------:R-:W-:-:S03]  /*110a0*/  PLOP3.LUT P4, PT, PT, PT, UP0, 0x80, 0x8 ;  /* 0x000000000008781c */ /* 0x000fc60003f8f008 */
[----:B--2---:R-:W-:Y:S01]  /*110b0*/  @P2 IMAD R122, R123, UR39, R122 ;  /* 0x000000277b7a2c24 */ /* 0x004fe2000f8e027a */
        /* <DEDUP_REMOVED lines=27> */
.L_x_1409:
[----:B------:R-:W-:Y:S05]  /*11270*/  BSYNC.RECONVERGENT B3 ;  /* 0x0000000000037941 */ /* 0x000fea0003800200 */
.L_x_1408:
        /* <DEDUP_REMOVED lines=38> */
[----:B--2---:R-:W-:Y:S06]  /*114e0*/  @P2 BRA `(.L_x_1407) ;  /* 0x0000000000342947 */ /* 0x004fec0003800000 */
        /* <DEDUP_REMOVED lines=13> */
.L_x_1407:
[----:B------:R-:W-:Y:S05]  /*115c0*/  BSYNC.RECONVERGENT B2 ;  /* 0x0000000000027941 */ /* 0x000fea0003800200 */
.L_x_1406:
[----:B------:R-:W-:Y:S01]  /*115d0*/  BSSY.RECONVERGENT B2, `(.L_x_1410) ;  /* 0x0000062000027945 */ /* 0x000fe20003800200 */
[----:B-----5:R-:W-:-:S03]  /*115e0*/  IMAD R252, R3, 0x2, R252 ;  /* 0x0000000203fc7824 */ /* 0x020fc600078e02fc */
        /* <DEDUP_REMOVED lines=18> */
[----:B0123--:R-:W-:Y:S01]  /*11710*/  @P3 IMAD.WIDE R250, R118, 0x4, R116 ;  /* 0x0000000476fa3825 */ /* 0x00ffe200078e0274 */
        /* <DEDUP_REMOVED lines=24> */
.L_x_1413:
[----:B------:R-:W-:Y:S05]  /*118a0*/  BSYNC.RECONVERGENT B3 ;  /* 0x0000000000037941 */ /* 0x000fea0003800200 */
.L_x_1412:
        /* <DEDUP_REMOVED lines=16> */
[----:B--2---:R-:W-:Y:S01]  /*119b0*/  MOV R5, R9 ;  /* 0x0000000900057202 */ /* 0x004fe20000000f00 */
[----:B------:R-:W-:Y:S02]  /*119c0*/  IMAD.MOV.U32 R3, RZ, RZ, R10 ;  /* 0x000000ffff037224 */ /* 0x000fe400078e000a */
[----:B------:R-:W-:Y:S02]  /*119d0*/  IMAD.MOV.U32 R251, RZ, RZ, R11 ;  /* 0x000000fffffb7224 */ /* 0x000fe400078e000b */
[----:B---3-5:R-:W-:Y:S01]  /*119e0*/  FADD.FTZ R117, R6, R117 ;  /* 0x0000007506757221 */ /* 0x028fe20000010000 */
        /* <DEDUP_REMOVED lines=32> */
.L_x_1411:
[----:B------:R-:W-:Y:S05]  /*11bf0*/  BSYNC.RECONVERGENT B2 ;  /* 0x0000000000027941 */ /* 0x000fea0003800200 */
.L_x_1410:
        /* <DEDUP_REMOVED lines=45> */
.L_x_1417:
[----:B------:R-:W-:Y:S05]  /*11ed0*/  BSYNC.RECONVERGENT B3 ;  /* 0x0000000000037941 */ /* 0x000fea0003800200 */
.L_x_1416:
        /* <DEDUP_REMOVED lines=18> */
[----:B---3-5:R-:W-:Y:S01]  /*12000*/  FADD.FTZ R113, R6, R113 ;  /* 0x0000007106717221 */ /* 0x028fe20000010000 */
        /* <DEDUP_REMOVED lines=33> */
.L_x_1415:
[----:B------:R-:W-:Y:S05]  /*12220*/  BSYNC.RECONVERGENT B2 ;  /* 0x0000000000027941 */ /* 0x000fea0003800200 */
.L_x_1414:
        /* <DEDUP_REMOVED lines=45> */
.L_x_1421:
[----:B------:R-:W-:Y:S05]  /*12500*/  BSYNC.RECONVERGENT B3 ;  /* 0x0000000000037941 */ /* 0x000fea0003800200 */
.L_x_1420:
        /* <DEDUP_REMOVED lines=52> */
.L_x_1419:
[----:B------:R-:W-:Y:S05]  /*12850*/  BSYNC.RECONVERGENT B2 ;  /* 0x0000000000027941 */ /* 0x000fea0003800200 */
.L_x_1418:
        /* <DEDUP_REMOVED lines=45> */
.L_x_1425:
[----:B------:R-:W-:Y:S05]  /*12b30*/  BSYNC.RECONVERGENT B3 ;  /* 0x0000000000037941 */ /* 0x000fea0003800200 */
.L_x_1424:
        /* <DEDUP_REMOVED lines=52> */
.L_x_1423:
[----:B------:R-:W-:Y:S05]  /*12e80*/  BSYNC.RECONVERGENT B2 ;  /* 0x0000000000027941 */ /* 0x000fea0003800200 */
.L_x_1422:
        /* <DEDUP_REMOVED lines=45> */
.L_x_1429:
[----:B------:R-:W-:Y:S05]  /*13160*/  BSYNC.RECONVERGENT B3 ;  /* 0x0000000000037941 */ /* 0x000fea0003800200 */
.L_x_1428:
        /* <DEDUP_REMOVED lines=52> */
.L_x_1427:
[----:B------:R-:W-:Y:S05]  /*134b0*/  BSYNC.RECONVERGENT B2 ;  /* 0x0000000000027941 */ /* 0x000fea0003800200 */
.L_x_1426:
        /* <DEDUP_REMOVED lines=45> */
.L_x_1433:
[----:B------:R-:W-:Y:S05]  /*13790*/  BSYNC.RECONVERGENT B3 ;  /* 0x0000000000037941 */ /* 0x000fea0003800200 */
.L_x_1432:
        /* <DEDUP_REMOVED lines=52> */
.L_x_1431:
[----:B------:R-:W-:Y:S05]  /*13ae0*/  BSYNC.RECONVERGENT B2 ;  /* 0x0000000000027941 */ /* 0x000fea0003800200 */
.L_x_1430:
        /* <DEDUP_REMOVED lines=45> */
.L_x_1437:
[----:B------:R-:W-:Y:S05]  /*13dc0*/  BSYNC.RECONVERGENT B3 ;  /* 0x0000000000037941 */ /* 0x000fea0003800200 */
.L_x_1436:
        /* <DEDUP_REMOVED lines=52> */
.L_x_1435:
[----:B------:R-:W-:Y:S05]  /*14110*/  BSYNC.RECONVERGENT B2 ;  /* 0x0000000000027941 */ /* 0x000fea0003800200 */
.L_x_1434:
        /* <DEDUP_REMOVED lines=45> */
.L_x_1441:
[----:B------:R-:W-:Y:S05]  /*143f0*/  BSYNC.RECONVERGENT B3 ;  /* 0x0000000000037941 */ /* 0x000fea0003800200 */
.L_x_1440:
        /* <DEDUP_REMOVED lines=52> */
.L_x_1439:
[----:B------:R-:W-:Y:S05]  /*14740*/  BSYNC.RECONVERGENT B2 ;  /* 0x0000000000027941 */ /* 0x000fea0003800200 */
.L_x_1438:
        /* <DEDUP_REMOVED lines=45> */
.L_x_1445:
[----:B------:R-:W-:Y:S05]  /*14a20*/  BSYNC.RECONVERGENT B3 ;  /* 0x0000000000037941 */ /* 0x000fea0003800200 */
.L_x_1444:
        /* <DEDUP_REMOVED lines=52> */
.L_x_1443:
[----:B------:R-:W-:Y:S05]  /*14d70*/  BSYNC.RECONVERGENT B2 ;  /* 0x0000000000027941 */ /* 0x000fea0003800200 */
.L_x_1442:
        /* <DEDUP_REMOVED lines=45> */
.L_x_1449:
[----:B------:R-:W-:Y:S05]  /*15050*/  BSYNC.RECONVERGENT B3 ;  /* 0x0000000000037941 */ /* 0x000fea0003800200 */
.L_x_1448:
        /* <DEDUP_REMOVED lines=52> */
.L_x_1447:
[----:B------:R-:W-:Y:S05]  /*153a0*/  BSYNC.RECONVERGENT B2 ;  /* 0x0000000000027941 */ /* 0x000fea0003800200 */
.L_x_1446:
        /* <DEDUP_REMOVED lines=45> */
.L_x_1453:
[----:B------:R-:W-:Y:S05]  /*15680*/  BSYNC.RECONVERGENT B3 ;  /* 0x0000000000037941 */ /* 0x000fea0003800200 */
.L_x_1452:
        /* <DEDUP_REMOVED lines=52> */
.L_x_1451:
[----:B------:R-:W-:Y:S05]  /*159d0*/  BSYNC.RECONVERGENT B2 ;  /* 0x0000000000027941 */ /* 0x000fea0003800200 */
.L_x_1450:
        /* <DEDUP_REMOVED lines=45> */
.L_x_1457:
[----:B------:R-:W-:Y:S05]  /*15cb0*/  BSYNC.RECONVERGENT B3 ;  /* 0x0000000000037941 */ /* 0x000fea0003800200 */
.L_x_1456:
        /* <DEDUP_REMOVED lines=52> */
.L_x_1455:
[----:B------:R-:W-:Y:S05]  /*16000*/  BSYNC.RECONVERGENT B2 ;  /* 0x0000000000027941 */ /* 0x000fea0003800200 */
.L_x_1454:
        /* <DEDUP_REMOVED lines=45> */
.L_x_1461:
[----:B------:R-:W-:Y:S05]  /*162e0*/  BSYNC.RECONVERGENT B3 ;  /* 0x0000000000037941 */ /* 0x000fea0003800200 */
.L_x_1460:
        /* <DEDUP_REMOVED lines=52> */
.L_x_1459:
[----:B------:R-:W-:Y:S05]  /*16630*/  BSYNC.RECONVERGENT B2 ;  /* 0x0000000000027941 */ /* 0x000fea0003800200 */
.L_x_1458:
        /* <DEDUP_REMOVED lines=45> */
.L_x_1465:
[----:B------:R-:W-:Y:S05]  /*16910*/  BSYNC.RECONVERGENT B3 ;  /* 0x0000000000037941 */ /* 0x000fea0003800200 */
.L_x_1464:
        /* <DEDUP_REMOVED lines=52> */
.L_x_1463:
[----:B------:R-:W-:Y:S05]  /*16c60*/  BSYNC.RECONVERGENT B2 ;  /* 0x0000000000027941 */ /* 0x000fea0003800200 */
.L_x_1462:
        /* <DEDUP_REMOVED lines=45> */
.L_x_1469:
[----:B------:R-:W-:Y:S05]  /*16f40*/  BSYNC.RECONVERGENT B3 ;  /* 0x0000000000037941 */ /* 0x000fea0003800200 */
.L_x_1468:
        /* <DEDUP_REMOVED lines=52> */
.L_x_1467:
[----:B------:R-:W-:Y:S05]  /*17290*/  BSYNC.RECONVERGENT B2 ;  /* 0x0000000000027941 */ /* 0x000fea0003800200 */
.L_x_1466:
        /* <DEDUP_REMOVED lines=45> */
.L_x_1473:
[----:B------:R-:W-:Y:S05]  /*17570*/  BSYNC.RECONVERGENT B3 ;  /* 0x0000000000037941 */ /* 0x000fea0003800200 */
.L_x_1472:
        /* <DEDUP_REMOVED lines=52> */
.L_x_1471:
[----:B------:R-:W-:Y:S05]  /*178c0*/  BSYNC.RECONVERGENT B2 ;  /* 0x0000000000027941 */ /* 0x000fea0003800200 */
.L_x_1470:
        /* <DEDUP_REMOVED lines=45> */
.L_x_1477:
[----:B------:R-:W-:Y:S05]  /*17ba0*/  BSYNC.RECONVERGENT B3 ;  /* 0x0000000000037941 */ /* 0x000fea0003800200 */
.L_x_1476:
        /* <DEDUP_REMOVED lines=52> */
.L_x_1475:
[----:B------:R-:W-:Y:S05]  /*17ef0*/  BSYNC.RECONVERGENT B2 ;  /* 0x0000000000027941 */ /* 0x000fea0003800200 */
.L_x_1474:
        /* <DEDUP_REMOVED lines=45> */
.L_x_1481:
[----:B------:R-:W-:Y:S05]  /*181d0*/  BSYNC.RECONVERGENT B3 ;  /* 0x0000000000037941 */ /* 0x000fea0003800200 */
.L_x_1480:
        /* <DEDUP_REMOVED lines=52> */
.L_x_1479:
[----:B------:R-:W-:Y:S05]  /*18520*/  BSYNC.RECONVERGENT B2 ;  /* 0x0000000000027941 */ /* 0x000fea0003800200 */
.L_x_1478:
        /* <DEDUP_REMOVED lines=45> */
.L_x_1485:
[----:B------:R-:W-:Y:S05]  /*18800*/  BSYNC.RECONVERGENT B3 ;  /* 0x0000000000037941 */ /* 0x000fea0003800200 */
.L_x_1484:
        /* <DEDUP_REMOVED lines=52> */
.L_x_1483:
[----:B------:R-:W-:Y:S05]  /*18b50*/  BSYNC.RECONVERGENT B2 ;  /* 0x0000000000027941 */ /* 0x000fea0003800200 */
.L_x_1482:
        /* <DEDUP_REMOVED lines=45> */
.L_x_1489:
[----:B------:R-:W-:Y:S05]  /*18e30*/  BSYNC.RECONVERGENT B3 ;  /* 0x0000000000037941 */ /* 0x000fea0003800200 */
.L_x_1488:
        /* <DEDUP_REMOVED lines=52> */
.L_x_1487:
[----:B------:R-:W-:Y:S05]  /*19180*/  BSYNC.RECONVERGENT B2 ;  /* 0x0000000000027941 */ /* 0x000fea0003800200 */
.L_x_1486:
        /* <DEDUP_REMOVED lines=45> */
.L_x_1493:
[----:B------:R-:W-:Y:S05]  /*19460*/  BSYNC.RECONVERGENT B3 ;  /* 0x0000000000037941 */ /* 0x000fea0003800200 */
.L_x_1492:
        /* <DEDUP_REMOVED lines=52> */
.L_x_1491:
[----:B------:R-:W-:Y:S05]  /*197b0*/  BSYNC.RECONVERGENT B2 ;  /* 0x0000000000027941 */ /* 0x000fea0003800200 */
.L_x_1490:
        /* <DEDUP_REMOVED lines=45> */
.L_x_1497:
[----:B------:R-:W-:Y:S05]  /*19a90*/  BSYNC.RECONVERGENT B3 ;  /* 0x0000000000037941 */ /* 0x000fea0003800200 */
.L_x_1496:
        /* <DEDUP_REMOVED lines=52> */
.L_x_1495:
[----:B------:R-:W-:Y:S05]  /*19de0*/  BSYNC.RECONVERGENT B2 ;  /* 0x0000000000027941 */ /* 0x000fea0003800200 */
.L_x_1494:
        /* <DEDUP_REMOVED lines=45> */
.L_x_1501:
[----:B------:R-:W-:Y:S05]  /*1a0c0*/  BSYNC.RECONVERGENT B3 ;  /* 0x0000000000037941 */ /* 0x000fea0003800200 */
.L_x_1500:
        /* <DEDUP_REMOVED lines=52> */
.L_x_1499:
[----:B------:R-:W-:Y:S05]  /*1a410*/  BSYNC.RECONVERGENT B2 ;  /* 0x0000000000027941 */ /* 0x000fea0003800200 */
.L_x_1498:
        /* <DEDUP_REMOVED lines=45> */
.L_x_1505:
[----:B------:R-:W-:Y:S05]  /*1a6f0*/  BSYNC.RECONVERGENT B3 ;  /* 0x0000000000037941 */ /* 0x000fea0003800200 */
.L_x_1504:
        /* <DEDUP_REMOVED lines=52> */
.L_x_1503:
[----:B------:R-:W-:Y:S05]  /*1aa40*/  BSYNC.RECONVERGENT B2 ;  /* 0x0000000000027941 */ /* 0x000fea0003800200 */
.L_x_1502:
        /* <DEDUP_REMOVED lines=45> */
.L_x_1509:
[----:B------:R-:W-:Y:S05]  /*1ad20*/  BSYNC.RECONVERGENT B3 ;  /* 0x0000000000037941 */ /* 0x000fea0003800200 */
.L_x_1508:
        /* <DEDUP_REMOVED lines=52> */
.L_x_1507:
[----:B------:R-:W-:Y:S05]  /*1b070*/  BSYNC.RECONVERGENT B2 ;  /* 0x0000000000027941 */ /* 0x000fea0003800200 */
.L_x_1506:
        /* <DEDUP_REMOVED lines=45> */
.L_x_1513:
[----:B------:R-:W-:Y:S05]  /*1b350*/  BSYNC.RECONVERGENT B3 ;  /* 0x0000000000037941 */ /* 0x000fea0003800200 */
.L_x_1512:
        /* <DEDUP_REMOVED lines=52> */
.L_x_1511:
[----:B------:R-:W-:Y:S05]  /*1b6a0*/  BSYNC.RECONVERGENT B2 ;  /* 0x0000000000027941 */ /* 0x000fea0003800200 */
.L_x_1510:
        /* <DEDUP_REMOVED lines=45> */
.L_x_1517:
[----:B------:R-:W-:Y:S05]  /*1b980*/  BSYNC.RECONVERGENT B3 ;  /* 0x0000000000037941 */ /* 0x000fea0003800200 */
.L_x_1516:
        /* <DEDUP_REMOVED lines=52> */
.L_x_1515:
[----:B------:R-:W-:Y:S05]  /*1bcd0*/  BSYNC.RECONVERGENT B2 ;  /* 0x0000000000027941 */ /* 0x000fea0003800200 */
.L_x_1514:
        /* <DEDUP_REMOVED lines=45> */
.L_x_1521:
[----:B------:R-:W-:Y:S05]  /*1bfb0*/  BSYNC.RECONVERGENT B3 ;  /* 0x0000000000037941 */ /* 0x000fea0003800200 */
.L_x_1520:
        /* <DEDUP_REMOVED lines=52> */
.L_x_1519:
[----:B------:R-:W-:Y:S05]  /*1c300*/  BSYNC.RECONVERGENT B2 ;  /* 0x0000000000027941 */ /* 0x000fea0003800200 */
.L_x_1518:
        /* <DEDUP_REMOVED lines=45> */
.L_x_1525:
[----:B------:R-:W-:Y:S05]  /*1c5e0*/  BSYNC.RECONVERGENT B3 ;  /* 0x0000000000037941 */ /* 0x000fea0003800200 */
.L_x_1524:
        /* <DEDUP_REMOVED lines=52> */
.L_x_1523:
[----:B------:R-:W-:Y:S05]  /*1c930*/  BSYNC.RECONVERGENT B2 ;  /* 0x0000000000027941 */ /* 0x000fea0003800200 */
.L_x_1522:
        /* <DEDUP_REMOVED lines=45> */
.L_x_1529:
[----:B------:R-:W-:Y:S05]  /*1cc10*/  BSYNC.RECONVERGENT B3 ;  /* 0x0000000000037941 */ /* 0x000fea0003800200 */
.L_x_1528:
        /* <DEDUP_REMOVED lines=52> */
.L_x_1527:
[----:B------:R-:W-:Y:S05]  /*1cf60*/  BSYNC.RECONVERGENT B2 ;  /* 0x0000000000027941 */ /* 0x000fea0003800200 */
.L_x_1526:
[----:B------:R-:W-:Y:S05]  /*1cf70*/  @P0 BRA `(.L_x_1530) ;  /* 0x0000009000f80947 */ /* 0x000fea0003800000 */
[----:B-----5:R-:W-:Y:S01]  /*1cf80*/  ISETP.NE.AND P5, PT, R2, RZ, PT ;  /* 0x000000ff0200720c */ /* 0x020fe20003fa5270 */
[----:B------:R1:W-:Y:S01]  /*1cf90*/  STL [R1+0x7a4], R0 ;  /* 0x0007a40001007387 */ /* 0x0003e20000100800 */
[----:B------:R-:W-:-:S11]  /*1cfa0*/  IMAD.IADD R252, R252, 0x1, R3 ;  /* 0x00000001fcfc7824 */ /* 0x000fd600078e0203 */
[----:B------:R-:W-:Y:S01]  /*1cfb0*/  VOTEU.ANY UP0, P5 ;  /* 0x0000000000ff7886 */ /* 0x000fe20002800100 */
[----:B------:R-:W-:Y:S02]  /*1cfc0*/  PLOP3.LUT P2, PT, PT, PT, UP0, 0x80, 0x8 ;  /* 0x000000000008781c */ /* 0x000fe40003f4f008 */
[----:B------:R-:W-:Y:S02]  /*1cfd0*/  PLOP3.LUT P3, PT, PT, PT, UP0, 0x80, 0x8 ;  /* 0x000000000008781c */ /* 0x000fe40003f6f008 */
[----:B------:R-:W-:-:S09]  /*1cfe0*/  PLOP3.LUT P4, PT, PT, PT, UP0, 0x80, 0x8 ;  /* 0x000000000008781c */ /* 0x000fd20003f8f008 */
[----:B-1----:R-:W1:Y:S01]  /*1cff0*/  @P2 S2R R0, SR_CTAID.X ;  /* 0x0000000000002919 */ /* 0x002e620000002500 */
[----:B------:R-:W-:Y:S01]  /*1d000*/  PLOP3.LUT P2, PT, PT, PT, UP0, 0x80, 0x8 ;  /* 0x000000000008781c */ /* 0x000fe20003f4f008 */
[----:B------:R-:W1:Y:S01]  /*1d010*/  @P3 LDC R249, c[0x0][0x3f8] ;  /* 0x0000fe00fff93b82 */ /* 0x000e620000000800 */
[----:B------:R-:W-:Y:S01]  /*1d020*/  IMAD.SHL.U32 R252, R252, 0x4, RZ ;  /* 0x00000004fcfc7824 */ /* 0x000fe200078e00ff */
[----:B------:R-:W-:-:S06]  /*1d030*/  PLOP3.LUT P3, PT, PT, PT, UP0, 0x80, 0x8 ;  /* 0x000000000008781c */ /* 0x000fcc0003f6f008 */
[----:B0-23--:R-:W0:Y:S01]  /*1d040*/  @P4 LDC.64 R250, c[0x0][0x450] ;  /* 0x00011400fffa4b82 */ /* 0x00de220000000a00 */
[----:B------:R-:W-:Y:S01]  /*1d050*/  PLOP3.LUT P4, PT, PT, PT, UP0, 0x80, 0x8 ;  /* 0x000000000008781c */ /* 0x000fe20003f8f008 */
[----:B------:R-:W-:Y:S02]  /*1d060*/  BSSY.RECONVERGENT B2, `(.L_x_1531) ;  /* 0x000001f000027945 */ /* 0x000fe40003800200 */
[----:B-1----:R-:W-:Y:S01]  /*1d070*/  @P2 IMAD R249, R249, UR39, R0 ;  /* 0x00000027f9f92c24 */ /* 0x002fe2000f8e0200 */
[----:B------:R-:W-:Y:S01]  /*1d080*/  ISETP.GE.AND P2, PT, R252, R248, PT ;  /* 0x000000f8fc00720c */ /* 0x000fe20003f46270 */
[----:B------:R1:W5:Y:S08]  /*1d090*/  LDL.LU R0, [R1+0x7a4] ;  /* 0x0007a40001007983 */ /* 0x0003700000300800 */
[----:B------:R-:W-:Y:S01]  /*1d0a0*/  @P4 IMAD R249, R249, 0xe0, RZ ;  /* 0x000000e0f9f94824 */ /* 0x000fe200078e02ff */
[----:B------:R-:W-:-:S03]  /*1d0b0*/  PLOP3.LUT P4, PT, PT, PT, UP0, 0x80, 0x8 ;  /* 0x000000000008781c */ /* 0x000fc60003f8f008 */
[----:B0-----:R-:W-:Y:S01]  /*1d0c0*/  @P3 IMAD.WIDE R248, R249, 0x4, R250 ;  /* 0x00000004f9f83825 */ /* 0x001fe200078e02fa */
[----:B------:R-:W-:-:S04]  /*1d0d0*/  CS2R R250, SRZ ;  /* 0x0000000000fa7805 */ /* 0x000fc8000001ff00 */
[----:B------:R0:W-:Y:S02]  /*1d0e0*/  @P3 STL.64 [R1], R248 ;  /* 0x000000f801003387 */ /* 0x0001e40000100a00 */
[----:B0-----:R-:W-:Y:S01]  /*1d0f0*/  CS2R R248, SRZ ;  /* 0x0000000000f87805 */ /* 0x001fe2000001ff00 */
[----:B-1----:R-:W-:Y:S06]  /*1d100*/  @P2 BRA `(.L_x_1532) ;  /* 0x0000000000502947 */ /* 0x002fec0003800000 */
[----:B------:R-:W0:Y:S01]  /*1d110*/  S2UR UR42, SR_CTAID.Y ;  /* 0x00000000002a79c3 */ /* 0x000e220000002600 */
[----:B------:R-:W1:Y:S01]  /*1d120*/  LDCU.64 UR34, c[0x0][0x3c8] ;  /* 0x00007900ff2277ac */ /* 0x000e620008000a00 */
[----:B0-----:R-:W-:Y:S01]  /*1d130*/  IMAD R249, R3, UR42, RZ ;  /* 0x0000002a03f97c24 */ /* 0x001fe2000f8e02ff */
[----:B------:R-:W0:Y:S04]  /*1d140*/  LDCU UR42, c[0x0][0x3f8] ;  /* 0x00007f00ff2a77ac */ /* 0x000e280008000800 */
[----:B-----5:R-:W-:-:S04]  /*1d150*/  IADD3 R0, P3, PT, R249, R0, RZ ;  /* 0x00000000f9007210 */ /* 0x020fc80007f7e0ff */
[----:B------:R-:W-:Y:S02]  /*1d160*/  LEA.HI.X.SX32 R249, R249, RZ, 0x1, P3 ;  /* 0x000000fff9f97211 */ /* 0x000fe400018f0eff */
[----:B-1----:R-:W-:-:S04]  /*1d170*/  LEA R248, P3, R0, UR34, 0x2 ;  /* 0x0000002200f87c11 */ /* 0x002fc8000f8610ff */
[----:B------:R-:W-:Y:S01]  /*1d180*/  LEA.HI.X R249, R0, UR35, R249, 0x2, P3 ;  /* 0x0000002300f97c11 */ /* 0x000fe200098f14f9 */
[----:B------:R-:W1:Y:S04]  /*1d190*/  LDCU.64 UR34, c[0x0][0x3b8] ;  /* 0x00007700ff2277ac */ /* 0x000e680008000a00 */
        /* <DEDUP_REMOVED lines=11> */
.L_x_1532:
[----:B------:R-:W-:Y:S05]  /*1d250*/  BSYNC.RECONVERGENT B2 ;  /* 0x0000000000027941 */ /* 0x000fea0003800200 */
.L_x_1531:
[----:B------:R0:W-:Y:S04]  /*1d260*/  STL.64 [R1+0x7c8], R10 ;  /* 0x0007c80a01007387 */ /* 0x0001e80000100a00 */
[----:B0-----:R-:W2:Y:S04]  /*1d270*/  LDL.64 R10, [R1] ;  /* 0x00000000010a7983 */ /* 0x001ea80000100a00 */
[----:B------:R-:W-:Y:S04]  /*1d280*/  STL.64 [R1+0x7c0], R8 ;  /* 0x0007c00801007387 */ /* 0x000fe80000100a00 */
[----:B------:R0:W-:Y:S04]  /*1d290*/  STL [R1+0x7b8], R7 ;  /* 0x0007b80701007387 */ /* 0x0001e80000100800 */
[----:B0-----:R-:W3:Y:S04]  /*1d2a0*/  LDL R7, [R1+0x74] ;  /* 0x0000740001077983 */ /* 0x001ee80000100800 */
[----:B------:R-:W-:Y:S04]  /*1d2b0*/  STL [R1+0x7b4], R6 ;  /* 0x0007b40601007387 */ /* 0x000fe80000100800 */
[----:B------:R0:W-:Y:S04]  /*1d2c0*/  STL [R1+0x7b0], R5 ;  /* 0x0007b00501007387 */ /* 0x0001e80000100800 */
[----:B0-----:R-:W4:Y:S04]  /*1d2d0*/  LDL R5, [R1+0x78] ;  /* 0x0000780001057983 */ /* 0x001f280000100800 */
[----:B------:R-:W-:Y:S04]  /*1d2e0*/  STL [R1+0x7ac], R4 ;  /* 0x0007ac0401007387 */ /* 0x000fe80000100800 */
[----:B-----5:R-:W4:Y:S01]  /*1d2f0*/  LDL R0, [R1+0x7c] ;  /* 0x00007c0001007983 */ /* 0x020f220000100800 */
[----:B------:R-:W-:-:S03]  /*1d300*/  VOTEU.ANY UP0, P5 ;  /* 0x0000000000ff7886 */ /* 0x000fc60002800100 */
[----:B------:R0:W-:Y:S04]  /*1d310*/  STL [R1+0x7a8], R3 ;  /* 0x0007a80301007387 */ /* 0x0001e80000100800 */
[----:B--2---:R-:W2:Y:S04]  /*1d320*/  @P4 LDG.E.128 R8, desc[UR36][R10.64+0x3f0] ;  /* 0x0003f0240a084981 */ /* 0x004ea8000c1e1d00 */
[----:B0-----:R-:W2:Y:S04]  /*1d330*/  LDL R3, [R1+0x70] ;  /* 0x0000700001037983 */ /* 0x001ea80000100800 */
[----:B------:R0:W-:Y:S01]  /*1d340*/  STL [R1+0x7a4], R2 ;  /* 0x0007a40201007387 */ /* 0x0001e20000100800 */
[----:B------:R-:W-:Y:S01]  /*1d350*/  PLOP3.LUT P3, PT, PT, PT, UP0, 0x80, 0x8 ;  /* 0x000000000008781c */ /* 0x000fe20003f6f008 */
[----:B---3--:R-:W-:Y:S01]  /*1d360*/  FADD.FTZ R249, R7, R249 ;  /* 0x000000f907f97221 */ /* 0x008fe20000010000 */
[----:B----4-:R-:W-:Y:S01]  /*1d370*/  FADD.FTZ R250, R5, R250 ;  /* 0x000000fa05fa7221 */ /* 0x010fe20000010000 */
[----:B------:R-:W-:Y:S01]  /*1d380*/  FADD.FTZ R0, R0, R251 ;  /* 0x000000fb00007221 */ /* 0x000fe20000010000 */
[----:B--2---:R1:W-:Y:S01]  /*1d390*/  @P4 STL [R1], R8 ;  /* 0x0000000801004387 */ /* 0x0043e20000100800 */
[----:B------:R-:W-:Y:S01]  /*1d3a0*/  PLOP3.LUT P4, PT, PT, PT, UP0, 0x80, 0x8 ;  /* 0x000000000008781c */ /* 0x000fe20003f8f008 */
[----:B------:R-:W-:Y:S01]  /*1d3b0*/  IMAD.MOV.U32 R6, RZ, RZ, R9 ;  /* 0x000000ffff067224 */ /* 0x000fe200078e0009 */
[----:B------:R-:W-:Y:S01]  /*1d3c0*/  MOV R4, R10 ;  /* 0x0000000a00047202 */ /* 0x000fe20000000f00 */
[----:B0-----:R-:W-:-:S02]  /*1d3d0*/  IMAD.MOV.U32 R2, RZ, RZ, R11 ;  /* 0x000000ffff027224 */ /* 0x001fc400078e000b */
[----:B------:R0:W5:Y:S04]  /*1d3e0*/  LDL.LU.64 R10, [R1+0x7c8] ;  /* 0x0007c800010a7983 */ /* 0x0001680000300a00 */
[----:B-1----:R0:W5:Y:S04]  /*1d3f0*/  LDL.LU.64 R8, [R1+0x7c0] ;  /* 0x0007c00001087983 */ /* 0x0021680000300a00 */
[----:B------:R-:W-:Y:S01]  /*1d400*/  @P4 FMUL.FTZ R249, R249, R6 ;  /* 0x00000006f9f94220 */ /* 0x000fe20000410000 */
[----:B------:R0:W5:Y:S01]  /*1d410*/  LDL.LU R7, [R1+0x7b8] ;  /* 0x0007b80001077983 */ /* 0x0001620000300800 */
[----:B------:R-:W-:-:S03]  /*1d420*/  @P3 FMUL.FTZ R250, R250, R4 ;  /* 0x00000004fafa3220 */ /* 0x000fc60000410000 */
[----:B------:R0:W5:Y:S04]  /*1d430*/  LDL.LU R6, [R1+0x7b4] ;  /* 0x0007b40001067983 */ /* 0x0001680000300800 */
[----:B------:R0:W5:Y:S04]  /*1d440*/  LDL.LU R5, [R1+0x7b0] ;  /* 0x0007b00001057983 */ /* 0x0001680000300800 */
[----:B------:R0:W-:Y:S04]  /*1d450*/  STL [R1+0x24], R249 ;  /* 0x000024f901007387 */ /* 0x0001e80000100800 */
[----:B------:R0:W5:Y:S04]  /*1d460*/  LDL.LU R4, [R1+0x7ac] ;  /* 0x0007ac0001047983 */ /* 0x0001680000300800 */
[----:B------:R-:W2:Y:S01]  /*1d470*/  LDL.LU R251, [R1] ;  /* 0x0000000001fb7983 */ /* 0x000ea20000300800 */
[----:B------:R-:W-:-:S02]  /*1d480*/  PLOP3.LUT P4, PT, PT, PT, UP0, 0x80, 0x8 ;  /* 0x000000000008781c */ /* 0x000fc40003f8f008 */
[----:B------:R-:W-:Y:S01]  /*1d490*/  PLOP3.LUT P5, PT, PT, PT, UP0, 0x80, 0x8 ;  /* 0x000000000008781c */ /* 0x000fe20003faf008 */
[----:B------:R-:W-:Y:S02]  /*1d4a0*/  FADD.FTZ R248, R3, R248 ;  /* 0x000000f803f87221 */ /* 0x000fe40000010000 */
[----:B------:R0:W5:Y:S08]  /*1d4b0*/  LDL.LU R3, [R1+0x7a8] ;  /* 0x0007a80001037983 */ /* 0x0001700000300800 */
[----:B------:R-:W-:-:S02]  /*1d4c0*/  @P4 FMUL.FTZ R0, R0, R2 ;  /* 0x0000000200004220 */ /* 0x000fc40000410000 */
[----:B------:R0:W5:Y:S04]  /*1d4d0*/  LDL.LU R2, [R1+0x7a4] ;  /* 0x0007a40001027983 */ /* 0x0001680000300800 */
[----:B------:R0:W-:Y:S04]  /*1d4e0*/  STL [R1+0x28], R250 ;  /* 0x000028fa01007387 */ /* 0x0001e80000100800 */
[----:B------:R0:W-:Y:S01]  /*1d4f0*/  STL [R1+0x2c], R0 ;  /* 0x00002c0001007387 */ /* 0x0001e20000100800 */
[----:B--2---:R-:W-:-:S05]  /*1d500*/  @P5 FMUL.FTZ R248, R248, R251 ;  /* 0x000000fbf8f85220 */ /* 0x004fca0000410000 */
[----:B------:R0:W-:Y:S01]  /*1d510*/  STL [R1+0x20], R248 ;  /* 0x000020f801007387 */ /* 0x0001e20000100800 */
[----:B------:R-:W-:Y:S05]  /*1d520*/  @P2 BRA `(.L_x_1530) ;  /* 0x0000008c008c2947 */ /* 0x000fea0003800000 */
[----:B------:R-:W-:Y:S01]  /*1d530*/  S2UR UR34, SR_CTAID.Y ;  /* 0x00000000002279c3 */ /* 0x000fe20000002600 */
[----:B------:R-:W1:Y:S01]  /*1d540*/  LDCU UR42, c[0x0][0x3f8] ;  /* 0x00007f00ff2a77ac */ /* 0x000e620008000800 */
[----:B-----5:R2:W-:Y:S04]  /*1d550*/  STL.64 [R1+0x7b0], R6 ;  /* 0x0007b00601007387 */ /* 0x0205e80000100a00 */
[----:B------:R3:W-:Y:S02]  /*1d560*/  STL.64 [R1+0x7a8], R4 ;  /* 0x0007a80401007387 */ /* 0x0007e40000100a00 */
[----:B------:R-:W1:Y:S01]  /*1d570*/  S2UR UR35, SR_CTAID.X ;  /* 0x00000000002379c3 */ /* 0x000e620000002500 */
[----:B--2---:R-:W-:Y:S02]  /*1d580*/  IMAD.MOV.U32 R7, RZ, RZ, R0 ;  /* 0x000000ffff077224 */ /* 0x004fe400078e0000 */
[----:B------:R-:W-:-:S02]  /*1d590*/  IMAD.MOV.U32 R6, RZ, RZ, R250 ;  /* 0x000000ffff067224 */ /* 0x000fc400078e00fa */
[----:B---3--:R-:W-:Y:S02]  /*1d5a0*/  IMAD.MOV.U32 R5, RZ, RZ, R249 ;  /* 0x000000ffff057224 */ /* 0x008fe400078e00f9 */
[----:B------:R-:W-:Y:S01]  /*1d5b0*/  IMAD.MOV.U32 R4, RZ, RZ, R248 ;  /* 0x000000ffff047224 */ /* 0x000fe200078e00f8 */
[----:B0-----:R-:W-:Y:S01]  /*1d5c0*/  SHF.R.S32.HI R248, RZ, 0x1f, R252 ;  /* 0x0000001ffff87819 */ /* 0x001fe200000114fc */
[----:B-1----:R-:W-:Y:S01]  /*1d5d0*/  UIMAD UR42, UR34, UR42, UR35 ;  /* 0x0000002a222a72a4 */ /* 0x002fe2000f8e0223 */
[----:B------:R-:W0:Y:S05]  /*1d5e0*/  LDCU.64 UR34, c[0x0][0x3b8] ;  /* 0x00007700ff2277ac */ /* 0x000e2a0008000a00 */
[----:B------:R-:W-:-:S04]  /*1d5f0*/  IMAD R0, R3, UR42, RZ ;  /* 0x0000002a03007c24 */ /* 0x000fc8000f8e02ff */
[----:B------:R-:W-:-:S05]  /*1d600*/  IMAD R249, R0, 0xe0, RZ ;  /* 0x000000e000f97824 */ /* 0x000fca00078e02ff */
[----:B------:R-:W-:-:S04]  /*1d610*/  IADD3 R0, P2, PT, R249, R252, RZ ;  /* 0x000000fcf9007210 */ /* 0x000fc80007f5e0ff */
[----:B------:R-:W-:Y:S02]  /*1d620*/  LEA.HI.X.SX32 R249, R249, R248, 0x1, P2 ;  /* 0x000000f8f9f97211 */ /* 0x000fe400010f0eff */
[----:B0-----:R-:W-:-:S04]  /*1d630*/  LEA R248, P2, R0, UR34, 0x2 ;  /* 0x0000002200f87c11 */ /* 0x001fc8000f8410ff */
[----:B------:R-:W-:-:S05]  /*1d640*/  LEA.HI.X R249, R0, UR35, R249, 0x2, P2 ;  /* 0x0000002300f97c11 */ /* 0x000fca00090f14f9 */
[----:B------:R0:W-:Y:S04]  /*1d650*/  STG.E.128 desc[UR36][R248.64], R4 ;  /* 0x00000004f8007986 */ /* 0x0001e8000c101d24 */
[----:B0-----:R0:W5:Y:S04]  /*1d660*/  LDL.LU.64 R6, [R1+0x7b0] ;  /* 0x0007b00001067983 */ /* 0x0011680000300a00 */
[----:B------:R0:W5:Y:S01]  /*1d670*/  LDL.LU.64 R4, [R1+0x7a8] ;  /* 0x0007a80001047983 */ /* 0x0001620000300a00 */
[----:B------:R-:W-:Y:S05]  /*1d680*/  BRA `(.L_x_1530) ;  /* 0x0000008c00347947 */ /* 0x000fea0003800000 */
.L_x_1277:
[----:B------:R-:W2:Y:S01]  /*1d690*/  LDL R248, [R1+0x34] ;  /* 0x0000340001f87983 */ /* 0x000ea20000100800 */
[----:B------:R-:W-:Y:S01]  /*1d6a0*/  BSSY.RECONVERGENT B2, `(.L_x_1533) ;  /* 0x000002b000027945 */ /* 0x000fe20003800200 */
[----:B------:R-:W-:Y:S02]  /*1d6b0*/  SHF.L.U32 R249, R0, 0x2, RZ ;  /* 0x0000000200f97819 */ /* 0x000fe400000006ff */
[----:B--2---:R-:W-:Y:S01]  /*1d6c0*/  ISETP.GE.AND P0, PT, R248, UR40, PT ;  /* 0x00000028f8007c0c */ /* 0x004fe2000bf06270 */
[----:B------:R-:W-:-:S12]  /*1d6d0*/  IMAD R248, R3, 0xe0, RZ ;  /* 0x000000e003f87824 */ /* 0x000fd800078e02ff */
[----:B------:R-:W-:Y:S05]  /*1d6e0*/  @P0 BRA `(.L_x_1534) ;  /* 0x0000000000980947 */ /* 0x000fea0003800000 */
[----:B------:R-:W-:Y:S01]  /*1d6f0*/  UMOV UR42, URZ ;  /* 0x000000ff002a7c82 */ /* 0x000fe20008000000 */
[----:B------:R-:W-:Y:S01]  /*1d700*/  UMOV UR35, URZ ;  /* 0x000000ff00237c82 */ /* 0x000fe20008000000 */
[----:B------:R-:W-:Y:S01]  /*1d710*/  IMAD.U32 R250, RZ, RZ, UR42 ;  /* 0x0000002afffa7e24 */ /* 0x000fe2000f8e00ff */
[----:B------:R-:W-:Y:S01]  /*1d720*/  UMOV UR34, URZ ;  /* 0x000000ff00227c82 */ /* 0x000fe20008000000 */
[----:B------:R-:W-:Y:S01]  /*1d730*/  IMAD.U32 R252, RZ, RZ, UR35 ;  /* 0x00000023fffc7e24 */ /* 0x000fe2000f8e00ff */
[----:B------:R-:W-:Y:S01]  /*1d740*/  ISETP.GE.AND P2, PT, R249, R248, PT ;  /* 0x000000f8f900720c */ /* 0x000fe20003f46270 */
[----:B------:R-:W-:Y:S01]  /*1d750*/  IMAD.U32 R251, RZ, RZ, UR34 ;  /* 0x00000022fffb7e24 */ /* 0x000fe2000f8e00ff */
[----:B------:R0:W-:Y:S04]  /*1d760*/  STL [R1+0x5c], R250 ;  /* 0x00005cfa01007387 */ /* 0x0001e80000100800 */
[----:B------:R0:W-:Y:S04]  /*1d770*/  STL [R1+0x58], R252 ;  /* 0x000058fc01007387 */ /* 0x0001e80000100800 */
[----:B------:R0:W-:Y:S04]  /*1d780*/  STL [R1+0x50], R250 ;  /* 0x000050fa01007387 */ /* 0x0001e80000100800 */
[----:B------:R0:W-:Y:S01]  /*1d790*/  STL [R1+0x54], R251 ;  /* 0x000054fb01007387 */ /* 0x0001e20000100800 */
[----:B------:R-:W-:Y:S05]  /*1d7a0*/  @P2 BRA `(.L_x_1534) ;  /* 0x0000000000682947 */ /* 0x000fea0003800000 */
[----:B------:R-:W0:Y:S01]  /*1d7b0*/  S2UR UR42, SR_CTAID.Y ;  /* 0x00000000002a79c3 */ /* 0x000e220000002600 */
[----:B------:R-:W1:Y:S01]  /*1d7c0*/  LDCU.64 UR34, c[0x0][0x3c8] ;  /* 0x00007900ff2277ac */ /* 0x000e620008000a00 */
[----:B------:R-:W-:Y:S04]  /*1d7d0*/  STL.64 [R1+0x7b0], R6 ;  /* 0x0007b00601007387 */ /* 0x000fe80000100a00 */
[----:B------:R2:W-:Y:S01]  /*1d7e0*/  STL.64 [R1+0x7a8], R4 ;  /* 0x0007a80401007387 */ /* 0x0005e20000100a00 */
[----:B0-----:R-:W-:Y:S01]  /*1d7f0*/  IMAD R250, R3, UR42, RZ ;  /* 0x0000002a03fa7c24 */ /* 0x001fe2000f8e02ff */
[----:B------:R-:W0:Y:S04]  /*1d800*/  LDCU UR42, c[0x0][0x3f8] ;  /* 0x00007f00ff2a77ac */ /* 0x000e280008000800 */
[----:B------:R-:W-:-:S04]  /*1d810*/  IADD3 R251, P2, PT, R250, R0, RZ ;  /* 0x00000000fafb7210 */ /* 0x000fc80007f5e0ff */
[----:B------:R-:W-:Y:S02]  /*1d820*/  LEA.HI.X.SX32 R252, R250, RZ, 0x1, P2 ;  /* 0x000000fffafc7211 */ /* 0x000fe400010f0eff */
[----:B-1----:R-:W-:-:S04]  /*1d830*/  LEA R250, P2, R251, UR34, 0x2 ;  /* 0x00000022fbfa7c11 */ /* 0x002fc8000f8410ff */
[----:B------:R-:W-:Y:S01]  /*1d840*/  LEA.HI.X R251, R251, UR35, R252, 0x2, P2 ;  /* 0x00000023fbfb7c11 */ /* 0x000fe200090f14fc */
[----:B------:R-:W1:Y:S04]  /*1d850*/  LDCU.64 UR34, c[0x0][0x3b8] ;  /* 0x00007700ff2277ac */ /* 0x000e680008000a00 */
[----:B------:R0:W3:Y:S02]  /*1d860*/  LDG.E R250, desc[UR36][R250.64] ;  /* 0x00000024fafa7981 */ /* 0x0000e4000c1e1900 */
[----:B0-----:R-:W-:-:S04]  /*1d870*/  IMAD R251, R3, UR42, RZ ;  /* 0x0000002a03fb7c24 */ /* 0x001fc8000f8e02ff */
[----:B---3--:R-:W-:Y:S02]  /*1d880*/  IMAD R251, R251, R250, RZ ;  /* 0x000000fafbfb7224 */ /* 0x008fe400078e02ff */
[----:B------:R-:W-:Y:S02]  /*1d890*/  IMAD R250, R3, UR44, RZ ;  /* 0x0000002c03fa7c24 */ /* 0x000fe4000f8e02ff */
[----:B------:R-:W-:-:S05]  /*1d8a0*/  IMAD R251, R251, 0xe0, R249 ;  /* 0x000000e0fbfb7824 */ /* 0x000fca00078e02f9 */
[----:B------:R-:W-:Y:S02]  /*1d8b0*/  SHF.R.S32.HI R252, RZ, 0x1f, R251 ;  /* 0x0000001ffffc7819 */ /* 0x000fe400000114fb */
[----:B------:R-:W-:-:S04]  /*1d8c0*/  IADD3 R251, P2, PT, R250, R251, RZ ;  /* 0x000000fbfafb7210 */ /* 0x000fc80007f5e0ff */
[----:B------:R-:W-:Y:S02]  /*1d8d0*/  LEA.HI.X.SX32 R252, R250, R252, 0x1, P2 ;  /* 0x000000fcfafc7211 */ /* 0x000fe400010f0eff */
[----:B-1----:R-:W-:-:S04]  /*1d8e0*/  LEA R250, P2, R251, UR34, 0x2 ;  /* 0x00000022fbfa7c11 */ /* 0x002fc8000f8410ff */
[----:B------:R-:W-:-:S05]  /*1d8f0*/  LEA.HI.X R251, R251, UR35, R252, 0x2, P2 ;  /* 0x00000023fbfb7c11 */ /* 0x000fca00090f14fc */
[----:B--2---:R-:W2:Y:S04]  /*1d900*/  LDG.E.128 R4, desc[UR36][R250.64] ;  /* 0x00000024fa047981 */ /* 0x004ea8000c1e1d00 */
[----:B--2---:R-:W-:Y:S04]  /*1d910*/  STL.64 [R1+0x50], R4 ;  /* 0x0000500401007387 */ /* 0x004fe80000100a00 */
[----:B------:R0:W-:Y:S04]  /*1d920*/  STL.64 [R1+0x58], R6 ;  /* 0x0000580601007387 */ /* 0x0001e80000100a00 */
[----:B0-----:R1:W5:Y:S04]  /*1d930*/  LDL.LU.64 R6, [R1+0x7b0] ;  /* 0x0007b00001067983 */ /* 0x0013680000300a00 */
[----:B------:R1:W5:Y:S02]  /*1d940*/  LDL.LU.64 R4, [R1+0x7a8] ;  /* 0x0007a80001047983 */ /* 0x0003640000300a00 */
.L_x_1534:
[----:B------:R-:W-:Y:S05]  /*1d950*/  BSYNC.RECONVERGENT B2 ;  /* 0x0000000000027941 */ /* 0x000fea0003800200 */
.L_x_1533:
[----:B------:R-:W-:Y:S01]  /*1d960*/  BSSY.RECONVERGENT B2, `(.L_x_1535) ;  /* 0x000002c000027945 */ /* 0x000fe20003800200 */
[----:B0-----:R-:W-:-:S03]  /*1d970*/  IMAD.IADD R252, R0, 0x1, R3 ;  /* 0x0000000100fc7824 */ /* 0x001fc600078e0203 */
[----:B------:R-:W-:Y:S05]  /*1d980*/  @P0 BRA `(.L_x_1536) ;  /* 0x0000000000a40947 */ /* 0x000fea0003800000 */
[----:B------:R-:W-:Y:S01]  /*1d990*/  IMAD.SHL.U32 R250, R252, 0x4, RZ ;  /* 0x00000004fcfa7824 */ /* 0x000fe200078e00ff */
[----:B------:R-:W-:Y:S01]  /*1d9a0*/  UMOV UR42, URZ ;  /* 0x000000ff002a7c82 */ /* 0x000fe20008000000 */
[----:B------:R-:W-:Y:S01]  /*1d9b0*/  UMOV UR35, URZ ;  /* 0x000000ff00237c82 */ /* 0x000fe20008000000 */
[----:B------:R-:W-:Y:S01]  /*1d9c0*/  MOV R251, UR42 ;  /* 0x0000002a00fb7c02 */ /* 0x000fe20008000f00 */
[----:B------:R-:W-:Y:S01]  /*1d9d0*/  UMOV UR34, URZ ;  /* 0x000000ff00227c82 */ /* 0x000fe20008000000 */
[----:B------:R-:W-:Y:S01]  /*1d9e0*/  ISETP.GE.AND P2, PT, R250, R248, PT ;  /* 0x000000f8fa00720c */ /* 0x000fe20003f46270 */
[----:B------:R-:W-:Y:S02]  /*1d9f0*/  IMAD.U32 R250, RZ, RZ, UR35 ;  /* 0x00000023fffa7e24 */ /* 0x000fe4000f8e00ff */
[----:B------:R0:W-:Y:S04]  /*1da00*/  STL [R1+0x4c], R251 ;  /* 0x00004cfb01007387 */ /* 0x0001e80000100800 */
[----:B------:R2:W-:Y:S01]  /*1da10*/  STL [R1+0x48], R250 ;  /* 0x000048fa01007387 */ /* 0x0005e20000100800 */
[----:B0-----:R-:W-:-:S02]  /*1da20*/  IMAD.U32 R251, RZ, RZ, UR34 ;  /* 0x00000022fffb7e24 */ /* 0x001fc4000f8e00ff */
[----:B--2---:R-:W-:-:S05]  /*1da30*/  IMAD.U32 R250, RZ, RZ, UR42 ;  /* 0x0000002afffa7e24 */ /* 0x004fca000f8e00ff */
[----:B------:R0:W-:Y:S04]  /*1da40*/  STL [R1+0x40], R250 ;  /* 0x000040fa01007387 */ /* 0x0001e80000100800 */
[----:B------:R0:W-:Y:S01]  /*1da50*/  STL [R1+0x44], R251 ;  /* 0x000044fb01007387 */ /* 0x0001e20000100800 */
[----:B------:R-:W-:Y:S05]  /*1da60*/  @P2 BRA `(.L_x_1536) ;  /* 0x00000000006c2947 */ /* 0x000fea0003800000 */
[----:B------:R-:W0:Y:S01]  /*1da70*/  S2UR UR42, SR_CTAID.Y ;  /* 0x00000000002a79c3 */ /* 0x000e220000002600 */
[----:B------:R-:W2:Y:S01]  /*1da80*/  LDCU.64 UR34, c[0x0][0x3c8] ;  /* 0x00007900ff2277ac */ /* 0x000ea20008000a00 */
[----:B-----5:R3:W-:Y:S04]  /*1da90*/  STL.64 [R1+0x7b0], R6 ;  /* 0x0007b00601007387 */ /* 0x0207e80000100a00 */
[----:B------:R4:W-:Y:S01]  /*1daa0*/  STL.64 [R1+0x7a8], R4 ;  /* 0x0007a80401007387 */ /* 0x0009e20000100a00 */
[----:B0-----:R-:W-:Y:S01]  /*1dab0*/  IMAD R250, R3, UR42, RZ ;  /* 0x0000002a03fa7c24 */ /* 0x001fe2000f8e02ff */
[----:B------:R-:W0:Y:S04]  /*1dac0*/  LDCU UR42, c[0x0][0x3f8] ;  /* 0x00007f00ff2a77ac */ /* 0x000e280008000800 */
[----:B------:R-:W-:-:S04]  /*1dad0*/  IADD3 R251, P2, PT, R250, R0, RZ ;  /* 0x00000000fafb7210 */ /* 0x000fc80007f5e0ff */
[----:B---3--:R-:W-:Y:S02]  /*1dae0*/  LEA.HI.X.SX32 R7, R250, RZ, 0x1, P2 ;  /* 0x000000fffa077211 */ /* 0x008fe400010f0eff */
[----:B--2---:R-:W-:-:S04]  /*1daf0*/  LEA R250, P2, R251, UR34, 0x2 ;  /* 0x00000022fbfa7c11 */ /* 0x004fc8000f8410ff */
[----:B------:R-:W-:Y:S01]  /*1db00*/  LEA.HI.X R251, R251, UR35, R7, 0x2, P2 ;  /* 0x00000023fbfb7c11 */ /* 0x000fe200090f1407 */
[----:B------:R-:W2:Y:S05]  /*1db10*/  LDCU.64 UR34, c[0x0][0x3b8] ;  /* 0x00007700ff2277ac */ /* 0x000eaa0008000a00 */
[----:B------:R0:W3:Y:S01]  /*1db20*/  LDG.E R251, desc[UR36][R250.64] ;  /* 0x00000024fafb7981 */ /* 0x0000e2000c1e1900 */
[----:B------:R-:W-:Y:S02]  /*1db30*/  IMAD.SHL.U32 R7, R252, 0x4, RZ ;  /* 0x00000004fc077824 */ /* 0x000fe400078e00ff */
[----:B0-----:R-:W-:-:S04]  /*1db40*/  IMAD R250, R3, UR42, RZ ;  /* 0x0000002a03fa7c24 */ /* 0x001fc8000f8e02ff */
[----:B---3--:R-:W-:Y:S02]  /*1db50*/  IMAD R251, R250, R251, RZ ;  /* 0x000000fbfafb7224 */ /* 0x008fe400078e02ff */
[----:B------:R-:W-:Y:S02]  /*1db60*/  IMAD R250, R3, UR44, RZ ;  /* 0x0000002c03fa7c24 */ /* 0x000fe4000f8e02ff */
[----:B------:R-:W-:-:S05]  /*1db70*/  IMAD R251, R251, 0xe0, R7 ;  /* 0x000000e0fbfb7824 */ /* 0x000fca00078e0207 */
[----:B----4-:R-:W-:Y:S02]  /*1db80*/  SHF.R.S32.HI R4, RZ, 0x1f, R251 ;  /* 0x0000001fff047819 */ /* 0x010fe400000114fb */
[----:B------:R-:W-:-:S04]  /*1db90*/  IADD3 R251, P2, PT, R250, R251, RZ ;  /* 0x000000fbfafb7210 */ /* 0x000fc80007f5e0ff */
[----:B------:R-:W-:Y:S02]  /*1dba0*/  LEA.HI.X.SX32 R4, R250, R4, 0x1, P2 ;  /* 0x00000004fa047211 */ /* 0x000fe400010f0eff */
[----:B--2---:R-:W-:-:S04]  /*1dbb0*/  LEA R250, P2, R251, UR34, 0x2 ;  /* 0x00000022fbfa7c11 */ /* 0x004fc8000f8410ff */
[----:B------:R-:W-:-:S05]  /*1dbc0*/  LEA.HI.X R251, R251, UR35, R4, 0x2, P2 ;  /* 0x00000023fbfb7c11 */ /* 0x000fca00090f1404 */
[----:B------:R-:W2:Y:S04]  /*1dbd0*/  LDG.E.128 R4, desc[UR36][R250.64] ;  /* 0x00000024fa047981 */ /* 0x000ea8000c1e1d00 */
[----:B--2---:R-:W-:Y:S04]  /*1dbe0*/  STL.64 [R1+0x40], R4 ;  /* 0x0000400401007387 */ /* 0x004fe80000100a00 */
[----:B------:R0:W-:Y:S04]  /*1dbf0*/  STL.64 [R1+0x48], R6 ;  /* 0x0000480601007387 */ /* 0x0001e80000100a00 */
[----:B0-----:R2:W5:Y:S04]  /*1dc00*/  LDL.LU.64 R6, [R1+0x7b0] ;  /* 0x0007b00001067983 */ /* 0x0015680000300a00 */
[----:B------:R2:W5:Y:S02]  /*1dc10*/  LDL.LU.64 R4, [R1+0x7a8] ;  /* 0x0007a80001047983 */ /* 0x0005640000300a00 */
.L_x_1536:
[----:B------:R-:W-:Y:S05]  /*1dc20*/  BSYNC.RECONVERGENT B2 ;  /* 0x0000000000027941 */ /* 0x000fea0003800200 */
.L_x_1535:
[----:B------:R-:W-:Y:S04]  /*1dc30*/  BSSY.RECONVERGENT B2, `(.L_x_1537) ;  /* 0x0000020000027945 */ /* 0x000fe80003800200 */
[----:B------:R-:W-:Y:S05]  /*1dc40*/  @P0 BRA `(.L_x_1538) ;  /* 0x0000000000780947 */ /* 0x000fea0003800000 */
[----:B0-----:R-:W-:Y:S01]  /*1dc50*/  IMAD R250, R3, 0x8, R249 ;  /* 0x0000000803fa7824 */ /* 0x001fe200078e02f9 */
[----:B------:R-:W-:Y:S01]  /*1dc60*/  UMOV UR42, URZ ;  /* 0x000000ff002a7c82 */ /* 0x000fe20008000000 */
[----:B------:R-:W-:Y:S01]  /*1dc70*/  UMOV UR35, URZ ;  /* 0x000000ff00237c82 */ /* 0x000fe20008000000 */
[----:B------:R-:W-:Y:S01]  /*1dc80*/  UMOV UR34, URZ ;  /* 0x000000ff00227c82 */ /* 0x000fe20008000000 */
[----:B------:R-:W-:Y:S01]  /*1dc90*/  MOV R243, UR42 ;  /* 0x0000002a00f37c02 */ /* 0x000fe20008000f00 */
[----:B------:R-:W-:Y:S01]  /*1dca0*/  IMAD.U32 R242, RZ, RZ, UR35 ;  /* 0x00000023fff27e24 */ /* 0x000fe2000f8e00ff */
[----:B------:R-:W-:Y:S01]  /*1dcb0*/  ISETP.GE.AND P2, PT, R250, R248, PT ;  /* 0x000000f8fa00720c */ /* 0x000fe20003f46270 */
[----:B------:R-:W-:Y:S02]  /*1dcc0*/  IMAD.U32 R241, RZ, RZ, UR34 ;  /* 0x00000022fff17e24 */ /* 0x000fe4000f8e00ff */
[----:B------:R-:W-:-:S10]  /*1dcd0*/  IMAD.U32 R240, RZ, RZ, UR42 ;  /* 0x0000002afff07e24 */ /* 0x000fd4000f8e00ff */
[----:B------:R-:W-:Y:S05]  /*1dce0*/  @P2 BRA `(.L_x_1538) ;  /* 0x0000000000502947 */ /* 0x000fea0003800000 */
[----:B------:R-:W0:Y:S01]  /*1dcf0*/  S2UR UR42, SR_CTAID.Y ;  /* 0x00000000002a79c3 */ /* 0x000e220000002600 */
[----:B------:R-:W3:Y:S01]  /*1dd00*/  LDCU.64 UR34, c[0x0][0x3c8] ;  /* 0x00007900ff2277ac */ /* 0x000ee20008000a00 */
[----:B0-----:R-:W-:Y:S01]  /*1dd10*/  IMAD R242, R3, UR42, RZ ;  /* 0x0000002a03f27c24 */ /* 0x001fe2000f8e02ff */
[----:B------:R-:W0:Y:S04]  /*1dd20*/  LDCU UR42, c[0x0][0x3f8] ;  /* 0x00007f00ff2a77ac */ /* 0x000e280008000800 */
[----:B------:R-:W-:-:S04]  /*1dd30*/  IADD3 R241, P2, PT, R242, R0, RZ ;  /* 0x00000000f2f17210 */ /* 0x000fc80007f5e0ff */
[----:B------:R-:W-:Y:S02]  /*1dd40*/  LEA.HI.X.SX32 R242, R242, RZ, 0x1, P2 ;  /* 0x000000fff2f27211 */ /* 0x000fe400010f0eff */
[----:B---3--:R-:W-:-:S04]  /*1dd50*/  LEA R240, P2, R241, UR34, 0x2 ;  /* 0x00000022f1f07c11 */ /* 0x008fc8000f8410ff */
[----:B------:R-:W-:Y:S01]  /*1dd60*/  LEA.HI.X R241, R241, UR35, R242, 0x2, P2 ;  /* 0x00000023f1f17c11 */ /* 0x000fe200090f14f2 */
[----:B------:R-:W3:Y:S04]  /*1dd70*/  LDCU.64 UR34, c[0x0][0x3b8] ;  /* 0x00007700ff2277ac */ /* 0x000ee80008000a00 */
[----:B------:R0:W4:Y:S01]  /*1dd80*/  LDG.E R240, desc[UR36][R240.64] ;  /* 0x00000024f0f07981 */ /* 0x000122000c1e1900 */
[C---:B------:R-:W-:Y:S02]  /*1dd90*/  IMAD R242, R3.reuse, UR44, RZ ;  /* 0x0000002c03f27c24 */ /* 0x040fe4000f8e02ff */
[----:B0-----:R-:W-:-:S04]  /*1dda0*/  IMAD R241, R3, UR42, RZ ;  /* 0x0000002a03f17c24 */ /* 0x001fc8000f8e02ff */
[----:B----4-:R-:W-:-:S04]  /*1ddb0*/  IMAD R241, R241, R240, RZ ;  /* 0x000000f0f1f17224 */ /* 0x010fc800078e02ff */
[----:B------:R-:W-:-:S05]  /*1ddc0*/  IMAD R241, R241, 0xe0, R250 ;  /* 0x000000e0f1f17824 */ /* 0x000fca00078e02fa */
[----:B------:R-:W-:Y:S02]  /*1ddd0*/  SHF.R.S32.HI R240, RZ, 0x1f, R241 ;  /* 0x0000001ffff07819 */ /* 0x000fe400000114f1 */
[----:B------:R-:W-:-:S04]  /*1dde0*/  IADD3 R241, P2, PT, R242, R241, RZ ;  /* 0x000000f1f2f17210 */ /* 0x000fc80007f5e0ff */
[----:B------:R-:W-:Y:S02]  /*1ddf0*/  LEA.HI.X.SX32 R242, R242, R240, 0x1, P2 ;  /* 0x000000f0f2f27211 */ /* 0x000fe400010f0eff */
[----:B---3--:R-:W-:-:S04]  /*1de00*/  LEA R240, P2, R241, UR34, 0x2 ;  /* 0x00000022f1f07c11 */ /* 0x008fc8000f8410ff */
[----:B------:R-:W-:-:S06]  /*1de10*/  LEA.HI.X R241, R241, UR35, R242, 0x2, P2 ;  /* 0x00000023f1f17c11 */ /* 0x000fcc00090f14f2 */
[----:B------:R-:W5:Y:S03]  /*1de20*/  LDG.E.128 R240, desc[UR36][R240.64] ;  /* 0x00000024f0f07981 */ /* 0x000f66000c1e1d00 */
.L_x_1538:
[----:B------:R-:W-:Y:S05]  /*1de30*/  BSYNC.RECONVERGENT B2 ;  /* 0x0000000000027941 */ /* 0x000fea0003800200 */
.L_x_1537:
[----:B------:R-:W-:Y:S04]  /*1de40*/  BSSY.RECONVERGENT B2, `(.L_x_1539) ;  /* 0x0000021000027945 */ /* 0x000fe80003800200 */
[----:B------:R-:W-:Y:S05]  /*1de50*/  @P0 BRA `(.L_x_1540) ;  /* 0x00000000007c0947 */ /* 0x000fea0003800000 */
[----:B------:R-:W-:Y:S01]  /*1de60*/  IMAD R236, R3, 0x2, R252 ;  /* 0x0000000203ec7824 */ /* 0x000fe200078e02fc */
[----:B------:R-:W-:Y:S01]  /*1de70*/  UMOV UR42, URZ ;  /* 0x000000ff002a7c82 */ /* 0x000fe20008000000 */
[----:B------:R-:W-:Y:S01]  /*1de80*/  UMOV UR35, URZ ;  /* 0x000000ff00237c82 */ /* 0x000fe20008000000 */
[----:B------:R-:W-:Y:S01]  /*1de90*/  UMOV UR34, URZ ;  /* 0x000000ff00227c82 */ /* 0x000fe20008000000 */
[----:B0-----:R-:W-:Y:S01]  /*1dea0*/  IMAD.SHL.U32 R250, R236, 0x4, RZ ;  /* 0x00000004ecfa7824 */ /* 0x001fe200078e00ff */
[----:B------:R-:W-:Y:S01]  /*1deb0*/  MOV R239, UR42 ;  /* 0x0000002a00ef7c02 */ /* 0x000fe20008000f00 */
[----:B------:R-:W-:Y:S02]  /*1dec0*/  IMAD.U32 R238, RZ, RZ, UR35 ;  /* 0x00000023ffee7e24 */ /* 0x000fe4000f8e00ff */
[----:B------:R-:W-:Y:S01]  /*1ded0*/  IMAD.U32 R237, RZ, RZ, UR34 ;  /* 0x00000022ffed7e24 */ /* 0x000fe2000f8e00ff */
[----:B------:R-:W-:Y:S01]  /*1dee0*/  ISETP.GE.AND P2, PT, R250, R248, PT ;  /* 0x000000f8fa00720c */ /* 0x000fe20003f46270 */
[----:B------:R-:W-:-:S12]  /*1def0*/  IMAD.U32 R236, RZ, RZ, UR42 ;  /* 0x0000002affec7e24 */ /* 0x000fd8000f8e00ff */
        /* <DEDUP_REMOVED lines=21> */
.L_x_1540:
[----:B------:R-:W-:Y:S05]  /*1e050*/  BSYNC.RECONVERGENT B2 ;  /* 0x0000000000027941 */ /* 0x000fea0003800200 */
.L_x_1539:
[----:B------:R-:W-:Y:S04]  /*1e060*/  BSSY.RECONVERGENT B2, `(.L_x_1541) ;  /* 0x0000020000027945 */ /* 0x000fe80003800200 */
[----:B------:R-:W-:Y:S05]  /*1e070*/  @P0 BRA `(.L_x_1542) ;  /* 0x0000000000780947 */ /* 0x000fea0003800000 */
[----:B0-----:R-:W-:Y:S01]  /*1e080*/  IMAD R250, R3, 0x10, R249 ;  /* 0x0000001003fa7824 */ /* 0x001fe200078e02f9 */
[----:B------:R-:W-:Y:S01]  /*1e090*/  UMOV UR42, URZ ;  /* 0x000000ff002a7c82 */ /* 0x000fe20008000000 */
[----:B------:R-:W-:Y:S01]  /*1e0a0*/  UMOV UR35, URZ ;  /* 0x000000ff00237c82 */ /* 0x000fe20008000000 */
[----:B------:R-:W-:Y:S01]  /*1e0b0*/  UMOV UR34, URZ ;  /* 0x000000ff00227c82 */ /* 0x000fe20008000000 */
[----:B------:R-:W-:Y:S01]  /*1e0c0*/  IMAD.U32 R235, RZ, RZ, UR42 ;  /* 0x0000002affeb7e24 */ /* 0x000fe2000f8e00ff */
[----:B------:R-:W-:Y:S01]  /*1e0d0*/  ISETP.GE.AND P2, PT, R250, R248, PT ;  /* 0x000000f8fa00720c */ /* 0x000fe20003f46270 */
[----:B------:R-:W-:Y:S01]  /*1e0e0*/  IMAD.U32 R233, RZ, RZ, UR34 ;  /* 0x00000022ffe97e24 */ /* 0x000fe2000f8e00ff */
[----:B------:R-:W-:Y:S01]  /*1e0f0*/  MOV R234, UR35 ;  /* 0x0000002300ea7c02 */ /* 0x000fe20008000f00 */
        /* <DEDUP_REMOVED lines=22> */
.L_x_1542:
[----:B------:R-:W-:Y:S05]  /*1e260*/  BSYNC.RECONVERGENT B2 ;  /* 0x0000000000027941 */ /* 0x000fea0003800200 */
.L_x_1541:
[----:B------:R-:W-:Y:S04]  /*1e270*/  BSSY.RECONVERGENT B2, `(.L_x_1543) ;  /* 0x0000022000027945 */ /* 0x000fe80003800200 */
[----:B------:R-:W-:Y:S05]  /*1e280*/  @P0 BRA `(.L_x_1544) ;  /* 0x0000000000800947 */ /* 0x000fea0003800000 */
[----:B0-----:R-:W-:Y:S01]  /*1e290*/  IMAD R250, R3, 0x4, R252 ;  /* 0x0000000403fa7824 */ /* 0x001fe200078e02fc */
[----:B------:R-:W-:Y:S01]  /*1e2a0*/  UMOV UR42, URZ ;  /* 0x000000ff002a7c82 */ /* 0x000fe20008000000 */
[----:B------:R-:W-:Y:S01]  /*1e2b0*/  UMOV UR35, URZ ;  /* 0x000000ff00237c82 */ /* 0x000fe20008000000 */
[----:B------:R-:W-:Y:S01]  /*1e2c0*/  UMOV UR34, URZ ;  /* 0x000000ff00227c82 */ /* 0x000fe20008000000 */
[----:B------:R-:W-:Y:S01]  /*1e2d0*/  IMAD.SHL.U32 R228, R250, 0x4, RZ ;  /* 0x00000004fae47824 */ /* 0x000fe200078e00ff */
        /* <DEDUP_REMOVED lines=8> */
[----:B0-----:R-:W-:-:S05]  /*1e360*/  IMAD R230, R3, UR42, RZ ;  /* 0x0000002a03e67c24 */ /* 0x001fca000f8e02ff */
[----:B------:R-:W-:-:S04]  /*1e370*/  IADD3 R229, P2, PT, R230, R0, RZ ;  /* 0x00000000e6e57210 */ /* 0x000fc80007f5e0ff */
[----:B------:R-:W-:Y:S02]  /*1e380*/  LEA.HI.X.SX32 R230, R230, RZ, 0x1, P2 ;  /* 0x000000ffe6e67211 */ /* 0x000fe400010f0eff */
[C---:B---3--:R-:W-:Y:S01]  /*1e390*/  LEA R228, P2, R229.reuse, UR34, 0x2 ;  /* 0x00000022e5e47c11 */ /* 0x048fe2000f8410ff */
        /* <DEDUP_REMOVED lines=15> */
.L_x_1544:
[----:B------:R-:W-:Y:S05]  /*1e490*/  BSYNC.RECONVERGENT B2 ;  /* 0x0000000000027941 */ /* 0x000fea0003800200 */
.L_x_1543:
[----:B------:R-:W-:Y:S01]  /*1e4a0*/  BSSY.RECONVERGENT B2, `(.L_x_1545) ;  /* 0x0000024000027945 */ /* 0x000fe20003800200 */
[----:B0-----:R-:W-:-:S03]  /*1e4b0*/  IMAD R251, R3, 0x4, R252 ;  /* 0x0000000403fb7824 */ /* 0x001fc600078e02fc */
[----:B------:R-:W-:Y:S05]  /*1e4c0*/  @P0 BRA `(.L_x_1546) ;  /* 0x0000000000840947 */ /* 0x000fea0003800000 */
[----:B------:R-:W-:Y:S01]  /*1e4d0*/  IMAD R224, R3, 0x4, R252 ;  /* 0x0000000403e07824 */ /* 0x000fe200078e02fc */
[----:B------:R-:W-:Y:S01]  /*1e4e0*/  UMOV UR42, URZ ;  /* 0x000000ff002a7c82 */ /* 0x000fe20008000000 */
[----:B------:R-:W-:Y:S01]  /*1e4f0*/  UMOV UR35, URZ ;  /* 0x000000ff00237c82 */ /* 0x000fe20008000000 */
[----:B------:R-:W-:Y:S01]  /*1e500*/  UMOV UR34, URZ ;  /* 0x000000ff00227c82 */ /* 0x000fe20008000000 */
[----:B------:R-:W-:Y:S01]  /*1e510*/  IMAD.U32 R227, RZ, RZ, UR42 ;  /* 0x0000002affe37e24 */ /* 0x000fe2000f8e00ff */
[----:B------:R-:W-:Y:S01]  /*1e520*/  IADD3 R250, PT, PT, R224, R3, RZ ;  /* 0x00000003e0fa7210 */ /* 0x000fe20007ffe0ff */
[----:B------:R-:W-:Y:S02]  /*1e530*/  IMAD.U32 R226, RZ, RZ, UR35 ;  /* 0x00000023ffe27e24 */ /* 0x000fe4000f8e00ff */
[----:B------:R-:W-:Y:S02]  /*1e540*/  IMAD.U32 R225, RZ, RZ, UR34 ;  /* 0x00000022ffe17e24 */ /* 0x000fe4000f8e00ff */
[----:B------:R-:W-:-:S05]  /*1e550*/  IMAD.SHL.U32 R224, R250, 0x4, RZ ;  /* 0x00000004fae07824 */ /* 0x000fca00078e00ff */
        /* <DEDUP_REMOVED lines=24> */
.L_x_1546:
[----:B------:R-:W-:Y:S05]  /*1e6e0*/  BSYNC.RECONVERGENT B2 ;  /* 0x0000000000027941 */ /* 0x000fea0003800200 */
.L_x_1545:
[----:B------:R-:W-:Y:S01]  /*1e6f0*/  BSSY.RECONVERGENT B2, `(.L_x_1547) ;  /* 0x0000022000027945 */ /* 0x000fe20003800200 */
[----:B------:R-:W-:-:S03]  /*1e700*/  IMAD R250, R3, 0x2, R251 ;  /* 0x0000000203fa7824 */ /* 0x000fc600078e02fb */
[----:B------:R-:W-:Y:S05]  /*1e710*/  @P0 BRA `(.L_x_1548) ;  /* 0x00000000007c0947 */ /* 0x000fea0003800000 */
[----:B------:R-:W-:Y:S01]  /*1e720*/  IMAD.SHL.U32 R220, R250, 0x4, RZ ;  /* 0x00000004fadc7824 */ /* 0x000fe200078e00ff */
        /* <DEDUP_REMOVED lines=30> */
.L_x_1548:
[----:B------:R-:W-:Y:S05]  /*1e910*/  BSYNC.RECONVERGENT B2 ;  /* 0x0000000000027941 */ /* 0x000fea0003800200 */
.L_x_1547:
[----:B------:R-:W-:Y:S01]  /*1e920*/  BSSY.RECONVERGENT B2, `(.L_x_1549) ;  /* 0x0000021000027945 */ /* 0x000fe20003800200 */
[----:B------:R-:W-:-:S03]  /*1e930*/  IMAD R250, R3, 0x2, R250 ;  /* 0x0000000203fa7824 */ /* 0x000fc600078e02fa */
[----:B------:R-:W-:Y:S05]  /*1e940*/  @P0 BRA `(.L_x_1550) ;  /* 0x0000000000780947 */ /* 0x000fea0003800000 */
[----:B------:R-:W-:Y:S01]  /*1e950*/  IMAD R251, R3, 0x20, R249 ;  /* 0x0000002003fb7824 */ /* 0x000fe200078e02f9 */
        /* <DEDUP_REMOVED lines=29> */
.L_x_1550:
[----:B------:R-:W-:Y:S05]  /*1eb30*/  BSYNC.RECONVERGENT B2 ;  /* 0x0000000000027941 */ /* 0x000fea0003800200 */
.L_x_1549:
[----:B------:R-:W-:Y:S04]  /*1eb40*/  BSSY.RECONVERGENT B2, `(.L_x_1551) ;  /* 0x0000021000027945 */ /* 0x000fe80003800200 */
        /* <DEDUP_REMOVED lines=32> */
.L_x_1552:
[----:B------:R-:W-:Y:S05]  /*1ed50*/  BSYNC.RECONVERGENT B2 ;  /* 0x0000000000027941 */ /* 0x000fea0003800200 */
.L_x_1551:
[----:B------:R-:W-:Y:S01]  /*1ed60*/  BSSY.RECONVERGENT B2, `(.L_x_1553) ;  /* 0x0000022000027945 */ /* 0x000fe20003800200 */
[----:B------:R-:W-:-:S03]  /*1ed70*/  IMAD.IADD R250, R250, 0x1, R3 ;  /* 0x00000001fafa7824 */ /* 0x000fc600078e0203 */
        /* <DEDUP_REMOVED lines=32> */
.L_x_1554:
[----:B------:R-:W-:Y:S05]  /*1ef80*/  BSYNC.RECONVERGENT B2 ;  /* 0x0000000000027941 */ /* 0x000fea0003800200 */
.L_x_1553:
        /* <DEDUP_REMOVED lines=34> */
.L_x_1556:
[----:B------:R-:W-:Y:S05]  /*1f1b0*/  BSYNC.RECONVERGENT B2 ;  /* 0x0000000000027941 */ /* 0x000fea0003800200 */
.L_x_1555:
[----:B------:R-:W-:Y:S01]  /*1f1c0*/  BSSY.RECONVERGENT B2, `(.L_x_1557) ;  /* 0x0000022000027945 */ /* 0x000fe20003800200 */
[----:B------:R-:W-:-:S03]  /*1f1d0*/  IMAD.IADD R250, R250, 0x1, R3 ;  /* 0x00000001fafa7824 */ /* 0x000fc600078e0203 */
[----:B------:R-:W-:Y:S05]  /*1f1e0*/  @P0 BRA `(.L_x_1558) ;  /* 0x00000000007c0947 */ /* 0x000fea0003800000 */
[----:B------:R-:W-:Y:S01]  /*1f1f0*/  IMAD.SHL.U32 R200, R250, 0x4, RZ ;  /* 0x00000004fac87824 */ /* 0x000fe200078e00ff */
        /* <DEDUP_REMOVED lines=30> */
.L_x_1558:
[----:B------:R-:W-:Y:S05]  /*1f3e0*/  BSYNC.RECONVERGENT B2 ;  /* 0x0000000000027941 */ /* 0x000fea0003800200 */
.L_x_1557:
[----:B------:R-:W-:Y:S01]  /*1f3f0*/  BSSY.RECONVERGENT B2, `(.L_x_1559) ;  /* 0x0000022000027945 */ /* 0x000fe20003800200 */
[----:B------:R-:W-:-:S03]  /*1f400*/  IMAD.IADD R250, R250, 0x1, R3 ;  /* 0x00000001fafa7824 */ /* 0x000fc600078e0203 */
[----:B------:R-:W-:Y:S05]  /*1f410*/  @P0 BRA `(.L_x_1560) ;  /* 0x00000000007c0947 */ /* 0x000fea0003800000 */
[----:B------:R-:W-:Y:S01]  /*1f420*/  SHF.L.U32 R196, R250, 0x2, RZ ;  /* 0x00000002fac47819 */ /* 0x000fe200000006ff */
[----:B------:R-:W-:Y:S01]  /*1f430*/  UMOV UR42, URZ ;  /* 0x000000ff002a7c82 */ /* 0x000fe20008000000 */
[----:B------:R-:W-:Y:S01]  /*1f440*/  UMOV UR35, URZ ;  /* 0x000000ff00237c82 */ /* 0x000fe20008000000 */
[----:B------:R-:W-:Y:S01]  /*1f450*/  UMOV UR34, URZ ;  /* 0x000000ff00227c82 */ /* 0x000fe20008000000 */
[----:B------:R-:W-:Y:S01]  /*1f460*/  ISETP.GE.AND P2, PT, R196, R248, PT ;  /* 0x000000f8c400720c */ /* 0x000fe20003f46270 */
[----:B------:R-:W-:Y:S02]  /*1f470*/  IMAD.U32 R199, RZ, RZ, UR42 ;  /* 0x0000002affc77e24 */ /* 0x000fe4000f8e00ff */
[----:B------:R-:W-:Y:S02]  /*1f480*/  IMAD.U32 R198, RZ, RZ, UR35 ;  /* 0x00000023ffc67e24 */ /* 0x000fe4000f8e00ff */
[----:B------:R-:W-:Y:S02]  /*1f490*/  IMAD.U32 R197, RZ, RZ, UR34 ;  /* 0x00000022ffc57e24 */ /* 0x000fe4000f8e00ff */
[----:B------:R-:W-:-:S06]  /*1f4a0*/  IMAD.U32 R196, RZ, RZ, UR42 ;  /* 0x0000002affc47e24 */ /* 0x000fcc000f8e00ff */
        /* <DEDUP_REMOVED lines=22> */
.L_x_1560:
[----:B------:R-:W-:Y:S05]  /*1f610*/  BSYNC.RECONVERGENT B2 ;  /* 0x0000000000027941 */ /* 0x000fea0003800200 */
.L_x_1559:
[----:B------:R-:W-:Y:S01]  /*1f620*/  BSSY.RECONVERGENT B2, `(.L_x_1561) ;  /* 0x0000022000027945 */ /* 0x000fe20003800200 */
[----:B------:R-:W-:-:S03]  /*1f630*/  IADD3 R250, PT, PT, R250, R3, RZ ;  /* 0x00000003fafa7210 */ /* 0x000fc60007ffe0ff */
[----:B------:R-:W-:Y:S05]  /*1f640*/  @P0 BRA `(.L_x_1562) ;  /* 0x00000000007c0947 */ /* 0x000fea0003800000 */
[----:B------:R-:W-:Y:S01]  /*1f650*/  IMAD.SHL.U32 R192, R250, 0x4, RZ ;  /* 0x00000004fac07824 */ /* 0x000fe200078e00ff */
[----:B------:R-:W-:Y:S01]  /*1f660*/  UMOV UR42, URZ ;  /* 0x000000ff002a7c82 */ /* 0x000fe20008000000 */
[----:B------:R-:W-:Y:S01]  /*1f670*/  UMOV UR35, URZ ;  /* 0x000000ff00237c82 */ /* 0x000fe20008000000 */
[----:B------:R-:W-:Y:S01]  /*1f680*/  UMOV UR34, URZ ;  /* 0x000000ff00227c82 */ /* 0x000fe20008000000 */
[----:B------:R-:W-:Y:S01]  /*1f690*/  IMAD.U32 R195, RZ, RZ, UR42 ;  /* 0x0000002affc37e24 */ /* 0x000fe2000f8e00ff */
[----:B------:R-:W-:Y:S01]  /*1f6a0*/  ISETP.GE.AND P2, PT, R192, R248, PT ;  /* 0x000000f8c000720c */ /* 0x000fe20003f46270 */
[----:B------:R-:W-:Y:S02]  /*1f6b0*/  IMAD.U32 R194, RZ, RZ, UR35 ;  /* 0x00000023ffc27e24 */ /* 0x000fe4000f8e00ff */
[----:B------:R-:W-:Y:S02]  /*1f6c0*/  IMAD.U32 R193, RZ, RZ, UR34 ;  /* 0x00000022ffc17e24 */ /* 0x000fe4000f8e00ff */
[----:B------:R-:W-:-:S08]  /*1f6d0*/  IMAD.U32 R192, RZ, RZ, UR42 ;  /* 0x0000002affc07e24 */ /* 0x000fd0000f8e00ff */
        /* <DEDUP_REMOVED lines=22> */
.L_x_1562:
[----:B------:R-:W-:Y:S05]  /*1f840*/  BSYNC.RECONVERGENT B2 ;  /* 0x0000000000027941 */ /* 0x000fea0003800200 */
.L_x_1561:
        /* <DEDUP_REMOVED lines=34> */
.L_x_1564:
[----:B------:R-:W-:Y:S05]  /*1fa70*/  BSYNC.RECONVERGENT B2 ;  /* 0x0000000000027941 */ /* 0x000fea0003800200 */
.L_x_1563:
[----:B------:R-:W-:Y:S04]  /*1fa80*/  BSSY.RECONVERGENT B2, `(.L_x_1565) ;  /* 0x0000020000027945 */ /* 0x000fe80003800200 */
        /* <DEDUP_REMOVED lines=31> */
.L_x_1566:
[----:B------:R-:W-:Y:S05]  /*1fc80*/  BSYNC.RECONVERGENT B2 ;  /* 0x0000000000027941 */ /* 0x000fea0003800200 */
.L_x_1565:
[----:B------:R-:W-:Y:S01]  /*1fc90*/  BSSY.RECONVERGENT B2, `(.L_x_1567) ;  /* 0x0000023000027945 */ /* 0x000fe20003800200 */
[C---:B------:R-:W-:Y:S02]  /*1fca0*/  IMAD R251, R3.reuse, 0x80, R249 ;  /* 0x0000008003fb7824 */ /* 0x040fe400078e02f9 */
[----:B------:R-:W-:Y:S01]  /*1fcb0*/  IMAD R249, R3, 0x2, R250 ;  /* 0x0000000203f97824 */ /* 0x000fe200078e02fa */
[----:B------:R-:W-:Y:S06]  /*1fcc0*/  @P0 BRA `(.L_x_1568) ;  /* 0x00000000007c0947 */ /* 0x000fec0003800000 */
        /* <DEDUP_REMOVED lines=31> */
.L_x_1568:
[----:B------:R-:W-:Y:S05]  /*1fec0*/  BSYNC.RECONVERGENT B2 ;  /* 0x0000000000027941 */ /* 0x000fea0003800200 */
.L_x_1567:
        /* <DEDUP_REMOVED lines=34> */
.L_x_1570:
[----:B------:R-:W-:Y:S05]  /*200f0*/  BSYNC.RECONVERGENT B2 ;  /* 0x0000000000027941 */ /* 0x000fea0003800200 */
.L_x_1569:
        /* <DEDUP_REMOVED lines=34> */
.L_x_1572:
[----:B------:R-:W-:Y:S05]  /*20320*/  BSYNC.RECONVERGENT B2 ;  /* 0x0000000000027941 */ /* 0x000fea0003800200 */
.L_x_1571:
        /* <DEDUP_REMOVED lines=34> */
.L_x_1574:
[----:B------:R-:W-:Y:S05]  /*20550*/  BSYNC.RECONVERGENT B2 ;  /* 0x0000000000027941 */ /* 0x000fea0003800200 */
.L_x_1573:
        /* <DEDUP_REMOVED lines=34> */
.L_x_1576:
[----:B------:R-:W-:Y:S05]  /*20780*/  BSYNC.RECONVERGENT B2 ;  /* 0x0000000000027941 */ /* 0x000fea0003800200 */
.L_x_1575:
        /* <DEDUP_REMOVED lines=34> */
.L_x_1578:
[----:B------:R-:W-:Y:S05]  /*209b0*/  BSYNC.RECONVERGENT B2 ;  /* 0x0000000000027941 */ /* 0x000fea0003800200 */
.L_x_1577:
        /* <DEDUP_REMOVED lines=34> */
.L_x_1580:
[----:B------:R-:W-:Y:S05]  /*20be0*/  BSYNC.RECONVERGENT B2 ;  /* 0x0000000000027941 */ /* 0x000fea0003800200 */
.L_x_1579:
        /* <DEDUP_REMOVED lines=34> */
.L_x_1582:
[----:B------:R-:W-:Y:S05]  /*20e10*/  BSYNC.RECONVERGENT B2 ;  /* 0x0000000000027941 */ /* 0x000fea0003800200 */
.L_x_1581:
        /* <DEDUP_REMOVED lines=34> */
.L_x_1584:
[----:B------:R-:W-:Y:S05]  /*21040*/  BSYNC.RECONVERGENT B2 ;  /* 0x0000000000027941 */ /* 0x000fea0003800200 */
.L_x_1583:
        /* <DEDUP_REMOVED lines=34> */
.L_x_1586:
[----:B------:R-:W-:Y:S05]  /*21270*/  BSYNC.RECONVERGENT B2 ;  /* 0x0000000000027941 */ /* 0x000fea0003800200 */
.L_x_1585:
        /* <DEDUP_REMOVED lines=34> */
.L_x_1588:
[----:B------:R-:W-:Y:S05]  /*214a0*/  BSYNC.RECONVERGENT B2 ;  /* 0x0000000000027941 */ /* 0x000fea0003800200 */
.L_x_1587:
        /* <DEDUP_REMOVED lines=34> */
.L_x_1590:
[----:B------:R-:W-:Y:S05]  /*216d0*/  BSYNC.RECONVERGENT B2 ;  /* 0x0000000000027941 */ /* 0x000fea0003800200 */
.L_x_1589:
        /* <DEDUP_REMOVED lines=34> */
.L_x_1592:
[----:B------:R-:W-:Y:S05]  /*21900*/  BSYNC.RECONVERGENT B2 ;  /* 0x0000000000027941 */ /* 0x000fea0003800200 */
.L_x_1591:
        /* <DEDUP_REMOVED lines=34> */
.L_x_1594:
[----:B------:R-:W-:Y:S05]  /*21b30*/  BSYNC.RECONVERGENT B2 ;  /* 0x0000000000027941 */ /* 0x000fea0003800200 */
.L_x_1593:
        /* <DEDUP_REMOVED lines=34> */
.L_x_1596:
[----:B------:R-:W-:Y:S05]  /*21d60*/  BSYNC.RECONVERGENT B2 ;  /* 0x0000000000027941 */ /* 0x000fea0003800200 */
.L_x_1595:
[----:B------:R-:W-:Y:S04]  /*21d70*/  BSSY.RECONVERGENT B2, `(.L_x_1597) ;  /* 0x000001f000027945 */ /* 0x000fe80003800200 */
[----:B------:R-:W-:Y:S05]  /*21d80*/  @P0 BRA `(.L_x_1598) ;  /* 0x0000000000740947 */ /* 0x000fea0003800000 */
[----:B------:R-:W-:Y:S01]  /*21d90*/  ISETP.GE.AND P2, PT, R251, R248, PT ;  /* 0x000000f8fb00720c */ /* 0x000fe20003f46270 */
[----:B------:R-:W-:Y:S01]  /*21da0*/  UMOV UR42, URZ ;  /* 0x000000ff002a7c82 */ /* 0x000fe20008000000 */
[----:B------:R-:W-:Y:S01]  /*21db0*/  UMOV UR35, URZ ;  /* 0x000000ff00237c82 */ /* 0x000fe20008000000 */
[----:B------:R-:W-:Y:S01]  /*21dc0*/  UMOV UR34, URZ ;  /* 0x000000ff00227c82 */ /* 0x000fe20008000000 */
[----:B------:R-:W-:Y:S01]  /*21dd0*/  IMAD.U32 R123, RZ, RZ, UR42 ;  /* 0x0000002aff7b7e24 */ /* 0x000fe2000f8e00ff */
[----:B------:R-:W-:Y:S01]  /*21de0*/  MOV R122, UR35 ;  /* 0x00000023007a7c02 */ /* 0x000fe20008000f00 */
[----:B------:R-:W-:Y:S02]  /*21df0*/  IMAD.U32 R121, RZ, RZ, UR34 ;  /* 0x00000022ff797e24 */ /* 0x000fe4000f8e00ff */
[----:B------:R-:W-:-:S05]  /*21e00*/  IMAD.U32 R120, RZ, RZ, UR42 ;  /* 0x0000002aff787e24 */ /* 0x000fca000f8e00ff */
        /* <DEDUP_REMOVED lines=21> */
.L_x_1598:
[----:B------:R-:W-:Y:S05]  /*21f60*/  BSYNC.RECONVERGENT B2 ;  /* 0x0000000000027941 */ /* 0x000fea0003800200 */
.L_x_1597:
        /* <DEDUP_REMOVED lines=34> */
.L_x_1600:
[----:B------:R-:W-:Y:S05]  /*22190*/  BSYNC.RECONVERGENT B2 ;  /* 0x0000000000027941 */ /* 0x000fea0003800200 */
.L_x_1599:
        /* <DEDUP_REMOVED lines=34> */
.L_x_1602:
[----:B------:R-:W-:Y:S05]  /*223c0*/  BSYNC.RECONVERGENT B2 ;  /* 0x0000000000027941 */ /* 0x000fea0003800200 */
.L_x_1601:
        /* <DEDUP_REMOVED lines=34> */
.L_x_1604:
[----:B------:R-:W-:Y:S05]  /*225f0*/  BSYNC.RECONVERGENT B2 ;  /* 0x0000000000027941 */ /* 0x000fea0003800200 */
.L_x_1603:
        /* <DEDUP_REMOVED lines=34> */
.L_x_1606:
[----:B------:R-:W-:Y:S05]  /*22820*/  BSYNC.RECONVERGENT B2 ;  /* 0x0000000000027941 */ /* 0x000fea0003800200 */
.L_x_1605:
        /* <DEDUP_REMOVED lines=34> */
.L_x_1608:
[----:B------:R-:W-:Y:S05]  /*22a50*/  BSYNC.RECONVERGENT B2 ;  /* 0x0000000000027941 */ /* 0x000fea0003800200 */
.L_x_1607:
        /* <DEDUP_REMOVED lines=34> */
.L_x_1610:
[----:B------:R-:W-:Y:S05]  /*22c80*/  BSYNC.RECONVERGENT B2 ;  /* 0x0000000000027941 */ /* 0x000fea0003800200 */
.L_x_1609:
        /* <DEDUP_REMOVED lines=34> */
.L_x_1612:
[----:B------:R-:W-:Y:S05]  /*22eb0*/  BSYNC.RECONVERGENT B2 ;  /* 0x0000000000027941 */ /* 0x000fea0003800200 */
.L_x_1611:
        /* <DEDUP_REMOVED lines=34> */
.L_x_1614:
[----:B------:R-:W-:Y:S05]  /*230e0*/  BSYNC.RECONVERGENT B2 ;  /* 0x0000000000027941 */ /* 0x000fea0003800200 */
.L_x_1613:
        /* <DEDUP_REMOVED lines=34> */
.L_x_1616:
[----:B------:R-:W-:Y:S05]  /*23310*/  BSYNC.RECONVERGENT B2 ;  /* 0x0000000000027941 */ /* 0x000fea0003800200 */
.L_x_1615:
        /* <DEDUP_REMOVED lines=34> */
.L_x_1618:
[----:B------:R-:W-:Y:S05]  /*23540*/  BSYNC.RECONVERGENT B2 ;  /* 0x0000000000027941 */ /* 0x000fea0003800200 */
.L_x_1617:
        /* <DEDUP_REMOVED lines=34> */
.L_x_1620:
[----:B------:R-:W-:Y:S05]  /*23770*/  BSYNC.RECONVERGENT B2 ;  /* 0x0000000000027941 */ /* 0x000fea0003800200 */
.L_x_1619:
        /* <DEDUP_REMOVED lines=34> */
.L_x_1622:
[----:B------:R-:W-:Y:S05]  /*239a0*/  BSYNC.RECONVERGENT B2 ;  /* 0x0000000000027941 */ /* 0x000fea0003800200 */
.L_x_1621:
        /* <DEDUP_REMOVED lines=34> */
.L_x_1624:
[----:B------:R-:W-:Y:S05]  /*23bd0*/  BSYNC.RECONVERGENT B2 ;  /* 0x0000000000027941 */ /* 0x000fea0003800200 */
.L_x_1623:
        /* <DEDUP_REMOVED lines=34> */
.L_x_1626:
[----:B------:R-:W-:Y:S05]  /*23e00*/  BSYNC.RECONVERGENT B2 ;  /* 0x0000000000027941 */ /* 0x000fea0003800200 */
.L_x_1625:
        /* <DEDUP_REMOVED lines=34> */
.L_x_1628:
[----:B------:R-:W-:Y:S05]  /*24030*/  BSYNC.RECONVERGENT B2 ;  /* 0x0000000000027941 */ /* 0x000fea0003800200 */
.L_x_1627:
        /* <DEDUP_REMOVED lines=34> */
.L_x_1630:
[----:B------:R-:W-:Y:S05]  /*24260*/  BSYNC.RECONVERGENT B2 ;  /* 0x0000000000027941 */ /* 0x000fea0003800200 */
.L_x_1629:
        /* <DEDUP_REMOVED lines=34> */
.L_x_1632:
[----:B------:R-:W-:Y:S05]  /*24490*/  BSYNC.RECONVERGENT B2 ;  /* 0x0000000000027941 */ /* 0x000fea0003800200 */
.L_x_1631:
        /* <DEDUP_REMOVED lines=34> */
.L_x_1634:
[----:B------:R-:W-:Y:S05]  /*246c0*/  BSYNC.RECONVERGENT B2 ;  /* 0x0000000000027941 */ /* 0x000fea0003800200 */
.L_x_1633:
        /* <DEDUP_REMOVED lines=34> */
.L_x_1636:
[----:B------:R-:W-:Y:S05]  /*248f0*/  BSYNC.RECONVERGENT B2 ;  /* 0x0000000000027941 */ /* 0x000fea0003800200 */
.L_x_1635:
        /* <DEDUP_REMOVED lines=34> */
.L_x_1638:
[----:B------:R-:W-:Y:S05]  /*24b20*/  BSYNC.RECONVERGENT B2 ;  /* 0x0000000000027941 */ /* 0x000fea0003800200 */
.L_x_1637:
        /* <DEDUP_REMOVED lines=34> */
.L_x_1640:
[----:B------:R-:W-:Y:S05]  /*24d50*/  BSYNC.RECONVERGENT B2 ;  /* 0x0000000000027941 */ /* 0x000fea0003800200 */
.L_x_1639:
        /* <DEDUP_REMOVED lines=34> */
.L_x_1642:
[----:B------:R-:W-:Y:S05]  /*24f80*/  BSYNC.RECONVERGENT B2 ;  /* 0x0000000000027941 */ /* 0x000fea0003800200 */
.L_x_1641:
        /* <DEDUP_REMOVED lines=34> */
.L_x_1644:
[----:B------:R-:W-:Y:S05]  /*251b0*/  BSYNC.RECONVERGENT B2 ;  /* 0x0000000000027941 */ /* 0x000fea0003800200 */
.L_x_1643:
        /* <DEDUP_REMOVED lines=34> */
.L_x_1646:
[----:B------:R-:W-:Y:S05]  /*253e0*/  BSYNC.RECONVERGENT B2 ;  /* 0x0000000000027941 */ /* 0x000fea0003800200 */
.L_x_1645:
        /* <DEDUP_REMOVED lines=34> */
.L_x_1648:
[----:B------:R-:W-:Y:S05]  /*25610*/  BSYNC.RECONVERGENT B2 ;  /* 0x0000000000027941 */ /* 0x000fea0003800200 */
.L_x_1647:
        /* <DEDUP_REMOVED lines=34> */
.L_x_1650:
[----:B------:R-:W-:Y:S05]  /*25840*/  BSYNC.RECONVERGENT B2 ;  /* 0x0000000000027941 */ /* 0x000fea0003800200 */
.L_x_1649:
        /* <DEDUP_REMOVED lines=34> */
.L_x_1652:
[----:B------:R-:W-:Y:S05]  /*25a70*/  BSYNC.RECONVERGENT B2 ;  /* 0x0000000000027941 */ /* 0x000fea0003800200 */
.L_x_1651:
        /* <DEDUP_REMOVED lines=34> */
.L_x_1654:
[----:B------:R-:W-:Y:S05]  /*25ca0*/  BSYNC.RECONVERGENT B2 ;  /* 0x0000000000027941 */ /* 0x000fea0003800200 */
.L_x_1653:
[----:B------:R-:W-:Y:S01]  /*25cb0*/  BSSY.RECONVERGENT B2, `(.L_x_1655) ;  /* 0x0000022000027945 */ /* 0x000fe20003800200 */
[----:B------:R-:W-:-:S03]  /*25cc0*/  IMAD.IADD R249, R249, 0x1, R3 ;  /* 0x00000001f9f97824 */ /* 0x000fc600078e0203 */
[----:B------:R-:W-:Y:S05]  /*25cd0*/  @P0 BRA `(.L_x_1656) ;  /* 0x00000000007c0947 */ /* 0x000fea0003800000 */
[----:B-----5:R-:W-:Y:S01]  /*25ce0*/  IMAD.SHL.U32 R4, R249, 0x4, RZ ;  /* 0x00000004f9047824 */ /* 0x020fe200078e00ff */
        /* <DEDUP_REMOVED lines=30> */
.L_x_1656:
[----:B------:R-:W-:Y:S05]  /*25ed0*/  BSYNC.RECONVERGENT B2 ;  /* 0x0000000000027941 */ /* 0x000fea0003800200 */
.L_x_1655:
        /* <DEDUP_REMOVED lines=34> */
.L_x_1658:
[----:B------:R-:W-:Y:S05]  /*26100*/  BSYNC.RECONVERGENT B2 ;  /* 0x0000000000027941 */ /* 0x000fea0003800200 */
.L_x_1657:
[----:B------:R-:W-:Y:S05]  /*26110*/  @P0 BRA `(.L_x_1530) ;  /* 0x0000000000900947 */ /* 0x000fea0003800000 */
[----:B------:R-:W-:Y:S01]  /*26120*/  IMAD.IADD R250, R249, 0x1, R3 ;  /* 0x00000001f9fa7824 */ /* 0x000fe200078e0203 */
[----:B------:R-:W-:Y:S01]  /*26130*/  UMOV UR42, URZ ;  /* 0x000000ff002a7c82 */ /* 0x000fe20008000000 */
[----:B------:R-:W-:Y:S01]  /*26140*/  UMOV UR35, URZ ;  /* 0x000000ff00237c82 */ /* 0x000fe20008000000 */
[----:B------:R-:W-:Y:S01]  /*26150*/  UMOV UR34, URZ ;  /* 0x000000ff00227c82 */ /* 0x000fe20008000000 */
[----:B------:R-:W-:Y:S01]  /*26160*/  IMAD.SHL.U32 R250, R250, 0x4, RZ ;  /* 0x00000004fafa7824 */ /* 0x000fe200078e00ff */
[----:B------:R-:W-:Y:S01]  /*26170*/  MOV R251, UR35 ;  /* 0x0000002300fb7c02 */ /* 0x000fe20008000f00 */
[----:B------:R-:W-:-:S03]  /*26180*/  IMAD.U32 R249, RZ, RZ, UR34 ;  /* 0x00000022fff97e24 */ /* 0x000fc6000f8e00ff */
[----:B------:R-:W-:Y:S01]  /*26190*/  ISETP.GE.AND P2, PT, R250, R248, PT ;  /* 0x000000f8fa00720c */ /* 0x000fe20003f46270 */
[----:B------:R-:W-:-:S05]  /*261a0*/  IMAD.U32 R248, RZ, RZ, UR42 ;  /* 0x0000002afff87e24 */ /* 0x000fca000f8e00ff */
[----:B------:R0:W-:Y:S04]  /*261b0*/  STL [R1+0x2c], R248 ;  /* 0x00002cf801007387 */ /* 0x0001e80000100800 */
[----:B------:R0:W-:Y:S04]  /*261c0*/  STL [R1+0x28], R251 ;  /* 0x000028fb01007387 */ /* 0x0001e80000100800 */
[----:B------:R0:W-:Y:S04]  /*261d0*/  STL [R1+0x20], R248 ;  /* 0x000020f801007387 */ /* 0x0001e80000100800 */
[----:B------:R0:W-:Y:S01]  /*261e0*/  STL [R1+0x24], R249 ;  /* 0x000024f901007387 */ /* 0x0001e20000100800 */
        /* <DEDUP_REMOVED lines=10> */
[----:B------:R0:W4:Y:S02]  /*26290*/  LDG.E R0, desc[UR36][R248.64] ;  /* 0x00000024f8007981 */ /* 0x000124000c1e1900 */
[C---:B0-----:R-:W-:Y:S02]  /*262a0*/  IMAD R248, R3.reuse, UR42, RZ ;  /* 0x0000002a03f87c24 */ /* 0x041fe4000f8e02ff */
[----:B------:R-:W-:Y:S02]  /*262b0*/  IMAD R249, R3, UR44, RZ ;  /* 0x0000002c03f97c24 */ /* 0x000fe4000f8e02ff */
[----:B----4-:R-:W-:-:S04]  /*262c0*/  IMAD R0, R248, R0, RZ ;  /* 0x00000000f8007224 */ /* 0x010fc800078e02ff */
[----:B------:R-:W-:-:S05]  /*262d0*/  IMAD R0, R0, 0xe0, R250 ;  /* 0x000000e000007824 */ /* 0x000fca00078e02fa */
[----:B------:R-:W-:Y:S02]  /*262e0*/  SHF.R.S32.HI R248, RZ, 0x1f, R0 ;  /* 0x0000001ffff87819 */ /* 0x000fe40000011400 */
[----:B------:R-:W-:-:S04]  /*262f0*/  IADD3 R0, P2, PT, R249, R0, RZ ;  /* 0x00000000f9007210 */ /* 0x000fc80007f5e0ff */
[----:B------:R-:W-:Y:S02]  /*26300*/  LEA.HI.X.SX32 R249, R249, R248, 0x1, P2 ;  /* 0x000000f8f9f97211 */ /* 0x000fe400010f0eff */
[----:B---3--:R-:W-:-:S04]  /*26310*/  LEA R248, P2, R0, UR34, 0x2 ;  /* 0x0000002200f87c11 */ /* 0x008fc8000f8410ff */
[----:B------:R-:W-:-:S06]  /*26320*/  LEA.HI.X R249, R0, UR35, R249, 0x2, P2 ;  /* 0x0000002300f97c11 */ /* 0x000fcc00090f14f9 */
[----:B------:R-:W3:Y:S04]  /*26330*/  LDG.E.128 R248, desc[UR36][R248.64] ;  /* 0x00000024f8f87981 */ /* 0x000ee8000c1e1d00 */
[----:B---3--:R3:W-:Y:S04]  /*26340*/  STL.64 [R1+0x20], R248 ;  /* 0x000020f801007387 */ /* 0x0087e80000100a00 */
[----:B------:R3:W-:Y:S02]  /*26350*/  STL.64 [R1+0x28], R250 ;  /* 0x000028fa01007387 */ /* 0x0007e40000100a00 */
.L_x_1530:
[----:B------:R-:W-:Y:S05]  /*26360*/  BSYNC.RECONVERGENT B0 ;  /* 0x0000000000007941 */ /* 0x000fea0003800200 */
.L_x_1276:
[----:B------:R-:W-:Y:S04]  /*26370*/  BSSY.RECONVERGENT B0, `(.L_x_1659) ;  /* 0x0000233000007945 */ /* 0x000fe80003800200 */
[----:B------:R-:W-:Y:S05]  /*26380*/  @P0 BRA `(.L_x_1660) ;  /* 0x0000002000c40947 */ /* 0x000fea0003800000 */
[----:B0----5:R-:W4:Y:S01]  /*26390*/  LDL R0, [R1+0x40] ;  /* 0x0000400001007983 */ /* 0x021f220000100800 */
[----:B------:R-:W0:Y:S03]  /*263a0*/  LDCU.64 UR34, c[0x0][0x448] ;  /* 0x00008900ff2277ac */ /* 0x000e260008000a00 */
[----:B------:R-:W4:Y:S01]  /*263b0*/  LDL R252, [R1+0x774] ;  /* 0x0007740001fc7983 */ /* 0x000f220000100800 */
[----:B------:R-:W1:Y:S03]  /*263c0*/  LDCU.64 UR42, c[0x0][0x438] ;  /* 0x00008700ff2a77ac */ /* 0x000e660008000a00 */
[----:B------:R2:W-:Y:S04]  /*263d0*/  STL [R1+0x818], R59 ;  /* 0x0008183b01007387 */ /* 0x0005e80000100800 */
[----:B--2---:R-:W2:Y:S04]  /*263e0*/  LDL R59, [R1+0x54] ;  /* 0x00005400013b7983 */ /* 0x004ea80000100800 */
[----:B------:R3:W-:Y:S04]  /*263f0*/  STL [R1+0x814], R50 ;  /* 0x0008143201007387 */ /* 0x0007e80000100800 */
[----:B---3--:R-:W3:Y:S04]  /*26400*/  LDL R50, [R1+0x770] ;  /* 0x0007700001327983 */ /* 0x008ee80000100800 */
[----:B------:R0:W-:Y:S04]  /*26410*/  STL [R1+0x810], R55 ;  /* 0x0008103701007387 */ /* 0x0001e80000100800 */
[----:B0-----:R-:W3:Y:S04]  /*26420*/  LDL R55, [R1+0x50] ;  /* 0x0000500001377983 */ /* 0x001ee80000100800 */
[----:B------:R0:W-:Y:S04]  /*26430*/  STL [R1+0x80c], R46 ;  /* 0x00080c2e01007387 */ /* 0x0001e80000100800 */
[----:B0-----:R-:W2:Y:S04]  /*26440*/  LDL R46, [R1+0x764] ;  /* 0x00076400012e7983 */ /* 0x001ea80000100800 */
[----:B------:R0:W-:Y:S04]  /*26450*/  STL [R1+0x808], R51 ;  /* 0x0008083301007387 */ /* 0x0001e80000100800 */
[----:B0-----:R-:W2:Y:S04]  /*26460*/  LDL R51, [R1+0x44] ;  /* 0x0000440001337983 */ /* 0x001ea80000100800 */
[----:B------:R0:W-:Y:S04]  /*26470*/  STL [R1+0x804], R42 ;  /* 0x0008042a01007387 */ /* 0x0001e80000100800 */
[----:B0-----:R-:W3:Y:S04]  /*26480*/  LDL R42, [R1+0x760] ;  /* 0x00076000012a7983 */ /* 0x001ee80000100800 */
[----:B------:R-:W-:Y:S04]  /*26490*/  STL [R1+0x800], R47 ;  /* 0x0008002f01007387 */ /* 0x000fe80000100800 */
[----:B------:R0:W-:Y:S04]  /*264a0*/  STL [R1+0x7fc], R38 ;  /* 0x0007fc2601007387 */ /* 0x0001e80000100800 */
[----:B0-----:R-:W3:Y:S01]  /*264b0*/  LDL R38, [R1+0x64] ;  /* 0x0000640001267983 */ /* 0x001ee20000100800 */
[----:B------:R-:W-:Y:S01]  /*264c0*/  ISETP.NE.U32.AND P0, PT, RZ, UR34, PT ;  /* 0x00000022ff007c0c */ /* 0x000fe2000bf05070 */
[----:B------:R-:W0:Y:S03]  /*264d0*/  LDCU UR34, c[0x0][0x408] ;  /* 0x00008100ff2277ac */ /* 0x000e260008000800 */
[----:B------:R-:W-:-:S02]  /*264e0*/  ISETP.NE.AND.EX P0, PT, RZ, UR35, PT, P0 ;  /* 0x00000023ff007c0c */ /* 0x000fc4000bf05300 */
[----:B-1----:R-:W-:-:S04]  /*264f0*/  ISETP.NE.U32.AND P2, PT, RZ, UR42, PT ;  /* 0x0000002aff007c0c */ /* 0x002fc8000bf45070 */
[----:B------:R-:W-:-:S07]  /*26500*/  ISETP.NE.AND.EX P2, PT, RZ, UR43, PT, P2 ;  /* 0x0000002bff007c0c */ /* 0x000fce000bf45320 */
[----:B------:R-:W1:Y:S08]  /*26510*/  @P0 LDC.64 R248, c[0x0][0x448] ;  /* 0x00011200fff80b82 */ /* 0x000e700000000a00 */
[----:B------:R-:W0:Y:S01]  /*26520*/  @P2 LDC.64 R250, c[0x0][0x438] ;  /* 0x00010e00fffa2b82 */ /* 0x000e220000000a00 */
[----:B------:R-:W-:Y:S04]  /*26530*/  STL [R1+0x7f8], R43 ;  /* 0x0007f82b01007387 */ /* 0x000fe80000100800 */
        /* <DEDUP_REMOVED lines=18> */
[----:B------:R1:W-:Y:S04]  /*26660*/  STL [R1+0x7ac], R247 ;  /* 0x0007acf701007387 */ /* 0x0003e80000100800 */
[----:B------:R-:W-:Y:S04]  /*26670*/  STL [R1+0x7a8], R3 ;  /* 0x0007a80301007387 */ /* 0x000fe80000100800 */
[----:B------:R0:W-:Y:S04]  /*26680*/  STL [R1+0x7a4], R2 ;  /* 0x0007a40201007387 */ /* 0x0001e80000100800 */
[----:B-1----:R-:W3:Y:S04]  /*26690*/  LDL R247, [R1+0x740] ;  /* 0x0007400001f77983 */ /* 0x002ee80000100800 */
[----:B------:R-:W3:Y:S04]  /*266a0*/  LDL R246, [R1+0x744] ;  /* 0x0007440001f67983 */ /* 0x000ee80000100800 */
        /* <DEDUP_REMOVED lines=17> */
[----:B------:R-:W3:Y:S01]  /*267c0*/  LDL R6, [R1+0x674] ;  /* 0x0006740001067983 */ /* 0x000ee20000100800 */
[----:B----4-:R-:W-:-:S03]  /*267d0*/  IMAD.MOV.U32 R47, RZ, RZ, R0 ;  /* 0x000000ffff2f7224 */ /* 0x010fc600078e0000 */
[----:B0-----:R-:W4:Y:S01]  /*267e0*/  LDL R2, [R1+0x664] ;  /* 0x0006640001027983 */ /* 0x001f220000100800 */
[----:B------:R-:W0:Y:S03]  /*267f0*/  @P0 S2R R0, SR_CTAID.X ;  /* 0x0000000000000919 */ /* 0x000e260000002500 */
[----:B------:R-:W4:Y:S01]  /*26800*/  LDL R3, [R1+0x660] ;  /* 0x0006600001037983 */ /* 0x000f220000100800 */
[----:B0-----:R-:W-:-:S06]  /*26810*/  @P0 IMAD.WIDE.U32 R248, R0, 0x4, R248 ;  /* 0x0000000400f80825 */ /* 0x001fcc00078e00f8 */
[----:B------:R3:W4:Y:S01]  /*26820*/  @P0 LDG.E R249, desc[UR36][R248.64] ;  /* 0x00000024f8f90981 */ /* 0x000722000c1e1900 */
[----:B--2---:R-:W-:-:S03]  /*26830*/  FMUL.FTZ R0, R46, R51 ;  /* 0x000000332e007220 */ /* 0x004fc60000410000 */
[----:B------:R-:W2:Y:S01]  /*26840*/  LDL R46, [R1+0x714] ;  /* 0x00071400012e7983 */ /* 0x000ea20000100800 */
[----:B------:R-:W-:-:S03]  /*26850*/  FFMA.FTZ R0, R252, R59, R0 ;  /* 0x0000003bfc007223 */ /* 0x000fc60000010000 */
[----:B------:R-:W4:Y:S04]  /*26860*/  LDL R252, [R1+0x750] ;  /* 0x0007500001fc7983 */ /* 0x000f280000100800 */
[----:B------:R-:W2:Y:S01]  /*26870*/  LDL R59, [R1+0x730] ;  /* 0x00073000013b7983 */ /* 0x000ea20000100800 */
[----:B---3--:R-:W-:-:S03]  /*26880*/  FMUL.FTZ R248, R42, R47 ;  /* 0x0000002f2af87220 */ /* 0x008fc60000410000 */
[----:B------:R-:W3:Y:S01]  /*26890*/  LDL R51, [R1+0x720] ;  /* 0x0007200001337983 */ /* 0x000ee20000100800 */
[----:B------:R-:W-:-:S03]  /*268a0*/  FFMA.FTZ R248, R50, R55, R248 ;  /* 0x0000003732f87223 */ /* 0x000fc600000100f8 */
[----:B------:R-:W3:Y:S04]  /*268b0*/  LDL R47, [R1+0x710] ;  /* 0x00071000012f7983 */ /* 0x000ee80000100800 */
[----:B------:R-:W3:Y:S04]  /*268c0*/  LDL R55, [R1+0x734] ;  /* 0x0007340001377983 */ /* 0x000ee80000100800 */
[----:B------:R-:W3:Y:S04]  /*268d0*/  LDL R50, [R1+0x724] ;  /* 0x0007240001327983 */ /* 0x000ee80000100800 */
[----:B------:R-:W3:Y:S01]  /*268e0*/  LDL R42, [R1+0x704] ;  /* 0x00070400012a7983 */ /* 0x000ee20000100800 */
[----:B------:R-:W-:-:S03]  /*268f0*/  @P2 IMAD.WIDE R250, R38, 0x4, R250 ;  /* 0x0000000426fa2825 */ /* 0x000fc600078e02fa */
[----:B------:R-:W3:Y:S04]  /*26900*/  LDL R38, [R1+0x6f4] ;  /* 0x0006f40001267983 */ /* 0x000ee80000100800 */
[----:B------:R0:W3:Y:S04]  /*26910*/  @P2 LDG.E R250, desc[UR36][R250.64] ;  /* 0x00000024fafa2981 */ /* 0x0000e8000c1e1900 */
[----:B------:R-:W3:Y:S01]  /*26920*/  LDL R251, [R1+0x754] ;  /* 0x0007540001fb7983 */ /* 0x000ee20000100800 */
[----:B----4-:R-:W-:-:S03]  /*26930*/  FFMA.FTZ R248, R252, R240, R248 ;  /* 0x000000f0fcf87223 */ /* 0x010fc600000100f8 */
[----:B------:R-:W4:Y:S01]  /*26940*/  LDL R252, [R1+0x654] ;  /* 0x0006540001fc7983 */ /* 0x000f220000100800 */
[----:B------:R-:W-:-:S03]  /*26950*/  FFMA.FTZ R248, R247, R236, R248 ;  /* 0x000000ecf7f87223 */ /* 0x000fc600000100f8 */
[----:B------:R-:W4:Y:S01]  /*26960*/  LDL R247, [R1+0x644] ;  /* 0x0006440001f77983 */ /* 0x000f220000100800 */
[----:B--2---:R-:W-:-:S03]  /*26970*/  FFMA.FTZ R248, R59, R232, R248 ;  /* 0x000000e83bf87223 */ /* 0x004fc600000100f8 */
[----:B------:R-:W2:Y:S01]  /*26980*/  LDL R59, [R1+0x650] ;  /* 0x00065000013b7983 */ /* 0x000ea20000100800 */
[----:B---3--:R-:W-:-:S03]  /*26990*/  FFMA.FTZ R248, R51, R228, R248 ;  /* 0x000000e433f87223 */ /* 0x008fc600000100f8 */
[----:B------:R-:W3:Y:S01]  /*269a0*/  LDL R51, [R1+0x620] ;  /* 0x0006200001337983 */ /* 0x000ee20000100800 */
[----:B------:R-:W-:-:S03]  /*269b0*/  FFMA.FTZ R0, R251, R241, R0 ;  /* 0x000000f1fb007223 */ /* 0x000fc60000010000 */
        /* <DEDUP_REMOVED lines=11> */
[----:B------:R-:W-:Y:S01]  /*26a70*/  FFMA.FTZ R248, R43, R220, R248 ;  /* 0x000000dc2bf87223 */ /* 0x000fe200000100f8 */
[----:B------:R-:W-:Y:S02]  /*26a80*/  FFMA.FTZ R0, R42, R221, R0 ;  /* 0x000000dd2a007223 */ /* 0x000fe40000010000 */
        /* <DEDUP_REMOVED lines=36> */
[----:B------:R-:W3:Y:S04]  /*26cd0*/  LDL R7, [R1+0x570] ;  /* 0x0005700001077983 */ /* 0x000ee80000100800 */
[----:B------:R-:W3:Y:S01]  /*26ce0*/  LDL R6, [R1+0x574] ;  /* 0x0005740001067983 */ /* 0x000ee20000100800 */
[----:B------:R-:W-:Y:S01]  /*26cf0*/  FFMA.FTZ R0, R2, R181, R0 ;  /* 0x000000b502007223 */ /* 0x000fe20000010000 */
[----:B------:R-:W-:Y:S02]  /*26d00*/  FFMA.FTZ R248, R3, R180, R248 ;  /* 0x000000b403f87223 */ /* 0x000fe400000100f8 */
[----:B------:R-:W3:Y:S04]  /*26d10*/  LDL R3, [R1+0x560] ;  /* 0x0005600001037983 */ /* 0x000ee80000100800 */
[----:B------:R-:W3:Y:S01]  /*26d20*/  LDL R2, [R1+0x564] ;  /* 0x0005640001027983 */ /* 0x000ee20000100800 */
[----:B----4-:R-:W-:-:S04]  /*26d30*/  FFMA.FTZ R0, R252, R177, R0 ;  /* 0x000000b1fc007223 */ /* 0x010fc80000010000 */
[----:B------:R-:W-:Y:S01]  /*26d40*/  FFMA.FTZ R0, R247, R173, R0 ;  /* 0x000000adf7007223 */ /* 0x000fe20000010000 */
[----:B--2---:R-:W-:Y:S02]  /*26d50*/  FFMA.FTZ R248, R59, R176, R248 ;  /* 0x000000b03bf87223 */ /* 0x004fe400000100f8 */
[----:B------:R-:W2:Y:S04]  /*26d60*/  LDL.LU R59, [R1+0x818] ;  /* 0x00081800013b7983 */ /* 0x000ea80000300800 */
[----:B------:R-:W4:Y:S04]  /*26d70*/  LDL R252, [R1+0x530] ;  /* 0x0005300001fc7983 */ /* 0x000f280000100800 */
[----:B------:R-:W2:Y:S01]  /*26d80*/  LDL R247, [R1+0x520] ;  /* 0x0005200001f77983 */ /* 0x000ea20000100800 */
[----:B---3--:R-:W-:-:S03]  /*26d90*/  FFMA.FTZ R248, R251, R172, R248 ;  /* 0x000000acfbf87223 */ /* 0x008fc600000100f8 */
[----:B------:R-:W3:Y:S01]  /*26da0*/  LDL R251, [R1+0x534] ;  /* 0x0005340001fb7983 */ /* 0x000ee20000100800 */
[----:B------:R-:W-:Y:S01]  /*26db0*/  FFMA.FTZ R0, R55, R169, R0 ;  /* 0x000000a937007223 */ /* 0x000fe20000010000 */
[----:B------:R-:W-:Y:S02]  /*26dc0*/  FFMA.FTZ R248, R246, R168, R248 ;  /* 0x000000a8f6f87223 */ /* 0x000fe400000100f8 */
[----:B------:R-:W4:Y:S01]  /*26dd0*/  LDL R55, [R1+0x554] ;  /* 0x0005540001377983 */ /* 0x000f220000100800 */
[----:B------:R-:W-:-:S03]  /*26de0*/  FFMA.FTZ R0, R50, R165, R0 ;  /* 0x000000a532007223 */ /* 0x000fc60000010000 */
[----:B------:R-:W2:Y:S01]  /*26df0*/  LDL R50, [R1+0x550] ;  /* 0x0005500001327983 */ /* 0x000ea20000100800 */
        /* <DEDUP_REMOVED lines=47> */
[----:B------:R-:W-:-:S03]  /*270f0*/  FFMA.FTZ R248, R3, R116, R248 ;  /* 0x0000007403f87223 */ /* 0x000fc600000100f8 */
[----:B------:R-:W3:Y:S01]  /*27100*/  LDL R3, [R1+0x474] ;  /* 0x0004740001037983 */ /* 0x000ee20000100800 */
[----:B------:R-:W-:-:S03]  /*27110*/  FFMA.FTZ R0, R2, R117, R0 ;  /* 0x0000007502007223 */ /* 0x000fc60000010000 */
[----:B------:R-:W3:Y:S01]  /*27120*/  LDL R2, [R1+0x790] ;  /* 0x0007900001027983 */ /* 0x000ee20000100800 */
[----:B----4-:R-:W-:Y:S01]  /*27130*/  FFMA.FTZ R0, R55, R113, R0 ;  /* 0x0000007137007223 */ /* 0x010fe20000010000 */
[----:B--2---:R-:W-:Y:S02]  /*27140*/  FFMA.FTZ R248, R50, R112, R248 ;  /* 0x0000007032f87223 */ /* 0x004fe400000100f8 */
[----:B------:R-:W2:Y:S02]  /*27150*/  LDL.LU R50, [R1+0x814] ;  /* 0x0008140001327983 */ /* 0x000ea40000300800 */
[----:B---3--:R-:W-:Y:S02]  /*27160*/  FFMA.FTZ R248, R46, R108, R248 ;  /* 0x0000006c2ef87223 */ /* 0x008fe400000100f8 */
[----:B------:R-:W3:Y:S01]  /*27170*/  LDL.LU R55, [R1+0x810] ;  /* 0x0008100001377983 */ /* 0x000ee20000300800 */
[----:B------:R-:W-:Y:S01]  /*27180*/  FFMA.FTZ R0, R51, R109, R0 ;  /* 0x0000006d33007223 */ /* 0x000fe20000010000 */
[----:B------:R-:W-:-:S02]  /*27190*/  FFMA.FTZ R248, R252, R104, R248 ;  /* 0x00000068fcf87223 */ /* 0x000fc400000100f8 */
[----:B------:R-:W4:Y:S01]  /*271a0*/  LDL.LU R46, [R1+0x80c] ;  /* 0x00080c00012e7983 */ /* 0x000f220000300800 */
[----:B------:R-:W-:Y:S01]  /*271b0*/  FFMA.FTZ R0, R251, R105, R0 ;  /* 0x00000069fb007223 */ /* 0x000fe20000010000 */
[----:B------:R-:W-:Y:S02]  /*271c0*/  FFMA.FTZ R248, R247, R100, R248 ;  /* 0x00000064f7f87223 */ /* 0x000fe400000100f8 */
[----:B------:R-:W3:Y:S01]  /*271d0*/  LDL.LU R51, [R1+0x808] ;  /* 0x0008080001337983 */ /* 0x000ee20000300800 */
[----:B------:R-:W-:Y:S01]  /*271e0*/  FFMA.FTZ R0, R246, R101, R0 ;  /* 0x00000065f6007223 */ /* 0x000fe20000010000 */
[----:B------:R-:W-:-:S03]  /*271f0*/  FFMA.FTZ R248, R47, R96, R248 ;  /* 0x000000602ff87223 */ /* 0x000fc600000100f8 */
[----:B------:R-:W-:Y:S01]  /*27200*/  FFMA.FTZ R0, R43, R97, R0 ;  /* 0x000000612b007223 */ /* 0x000fe20000010000 */
[----:B------:R-:W-:-:S03]  /*27210*/  FFMA.FTZ R248, R42, R92, R248 ;  /* 0x0000005c2af87223 */ /* 0x000fc600000100f8 */
[----:B------:R-:W-:Y:S02]  /*27220*/  FFMA.FTZ R0, R39, R93, R0 ;  /* 0x0000005d27007223 */ /* 0x000fe40000010000 */
[----:B------:R-:W2:Y:S01]  /*27230*/  LDL R39, [R1+0x20] ;  /* 0x0000200001277983 */ /* 0x000ea20000100800 */
[----:B------:R-:W-:Y:S01]  /*27240*/  FFMA.FTZ R248, R38, R88, R248 ;  /* 0x0000005826f87223 */ /* 0x000fe200000100f8 */
[----:B------:R-:W-:-:S03]  /*27250*/  FFMA.FTZ R0, R35, R89, R0 ;  /* 0x0000005923007223 */ /* 0x000fc60000010000 */
[----:B------:R-:W-:Y:S02]  /*27260*/  FFMA.FTZ R248, R34, R84, R248 ;  /* 0x0000005422f87223 */ /* 0x000fe400000100f8 */
[----:B------:R-:W4:Y:S01]  /*27270*/  LDL R34, [R1+0x24] ;  /* 0x0000240001227983 */ /* 0x000f220000100800 */
[----:B------:R-:W-:-:S03]  /*27280*/  FFMA.FTZ R0, R31, R85, R0 ;  /* 0x000000551f007223 */ /* 0x000fc60000010000 */
[----:B------:R-:W3:Y:S01]  /*27290*/  LDL.LU R43, [R1+0x34] ;  /* 0x00003400012b7983 */ /* 0x000ee20000300800 */
        /* <DEDUP_REMOVED lines=18> */
[----:B------:R-:W-:Y:S02]  /*273c0*/  FFMA.FTZ R0, R11, R65, R0 ;  /* 0x000000410b007223 */ /* 0x000fe40000010000 */
[----:B------:R-:W1:Y:S01]  /*273d0*/  LDC R11, c[0x0][0x430] ;  /* 0x00010c00ff0b7b82 */ /* 0x000e620000000800 */
        /* <DEDUP_REMOVED lines=10> */
[----:B------:R-:W-:Y:S02]  /*27480*/  FFMA.FTZ R0, R53, UR73, R0 ;  /* 0x0000004935007c23 */ /* 0x000fe40008010000 */
[----:B------:R-:W3:Y:S01]  /*27490*/  LDL R2, [R1+0x77c] ;  /* 0x00077c0001027983 */ /* 0x000ee20000100800 */
[----:B------:R-:W-:Y:S01]  /*274a0*/  FFMA.FTZ R248, R48, UR70, R248 ;  /* 0x0000004630f87c23 */ /* 0x000fe200080100f8 */
[----:B------:R-:W-:Y:S02]  /*274b0*/  FFMA.FTZ R0, R49, UR69, R0 ;  /* 0x0000004531007c23 */ /* 0x000fe40008010000 */
[----:B------:R-:W3:Y:S01]  /*274c0*/  LDL R23, [R1+0x6f8] ;  /* 0x0006f80001177983 */ /* 0x000ee20000100800 */
[----:B------:R-:W-:Y:S01]  /*274d0*/  FFMA.FTZ R248, R44, UR66, R248 ;  /* 0x000000422cf87c23 */ /* 0x000fe200080100f8 */
[----:B------:R-:W-:-:S02]  /*274e0*/  FFMA.FTZ R0, R45, UR65, R0 ;  /* 0x000000412d007c23 */ /* 0x000fc40008010000 */
[----:B------:R-:W3:Y:S01]  /*274f0*/  LDL R18, [R1+0x6fc] ;  /* 0x0006fc0001127983 */ /* 0x000ee20000100800 */
[----:B------:R-:W-:Y:S01]  /*27500*/  FFMA.FTZ R248, R40, UR62, R248 ;  /* 0x0000003e28f87c23 */ /* 0x000fe200080100f8 */
        /* <DEDUP_REMOVED lines=15> */
[----:B------:R-:W-:-:S03]  /*27600*/  FFMA.FTZ R0, R21, UR8, R0 ;  /* 0x0000000815007c23 */ /* 0x000fc60008010000 */
        /* <DEDUP_REMOVED lines=9> */
[----:B------:R-:W-:Y:S01]  /*276a0*/  FFMA.FTZ R0, R245, UR28, R0 ;  /* 0x0000001cf5007c23 */ /* 0x000fe20008010000 */
[----:B-1----:R-:W-:Y:S01]  /*276b0*/  VIADD R11, R11, UR34 ;  /* 0x000000220b0b7c36 */ /* 0x002fe20008000000 */
[----:B------:R-:W1:Y:S01]  /*276c0*/  LDCU UR34, c[0x0][0x410] ;  /* 0x00008200ff2277ac */ /* 0x000e620008000800 */
[----:B--2---:R-:W-:Y:S02]  /*276d0*/  FFMA.FTZ R248, R39, UR33, R248 ;  /* 0x0000002127f87c23 */ /* 0x004fe400080100f8 */
[----:B------:R-:W2:Y:S01]  /*276e0*/  LDL R39, [R1+0x738] ;  /* 0x0007380001277983 */ /* 0x000ea20000100800 */
[----:B----4-:R-:W-:-:S03]  /*276f0*/  FFMA.FTZ R0, R34, UR32, R0 ;  /* 0x0000002022007c23 */ /* 0x010fc60008010000 */
[----:B------:R-:W4:Y:S01]  /*27700*/  LDL R34, [R1+0x73c] ;  /* 0x00073c0001227983 */ /* 0x000f220000100800 */
[----:B0-----:R-:W-:Y:S01]  /*27710*/  FADD.FTZ R251, R248, R0 ;  /* 0x00000000f8fb7221 */ /* 0x001fe20000010000 */
[----:B---3--:R-:W-:Y:S02]  /*27720*/  @P0 ISETP.GE.AND P3, PT, R43, R11, PT ;  /* 0x0000000b2b00020c */ /* 0x008fe40003f66270 */
[----:B------:R-:W3:Y:S04]  /*27730*/  LDL R43, [R1+0x748] ;  /* 0x00074800012b7983 */ /* 0x000ee80000100800 */
[----:B------:R-:W4:Y:S01]  /*27740*/  LDL R11, [R1+0x6c8] ;  /* 0x0006c800010b7983 */ /* 0x000f220000100800 */
[----:B------:R-:W-:-:S03]  /*27750*/  FMUL.FTZ R0, R10, R38 ;  /* 0x000000260a007220 */ /* 0x000fc60000410000 */
[----:B------:R-:W4:Y:S01]  /*27760*/  LDL R38, [R1+0x74c] ;  /* 0x00074c0001267983 */ /* 0x000f220000100800 */
[----:B------:R-:W-:-:S03]  /*27770*/  FFMA.FTZ R248, R7, R47, R0 ;  /* 0x0000002f07f87223 */ /* 0x000fc60000010000 */
[----:B------:R-:W4:Y:S01]  /*27780*/  LDL R10, [R1+0x6dc] ;  /* 0x0006dc00010a7983 */ /* 0x000f220000100800 */
[----:B------:R-:W-:-:S03]  /*27790*/  FMUL.FTZ R0, R6, R42 ;  /* 0x0000002a06007220 */ /* 0x000fc60000410000 */
[----:B------:R-:W4:Y:S01]  /*277a0*/  LDL R42, [R1+0x75c] ;  /* 0x00075c00012a7983 */ /* 0x000f220000100800 */
[----:B------:R-:W-:-:S03]  /*277b0*/  FFMA.FTZ R248, R3, R242, R248 ;  /* 0x000000f203f87223 */ /* 0x000fc600000100f8 */
[----:B------:R-:W4:Y:S01]  /*277c0*/  LDL R3, [R1+0x6b8] ;  /* 0x0006b80001037983 */ /* 0x000f220000100800 */
[----:B------:R-:W-:-:S03]  /*277d0*/  FFMA.FTZ R0, R2, R252, R0 ;  /* 0x000000fc02007223 */ /* 0x000fc60000010000 */
[----:B------:R-:W4:Y:S04]  /*277e0*/  LDL R2, [R1+0x6cc] ;  /* 0x0006cc0001027983 */ /* 0x000f280000100800 */
[----:B------:R-:W4:Y:S04]  /*277f0*/  LDL R6, [R1+0x6bc] ;  /* 0x0006bc0001067983 */ /* 0x000f280000100800 */
[----:B------:R-:W4:Y:S04]  /*27800*/  LDL R7, [R1+0x6a8] ;  /* 0x0006a80001077983 */ /* 0x000f280000100800 */
[----:B------:R-:W4:Y:S04]  /*27810*/  LDL R47, [R1+0x68c] ;  /* 0x00068c00012f7983 */ /* 0x000f280000100800 */
[----:B------:R-:W4:Y:S01]  /*27820*/  LDL R252, [R1+0x668] ;  /* 0x0006680001fc7983 */ /* 0x000f220000100800 */
[----:B---3--:R-:W-:-:S03]  /*27830*/  FFMA.FTZ R248, R43, R238, R248 ;  /* 0x000000ee2bf87223 */ /* 0x008fc600000100f8 */
[----:B------:R-:W3:Y:S01]  /*27840*/  LDL R43, [R1+0x66c] ;  /* 0x00066c00012b7983 */ /* 0x000ee20000100800 */
[----:B--2---:R-:W-:-:S03]  /*27850*/  FFMA.FTZ R248, R39, R234, R248 ;  /* 0x000000ea27f87223 */ /* 0x004fc600000100f8 */
[----:B------:R-:W2:Y:S01]  /*27860*/  LDL R39, [R1+0x648] ;  /* 0x0006480001277983 */ /* 0x000ea20000100800 */
[----:B------:R-:W-:-:S03]  /*27870*/  FFMA.FTZ R248, R35, R230, R248 ;  /* 0x000000e623f87223 */ /* 0x000fc600000100f8 */
        /* <DEDUP_REMOVED lines=9> */
[----:B----4-:R-:W-:Y:S01]  /*27910*/  FFMA.FTZ R0, R42, R243, R0 ;  /* 0x000000f32a007223 */ /* 0x010fe20000010000 */
[----:B------:R-:W-:Y:S02]  /*27920*/  FFMA.FTZ R248, R15, R210, R248 ;  /* 0x000000d20ff87223 */ /* 0x000fe400000100f8 */
[----:B------:R-:W4:Y:S01]  /*27930*/  LDL R42, [R1+0x678] ;  /* 0x00067800012a7983 */ /* 0x000f220000100800 */
[----:B------:R-:W-:Y:S01]  /*27940*/  FFMA.FTZ R0, R38, R239, R0 ;  /* 0x000000ef26007223 */ /* 0x000fe20000010000 */
[----:B------:R-:W-:Y:S02]  /*27950*/  FFMA.FTZ R248, R11, R206, R248 ;  /* 0x000000ce0bf87223 */ /* 0x000fe400000100f8 */
[----:B------:R-:W3:Y:S01]  /*27960*/  LDL R15, [R1+0x688] ;  /* 0x00068800010f7983 */ /* 0x000ee20000100800 */
[----:B------:R-:W-:-:S03]  /*27970*/  FFMA.FTZ R0, R34, R235, R0 ;  /* 0x000000eb22007223 */ /* 0x000fc60000010000 */
[----:B------:R-:W2:Y:S01]  /*27980*/  LDL R11, [R1+0x698] ;  /* 0x00069800010b7983 */ /* 0x000ea20000100800 */
[----:B------:R-:W-:-:S03]  /*27990*/  FFMA.FTZ R0, R30, R231, R0 ;  /* 0x000000e71e007223 */ /* 0x000fc60000010000 */
[----:B------:R-:W4:Y:S01]  /*279a0*/  LDL R38, [R1+0x65c] ;  /* 0x00065c0001267983 */ /* 0x000f220000100800 */
        /* <DEDUP_REMOVED lines=9> */
[----:B------:R-:W4:Y:S04]  /*27a40*/  LDL R10, [R1+0x6ac] ;  /* 0x0006ac00010a7983 */ /* 0x000f280000100800 */
        /* <DEDUP_REMOVED lines=10> */
[----:B--2---:R-:W-:-:S03]  /*27af0*/  FFMA.FTZ R248, R11, R194, R248 ;  /* 0x000000c20bf87223 */ /* 0x004fc600000100f8 */
[----:B------:R-:W2:Y:S01]  /*27b00*/  LDL R11, [R1+0x5c8] ;  /* 0x0005c800010b7983 */ /* 0x000ea20000100800 */
[----:B---3--:R-:W-:-:S03]  /*27b10*/  FFMA.FTZ R248, R15, R190, R248 ;  /* 0x000000be0ff87223 */ /* 0x008fc600000100f8 */
[----:B------:R-:W3:Y:S01]  /*27b20*/  LDL R15, [R1+0x5b8] ;  /* 0x0005b800010f7983 */ /* 0x000ee20000100800 */
[----:B----4-:R-:W-:-:S03]  /*27b30*/  FFMA.FTZ R0, R10, R199, R0 ;  /* 0x000000c70a007223 */ /* 0x010fc60000010000 */
[----:B------:R-:W4:Y:S01]  /*27b40*/  LDL R10, [R1+0x5dc] ;  /* 0x0005dc00010a7983 */ /* 0x000f220000100800 */
[----:B------:R-:W-:-:S03]  /*27b50*/  FFMA.FTZ R0, R14, R195, R0 ;  /* 0x000000c30e007223 */ /* 0x000fc60000010000 */
[----:B------:R-:W4:Y:S01]  /*27b60*/  LDL R14, [R1+0x5cc] ;  /* 0x0005cc00010e7983 */ /* 0x000f220000100800 */
[----:B------:R-:W-:Y:S01]  /*27b70*/  FFMA.FTZ R0, R47, R191, R0 ;  /* 0x000000bf2f007223 */ /* 0x000fe20000010000 */
[----:B------:R-:W-:Y:S02]  /*27b80*/  FFMA.FTZ R248, R42, R186, R248 ;  /* 0x000000ba2af87223 */ /* 0x000fe400000100f8 */
[----:B------:R-:W4:Y:S01]  /*27b90*/  LDL.LU R42, [R1+0x804] ;  /* 0x00080400012a7983 */ /* 0x000f220000300800 */
[----:B------:R-:W-:Y:S01]  /*27ba0*/  FFMA.FTZ R0, R247, R187, R0 ;  /* 0x000000bbf7007223 */ /* 0x000fe20000010000 */
[----:B------:R-:W-:Y:S02]  /*27bb0*/  FFMA.FTZ R248, R252, R182, R248 ;  /* 0x000000b6fcf87223 */ /* 0x000fe400000100f8 */
[----:B------:R-:W4:Y:S01]  /*27bc0*/  LDL.LU R47, [R1+0x800] ;  /* 0x00080000012f7983 */ /* 0x000f220000300800 */
[----:B------:R-:W-:Y:S01]  /*27bd0*/  FFMA.FTZ R0, R43, R183, R0 ;  /* 0x000000b72b007223 */ /* 0x000fe20000010000 */
[----:B------:R-:W-:-:S02]  /*27be0*/  FFMA.FTZ R248, R246, R178, R248 ;  /* 0x000000b2f6f87223 */ /* 0x000fc400000100f8 */
[----:B------:R-:W4:Y:S01]  /*27bf0*/  LDL R43, [R1+0x5bc] ;  /* 0x0005bc00012b7983 */ /* 0x000f220000100800 */
[----:B------:R-:W-:Y:S01]  /*27c00*/  FFMA.FTZ R0, R38, R179, R0 ;  /* 0x000000b326007223 */ /* 0x000fe20000010000 */
[----:B------:R-:W-:Y:S02]  /*27c10*/  FFMA.FTZ R248, R39, R174, R248 ;  /* 0x000000ae27f87223 */ /* 0x000fe400000100f8 */
[----:B------:R-:W4:Y:S01]  /*27c20*/  LDL R38, [R1+0x5a8] ;  /* 0x0005a80001267983 */ /* 0x000f220000100800 */
[----:B------:R-:W-:Y:S01]  /*27c30*/  FFMA.FTZ R0, R34, R175, R0 ;  /* 0x000000af22007223 */ /* 0x000fe20000010000 */
[----:B------:R-:W-:Y:S02]  /*27c40*/  FFMA.FTZ R248, R35, R170, R248 ;  /* 0x000000aa23f87223 */ /* 0x000fe400000100f8 */
[----:B------:R-:W4:Y:S01]  /*27c50*/  LDL R34, [R1+0x598] ;  /* 0x0005980001227983 */ /* 0x000f220000100800 */
[----:B------:R-:W-:-:S03]  /*27c60*/  FFMA.FTZ R0, R30, R171, R0 ;  /* 0x000000ab1e007223 */ /* 0x000fc60000010000 */
[----:B------:R-:W4:Y:S01]  /*27c70*/  LDL R39, [R1+0x5ac] ;  /* 0x0005ac0001277983 */ /* 0x000f220000100800 */
[----:B------:R-:W-:Y:S01]  /*27c80*/  FFMA.FTZ R248, R31, R166, R248 ;  /* 0x000000a61ff87223 */ /* 0x000fe200000100f8 */
[----:B------:R-:W-:Y:S02]  /*27c90*/  FFMA.FTZ R0, R26, R167, R0 ;  /* 0x000000a71a007223 */ /* 0x000fe40000010000 */
        /* <DEDUP_REMOVED lines=22> */
[----:B------:R-:W4:Y:S04]  /*27e00*/  LDL R7, [R1+0x508] ;  /* 0x0005080001077983 */ /* 0x000f280000100800 */
        /* <DEDUP_REMOVED lines=12> */
[----:B------:R-:W4:Y:S02]  /*27ed0*/  LDL.LU R38, [R1+0x7fc] ;  /* 0x0007fc0001267983 */ /* 0x000f240000300800 */
[----:B------:R-:W-:Y:S02]  /*27ee0*/  FFMA.FTZ R248, R34, R130, R248 ;  /* 0x0000008222f87223 */ /* 0x000fe400000100f8 */
[----:B------:R-:W4:Y:S01]  /*27ef0*/  LDL.LU R43, [R1+0x7f8] ;  /* 0x0007f800012b7983 */ /* 0x000f220000300800 */
[----:B------:R-:W-:-:S03]  /*27f00*/  FFMA.FTZ R0, R39, R135, R0 ;  /* 0x0000008727007223 */ /* 0x000fc60000010000 */
        /* <DEDUP_REMOVED lines=32> */
[----:B----4-:R-:W-:-:S03]  /*28110*/  FFMA.FTZ R0, R14, R107, R0 ;  /* 0x0000006b0e007223 */ /* 0x010fc60000010000 */
[----:B------:R-:W4:Y:S01]  /*28120*/  LDL R14, [R1+0x4dc] ;  /* 0x0004dc00010e7983 */ /* 0x000f220000100800 */
[----:B------:R-:W-:-:S03]  /*28130*/  FFMA.FTZ R0, R10, R103, R0 ;  /* 0x000000670a007223 */ /* 0x000fc60000010000 */
[----:B------:R-:W4:Y:S01]  /*28140*/  LDL R10, [R1+0x4cc] ;  /* 0x0004cc00010a7983 */ /* 0x000f220000100800 */
[----:B------:R-:W-:-:S03]  /*28150*/  FFMA.FTZ R0, R6, R99, R0 ;  /* 0x0000006306007223 */ /* 0x000fc60000010000 */
[----:B------:R-:W4:Y:S01]  /*28160*/  LDL R6, [R1+0x4bc] ;  /* 0x0004bc0001067983 */ /* 0x000f220000100800 */
[----:B------:R-:W-:Y:S01]  /*28170*/  FFMA.FTZ R248, R3, R90, R248 ;  /* 0x0000005a03f87223 */ /* 0x000fe200000100f8 */
[----:B------:R-:W-:Y:S02]  /*28180*/  FFMA.FTZ R0, R2, R95, R0 ;  /* 0x0000005f02007223 */ /* 0x000fe40000010000 */
[----:B------:R-:W4:Y:S04]  /*28190*/  LDL R3, [R1+0x48c] ;  /* 0x00048c0001037983 */ /* 0x000f280000100800 */
[----:B------:R-:W4:Y:S01]  /*281a0*/  LDL R2, [R1+0x47c] ;  /* 0x00047c0001027983 */ /* 0x000f220000100800 */
[----:B------:R-:W-:-:S03]  /*281b0*/  FFMA.FTZ R248, R31, R86, R248 ;  /* 0x000000561ff87223 */ /* 0x000fc600000100f8 */
[----:B------:R-:W4:Y:S01]  /*281c0*/  LDL.LU R31, [R1+0x7e0] ;  /* 0x0007e000011f7983 */ /* 0x000f220000300800 */
[----:B------:R-:W-:Y:S01]  /*281d0*/  FFMA.FTZ R248, R27, R82, R248 ;  /* 0x000000521bf87223 */ /* 0x000fe200000100f8 */
        /* <DEDUP_REMOVED lines=8> */
[----:B---3--:R-:W-:-:S04]  /*28260*/  FFMA.FTZ R248, R15, R70, R248 ;  /* 0x000000460ff87223 */ /* 0x008fc800000100f8 */
[----:B--2---:R-:W-:-:S04]  /*28270*/  FFMA.FTZ R248, R11, R66, R248 ;  /* 0x000000420bf87223 */ /* 0x004fc800000100f8 */
[----:B------:R-:W-:Y:S01]  /*28280*/  FFMA.FTZ R248, R7, R62, R248 ;  /* 0x0000003e07f87223 */ /* 0x000fe200000100f8 */
[----:B----4-:R-:W-:Y:S02]  /*28290*/  FFMA.FTZ R0, R14, R83, R0 ;  /* 0x000000530e007223 */ /* 0x010fe40000010000 */
[----:B------:R-:W2:Y:S02]  /*282a0*/  LDL.LU R14, [R1+0x7cc] ;  /* 0x0007cc00010e7983 */ /* 0x000ea40000300800 */
[----:B------:R-:W-:Y:S02]  /*282b0*/  FFMA.FTZ R0, R10, R79, R0 ;  /* 0x0000004f0a007223 */ /* 0x000fe40000010000 */
[----:B------:R-:W3:Y:S04]  /*282c0*/  LDL.LU R19, [R1+0x7c8] ;  /* 0x0007c80001137983 */ /* 0x000ee80000300800 */
[----:B------:R-:W4:Y:S01]  /*282d0*/  LDL.LU R10, [R1+0x7c4] ;  /* 0x0007c400010a7983 */ /* 0x000f220000300800 */
[----:B------:R-:W-:-:S03]  /*282e0*/  FFMA.FTZ R0, R6, R75, R0 ;  /* 0x0000004b06007223 */ /* 0x000fc60000010000 */
[----:B------:R-:W3:Y:S01]  /*282f0*/  LDL.LU R15, [R1+0x7c0] ;  /* 0x0007c000010f7983 */ /* 0x000ee20000300800 */
[----:B------:R-:W-:-:S03]  /*28300*/  FFMA.FTZ R0, R246, R71, R0 ;  /* 0x00000047f6007223 */ /* 0x000fc60000010000 */
[----:B------:R-:W3:Y:S04]  /*28310*/  LDL.LU R6, [R1+0x7bc] ;  /* 0x0007bc0001067983 */ /* 0x000ee80000300800 */
[----:B------:R-:W3:Y:S01]  /*28320*/  LDL.LU R11, [R1+0x7b8] ;  /* 0x0007b800010b7983 */ /* 0x000ee20000300800 */
[----:B------:R-:W-:-:S03]  /*28330*/  FFMA.FTZ R248, R247, R58, R248 ;  /* 0x0000003af7f87223 */ /* 0x000fc600000100f8 */
[----:B------:R-:W3:Y:S04]  /*28340*/  LDL.LU R246, [R1+0x7b4] ;  /* 0x0007b40001f67983 */ /* 0x000ee80000300800 */
[----:B------:R-:W3:Y:S04]  /*28350*/  LDL.LU R7, [R1+0x7b0] ;  /* 0x0007b00001077983 */ /* 0x000ee80000300800 */
[----:B------:R-:W3:Y:S01]  /*28360*/  LDL R247, [R1+0x28] ;  /* 0x0000280001f77983 */ /* 0x000ee20000100800 */
[----:B------:R-:W-:-:S04]  /*28370*/  FFMA.FTZ R248, R54, UR72, R248 ;  /* 0x0000004836f87c23 */ /* 0x000fc800080100f8 */
        /* <DEDUP_REMOVED lines=8> */
[----:B------:R-:W-:Y:S01]  /*28400*/  FFMA.FTZ R248, R18, UR11, R248 ;  /* 0x0000000b12f87c23 */ /* 0x000fe200080100f8 */
[----:B------:R-:W-:Y:S02]  /*28410*/  FFMA.FTZ R0, R252, R67, R0 ;  /* 0x00000043fc007223 */ /* 0x000fe40000010000 */
[----:B------:R-:W3:Y:S02]  /*28420*/  LDL R252, [R1+0x6c] ;  /* 0x00006c0001fc7983 */ /* 0x000ee40000100800 */
[----:B------:R-:W-:Y:S02]  /*28430*/  FFMA.FTZ R0, R3, R63, R0 ;  /* 0x0000003f03007223 */ /* 0x000fe40000010000 */
[----:B------:R-:W3:Y:S02]  /*28440*/  LDL R3, [R1+0x2c] ;  /* 0x00002c0001037983 */ /* 0x000ee40000100800 */
[----:B------:R-:W-:Y:S02]  /*28450*/  FFMA.FTZ R0, R2, R59, R0 ;  /* 0x0000003b02007223 */ /* 0x000fe40000010000 */
[----:B------:R-:W3:Y:S01]  /*28460*/  LDL R2, [R1+0x38] ;  /* 0x0000380001027983 */ /* 0x000ee20000100800 */
[----:B--2---:R-:W-:-:S04]  /*28470*/  FFMA.FTZ R248, R14, UR15, R248 ;  /* 0x0000000f0ef87c23 */ /* 0x004fc800080100f8 */
[----:B----4-:R-:W-:-:S04]  /*28480*/  FFMA.FTZ R248, R10, UR19, R248 ;  /* 0x000000130af87c23 */ /* 0x010fc800080100f8 */
[----:B---3--:R-:W-:-:S04]  /*28490*/  FFMA.FTZ R248, R6, UR23, R248 ;  /* 0x0000001706f87c23 */ /* 0x008fc800080100f8 */
[----:B------:R-:W-:-:S04]  /*284a0*/  FFMA.FTZ R248, R246, UR27, R248 ;  /* 0x0000001bf6f87c23 */ /* 0x000fc800080100f8 */
[----:B------:R-:W-:Y:S02]  /*284b0*/  FFMA.FTZ R248, R247, UR31, R248 ;  /* 0x0000001ff7f87c23 */ /* 0x000fe400080100f8 */
[----:B------:R-:W2:Y:S02]  /*284c0*/  LDL.LU R247, [R1+0x7ac] ;  /* 0x0007ac0001f77983 */ /* 0x000ea40000300800 */
[----:B------:R-:W-:Y:S02]  /*284d0*/  FADD.FTZ R248, R248, R251 ;  /* 0x000000fbf8f87221 */ /* 0x000fe40000010000 */
        /* <DEDUP_REMOVED lines=14> */
[----:B--2---:R-:W-:-:S04]  /*285c0*/  FFMA.FTZ R0, R247, UR26, R0 ;  /* 0x0000001af7007c23 */ /* 0x004fc80008010000 */
[----:B------:R-:W-:Y:S02]  /*285d0*/  FFMA.FTZ R0, R3, UR30, R0 ;  /* 0x0000001e03007c23 */ /* 0x000fe40008010000 */
[----:B------:R0:W5:Y:S02]  /*285e0*/  LDL.LU R3, [R1+0x7a8] ;  /* 0x0007a80001037983 */ /* 0x0001640000300800 */
[----:B------:R-:W-:Y:S01]  /*285f0*/  FADD.FTZ R248, R0, R248 ;  /* 0x000000f800f87221 */ /* 0x000fe20000010000 */
[----:B------:R-:W-:-:S03]  /*28600*/  @P0 SEL R0, RZ, UR38, P3 ;  /* 0x00000026ff000c07 */ /* 0x000fc60009800000 */
[----:B-1----:R-:W-:Y:S01]  /*28610*/  FMUL.FTZ R248, R248, UR34 ;  /* 0x00000022f8f87c20 */ /* 0x002fe20008410000 */
[----:B------:R-:W-:Y:S02]  /*28620*/  @P0 IADD3 R0, PT, PT, R2, -UR41, R0 ;  /* 0x8000002902000c10 */ /* 0x000fe4000fffe000 */
[----:B------:R0:W5:Y:S01]  /*28630*/  LDL.LU R2, [R1+0x7a4] ;  /* 0x0007a40001027983 */ /* 0x0001620000300800 */
[----:B------:R-:W-:Y:S01]  /*28640*/  @P2 FADD.FTZ R248, R248, R250 ;  /* 0x000000faf8f82221 */ /* 0x000fe20000010000 */
[----:B------:R-:W-:-:S05]  /*28650*/  @P0 I2FP.F32.S32 R0, R0 ;  /* 0x0000000000000245 */ /* 0x000fca0000201400 */
[----:B------:R-:W-:-:S05]  /*28660*/  @P0 FFMA.FTZ R248, R0, R249, R248 ;  /* 0x000000f900f80223 */ /* 0x000fca00000100f8 */
[----:B------:R-:W-:Y:S01]  /*28670*/  @!P6 FMNMX.FTZ R252, R252, R248, !PT ;  /* 0x000000f8fcfce209 */ /* 0x000fe20007810000 */
[----:B---3--:R0:W-:Y:S04]  /*28680*/  STS [R251], R248 ;  /* 0x000000f8fb007388 */ /* 0x0081e80000000800 */
[----:B------:R0:W-:Y:S02]  /*28690*/  @!P6 STL [R1+0x6c], R252 ;  /* 0x00006cfc0100e387 */ /* 0x0001e40000100800 */
.L_x_1660:
[----:B------:R-:W-:Y:S05]  /*286a0*/  BSYNC.RECONVERGENT B0 ;  /* 0x0000000000007941 */ /* 0x000fea0003800200 */
.L_x_1659:
[----:B0----5:R-:W4:Y:S04]  /*286b0*/  LDL.LU R0, [R1+0x68] ;  /* 0x0000680001007983 */ /* 0x021f280000300800 */
[----:B------:R0:W-:Y:S04]  /*286c0*/  STL [R1+0x7a4], R2 ;  /* 0x0007a40201007387 */ /* 0x0001e80000100800 */
[----:B0-----:R-:W4:Y:S04]  /*286d0*/  LDL R2, [R1+0x784] ;  /* 0x0007840001027983 */ /* 0x001f280000100800 */
[----:B------:R-:W4:Y:S04]  /*286e0*/  LDL.LU R252, [R1+0x60] ;  /* 0x0000600001fc7983 */ /* 0x000f280000300800 */
[----:B-123--:R-:W2:Y:S04]  /*286f0*/  LDL.LU R251, [R1+0x38] ;  /* 0x0000380001fb7983 */ /* 0x00eea80000300800 */
[----:B------:R-:W3:Y:S04]  /*28700*/  LDL.LU R249, [R1+0x64] ;  /* 0x0000640001f97983 */ /* 0x000ee80000300800 */
[----:B------:R-:W3:Y:S01]  /*28710*/  LDL.LU R248, [R1+0x3c] ;  /* 0x00003c0001f87983 */ /* 0x000ee20000300800 */
[----:B----4-:R-:W-:-:S04]  /*28720*/  IMAD.MOV.U32 R250, RZ, RZ, R0 ;  /* 0x000000fffffa7224 */ /* 0x010fc800078e0000 */
[----:B------:R-:W-:Y:S01]  /*28730*/  VIADD R250, R250, 0x400 ;  /* 0x00000400fafa7836 */ /* 0x000fe20000000000 */
[----:B------:R-:W-:Y:S01]  /*28740*/  IADD3 R252, P2, PT, R252, 0x100, RZ ;  /* 0x00000100fcfc7810 */ /* 0x000fe20007f5e0ff */
[----:B--2---:R-:W-:-:S05]  /*28750*/  VIADD R0, R251, 0xff ;  /* 0x000000fffb007836 */ /* 0x004fca0000000000 */
[----:B------:R-:W-:Y:S01]  /*28760*/  ISETP.GE.AND P0, PT, R0, R2, PT ;  /* 0x000000020000720c */ /* 0x000fe20003f06270 */
[----:B---3--:R-:W-:Y:S01]  /*28770*/  VIADD R249, R249, 0x100 ;  /* 0x00000100f9f97836 */ /* 0x008fe20000000000 */
[----:B------:R-:W-:Y:S01]  /*28780*/  IADD3 R0, PT, PT, R251, 0x100, RZ ;  /* 0x00000100fb007810 */ /* 0x000fe20007ffe0ff */
[----:B------:R0:W5:Y:S01]  /*28790*/  LDL.LU R2, [R1+0x7a4] ;  /* 0x0007a40001027983 */ /* 0x0001620000300800 */
[----:B------:R-:W-:-:S03]  /*287a0*/  IMAD.X R248, RZ, RZ, R248, P2 ;  /* 0x000000fffff87224 */ /* 0x000fc600010e06f8 */
[----:B------:R0:W-:Y:S04]  /*287b0*/  STL [R1+0x60], R252 ;  /* 0x000060fc01007387 */ /* 0x0001e80000100800 */
[----:B------:R0:W-:Y:S04]  /*287c0*/  STL [R1+0x68], R250 ;  /* 0x000068fa01007387 */ /* 0x0001e80000100800 */
[----:B------:R0:W-:Y:S04]  /*287d0*/  STL [R1+0x38], R0 ;  /* 0x0000380001007387 */ /* 0x0001e80000100800 */
[----:B------:R0:W-:Y:S04]  /*287e0*/  STL [R1+0x64], R249 ;  /* 0x000064f901007387 */ /* 0x0001e80000100800 */
[----:B------:R0:W-:Y:S01]  /*287f0*/  STL [R1+0x3c], R248 ;  /* 0x00003cf801007387 */ /* 0x0001e20000100800 */
[----:B------:R-:W-:Y:S05]  /*28800*/  @!P0 BRA `(.L_x_1661) ;  /* 0xfffffdb800248947 */ /* 0x000fea000383ffff */
.L_x_1275:
[----:B------:R-:W-:Y:S05]  /*28810*/  BSYNC.RECONVERGENT B1 ;  /* 0x0000000000017941 */ /* 0x000fea0003800200 */
.L_x_1274:
[----:B0-----:R-:W2:Y:S01]  /*28820*/  LDL.LU R248, [R1+0x6c] ;  /* 0x00006c0001f87983 */ /* 0x001ea20000300800 */
[----:B------:R-:W0:Y:S01]  /*28830*/  S2UR UR8, SR_CgaCtaId ;  /* 0x00000000000879c3 */ /* 0x000e220000008800 */
[----:B------:R-:W-:Y:S01]  /*28840*/  UMOV UR7, 0x400 ;  /* 0x0000040000077882 */ /* 0x000fe20000000000 */
[----:B------:R-:W-:Y:S01]  /*28850*/  BSSY.RECONVERGENT B0, `(.L_x_1662) ;  /* 0x000016b000007945 */ /* 0x000fe20003800200 */
[----:B------:R-:W-:-:S05]  /*28860*/  IMAD.MOV.U32 R11, RZ, RZ, RZ ;  /* 0x000000ffff0b7224 */ /* 0x000fca00078e00ff */
[----:B------:R-:W1:Y:S01]  /*28870*/  S2UR UR6, SR_CTAID.Y ;  /* 0x00000000000679c3 */ /* 0x000e620000002600 */
[----:B0-----:R-:W-:Y:S01]  /*28880*/  ULEA UR9, UR8, UR7, 0x18 ;  /* 0x0000000708097291 */ /* 0x001fe2000f8ec0ff */
[----:B-1----:R-:W-:Y:S01]  /*28890*/  IMAD R3, R3, UR6, RZ ;  /* 0x0000000603037c24 */ /* 0x002fe2000f8e02ff */
[----:B--2---:R-:W0:Y:S02]  /*288a0*/  SHFL.BFLY PT, R0, R248, 0x10, 0x1f ;  /* 0x0e001f00f8007f89 */ /* 0x004e2400000e0000 */
[----:B0-----:R-:W-:-:S05]  /*288b0*/  FMNMX.FTZ R0, R0, R248, !PT ;  /* 0x000000f800007209 */ /* 0x001fca0007810000 */
[----:B------:R-:W0:Y:S02]  /*288c0*/  SHFL.BFLY PT, R5, R0, 0x8, 0x1f ;  /* 0x0d001f0000057f89 */ /* 0x000e2400000e0000 */
[----:B0-----:R-:W-:-:S05]  /*288d0*/  FMNMX.FTZ R5, R0, R5, !PT ;  /* 0x0000000500057209 */ /* 0x001fca0007810000 */
[----:B------:R-:W0:Y:S02]  /*288e0*/  SHFL.BFLY PT, R4, R5, 0x4, 0x1f ;  /* 0x0c801f0005047f89 */ /* 0x000e2400000e0000 */
[----:B0-----:R-:W-:Y:S02]  /*288f0*/  FMNMX.FTZ R6, R5, R4, !PT ;  /* 0x0000000405067209 */ /* 0x001fe40007810000 */
[----:B------:R-:W0:Y:S03]  /*28900*/  S2R R4, SR_TID.X ;  /* 0x0000000000047919 */ /* 0x000e260000002100 */
[----:B------:R-:W1:Y:S02]  /*28910*/  SHFL.BFLY PT, R7, R6, 0x2, 0x1f ;  /* 0x0c401f0006077f89 */ /* 0x000e6400000e0000 */
[----:B-1----:R-:W-:Y:S01]  /*28920*/  FMNMX.FTZ R7, R6, R7, !PT ;  /* 0x0000000706077209 */ /* 0x002fe20007810000 */
[----:B------:R-:W-:Y:S01]  /*28930*/  IMAD.MOV.U32 R6, RZ, RZ, -0x800001 ;  /* 0xff7fffffff067424 */ /* 0x000fe200078e00ff */
[----:B0-----:R-:W-:-:S03]  /*28940*/  LOP3.LUT P1, R27, R4, 0x1f, RZ, 0xc0, !PT ;  /* 0x0000001f041b7812 */ /* 0x001fc6000782c0ff */
[----:B------:R-:W0:Y:S01]  /*28950*/  SHFL.BFLY PT, R8, R7, 0x1, 0x1f ;  /* 0x0c201f0007087f89 */ /* 0x000e2200000e0000 */
[----:B------:R-:W-:Y:S01]  /*28960*/  IMAD.SHL.U32 R0, R4, 0x4, RZ ;  /* 0x0000000404007824 */ /* 0x000fe200078e00ff */
[----:B------:R-:W-:-:S04]  /*28970*/  ISETP.GT.U32.AND P0, PT, R27, 0x7, PT ;  /* 0x000000071b00780c */ /* 0x000fc80003f04070 */
[----:B------:R-:W-:-:S04]  /*28980*/  LOP3.LUT R10, R0, 0x7c, RZ, 0xc0, !PT ;  /* 0x0000007c000a7812 */ /* 0x000fc800078ec0ff */
[----:B------:R-:W-:Y:S02]  /*28990*/  @!P1 LEA.HI R5, R4, UR9, RZ, 0x1d ;  /* 0x0000000904059c11 */ /* 0x000fe4000f8fe8ff */
[----:B0-----:R-:W-:-:S05]  /*289a0*/  FMNMX.FTZ R12, R7, R8, !PT ;  /* 0x00000008070c7209 */ /* 0x001fca0007810000 */
[----:B------:R0:W-:Y:S01]  /*289b0*/  @!P1 STS [R5], R12 ;  /* 0x0000000c05009388 */ /* 0x0001e20000000800 */
[----:B------:R-:W-:Y:S01]  /*289c0*/  BAR.SYNC.DEFER_BLOCKING 0x0 ;  /* 0x0000000000007b1d */ /* 0x000fe20000010000 */
[----:B0-----:R-:W-:-:S05]  /*289d0*/  IADD3 R5, PT, PT, R4, UR74, RZ ;  /* 0x0000004a04057c10 */ /* 0x001fca000fffe0ff */
[----:B------:R-:W0:Y:S01]  /*289e0*/  @!P0 LDS R6, [R10+UR9] ;  /* 0x000000090a068984 */ /* 0x000e220008000800 */
[----:B------:R-:W-:-:S03]  /*289f0*/  ISETP.GE.AND P0, PT, R5, UR41, PT ;  /* 0x0000002905007c0c */ /* 0x000fc6000bf06270 */
[----:B0-----:R-:W0:Y:S02]  /*28a00*/  SHFL.BFLY PT, R7, R6, 0x4, 0x1f ;  /* 0x0c801f0006077f89 */ /* 0x001e2400000e0000 */
[----:B0-----:R-:W-:Y:S02]  /*28a10*/  FMNMX.FTZ R7, R7, R6, !PT ;  /* 0x0000000607077209 */ /* 0x001fe40007810000 */
[----:B------:R-:W-:-:S03]  /*28a20*/  SHF.R.S32.HI R6, RZ, 0x1f, R3 ;  /* 0x0000001fff067819 */ /* 0x000fc60000011403 */
[----:B------:R-:W0:Y:S02]  /*28a30*/  SHFL.BFLY PT, R8, R7, 0x2, 0x1f ;  /* 0x0c401f0007087f89 */ /* 0x000e2400000e0000 */
[----:B0-----:R-:W-:-:S05]  /*28a40*/  FMNMX.FTZ R8, R7, R8, !PT ;  /* 0x0000000807087209 */ /* 0x001fca0007810000 */
[----:B------:R-:W0:Y:S02]  /*28a50*/  SHFL.BFLY PT, R9, R8, 0x1, 0x1f ;  /* 0x0c201f0008097f89 */ /* 0x000e2400000e0000 */
[----:B0-----:R-:W-:-:S05]  /*28a60*/  FMNMX.FTZ R9, R8, R9, !PT ;  /* 0x0000000908097209 */ /* 0x001fca0007810000 */
[----:B------:R0:W1:Y:S01]  /*28a70*/  SHFL.IDX PT, R30, R9, RZ, 0x1f ;  /* 0x00001fff091e7589 */ /* 0x00006200000e0000 */
[----:B------:R-:W-:Y:S05]  /*28a80*/  @P0 BRA `(.L_x_1663) ;  /* 0x00000014001c0947 */ /* 0x000fea0003800000 */
[----:B0-----:R-:W0:Y:S02]  /*28a90*/  LDC.64 R8, c[0x0][0x420] ;  /* 0x00010800ff087b82 */ /* 0x001e240000000a00 */
[----:B0-----:R-:W-:-:S04]  /*28aa0*/  ISETP.NE.U32.AND P0, PT, R8, RZ, PT ;  /* 0x000000ff0800720c */ /* 0x001fc80003f05070 */
[----:B------:R-:W-:-:S13]  /*28ab0*/  ISETP.NE.AND.EX P0, PT, R9, RZ, PT, P0 ;  /* 0x000000ff0900720c */ /* 0x000fda0003f05300 */
[----:B------:R-:W-:Y:S05]  /*28ac0*/  @P0 BRA `(.L_x_1664) ;  /* 0x0000000c00980947 */ /* 0x000fea0003800000 */
[----:B------:R-:W-:Y:S01]  /*28ad0*/  IMAD.MOV.U32 R12, RZ, RZ, 0x100 ;  /* 0x00000100ff0c7424 */ /* 0x000fe200078e00ff */
[----:B------:R-:W-:Y:S01]  /*28ae0*/  LOP3.LUT R8, RZ, R4, RZ, 0x33, !PT ;  /* 0x00000004ff087212 */ /* 0x000fe200078e33ff */
[----:B------:R-:W-:Y:S01]  /*28af0*/  BSSY.RECONVERGENT B1, `(.L_x_1665) ;  /* 0x000001c000017945 */ /* 0x000fe20003800200 */
[----:B------:R-:W-:Y:S02]  /*28b00*/  IMAD.MOV.U32 R11, RZ, RZ, RZ ;  /* 0x000000ffff0b7224 */ /* 0x000fe400078e00ff */
[----:B------:R-:W-:-:S04]  /*28b10*/  VIADDMNMX R7, R5, R12, UR41, !PT ;  /* 0x0000002905077e46 */ /* 0x000fc8000f80010c */
[----:B------:R-:W-:-:S04]  /*28b20*/  IADD3 R8, PT, PT, R7, -UR74, R8 ;  /* 0x8000004a07087c10 */ /* 0x000fc8000fffe008 */
[C---:B------:R-:W-:Y:S02]  /*28b30*/  LOP3.LUT R7, R8.reuse, 0x300, RZ, 0xc0, !PT ;  /* 0x0000030008077812 */ /* 0x040fe400078ec0ff */
[----:B------:R-:W-:Y:S02]  /*28b40*/  ISETP.GE.U32.AND P1, PT, R8, 0x300, PT ;  /* 0x000003000800780c */ /* 0x000fe40003f26070 */
[----:B------:R-:W-:Y:S01]  /*28b50*/  ISETP.NE.AND P0, PT, R7, 0x300, PT ;  /* 0x000003000700780c */ /* 0x000fe20003f05270 */
[----:B------:R-:W-:-:S12]  /*28b60*/  IMAD.MOV.U32 R7, RZ, RZ, R5 ;  /* 0x000000ffff077224 */ /* 0x000fd800078e0005 */
[----:B------:R-:W-:Y:S05]  /*28b70*/  @!P0 BRA `(.L_x_1666) ;  /* 0x00000000004c8947 */ /* 0x000fea0003800000 */
[----:B------:R-:W-:Y:S01]  /*28b80*/  UIADD3 UR4, UPT, UPT, UR7, 0x840, URZ ;  /* 0x0000084007047890 */ /* 0x000fe2000fffe0ff */
[----:B------:R-:W-:Y:S01]  /*28b90*/  LEA.HI R7, R8, 0x1, RZ, 0x18 ;  /* 0x0000000108077811 */ /* 0x000fe200078fc0ff */
[----:B------:R-:W-:Y:S02]  /*28ba0*/  IMAD.MOV.U32 R11, RZ, RZ, RZ ;  /* 0x000000ffff0b7224 */ /* 0x000fe400078e00ff */
[----:B------:R-:W-:Y:S01]  /*28bb0*/  ULEA UR4, UR8, UR4, 0x18 ;  /* 0x0000000408047291 */ /* 0x000fe2000f8ec0ff */
[----:B------:R-:W-:Y:S02]  /*28bc0*/  LOP3.LUT R8, R7, 0x3, RZ, 0xc0, !PT ;  /* 0x0000000307087812 */ /* 0x000fe400078ec0ff */
[----:B------:R-:W-:-:S03]  /*28bd0*/  MOV R7, R5 ;  /* 0x0000000500077202 */ /* 0x000fc60000000f00 */
[----:B------:R-:W-:Y:S02]  /*28be0*/  IMAD.MOV R9, RZ, RZ, -R8 ;  /* 0x000000ffff097224 */ /* 0x000fe400078e0a08 */
[----:B------:R-:W-:-:S07]  /*28bf0*/  VIADD R8, R0, UR4 ;  /* 0x0000000400087c36 */ /* 0x000fce0008000000 */
.L_x_1667:
[----:B------:R-:W1:Y:S01]  /*28c00*/  LDS R12, [R8] ;  /* 0x00000000080c7984 */ /* 0x000e620000000800 */
[----:B------:R-:W-:Y:S02]  /*28c10*/  VIADD R9, R9, 0x1 ;  /* 0x0000000109097836 */ /* 0x000fe40000000000 */
[----:B------:R-:W-:-:S03]  /*28c20*/  VIADD R7, R7, 0x100 ;  /* 0x0000010007077836 */ /* 0x000fc60000000000 */
        /* <DEDUP_REMOVED lines=8> */
.L_x_1666:
[----:B------:R-:W-:Y:S05]  /*28cb0*/  BSYNC.RECONVERGENT B1 ;  /* 0x0000000000017941 */ /* 0x000fea0003800200 */
.L_x_1665:
[----:B------:R-:W-:Y:S05]  /*28cc0*/  @!P1 BRA `(.L_x_1663) ;  /* 0x00000010008c9947 */ /* 0x000fea0003800000 */
[----:B------:R-:W-:Y:S01]  /*28cd0*/  IADD3 R8, PT, PT, -R7, UR41, RZ ;  /* 0x0000002907087c10 */ /* 0x000fe2000fffe1ff */
[----:B------:R-:W-:Y:S01]  /*28ce0*/  UIADD3 UR4, UPT, UPT, UR7, 0x840, URZ ;  /* 0x0000084007047890 */ /* 0x000fe2000fffe0ff */
[----:B------:R-:W-:Y:S01]  /*28cf0*/  BSSY.RECONVERGENT B1, `(.L_x_1668) ;  /* 0x0000070000017945 */ /* 0x000fe20003800200 */
[----:B------:R-:W-:Y:S01]  /*28d00*/  USHF.L.U32 UR5, UR74, 0x2, URZ ;  /* 0x000000024a057899 */ /* 0x000fe200080006ff */
[----:B------:R-:W-:Y:S01]  /*28d10*/  ISETP.GT.AND P1, PT, R8, 0xc00, PT ;  /* 0x00000c000800780c */ /* 0x000fe20003f24270 */
[----:B------:R-:W-:Y:S01]  /*28d20*/  ULEA UR4, UR8, UR4, 0x18 ;  /* 0x0000000408047291 */ /* 0x000fe2000f8ec0ff */
[----:B------:R-:W-:-:S03]  /*28d30*/  PLOP3.LUT P0, PT, PT, PT, PT, 0x80, 0x8 ;  /* 0x000000000008781c */ /* 0x000fc60003f0f070 */
[----:B------:R-:W-:Y:S02]  /*28d40*/  LEA R8, R7, -UR5, 0x2 ;  /* 0x8000000507087c11 */ /* 0x000fe4000f8e10ff */
[----:B------:R-:W-:-:S04]  /*28d50*/  MOV R9, UR4 ;  /* 0x0000000400097c02 */ /* 0x000fc80008000f00 */
[----:B------:R-:W-:Y:S02]  /*28d60*/  IADD3 R8, PT, PT, R8, 0x800, R9 ;  /* 0x0000080008087810 */ /* 0x000fe40007ffe009 */
[----:B------:R-:W-:Y:S05]  /*28d70*/  @!P1 BRA `(.L_x_1669) ;  /* 0x00000004009c9947 */ /* 0x000fea0003800000 */
[----:B------:R-:W-:Y:S01]  /*28d80*/  IMAD.U32 R28, RZ, RZ, UR41 ;  /* 0x00000029ff1c7e24 */ /* 0x000fe2000f8e00ff */
[----:B------:R-:W-:-:S03]  /*28d90*/  PLOP3.LUT P0, PT, PT, PT, PT, 0x8, 0x80 ;  /* 0x000000000080781c */ /* 0x000fc60003f0e170 */
[----:B------:R-:W-:-:S10]  /*28da0*/  VIADD R28, R28, 0xfffff400 ;  /* 0xfffff4001c1c7836 */ /* 0x000fd40000000000 */
.L_x_1670:
[----:B------:R-:W1:Y:S01]  /*28db0*/  LDS R9, [R8+-0x800] ;  /* 0xfff8000008097984 */ /* 0x000e620000000800 */
[----:B------:R-:W-:-:S03]  /*28dc0*/  VIADD R7, R7, 0x1000 ;  /* 0x0000100007077836 */ /* 0x000fc60000000000 */
[----:B------:R-:W0:Y:S02]  /*28dd0*/  LDS R12, [R8+-0x400] ;  /* 0xfffc0000080c7984 */ /* 0x000e240000000800 */
[----:B------:R-:W-:Y:S02]  /*28de0*/  ISETP.GE.AND P1, PT, R7, R28, PT ;  /* 0x0000001c0700720c */ /* 0x000fe40003f26270 */
[----:B------:R-:W2:Y:S04]  /*28df0*/  LDS R13, [R8] ;  /* 0x00000000080d7984 */ /* 0x000ea80000000800 */
[----:B------:R-:W3:Y:S04]  /*28e00*/  LDS R14, [R8+0x400] ;  /* 0x00040000080e7984 */ /* 0x000ee80000000800 */
[----:B------:R-:W4:Y:S04]  /*28e10*/  LDS R15, [R8+0x800] ;  /* 0x00080000080f7984 */ /* 0x000f280000000800 */
[----:B------:R-:W4:Y:S04]  /*28e20*/  LDS R16, [R8+0xc00] ;  /* 0x000c000008107984 */ /* 0x000f280000000800 */
[----:B------:R-:W4:Y:S04]  /*28e30*/  LDS R17, [R8+0x1000] ;  /* 0x0010000008117984 */ /* 0x000f280000000800 */
[----:B------:R-:W4:Y:S04]  /*28e40*/  LDS R18, [R8+0x1400] ;  /* 0x0014000008127984 */ /* 0x000f280000000800 */
[----:B------:R-:W4:Y:S04]  /*28e50*/  LDS R19, [R8+0x1800] ;  /* 0x0018000008137984 */ /* 0x000f280000000800 */
[----:B------:R-:W4:Y:S01]  /*28e60*/  LDS R20, [R8+0x1c00] ;  /* 0x001c000008147984 */ /* 0x000f220000000800 */
        /* <DEDUP_REMOVED lines=8> */
[----:B------:R-:W4:Y:S01]  /*28ef0*/  MUFU.EX2 R9, R9 ;  /* 0x0000000900097308 */ /* 0x000f220000000800 */
        /* <DEDUP_REMOVED lines=8> */
[C---:B------:R-:W-:Y:S01]  /*28f80*/  FADD.FTZ R16, -R30.reuse, R16 ;  /* 0x000000101e107221 */ /* 0x040fe20000010100 */
[----:B------:R-:W4:Y:S01]  /*28f90*/  LDS R26, [R8+0x3400] ;  /* 0x00340000081a7984 */ /* 0x000f220000000800 */
        /* <DEDUP_REMOVED lines=32> */
[----:B------:R-:W-:Y:S01]  /*291a0*/  FADD.FTZ R26, -R30, R26 ;  /* 0x0000001a1e1a7221 */ /* 0x000fe20000010100 */
        /* <DEDUP_REMOVED lines=36> */
.L_x_1669:
[----:B------:R-:W-:Y:S05]  /*293f0*/  BSYNC.RECONVERGENT B1 ;  /* 0x0000000000017941 */ /* 0x000fea0003800200 */
.L_x_1668:
        /* <DEDUP_REMOVED lines=26> */
[C---:B------:R-:W-:Y:S01]  /*295a0*/  FADD.FTZ R16, -R30.reuse, R16 ;  /* 0x000000101e107221 */ /* 0x040fe20000010100 */
        /* <DEDUP_REMOVED lines=28> */
.L_x_1672:
[----:B------:R-:W-:Y:S05]  /*29770*/  BSYNC.RECONVERGENT B1 ;  /* 0x0000000000017941 */ /* 0x000fea0003800200 */
.L_x_1671:
        /* <DEDUP_REMOVED lines=27> */
.L_x_1664:
[----:B------:R-:W-:Y:S01]  /*29930*/  IMAD.MOV.U32 R14, RZ, RZ, 0x100 ;  /* 0x00000100ff0e7424 */ /* 0x000fe200078e00ff */
[----:B------:R-:W-:Y:S01]  /*29940*/  LOP3.LUT R12, RZ, R4, RZ, 0x33, !PT ;  /* 0x00000004ff0c7212 */ /* 0x000fe200078e33ff */
[----:B------:R-:W-:Y:S03]  /*29950*/  BSSY.RECONVERGENT B1, `(.L_x_1673) ;  /* 0x0000023000017945 */ /* 0x000fe60003800200 */
[----:B------:R-:W-:-:S04]  /*29960*/  VIADDMNMX R7, R5, R14, UR41, !PT ;  /* 0x0000002905077e46 */ /* 0x000fc8000f80010e */
[----:B------:R-:W-:Y:S01]  /*29970*/  IADD3 R7, PT, PT, R7, -UR74, R12 ;  /* 0x8000004a07077c10 */ /* 0x000fe2000fffe00c */
[----:B------:R-:W-:-:S03]  /*29980*/  IMAD.MOV.U32 R12, RZ, RZ, R5 ;  /* 0x000000ffff0c7224 */ /* 0x000fc600078e0005 */
[C---:B------:R-:W-:Y:S02]  /*29990*/  LOP3.LUT R11, R7.reuse, 0x300, RZ, 0xc0, !PT ;  /* 0x00000300070b7812 */ /* 0x040fe400078ec0ff */
[----:B------:R-:W-:Y:S02]  /*299a0*/  ISETP.GE.U32.AND P0, PT, R7, 0x300, PT ;  /* 0x000003000700780c */ /* 0x000fe40003f06070 */
[----:B------:R-:W-:Y:S01]  /*299b0*/  ISETP.NE.AND P1, PT, R11, 0x300, PT ;  /* 0x000003000b00780c */ /* 0x000fe20003f25270 */
[----:B------:R-:W-:-:S12]  /*299c0*/  IMAD.MOV.U32 R11, RZ, RZ, RZ ;  /* 0x000000ffff0b7224 */ /* 0x000fd800078e00ff */
[----:B------:R-:W-:Y:S05]  /*299d0*/  @!P1 BRA `(.L_x_1674) ;  /* 0x0000000000689947 */ /* 0x000fea0003800000 */
[----:B------:R-:W-:Y:S01]  /*299e0*/  UIADD3 UR4, UPT, UPT, UR7, 0x840, URZ ;  /* 0x0000084007047890 */ /* 0x000fe2000fffe0ff */
[----:B------:R-:W-:Y:S01]  /*299f0*/  LEA.HI R7, R7, 0x1, RZ, 0x18 ;  /* 0x0000000107077811 */ /* 0x000fe200078fc0ff */
[----:B------:R-:W-:Y:S01]  /*29a00*/  HFMA2 R11, -RZ, RZ, 0, 0 ;  /* 0x00000000ff0b7431 */ /* 0x000fe200000001ff */
[--C-:B------:R-:W-:Y:S01]  /*29a10*/  IADD3 R8, P1, P2, R3, R8, R5.reuse ;  /* 0x0000000803087210 */ /* 0x100fe20007a3e005 */
[----:B------:R-:W-:Y:S01]  /*29a20*/  ULEA UR4, UR8, UR4, 0x18 ;  /* 0x0000000408047291 */ /* 0x000fe2000f8ec0ff */
[----:B------:R-:W-:Y:S01]  /*29a30*/  LOP3.LUT R7, R7, 0x3, RZ, 0xc0, !PT ;  /* 0x0000000307077812 */ /* 0x000fe200078ec0ff */
[----:B------:R-:W-:Y:S01]  /*29a40*/  IMAD.MOV.U32 R12, RZ, RZ, R5 ;  /* 0x000000ffff0c7224 */ /* 0x000fe200078e0005 */
[----:B------:R-:W-:-:S03]  /*29a50*/  IADD3.X R9, PT, PT, R6, R9, RZ, P1, P2 ;  /* 0x0000000906097210 */ /* 0x000fc60000fe44ff */
[----:B------:R-:W-:Y:S02]  /*29a60*/  IMAD.MOV R13, RZ, RZ, -R7 ;  /* 0x000000ffff0d7224 */ /* 0x000fe400078e0a07 */
[----:B------:R-:W-:-:S07]  /*29a70*/  VIADD R7, R0, UR4 ;  /* 0x0000000400077c36 */ /* 0x000fce0008000000 */
.L_x_1675:
[----:B------:R0:W2:Y:S01]  /*29a80*/  LDG.E.U8 R14, desc[UR36][R8.64] ;  /* 0x00000024080e7981 */ /* 0x0000a2000c1e1100 */
[----:B------:R-:W-:Y:S01]  /*29a90*/  IADD3 R13, PT, PT, R13, 0x1, RZ ;  /* 0x000000010d0d7810 */ /* 0x000fe20007ffe0ff */
[----:B------:R-:W-:Y:S01]  /*29aa0*/  VIADD R12, R12, 0x100 ;  /* 0x000001000c0c7836 */ /* 0x000fe20000000000 */
[----:B0-----:R-:W-:-:S05]  /*29ab0*/  IADD3 R8, P2, PT, R8, 0x100, RZ ;  /* 0x0000010008087810 */ /* 0x001fca0007f5e0ff */
[----:B------:R-:W-:Y:S01]  /*29ac0*/  IMAD.X R9, RZ, RZ, R9, P2 ;  /* 0x000000ffff097224 */ /* 0x000fe200010e0609 */
[----:B--2---:R-:W-:-:S13]  /*29ad0*/  ISETP.NE.AND P1, PT, R14, RZ, PT ;  /* 0x000000ff0e00720c */ /* 0x004fda0003f25270 */
        /* <DEDUP_REMOVED lines=10> */
.L_x_1674:
[----:B------:R-:W-:Y:S05]  /*29b80*/  BSYNC.RECONVERGENT B1 ;  /* 0x0000000000017941 */ /* 0x000fea0003800200 */
.L_x_1673:
        /* <DEDUP_REMOVED lines=13> */
.L_x_1676:
[----:B------:R-:W2:Y:S04]  /*29c60*/  LDG.E.U8 R15, desc[UR36][R8.64+-0x200] ;  /* 0xfffe0024080f7981 */ /* 0x000ea8000c1e1100 */
[----:B------:R-:W3:Y:S04]  /*29c70*/  LDG.E.U8 R13, desc[UR36][R8.64+-0x100] ;  /* 0xffff0024080d7981 */ /* 0x000ee8000c1e1100 */
[----:B------:R-:W4:Y:S04]  /*29c80*/  LDG.E.U8 R14, desc[UR36][R8.64] ;  /* 0x00000024080e7981 */ /* 0x000f28000c1e1100 */
[----:B------:R-:W4:Y:S01]  /*29c90*/  LDG.E.U8 R16, desc[UR36][R8.64+0x100] ;  /* 0x0001002408107981 */ /* 0x000f22000c1e1100 */
[----:B------:R-:W-:Y:S01]  /*29ca0*/  IMAD.MOV.U32 R18, RZ, RZ, RZ ;  /* 0x000000ffff127224 */ /* 0x000fe200078e00ff */
[----:B------:R-:W-:Y:S01]  /*29cb0*/  IADD3 R12, PT, PT, R12, 0x400, RZ ;  /* 0x000004000c0c7810 */ /* 0x000fe20007ffe0ff */
[----:B------:R-:W-:Y:S01]  /*29cc0*/  IMAD.MOV.U32 R20, RZ, RZ, RZ ;  /* 0x000000ffff147224 */ /* 0x000fe200078e00ff */
[----:B--2---:R-:W-:-:S02]  /*29cd0*/  ISETP.NE.AND P0, PT, R15, RZ, PT ;  /* 0x000000ff0f00720c */ /* 0x004fc40003f05270 */
[----:B---3--:R-:W-:Y:S02]  /*29ce0*/  ISETP.NE.AND P1, PT, R13, RZ, PT ;  /* 0x000000ff0d00720c */ /* 0x008fe40003f25270 */
[----:B----4-:R-:W-:Y:S01]  /*29cf0*/  ISETP.NE.AND P2, PT, R14, RZ, PT ;  /* 0x000000ff0e00720c */ /* 0x010fe20003f45270 */
[----:B------:R-:W-:Y:S01]  /*29d00*/  IMAD.MOV.U32 R14, RZ, RZ, RZ ;  /* 0x000000ffff0e7224 */ /* 0x000fe200078e00ff */
[----:B------:R-:W-:-:S07]  /*29d10*/  ISETP.NE.AND P3, PT, R16, RZ, PT ;  /* 0x000000ff1000720c */ /* 0x000fce0003f65270 */
[----:B------:R-:W1:Y:S01]  /*29d20*/  @!P0 LDS R13, [R7+-0x800] ;  /* 0xfff80000070d8984 */ /* 0x000e620000000800 */
[----:B------:R-:W-:-:S03]  /*29d30*/  IMAD.MOV.U32 R16, RZ, RZ, RZ ;  /* 0x000000ffff107224 */ /* 0x000fc600078e00ff */
[----:B------:R-:W0:Y:S04]  /*29d40*/  @!P1 LDS R15, [R7+-0x400] ;  /* 0xfffc0000070f9984 */ /* 0x000e280000000800 */
[----:B------:R-:W2:Y:S04]  /*29d50*/  @!P2 LDS R17, [R7] ;  /* 0x000000000711a984 */ /* 0x000ea80000000800 */
[----:B------:R-:W3:Y:S01]  /*29d60*/  @!P3 LDS R19, [R7+0x400] ;  /* 0x000400000713b984 */ /* 0x000ee20000000800 */
[----:B-1----:R-:W-:-:S04]  /*29d70*/  @!P0 FADD.FTZ R13, -R30, R13 ;  /* 0x0000000d1e0d8221 */ /* 0x002fc80000010100 */
[----:B------:R-:W-:Y:S01]  /*29d80*/  @!P0 FMUL.FTZ R13, R13, 1.4426950216293334961 ;  /* 0x3fb8aa3b0d0d8820 */ /* 0x000fe20000410000 */
[----:B0-----:R-:W-:-:S03]  /*29d90*/  @!P1 FADD.FTZ R15, -R30, R15 ;  /* 0x0000000f1e0f9221 */ /* 0x001fc60000010100 */
[----:B------:R-:W0:Y:S01]  /*29da0*/  @!P0 MUFU.EX2 R14, R13 ;  /* 0x0000000d000e8308 */ /* 0x000e220000000800 */
[----:B------:R-:W-:Y:S01]  /*29db0*/  @!P1 FMUL.FTZ R15, R15, 1.4426950216293334961 ;  /* 0x3fb8aa3b0f0f9820 */ /* 0x000fe20000410000 */
[----:B--2---:R-:W-:Y:S01]  /*29dc0*/  @!P2 FADD.FTZ R17, -R30, R17 ;  /* 0x000000111e11a221 */ /* 0x004fe20000010100 */
[----:B------:R-:W-:Y:S01]  /*29dd0*/  ISETP.GE.AND P0, PT, R12, UR41, PT ;  /* 0x000000290c007c0c */ /* 0x000fe2000bf06270 */
[----:B---3--:R-:W-:Y:S02]  /*29de0*/  @!P3 FADD.FTZ R19, -R30, R19 ;  /* 0x000000131e13b221 */ /* 0x008fe40000010100 */
[----:B------:R-:W-:Y:S02]  /*29df0*/  @!P2 FMUL.FTZ R17, R17, 1.4426950216293334961 ;  /* 0x3fb8aa3b1111a820 */ /* 0x000fe40000410000 */
[----:B------:R-:W1:Y:S01]  /*29e00*/  @!P1 MUFU.EX2 R16, R15 ;  /* 0x0000000f00109308 */ /* 0x000e620000000800 */
[----:B------:R-:W-:Y:S01]  /*29e10*/  @!P3 FMUL.FTZ R19, R19, 1.4426950216293334961 ;  /* 0x3fb8aa3b1313b820 */ /* 0x000fe20000410000 */
[----:B------:R-:W-:-:S05]  /*29e20*/  IADD3 R8, P1, PT, R8, 0x400, RZ ;  /* 0x0000040008087810 */ /* 0x000fca0007f3e0ff */
[----:B------:R-:W-:Y:S01]  /*29e30*/  IMAD.X R9, RZ, RZ, R9, P1 ;  /* 0x000000ffff097224 */ /* 0x000fe200008e0609 */
        /* <DEDUP_REMOVED lines=12> */
.L_x_1663:
[----:B------:R-:W-:Y:S05]  /*29f00*/  BSYNC.RECONVERGENT B0 ;  /* 0x0000000000007941 */ /* 0x000fea0003800200 */
.L_x_1662:
[----:B---3--:R-:W2:Y:S01]  /*29f10*/  SHFL.BFLY PT, R8, R11, 0x10, 0x1f ;  /* 0x0e001f000b087f89 */ /* 0x008ea200000e0000 */
[C---:B------:R-:W-:Y:S01]  /*29f20*/  ISETP.NE.AND P0, PT, R27.reuse, RZ, PT ;  /* 0x000000ff1b00720c */ /* 0x040fe20003f05270 */
[----:B------:R-:W3:Y:S01]  /*29f30*/  LDCU.U8 UR10, c[0x0][0x48c] ;  /* 0x00009180ff0a77ac */ /* 0x000ee20008000000 */
[----:B------:R-:W-:Y:S01]  /*29f40*/  ISETP.GT.U32.AND P1, PT, R27, 0x7, PT ;  /* 0x000000071b00780c */ /* 0x000fe20003f24070 */
[----:B------:R-:W-:Y:S01]  /*29f50*/  UMOV UR4, URZ ;  /* 0x000000ff00047c82 */ /* 0x000fe20008000000 */
[----:B------:R-:W-:Y:S01]  /*29f60*/  UMOV UR5, URZ ;  /* 0x000000ff00057c82 */ /* 0x000fe20008000000 */
[----:B---3--:R-:W-:Y:S01]  /*29f70*/  UISETP.NE.AND UP0, UPT, UR10, URZ, UPT ;  /* 0x000000ff0a00728c */ /* 0x008fe2000bf05270 */
[----:B--2---:R-:W-:-:S07]  /*29f80*/  FADD.FTZ R8, R8, R11 ;  /* 0x0000000b08087221 */ /* 0x004fce0000010000 */
[----:B------:R-:W-:Y:S01]  /*29f90*/  @!P0 SHF.R.U32.HI R11, RZ, 0x3, R4 ;  /* 0x00000003ff0b8819 */ /* 0x000fe20000011604 */
[----:B------:R-:W2:Y:S03]  /*29fa0*/  SHFL.BFLY PT, R7, R8, 0x8, 0x1f ;  /* 0x0d001f0008077f89 */ /* 0x000ea600000e0000 */
[----:B------:R-:W-:Y:S01]  /*29fb0*/  @!P0 LOP3.LUT R11, R11, 0x7c, RZ, 0xc0, !PT ;  /* 0x0000007c0b0b8812 */ /* 0x000fe200078ec0ff */
[----:B--2---:R-:W-:-:S05]  /*29fc0*/  FADD.FTZ R7, R8, R7 ;  /* 0x0000000708077221 */ /* 0x004fca0000010000 */
[----:B------:R-:W2:Y:S02]  /*29fd0*/  SHFL.BFLY PT, R12, R7, 0x4, 0x1f ;  /* 0x0c801f00070c7f89 */ /* 0x000ea400000e0000 */
[----:B--2---:R-:W-:-:S05]  /*29fe0*/  FADD.FTZ R12, R7, R12 ;  /* 0x0000000c070c7221 */ /* 0x004fca0000010000 */
[----:B0-----:R-:W0:Y:S02]  /*29ff0*/  SHFL.BFLY PT, R9, R12, 0x2, 0x1f ;  /* 0x0c401f000c097f89 */ /* 0x001e2400000e0000 */
[----:B0-----:R-:W-:-:S05]  /*2a000*/  FADD.FTZ R9, R12, R9 ;  /* 0x000000090c097221 */ /* 0x001fca0000010000 */
[----:B------:R-:W0:Y:S02]  /*2a010*/  SHFL.BFLY PT, R14, R9, 0x1, 0x1f ;  /* 0x0c201f00090e7f89 */ /* 0x000e2400000e0000 */
[----:B0-----:R-:W-:-:S05]  /*2a020*/  FADD.FTZ R14, R9, R14 ;  /* 0x0000000e090e7221 */ /* 0x001fca0000010000 */
[----:B------:R-:W-:Y:S01]  /*2a030*/  @!P0 STS [R11+UR9+0x20], R14 ;  /* 0x0000200e0b008988 */ /* 0x000fe20008000809 */
[----:B------:R-:W-:Y:S01]  /*2a040*/  BAR.SYNC.DEFER_BLOCKING 0x0 ;  /* 0x0000000000007b1d */ /* 0x000fe20000010000 */
[----:B------:R-:W-:-:S05]  /*2a050*/  ISETP.GE.AND P0, PT, R5, UR41, PT ;  /* 0x0000002905007c0c */ /* 0x000fca000bf06270 */
[----:B------:R-:W0:Y:S02]  /*2a060*/  @!P1 LDS R14, [R10+UR9+0x20] ;  /* 0x000020090a0e9984 */ /* 0x000e240008000800 */
[----:B------:R-:W2:Y:S02]  /*2a070*/  S2UR UR9, SR_CTAID.X ;  /* 0x00000000000979c3 */ /* 0x000ea40000002500 */
        /* <DEDUP_REMOVED lines=8> */
[----:B------:R0:W3:Y:S01]  /*2a100*/  MUFU.RCP R32, R11 ;  /* 0x0000000b00207308 */ /* 0x0000e20000001000 */
[----:B--2---:R-:W-:Y:S05]  /*2a110*/  BRA.U !UP0, `(.L_x_1677) ;  /* 0x0000000108207547 */ /* 0x004fea000b800000 */
[----:B------:R-:W2:Y:S01]  /*2a120*/  LDCU UR5, c[0x0][0x3f8] ;  /* 0x00007f00ff0577ac */ /* 0x000ea20008000800 */
[----:B------:R-:W4:Y:S01]  /*2a130*/  LDCU UR4, c[0x0][0x488] ;  /* 0x00009100ff0477ac */ /* 0x000f220008000800 */
[----:B------:R-:W4:Y:S01]  /*2a140*/  LDCU UR7, c[0x0][0x40c] ;  /* 0x00008180ff0777ac */ /* 0x000f220008000800 */
[----:B------:R-:W1:Y:S01]  /*2a150*/  LDCU UR8, c[0x0][0x3f4] ;  /* 0x00007e80ff0877ac */ /* 0x000e620008000800 */
[----:B--2---:R-:W-:-:S04]  /*2a160*/  UIMAD UR5, UR6, UR5, UR9 ;  /* 0x00000005060572a4 */ /* 0x004fc8000f8e0209 */
[----:B----4-:R-:W-:-:S04]  /*2a170*/  UIMAD UR4, UR5, UR4, UR7 ;  /* 0x00000004050472a4 */ /* 0x010fc8000f8e0207 */
[----:B-1----:R-:W-:-:S04]  /*2a180*/  UIMAD UR4, UR4, UR8, URZ ;  /* 0x00000008040472a4 */ /* 0x002fc8000f8e02ff */
[----:B------:R-:W-:-:S12]  /*2a190*/  USHF.R.S32.HI UR5, URZ, 0x1f, UR4 ;  /* 0x0000001fff057899 */ /* 0x000fd80008011404 */
.L_x_1677:
[----:B------:R-:W-:Y:S04]  /*2a1a0*/  BSSY.RECONVERGENT B0, `(.L_x_1678) ;  /* 0x0000158000007945 */ /* 0x000fe80003800200 */
[----:B------:R-:W-:Y:S05]  /*2a1b0*/  @P0 BRA `(.L_x_1679) ;  /* 0x0000001400580947 */ /* 0x000fea0003800000 */
[----:B------:R-:W-:-:S09]  /*2a1c0*/  UISETP.NE.AND UP0, UPT, UR10, URZ, UPT ;  /* 0x000000ff0a00728c */ /* 0x000fd2000bf05270 */
[----:B------:R-:W-:Y:S05]  /*2a1d0*/  BRA.U UP0, `(.L_x_1680) ;  /* 0x0000000900407547 */ /* 0x000fea000b800000 */
[----:B------:R-:W-:Y:S01]  /*2a1e0*/  IMAD.MOV.U32 R10, RZ, RZ, 0x100 ;  /* 0x00000100ff0a7424 */ /* 0x000fe200078e00ff */
        /* <DEDUP_REMOVED lines=8> */
[----:B------:R-:W2:Y:S01]  /*2a270*/  S2UR UR8, SR_CgaCtaId ;  /* 0x00000000000879c3 */ /* 0x000ea20000008800 */
[----:B------:R-:W-:Y:S01]  /*2a280*/  LEA.HI R7, R7, 0x1, RZ, 0x18 ;  /* 0x0000000107077811 */ /* 0x000fe200078fc0ff */
[----:B------:R-:W-:Y:S02]  /*2a290*/  UMOV UR7, 0x400 ;  /* 0x0000040000077882 */ /* 0x000fe40000000000 */
[----:B------:R-:W-:Y:S02]  /*2a2a0*/  UIADD3 UR7, UPT, UPT, UR7, 0x840, URZ ;  /* 0x0000084007077890 */ /* 0x000fe4000fffe0ff */
[C---:B------:R-:W-:Y:S01]  /*2a2b0*/  IMAD.SHL.U32 R8, R7.reuse, 0x100, RZ ;  /* 0x0000010007087824 */ /* 0x040fe200078e00ff */
[----:B------:R-:W-:-:S04]  /*2a2c0*/  LOP3.LUT R7, R7, 0x3, RZ, 0xc0, !PT ;  /* 0x0000000307077812 */ /* 0x000fc800078ec0ff */
[----:B------:R-:W-:Y:S02]  /*2a2d0*/  LOP3.LUT R8, R8, 0x300, RZ, 0xc0, !PT ;  /* 0x0000030008087812 */ /* 0x000fe400078ec0ff */
[----:B------:R-:W-:-:S03]  /*2a2e0*/  IADD3 R9, PT, PT, -R7, RZ, RZ ;  /* 0x000000ff07097210 */ /* 0x000fc60007ffe1ff */
[----:B------:R-:W-:Y:S01]  /*2a2f0*/  IMAD.IADD R5, R5, 0x1, R8 ;  /* 0x0000000105057824 */ /* 0x000fe200078e0208 */
[----:B--2---:R-:W-:-:S06]  /*2a300*/  ULEA UR7, UR8, UR7, 0x18 ;  /* 0x0000000708077291 */ /* 0x004fcc000f8ec0ff */
[----:B------:R-:W-:-:S07]  /*2a310*/  VIADD R7, R0, UR7 ;  /* 0x0000000700077c36 */ /* 0x000fce0008000000 */
.L_x_1683:
[----:B------:R-:W3:Y:S01]  /*2a320*/  LDS R8, [R7] ;  /* 0x0000000007087984 */ /* 0x000ee20000000800 */
[----:B------:R-:W-:-:S05]  /*2a330*/  VIADD R9, R9, 0x1 ;  /* 0x0000000109097836 */ /* 0x000fca0000000000 */
[----:B------:R-:W-:Y:S01]  /*2a340*/  ISETP.NE.AND P0, PT, R9, RZ, PT ;  /* 0x000000ff0900720c */ /* 0x000fe20003f05270 */
[----:B---3--:R-:W-:-:S05]  /*2a350*/  FMUL.FTZ R8, R8, R32 ;  /* 0x0000002008087220 */ /* 0x008fca0000410000 */
[----:B------:R2:W-:Y:S02]  /*2a360*/  STS [R7], R8 ;  /* 0x0000000807007388 */ /* 0x0005e40000000800 */
[----:B--2---:R-:W-:-:S05]  /*2a370*/  VIADD R7, R7, 0x400 ;  /* 0x0000040007077836 */ /* 0x004fca0000000000 */
[----:B------:R-:W-:Y:S05]  /*2a380*/  @P0 BRA `(.L_x_1683) ;  /* 0xfffffffc00e40947 */ /* 0x000fea000383ffff */
.L_x_1682:
[----:B------:R-:W-:Y:S05]  /*2a390*/  BSYNC.RECONVERGENT B1 ;  /* 0x0000000000017941 */ /* 0x000fea0003800200 */
.L_x_1681:
[----:B------:R-:W-:Y:S05]  /*2a3a0*/  @!P1 BRA `(.L_x_1679) ;  /* 0x0000001000dc9947 */ /* 0x000fea0003800000 */
[----:B------:R-:W2:Y:S01]  /*2a3b0*/  S2R R9, SR_CgaCtaId ;  /* 0x0000000000097919 */ /* 0x000ea20000008800 */
[----:B------:R-:W-:Y:S01]  /*2a3c0*/  IADD3 R8, PT, PT, -R5, UR41, RZ ;  /* 0x0000002905087c10 */ /* 0x000fe2000fffe1ff */
[----:B------:R-:W-:Y:S01]  /*2a3d0*/  USHF.L.U32 UR7, UR74, 0x2, URZ ;  /* 0x000000024a077899 */ /* 0x000fe200080006ff */
[----:B------:R-:W-:Y:S01]  /*2a3e0*/  MOV R7, 0x400 ;  /* 0x0000040000077802 */ /* 0x000fe20000000f00 */
[----:B------:R-:W-:Y:S01]  /*2a3f0*/  BSSY.RECONVERGENT B1, `(.L_x_1684) ;  /* 0x000003f000017945 */ /* 0x000fe20003800200 */
[----:B------:R-:W-:Y:S02]  /*2a400*/  ISETP.GT.AND P1, PT, R8, 0xc00, PT ;  /* 0x00000c000800780c */ /* 0x000fe40003f24270 */
[----:B------:R-:W-:Y:S02]  /*2a410*/  IADD3 R8, PT, PT, R7, 0x840, RZ ;  /* 0x0000084007087810 */ /* 0x000fe40007ffe0ff */
[----:B------:R-:W-:Y:S02]  /*2a420*/  LEA R7, R5, -UR7, 0x2 ;  /* 0x8000000705077c11 */ /* 0x000fe4000f8e10ff */
[----:B------:R-:W-:-:S02]  /*2a430*/  PLOP3.LUT P0, PT, PT, PT, PT, 0x80, 0x8 ;  /* 0x000000000008781c */ /* 0x000fc40003f0f070 */
[----:B--2---:R-:W-:-:S04]  /*2a440*/  LEA R8, R9, R8, 0x18 ;  /* 0x0000000809087211 */ /* 0x004fc800078ec0ff */
[----:B------:R-:W-:Y:S01]  /*2a450*/  IADD3 R7, PT, PT, R7, 0x800, R8 ;  /* 0x0000080007077810 */ /* 0x000fe20007ffe008 */
[----:B------:R-:W-:Y:S06]  /*2a460*/  @!P1 BRA `(.L_x_1685) ;  /* 0x0000000000dc9947 */ /* 0x000fec0003800000 */
[----:B------:R-:W-:Y:S01]  /*2a470*/  IMAD.U32 R34, RZ, RZ, UR41 ;  /* 0x00000029ff227e24 */ /* 0x000fe2000f8e00ff */
[----:B------:R-:W-:-:S03]  /*2a480*/  PLOP3.LUT P0, PT, PT, PT, PT, 0x8, 0x80 ;  /* 0x000000000080781c */ /* 0x000fc60003f0e170 */
[----:B------:R-:W-:-:S10]  /*2a490*/  VIADD R34, R34, 0xfffff400 ;  /* 0xfffff40022227836 */ /* 0x000fd40000000000 */
.L_x_1686:
[----:B------:R-:W3:Y:S01]  /*2a4a0*/  LDS R8, [R7+-0x800] ;  /* 0xfff8000007087984 */ /* 0x000ee20000000800 */
[----:B------:R-:W-:-:S03]  /*2a4b0*/  VIADD R5, R5, 0x1000 ;  /* 0x0000100005057836 */ /* 0x000fc60000000000 */
[----:B------:R-:W2:Y:S02]  /*2a4c0*/  LDS R9, [R7+-0x400] ;  /* 0xfffc000007097984 */ /* 0x000ea40000000800 */
[----:B------:R-:W-:Y:S02]  /*2a4d0*/  ISETP.GE.AND P1, PT, R5, R34, PT ;  /* 0x000000220500720c */ /* 0x000fe40003f26270 */
[----:B0-----:R-:W0:Y:S04]  /*2a4e0*/  LDS R11, [R7] ;  /* 0x00000000070b7984 */ /* 0x001e280000000800 */
[----:B------:R-:W4:Y:S04]  /*2a4f0*/  LDS R13, [R7+0x400] ;  /* 0x00040000070d7984 */ /* 0x000f280000000800 */
[----:B------:R-:W1:Y:S04]  /*2a500*/  LDS R15, [R7+0x800] ;  /* 0x00080000070f7984 */ /* 0x000e680000000800 */
[----:B------:R-:W1:Y:S04]  /*2a510*/  LDS R17, [R7+0xc00] ;  /* 0x000c000007117984 */ /* 0x000e680000000800 */
[----:B------:R-:W-:Y:S04]  /*2a520*/  LDS R19, [R7+0x1000] ;  /* 0x0010000007137984 */ /* 0x000fe80000000800 */
[----:B------:R-:W1:Y:S04]  /*2a530*/  LDS R20, [R7+0x1400] ;  /* 0x0014000007147984 */ /* 0x000e680000000800 */
[----:B------:R-:W1:Y:S04]  /*2a540*/  LDS R21, [R7+0x1800] ;  /* 0x0018000007157984 */ /* 0x000e680000000800 */
[----:B------:R-:W1:Y:S04]  /*2a550*/  LDS R23, [R7+0x1c00] ;  /* 0x001c000007177984 */ /* 0x000e680000000800 */
[----:B------:R-:W1:Y:S01]  /*2a560*/  LDS R25, [R7+0x2000] ;  /* 0x0020000007197984 */ /* 0x000e620000000800 */
[----:B---3--:R-:W-:-:S03]  /*2a570*/  FMUL.FTZ R8, R32, R8 ;  /* 0x0000000820087220 */ /* 0x008fc60000410000 */
[----:B------:R-:W3:Y:S01]  /*2a580*/  LDS R27, [R7+0x2400] ;  /* 0x00240000071b7984 */ /* 0x000ee20000000800 */
[----:B--2---:R-:W-:-:S03]  /*2a590*/  FMUL.FTZ R10, R32, R9 ;  /* 0x00000009200a7220 */ /* 0x004fc60000410000 */
[----:B------:R-:W2:Y:S01]  /*2a5a0*/  LDS R28, [R7+0x2800] ;  /* 0x00280000071c7984 */ /* 0x000ea20000000800 */
[----:B0-----:R-:W-:-:S03]  /*2a5b0*/  FMUL.FTZ R12, R32, R11 ;  /* 0x0000000b200c7220 */ /* 0x001fc60000410000 */
[----:B------:R-:W0:Y:S01]  /*2a5c0*/  LDS R29, [R7+0x2c00] ;  /* 0x002c0000071d7984 */ /* 0x000e220000000800 */
[----:B----4-:R-:W-:-:S03]  /*2a5d0*/  FMUL.FTZ R14, R32, R13 ;  /* 0x0000000d200e7220 */ /* 0x010fc60000410000 */
[----:B-1----:R-:W1:Y:S01]  /*2a5e0*/  LDS R30, [R7+0x3000] ;  /* 0x00300000071e7984 */ /* 0x002e620000000800 */
[----:B------:R-:W-:-:S03]  /*2a5f0*/  FMUL.FTZ R16, R32, R15 ;  /* 0x0000000f20107220 */ /* 0x000fc60000410000 */
[----:B------:R-:W4:Y:S01]  /*2a600*/  LDS R31, [R7+0x3400] ;  /* 0x00340000071f7984 */ /* 0x000f220000000800 */
[----:B------:R-:W-:-:S03]  /*2a610*/  FMUL.FTZ R18, R32, R17 ;  /* 0x0000001120127220 */ /* 0x000fc60000410000 */
[----:B------:R3:W-:Y:S04]  /*2a620*/  STS [R7+-0x800], R8 ;  /* 0xfff8000807007388 */ /* 0x0007e80000000800 */
[----:B------:R2:W-:Y:S01]  /*2a630*/  STS [R7+-0x400], R10 ;  /* 0xfffc000a07007388 */ /* 0x0005e20000000800 */
[----:B------:R-:W-:-:S03]  /*2a640*/  FMUL.FTZ R20, R32, R20 ;  /* 0x0000001420147220 */ /* 0x000fc60000410000 */
[----:B------:R0:W-:Y:S01]  /*2a650*/  STS [R7], R12 ;  /* 0x0000000c07007388 */ /* 0x0001e20000000800 */
[C---:B------:R-:W-:Y:S01]  /*2a660*/  FMUL.FTZ R22, R32.reuse, R21 ;  /* 0x0000001520167220 */ /* 0x040fe20000410000 */
[C---:B---3--:R-:W-:Y:S02]  /*2a670*/  FMUL.FTZ R8, R32.reuse, R19 ;  /* 0x0000001320087220 */ /* 0x048fe40000410000 */
[----:B------:R4:W-:Y:S01]  /*2a680*/  STS [R7+0x400], R14 ;  /* 0x0004000e07007388 */ /* 0x0009e20000000800 */
[C---:B------:R-:W-:Y:S01]  /*2a690*/  FMUL.FTZ R24, R32.reuse, R23 ;  /* 0x0000001720187220 */ /* 0x040fe20000410000 */
[C---:B------:R-:W-:Y:S02]  /*2a6a0*/  FMUL.FTZ R26, R32.reuse, R25 ;  /* 0x00000019201a7220 */ /* 0x040fe40000410000 */
[----:B------:R-:W-:Y:S01]  /*2a6b0*/  STS [R7+0x800], R16 ;  /* 0x0008001007007388 */ /* 0x000fe20000000800 */
[----:B--2---:R-:W-:-:S03]  /*2a6c0*/  FMUL.FTZ R10, R32, R27 ;  /* 0x0000001b200a7220 */ /* 0x004fc60000410000 */
[----:B------:R-:W-:Y:S01]  /*2a6d0*/  STS [R7+0xc00], R18 ;  /* 0x000c001207007388 */ /* 0x000fe20000000800 */
[----:B------:R-:W-:-:S03]  /*2a6e0*/  FMUL.FTZ R28, R32, R28 ;  /* 0x0000001c201c7220 */ /* 0x000fc60000410000 */
[----:B------:R-:W-:Y:S01]  /*2a6f0*/  STS [R7+0x1000], R8 ;  /* 0x0010000807007388 */ /* 0x000fe20000000800 */
[----:B0-----:R-:W-:-:S03]  /*2a700*/  FMUL.FTZ R12, R32, R29 ;  /* 0x0000001d200c7220 */ /* 0x001fc60000410000 */
[----:B------:R-:W-:Y:S01]  /*2a710*/  STS [R7+0x1400], R20 ;  /* 0x0014001407007388 */ /* 0x000fe20000000800 */
[----:B-1----:R-:W-:-:S03]  /*2a720*/  FMUL.FTZ R30, R32, R30 ;  /* 0x0000001e201e7220 */ /* 0x002fc60000410000 */
[----:B------:R-:W-:Y:S01]  /*2a730*/  STS [R7+0x1800], R22 ;  /* 0x0018001607007388 */ /* 0x000fe20000000800 */
[----:B----4-:R-:W-:-:S03]  /*2a740*/  FMUL.FTZ R14, R32, R31 ;  /* 0x0000001f200e7220 */ /* 0x010fc60000410000 */
[----:B------:R-:W-:Y:S04]  /*2a750*/  STS [R7+0x1c00], R24 ;  /* 0x001c001807007388 */ /* 0x000fe80000000800 */
[----:B------:R-:W-:Y:S04]  /*2a760*/  STS [R7+0x2000], R26 ;  /* 0x0020001a07007388 */ /* 0x000fe80000000800 */
[----:B------:R-:W-:Y:S04]  /*2a770*/  STS [R7+0x2400], R10 ;  /* 0x0024000a07007388 */ /* 0x000fe80000000800 */
[----:B------:R-:W-:Y:S04]  /*2a780*/  STS [R7+0x2800], R28 ;  /* 0x0028001c07007388 */ /* 0x000fe80000000800 */
[----:B------:R-:W-:Y:S04]  /*2a790*/  STS [R7+0x2c00], R12 ;  /* 0x002c000c07007388 */ /* 0x000fe80000000800 */
[----:B------:R-:W-:Y:S04]  /*2a7a0*/  STS [R7+0x3000], R30 ;  /* 0x0030001e07007388 */ /* 0x000fe80000000800 */
[----:B------:R0:W-:Y:S02]  /*2a7b0*/  STS [R7+0x3400], R14 ;  /* 0x0034000e07007388 */ /* 0x0001e40000000800 */
[----:B0-----:R-:W-:Y:S01]  /*2a7c0*/  VIADD R7, R7, 0x4000 ;  /* 0x0000400007077836 */ /* 0x001fe20000000000 */
[----:B------:R-:W-:Y:S06]  /*2a7d0*/  @!P1 BRA `(.L_x_1686) ;  /* 0xfffffffc00309947 */ /* 0x000fec000383ffff */
.L_x_1685:
[----:B------:R-:W-:Y:S05]  /*2a7e0*/  BSYNC.RECONVERGENT B1 ;  /* 0x0000000000017941 */ /* 0x000fea0003800200 */
.L_x_1684:
[----:B------:R-:W-:Y:S01]  /*2a7f0*/  IADD3 R8, PT, PT, -R5, UR41, RZ ;  /* 0x0000002905087c10 */ /* 0x000fe2000fffe1ff */
[----:B------:R-:W-:Y:S03]  /*2a800*/  BSSY.RECONVERGENT B1, `(.L_x_1687) ;  /* 0x000001e000017945 */ /* 0x000fe60003800200 */
[----:B------:R-:W-:-:S13]  /*2a810*/  ISETP.GT.AND P1, PT, R8, 0x400, PT ;  /* 0x000004000800780c */ /* 0x000fda0003f24270 */
[----:B------:R-:W-:Y:S05]  /*2a820*/  @!P1 BRA `(.L_x_1688) ;  /* 0x00000000006c9947 */ /* 0x000fea0003800000 */
[----:B------:R-:W3:Y:S01]  /*2a830*/  LDS R8, [R7+-0x800] ;  /* 0xfff8000007087984 */ /* 0x000ee20000000800 */
[----:B------:R-:W-:Y:S02]  /*2a840*/  PLOP3.LUT P0, PT, PT, PT, PT, 0x8, 0x80 ;  /* 0x000000000080781c */ /* 0x000fe40003f0e170 */
[----:B------:R-:W-:Y:S01]  /*2a850*/  IADD3 R5, PT, PT, R5, 0x800, RZ ;  /* 0x0000080005057810 */ /* 0x000fe20007ffe0ff */
[----:B------:R-:W2:Y:S04]  /*2a860*/  LDS R9, [R7+-0x400] ;  /* 0xfffc000007097984 */ /* 0x000ea80000000800 */
[----:B0-----:R-:W0:Y:S04]  /*2a870*/  LDS R11, [R7] ;  /* 0x00000000070b7984 */ /* 0x001e280000000800 */
[----:B------:R-:W4:Y:S04]  /*2a880*/  LDS R13, [R7+0x400] ;  /* 0x00040000070d7984 */ /* 0x000f280000000800 */
[----:B------:R-:W1:Y:S04]  /*2a890*/  LDS R15, [R7+0x800] ;  /* 0x00080000070f7984 */ /* 0x000e680000000800 */
[----:B------:R-:W1:Y:S04]  /*2a8a0*/  LDS R17, [R7+0xc00] ;  /* 0x000c000007117984 */ /* 0x000e680000000800 */
[----:B------:R-:W1:Y:S04]  /*2a8b0*/  LDS R19, [R7+0x1000] ;  /* 0x0010000007137984 */ /* 0x000e680000000800 */
[----:B------:R-:W1:Y:S01]  /*2a8c0*/  LDS R21, [R7+0x1400] ;  /* 0x0014000007157984 */ /* 0x000e620000000800 */
[C---:B---3--:R-:W-:Y:S01]  /*2a8d0*/  FMUL.FTZ R8, R32.reuse, R8 ;  /* 0x0000000820087220 */ /* 0x048fe20000410000 */
[----:B--2---:R-:W-:-:S04]  /*2a8e0*/  FMUL.FTZ R10, R32, R9 ;  /* 0x00000009200a7220 */ /* 0x004fc80000410000 */
[----:B------:R-:W-:Y:S01]  /*2a8f0*/  STS [R7+-0x800], R8 ;  /* 0xfff8000807007388 */ /* 0x000fe20000000800 */
[----:B0-----:R-:W-:-:S03]  /*2a900*/  FMUL.FTZ R12, R32, R11 ;  /* 0x0000000b200c7220 */ /* 0x001fc60000410000 */
[----:B------:R-:W-:Y:S01]  /*2a910*/  STS [R7+-0x400], R10 ;  /* 0xfffc000a07007388 */ /* 0x000fe20000000800 */
[----:B----4-:R-:W-:-:S03]  /*2a920*/  FMUL.FTZ R14, R32, R13 ;  /* 0x0000000d200e7220 */ /* 0x010fc60000410000 */
[----:B------:R-:W-:Y:S01]  /*2a930*/  STS [R7], R12 ;  /* 0x0000000c07007388 */ /* 0x000fe20000000800 */
[----:B-1----:R-:W-:-:S03]  /*2a940*/  FMUL.FTZ R16, R32, R15 ;  /* 0x0000000f20107220 */ /* 0x002fc60000410000 */
[----:B------:R-:W-:Y:S01]  /*2a950*/  STS [R7+0x400], R14 ;  /* 0x0004000e07007388 */ /* 0x000fe20000000800 */
[----:B------:R-:W-:-:S03]  /*2a960*/  FMUL.FTZ R18, R32, R17 ;  /* 0x0000001120127220 */ /* 0x000fc60000410000 */
[----:B------:R-:W-:Y:S01]  /*2a970*/  STS [R7+0x800], R16 ;  /* 0x0008001007007388 */ /* 0x000fe20000000800 */
[----:B------:R-:W-:-:S03]  /*2a980*/  FMUL.FTZ R20, R32, R19 ;  /* 0x0000001320147220 */ /* 0x000fc60000410000 */
[----:B------:R-:W-:Y:S01]  /*2a990*/  STS [R7+0xc00], R18 ;  /* 0x000c001207007388 */ /* 0x000fe20000000800 */
[----:B------:R-:W-:-:S03]  /*2a9a0*/  FMUL.FTZ R22, R32, R21 ;  /* 0x0000001520167220 */ /* 0x000fc60000410000 */
[----:B------:R-:W-:Y:S04]  /*2a9b0*/  STS [R7+0x1000], R20 ;  /* 0x0010001407007388 */ /* 0x000fe80000000800 */
[----:B------:R0:W-:Y:S02]  /*2a9c0*/  STS [R7+0x1400], R22 ;  /* 0x0014001607007388 */ /* 0x0001e40000000800 */
[----:B0-----:R-:W-:-:S07]  /*2a9d0*/  VIADD R7, R7, 0x2000 ;  /* 0x0000200007077836 */ /* 0x001fce0000000000 */
.L_x_1688:
[----:B------:R-:W-:Y:S05]  /*2a9e0*/  BSYNC.RECONVERGENT B1 ;  /* 0x0000000000017941 */ /* 0x000fea0003800200 */
.L_x_1687:
[----:B------:R-:W-:-:S13]  /*2a9f0*/  ISETP.LT.OR P0, PT, R5, UR41, P0 ;  /* 0x0000002905007c0c */ /* 0x000fda0008701670 */
[----:B------:R-:W-:Y:S05]  /*2aa00*/  @!P0 BRA `(.L_x_1679) ;  /* 0x0000000c00448947 */ /* 0x000fea0003800000 */
[----:B------:R-:W3:Y:S04]  /*2aa10*/  LDS R5, [R7+-0x800] ;  /* 0xfff8000007057984 */ /* 0x000ee80000000800 */
[----:B------:R-:W2:Y:S04]  /*2aa20*/  LDS R9, [R7+-0x400] ;  /* 0xfffc000007097984 */ /* 0x000ea80000000800 */
[----:B0-----:R-:W0:Y:S04]  /*2aa30*/  LDS R11, [R7] ;  /* 0x00000000070b7984 */ /* 0x001e280000000800 */
[----:B------:R-:W4:Y:S01]  /*2aa40*/  LDS R13, [R7+0x400] ;  /* 0x00040000070d7984 */ /* 0x000f220000000800 */
[-C--:B---3--:R-:W-:Y:S01]  /*2aa50*/  FMUL.FTZ R8, R5, R32.reuse ;  /* 0x0000002005087220 */ /* 0x088fe20000410000 */
[----:B--2---:R-:W-:-:S04]  /*2aa60*/  FMUL.FTZ R10, R9, R32 ;  /* 0x00000020090a7220 */ /* 0x004fc80000410000 */
[----:B------:R2:W-:Y:S01]  /*2aa70*/  STS [R7+-0x800], R8 ;  /* 0xfff8000807007388 */ /* 0x0005e20000000800 */
[----:B0-----:R-:W-:-:S03]  /*2aa80*/  FMUL.FTZ R12, R11, R32 ;  /* 0x000000200b0c7220 */ /* 0x001fc60000410000 */
[----:B------:R2:W-:Y:S01]  /*2aa90*/  STS [R7+-0x400], R10 ;  /* 0xfffc000a07007388 */ /* 0x0005e20000000800 */
[----:B----4-:R-:W-:-:S03]  /*2aaa0*/  FMUL.FTZ R14, R13, R32 ;  /* 0x000000200d0e7220 */ /* 0x010fc60000410000 */
[----:B------:R2:W-:Y:S04]  /*2aab0*/  STS [R7], R12 ;  /* 0x0000000c07007388 */ /* 0x0005e80000000800 */
[----:B------:R2:W-:Y:S01]  /*2aac0*/  STS [R7+0x400], R14 ;  /* 0x0004000e07007388 */ /* 0x0005e20000000800 */
[----:B------:R-:W-:Y:S05]  /*2aad0*/  BRA `(.L_x_1679) ;  /* 0x0000000c00107947 */ /* 0x000fea0003800000 */
.L_x_1680:
        /* <DEDUP_REMOVED lines=10> */
[----:B------:R-:W4:Y:S01]  /*2ab80*/  LDCU.64 UR12, c[0x0][0x480] ;  /* 0x00009000ff0c77ac */ /* 0x000f220008000a00 */
[----:B------:R-:W-:Y:S02]  /*2ab90*/  LEA.HI R7, R7, 0x1, RZ, 0x18 ;  /* 0x0000000107077811 */ /* 0x000fe400078fc0ff */
[----:B------:R-:W-:Y:S01]  /*2aba0*/  IADD3 R13, P0, PT, R5, UR4, RZ ;  /* 0x00000004050d7c10 */ /* 0x000fe2000ff1e0ff */
[----:B------:R-:W-:Y:S02]  /*2abb0*/  UMOV UR7, 0x400 ;  /* 0x0000040000077882 */ /* 0x000fe40000000000 */
[----:B------:R-:W-:Y:S01]  /*2abc0*/  UIADD3 UR7, UPT, UPT, UR7, 0x840, URZ ;  /* 0x0000084007077890 */ /* 0x000fe2000fffe0ff */
[C---:B------:R-:W-:Y:S01]  /*2abd0*/  IMAD.SHL.U32 R8, R7.reuse, 0x100, RZ ;  /* 0x0000010007087824 */ /* 0x040fe200078e00ff */
[----:B------:R-:W-:Y:S01]  /*2abe0*/  LOP3.LUT R7, R7, 0x3, RZ, 0xc0, !PT ;  /* 0x0000000307077812 */ /* 0x000fe200078ec0ff */
[----:B------:R-:W-:-:S03]  /*2abf0*/  IMAD.X R10, RZ, RZ, UR5, P0 ;  /* 0x00000005ff0a7e24 */ /* 0x000fc600080e06ff */
[----:B------:R-:W-:-:S04]  /*2ac00*/  LOP3.LUT R8, R8, 0x300, RZ, 0xc0, !PT ;  /* 0x0000030008087812 */ /* 0x000fc800078ec0ff */
[----:B------:R-:W-:Y:S02]  /*2ac10*/  IADD3 R5, PT, PT, R5, R8, RZ ;  /* 0x0000000805057210 */ /* 0x000fe40007ffe0ff */
[----:B----4-:R-:W-:-:S04]  /*2ac20*/  LEA R12, P0, R13, UR12, 0x2 ;  /* 0x0000000c0d0c7c11 */ /* 0x010fc8000f8010ff */
[----:B------:R-:W-:Y:S01]  /*2ac30*/  LEA.HI.X R13, R13, UR13, R10, 0x2, P0 ;  /* 0x0000000d0d0d7c11 */ /* 0x000fe200080f140a */
[----:B--2---:R-:W-:Y:S01]  /*2ac40*/  ULEA UR7, UR8, UR7, 0x18 ;  /* 0x0000000708077291 */ /* 0x004fe2000f8ec0ff */
[----:B------:R-:W-:-:S05]  /*2ac50*/  IMAD.MOV R10, RZ, RZ, -R7 ;  /* 0x000000ffff0a7224 */ /* 0x000fca00078e0a07 */
[----:B------:R-:W-:-:S07]  /*2ac60*/  VIADD R7, R0, UR7 ;  /* 0x0000000700077c36 */ /* 0x000fce0008000000 */
.L_x_1691:
[----:B--2---:R-:W0:Y:S01]  /*2ac70*/  LDS R8, [R7] ;  /* 0x0000000007087984 */ /* 0x004e220000000800 */
[----:B------:R-:W-:Y:S01]  /*2ac80*/  IMAD.MOV.U32 R9, RZ, RZ, R13 ;  /* 0x000000ffff097224 */ /* 0x000fe200078e000d */
[----:B------:R-:W-:-:S04]  /*2ac90*/  IADD3 R10, PT, PT, R10, 0x1, RZ ;  /* 0x000000010a0a7810 */ /* 0x000fc80007ffe0ff */
[----:B------:R-:W-:Y:S01]  /*2aca0*/  ISETP.NE.AND P0, PT, R10, RZ, PT ;  /* 0x000000ff0a00720c */ /* 0x000fe20003f05270 */
[----:B0--3--:R-:W-:Y:S01]  /*2acb0*/  FMUL.FTZ R11, R8, R32 ;  /* 0x00000020080b7220 */ /* 0x009fe20000410000 */
[----:B------:R-:W-:Y:S01]  /*2acc0*/  IMAD.MOV.U32 R8, RZ, RZ, R12 ;  /* 0x000000ffff087224 */ /* 0x000fe200078e000c */
[----:B------:R-:W-:-:S03]  /*2acd0*/  IADD3 R12, P2, PT, R12, 0x400, RZ ;  /* 0x000004000c0c7810 */ /* 0x000fc60007f5e0ff */
[----:B------:R0:W-:Y:S02]  /*2ace0*/  STS [R7], R11 ;  /* 0x0000000b07007388 */ /* 0x0001e40000000800 */
[----:B------:R-:W-:Y:S02]  /*2acf0*/  IMAD.X R13, RZ, RZ, R13, P2 ;  /* 0x000000ffff0d7224 */ /* 0x000fe400010e060d */
[----:B------:R2:W-:Y:S01]  /*2ad00*/  STG.E desc[UR36][R8.64], R11 ;  /* 0x0000000b08007986 */ /* 0x0005e2000c101924 */
[----:B0-----:R-:W-:Y:S02]  /*2ad10*/  VIADD R7, R7, 0x400 ;  /* 0x0000040007077836 */ /* 0x001fe40000000000 */
[----:B------:R-:W-:Y:S05]  /*2ad20*/  @P0 BRA `(.L_x_1691) ;  /* 0xfffffffc00d00947 */ /* 0x000fea000383ffff */
.L_x_1690:
[----:B------:R-:W-:Y:S05]  /*2ad30*/  BSYNC.RECONVERGENT B1 ;  /* 0x0000000000017941 */ /* 0x000fea0003800200 */
.L_x_1689:
[----:B------:R-:W-:Y:S05]  /*2ad40*/  @!P1 BRA `(.L_x_1679) ;  /* 0x0000000800749947 */ /* 0x000fea0003800000 */
[----:B------:R-:W4:Y:S01]  /*2ad50*/  S2R R10, SR_CgaCtaId ;  /* 0x00000000000a7919 */ /* 0x000f220000008800 */
[----:B------:R-:W0:Y:S01]  /*2ad60*/  LDCU.64 UR12, c[0x0][0x480] ;  /* 0x00009000ff0c77ac */ /* 0x000e220008000a00 */
[C---:B------:R-:W-:Y:S01]  /*2ad70*/  IADD3 R12, PT, PT, -R5.reuse, UR41, RZ ;  /* 0x00000029050c7c10 */ /* 0x040fe2000fffe1ff */
[----:B------:R-:W-:Y:S01]  /*2ad80*/  BSSY.RECONVERGENT B1, `(.L_x_1692) ;  /* 0x000005b000017945 */ /* 0x000fe20003800200 */
[----:B--2---:R-:W-:Y:S01]  /*2ad90*/  IADD3 R8, P0, PT, R5, UR4, RZ ;  /* 0x0000000405087c10 */ /* 0x004fe2000ff1e0ff */
[----:B------:R-:W-:Y:S01]  /*2ada0*/  USHF.L.U32 UR7, UR74, 0x2, URZ ;  /* 0x000000024a077899 */ /* 0x000fe200080006ff */
[----:B------:R-:W-:Y:S02]  /*2adb0*/  MOV R7, 0x400 ;  /* 0x0000040000077802 */ /* 0x000fe40000000f00 */
[----:B------:R-:W-:Y:S01]  /*2adc0*/  ISETP.GT.AND P1, PT, R12, 0xc00, PT ;  /* 0x00000c000c00780c */ /* 0x000fe20003f24270 */
[----:B------:R-:W-:Y:S02]  /*2add0*/  IMAD.X R9, RZ, RZ, UR5, P0 ;  /* 0x00000005ff097e24 */ /* 0x000fe400080e06ff */
[----:B------:R-:W-:Y:S01]  /*2ade0*/  VIADD R7, R7, 0x840 ;  /* 0x0000084007077836 */ /* 0x000fe20000000000 */
[----:B0-----:R-:W-:-:S04]  /*2adf0*/  LEA R11, P0, R8, UR12, 0x2 ;  /* 0x0000000c080b7c11 */ /* 0x001fc8000f8010ff */
[----:B------:R-:W-:Y:S02]  /*2ae00*/  LEA.HI.X R9, R8, UR13, R9, 0x2, P0 ;  /* 0x0000000d08097c11 */ /* 0x000fe400080f1409 */
[----:B------:R-:W-:-:S04]  /*2ae10*/  IADD3 R8, P0, PT, R11, 0x800, RZ ;  /* 0x000008000b087810 */ /* 0x000fc80007f1e0ff */
[----:B------:R-:W-:Y:S02]  /*2ae20*/  IADD3.X R9, PT, PT, RZ, R9, RZ, P0, !PT ;  /* 0x00000009ff097210 */ /* 0x000fe400007fe4ff */
[----:B------:R-:W-:Y:S02]  /*2ae30*/  PLOP3.LUT P0, PT, PT, PT, PT, 0x80, 0x8 ;  /* 0x000000000008781c */ /* 0x000fe40003f0f070 */
[----:B----4-:R-:W-:Y:S02]  /*2ae40*/  LEA R10, R10, R7, 0x18 ;  /* 0x000000070a0a7211 */ /* 0x010fe400078ec0ff */
[----:B------:R-:W-:-:S04]  /*2ae50*/  LEA R7, R5, -UR7, 0x2 ;  /* 0x8000000705077c11 */ /* 0x000fc8000f8e10ff */
[----:B------:R-:W-:Y:S01]  /*2ae60*/  IADD3 R7, PT, PT, R7, 0x800, R10 ;  /* 0x0000080007077810 */ /* 0x000fe20007ffe00a */
[----:B------:R-:W-:Y:S06]  /*2ae70*/  @!P1 BRA `(.L_x_1693) ;  /* 0x00000004002c9947 */ /* 0x000fec0003800000 */
[----:B------:R-:W-:Y:S01]  /*2ae80*/  IMAD.U32 R26, RZ, RZ, UR41 ;  /* 0x00000029ff1a7e24 */ /* 0x000fe2000f8e00ff */
[----:B------:R-:W-:-:S03]  /*2ae90*/  PLOP3.LUT P0, PT, PT, PT, PT, 0x8, 0x80 ;  /* 0x000000000080781c */ /* 0x000fc60003f0e170 */
[----:B------:R-:W-:-:S10]  /*2aea0*/  VIADD R26, R26, 0xfffff400 ;  /* 0xfffff4001a1a7836 */ /* 0x000fd40000000000 */
.L_x_1694:
[----:B------:R-:W3:Y:S01]  /*2aeb0*/  LDS R10, [R7+-0x800] ;  /* 0xfff80000070a7984 */ /* 0x000ee20000000800 */
[----:B------:R-:W-:-:S03]  /*2aec0*/  VIADD R5, R5, 0x1000 ;  /* 0x0000100005057836 */ /* 0x000fc60000000000 */
[----:B------:R-:W0:Y:S02]  /*2aed0*/  LDS R11, [R7+-0x400] ;  /* 0xfffc0000070b7984 */ /* 0x000e240000000800 */
[----:B------:R-:W-:Y:S02]  /*2aee0*/  ISETP.GE.AND P2, PT, R5, R26, PT ;  /* 0x0000001a0500720c */ /* 0x000fe40003f46270 */
[----:B------:R-:W2:Y:S04]  /*2aef0*/  LDS R12, [R7] ;  /* 0x00000000070c7984 */ /* 0x000ea80000000800 */
[----:B------:R-:W4:Y:S04]  /*2af00*/  LDS R13, [R7+0x400] ;  /* 0x00040000070d7984 */ /* 0x000f280000000800 */
[----:B------:R-:W1:Y:S04]  /*2af10*/  LDS R14, [R7+0x800] ;  /* 0x00080000070e7984 */ /* 0x000e680000000800 */
[----:B------:R-:W1:Y:S04]  /*2af20*/  LDS R15, [R7+0xc00] ;  /* 0x000c0000070f7984 */ /* 0x000e680000000800 */
[----:B------:R-:W1:Y:S04]  /*2af30*/  LDS R16, [R7+0x1000] ;  /* 0x0010000007107984 */ /* 0x000e680000000800 */
[----:B------:R-:W1:Y:S04]  /*2af40*/  LDS R17, [R7+0x1400] ;  /* 0x0014000007117984 */ /* 0x000e680000000800 */
[----:B------:R-:W1:Y:S04]  /*2af50*/  LDS R18, [R7+0x1800] ;  /* 0x0018000007127984 */ /* 0x000e680000000800 */
[----:B------:R-:W1:Y:S04]  /*2af60*/  LDS R19, [R7+0x1c00] ;  /* 0x001c000007137984 */ /* 0x000e680000000800 */
[----:B------:R-:W1:Y:S01]  /*2af70*/  LDS R20, [R7+0x2000] ;  /* 0x0020000007147984 */ /* 0x000e620000000800 */
[----:B---3--:R-:W-:-:S03]  /*2af80*/  FMUL.FTZ R10, R32, R10 ;  /* 0x0000000a200a7220 */ /* 0x008fc60000410000 */
[----:B------:R-:W3:Y:S01]  /*2af90*/  LDS R21, [R7+0x2400] ;  /* 0x0024000007157984 */ /* 0x000ee20000000800 */
[----:B0-----:R-:W-:-:S03]  /*2afa0*/  FMUL.FTZ R11, R32, R11 ;  /* 0x0000000b200b7220 */ /* 0x001fc60000410000 */
[----:B------:R-:W0:Y:S01]  /*2afb0*/  LDS R22, [R7+0x2800] ;  /* 0x0028000007167984 */ /* 0x000e220000000800 */
[----:B--2---:R-:W-:-:S03]  /*2afc0*/  FMUL.FTZ R12, R32, R12 ;  /* 0x0000000c200c7220 */ /* 0x004fc60000410000 */
[----:B------:R-:W2:Y:S01]  /*2afd0*/  LDS R23, [R7+0x2c00] ;  /* 0x002c000007177984 */ /* 0x000ea20000000800 */
[----:B----4-:R-:W-:-:S03]  /*2afe0*/  FMUL.FTZ R13, R32, R13 ;  /* 0x0000000d200d7220 */ /* 0x010fc60000410000 */
[----:B------:R-:W4:Y:S01]  /*2aff0*/  LDS R24, [R7+0x3000] ;  /* 0x0030000007187984 */ /* 0x000f220000000800 */
[----:B-1----:R-:W-:-:S03]  /*2b000*/  FMUL.FTZ R14, R32, R14 ;  /* 0x0000000e200e7220 */ /* 0x002fc60000410000 */
[----:B------:R-:W1:Y:S01]  /*2b010*/  LDS R25, [R7+0x3400] ;  /* 0x0034000007197984 */ /* 0x000e620000000800 */
[----:B------:R-:W-:-:S03]  /*2b020*/  FMUL.FTZ R15, R32, R15 ;  /* 0x0000000f200f7220 */ /* 0x000fc60000410000 */
[----:B------:R-:W-:Y:S01]  /*2b030*/  STG.E desc[UR36][R8.64+-0x800], R10 ;  /* 0xfff8000a08007986 */ /* 0x000fe2000c101924 */
[----:B------:R-:W-:-:S03]  /*2b040*/  FMUL.FTZ R16, R32, R16 ;  /* 0x0000001020107220 */ /* 0x000fc60000410000 */
[----:B------:R3:W-:Y:S01]  /*2b050*/  STS [R7+-0x800], R10 ;  /* 0xfff8000a07007388 */ /* 0x0007e20000000800 */
[C---:B------:R-:W-:Y:S01]  /*2b060*/  FMUL.FTZ R17, R32.reuse, R17 ;  /* 0x0000001120117220 */ /* 0x040fe20000410000 */
[C---:B------:R-:W-:Y:S02]  /*2b070*/  FMUL.FTZ R18, R32.reuse, R18 ;  /* 0x0000001220127220 */ /* 0x040fe40000410000 */
[----:B------:R-:W-:Y:S01]  /*2b080*/  STG.E desc[UR36][R8.64+-0x400], R11 ;  /* 0xfffc000b08007986 */ /* 0x000fe2000c101924 */
[----:B------:R-:W-:-:S03]  /*2b090*/  FMUL.FTZ R19, R32, R19 ;  /* 0x0000001320137220 */ /* 0x000fc60000410000 */
[----:B------:R0:W-:Y:S01]  /*2b0a0*/  STS [R7+-0x400], R11 ;  /* 0xfffc000b07007388 */ /* 0x0001e20000000800 */
[----:B---3--:R-:W-:Y:S01]  /*2b0b0*/  IADD3 R10, P1, PT, R8, 0x4000, RZ ;  /* 0x00004000080a7810 */ /* 0x008fe20007f3e0ff */
[C---:B------:R-:W-:Y:S02]  /*2b0c0*/  FMUL.FTZ R20, R32.reuse, R20 ;  /* 0x0000001420147220 */ /* 0x040fe40000410000 */
[----:B------:R-:W-:Y:S01]  /*2b0d0*/  STG.E desc[UR36][R8.64], R12 ;  /* 0x0000000c08007986 */ /* 0x000fe2000c101924 */
[----:B------:R-:W-:-:S03]  /*2b0e0*/  FMUL.FTZ R21, R32, R21 ;  /* 0x0000001520157220 */ /* 0x000fc60000410000 */
[----:B------:R-:W-:Y:S01]  /*2b0f0*/  STS [R7], R12 ;  /* 0x0000000c07007388 */ /* 0x000fe20000000800 */
[----:B0-----:R-:W-:Y:S02]  /*2b100*/  IMAD.X R11, RZ, RZ, R9, P1 ;  /* 0x000000ffff0b7224 */ /* 0x001fe400008e0609 */
[C---:B------:R-:W-:Y:S01]  /*2b110*/  FMUL.FTZ R22, R32.reuse, R22 ;  /* 0x0000001620167220 */ /* 0x040fe20000410000 */
[----:B------:R-:W-:Y:S01]  /*2b120*/  STG.E desc[UR36][R8.64+0x400], R13 ;  /* 0x0004000d08007986 */ /* 0x000fe2000c101924 */
[----:B--2---:R-:W-:-:S03]  /*2b130*/  FMUL.FTZ R23, R32, R23 ;  /* 0x0000001720177220 */ /* 0x004fc60000410000 */
[----:B------:R-:W-:Y:S01]  /*2b140*/  STS [R7+0x400], R13 ;  /* 0x0004000d07007388 */ /* 0x000fe20000000800 */
[----:B----4-:R-:W-:-:S03]  /*2b150*/  FMUL.FTZ R24, R32, R24 ;  /* 0x0000001820187220 */ /* 0x010fc60000410000 */
[----:B------:R-:W-:Y:S01]  /*2b160*/  STG.E desc[UR36][R8.64+0x800], R14 ;  /* 0x0008000e08007986 */ /* 0x000fe2000c101924 */
[----:B-1----:R-:W-:-:S03]  /*2b170*/  FMUL.FTZ R25, R32, R25 ;  /* 0x0000001920197220 */ /* 0x002fc60000410000 */
[----:B------:R-:W-:Y:S04]  /*2b180*/  STS [R7+0x800], R14 ;  /* 0x0008000e07007388 */ /* 0x000fe80000000800 */
[----:B------:R-:W-:Y:S04]  /*2b190*/  STG.E desc[UR36][R8.64+0xc00], R15 ;  /* 0x000c000f08007986 */ /* 0x000fe8000c101924 */
        /* <DEDUP_REMOVED lines=19> */
[----:B------:R0:W-:Y:S04]  /*2b2d0*/  STG.E desc[UR36][R8.64+0x3400], R25 ;  /* 0x0034001908007986 */ /* 0x0001e8000c101924 */
[----:B------:R1:W-:Y:S01]  /*2b2e0*/  STS [R7+0x3400], R25 ;  /* 0x0034001907007388 */ /* 0x0003e20000000800 */
[----:B0-----:R-:W-:Y:S01]  /*2b2f0*/  IMAD.MOV.U32 R8, RZ, RZ, R10 ;  /* 0x000000ffff087224 */ /* 0x001fe200078e000a */
[----:B-1----:R-:W-:Y:S01]  /*2b300*/  IADD3 R7, PT, PT, R7, 0x4000, RZ ;  /* 0x0000400007077810 */ /* 0x002fe20007ffe0ff */
[----:B------:R-:W-:Y:S01]  /*2b310*/  IMAD.MOV.U32 R9, RZ, RZ, R11 ;  /* 0x000000ffff097224 */ /* 0x000fe200078e000b */
[----:B------:R-:W-:Y:S06]  /*2b320*/  @!P2 BRA `(.L_x_1694) ;  /* 0xfffffff800e0a947 */ /* 0x000fec000383ffff */
.L_x_1693:
[----:B------:R-:W-:Y:S05]  /*2b330*/  BSYNC.RECONVERGENT B1 ;  /* 0x0000000000017941 */ /* 0x000fea0003800200 */
.L_x_1692:
[----:B------:R-:W-:Y:S01]  /*2b340*/  IADD3 R10, PT, PT, -R5, UR41, RZ ;  /* 0x00000029050a7c10 */ /* 0x000fe2000fffe1ff */
[----:B------:R-:W-:Y:S03]  /*2b350*/  BSSY.RECONVERGENT B1, `(.L_x_1695) ;  /* 0x000002a000017945 */ /* 0x000fe60003800200 */
[----:B------:R-:W-:-:S13]  /*2b360*/  ISETP.GT.AND P1, PT, R10, 0x400, PT ;  /* 0x000004000a00780c */ /* 0x000fda0003f24270 */
[----:B------:R-:W-:Y:S05]  /*2b370*/  @!P1 BRA `(.L_x_1696) ;  /* 0x00000000009c9947 */ /* 0x000fea0003800000 */
[----:B------:R-:W3:Y:S01]  /*2b380*/  LDS R10, [R7+-0x800] ;  /* 0xfff80000070a7984 */ /* 0x000ee20000000800 */
[----:B------:R-:W-:Y:S01]  /*2b390*/  PLOP3.LUT P0, PT, PT, PT, PT, 0x8, 0x80 ;  /* 0x000000000080781c */ /* 0x000fe20003f0e170 */
[----:B------:R-:W-:Y:S02]  /*2b3a0*/  VIADD R5, R5, 0x800 ;  /* 0x0000080005057836 */ /* 0x000fe40000000000 */
[----:B------:R-:W0:Y:S04]  /*2b3b0*/  LDS R11, [R7+-0x400] ;  /* 0xfffc0000070b7984 */ /* 0x000e280000000800 */
[----:B------:R-:W2:Y:S04]  /*2b3c0*/  LDS R12, [R7] ;  /* 0x00000000070c7984 */ /* 0x000ea80000000800 */
[----:B------:R-:W4:Y:S04]  /*2b3d0*/  LDS R13, [R7+0x400] ;  /* 0x00040000070d7984 */ /* 0x000f280000000800 */
[----:B------:R-:W1:Y:S04]  /*2b3e0*/  LDS R14, [R7+0x800] ;  /* 0x00080000070e7984 */ /* 0x000e680000000800 */
[----:B------:R-:W1:Y:S04]  /*2b3f0*/  LDS R15, [R7+0xc00] ;  /* 0x000c0000070f7984 */ /* 0x000e680000000800 */
[----:B------:R-:W1:Y:S04]  /*2b400*/  LDS R16, [R7+0x1000] ;  /* 0x0010000007107984 */ /* 0x000e680000000800 */
[----:B------:R-:W1:Y:S01]  /*2b410*/  LDS R17, [R7+0x1400] ;  /* 0x0014000007117984 */ /* 0x000e620000000800 */
[C---:B---3--:R-:W-:Y:S01]  /*2b420*/  FMUL.FTZ R10, R32.reuse, R10 ;  /* 0x0000000a200a7220 */ /* 0x048fe20000410000 */
[----:B0-----:R-:W-:-:S04]  /*2b430*/  FMUL.FTZ R11, R32, R11 ;  /* 0x0000000b200b7220 */ /* 0x001fc80000410000 */
[----:B------:R-:W-:Y:S01]  /*2b440*/  STG.E desc[UR36][R8.64+-0x800], R10 ;  /* 0xfff8000a08007986 */ /* 0x000fe2000c101924 */
[----:B--2---:R-:W-:-:S03]  /*2b450*/  FMUL.FTZ R12, R32, R12 ;  /* 0x0000000c200c7220 */ /* 0x004fc60000410000 */
[----:B------:R0:W-:Y:S01]  /*2b460*/  STS [R7+-0x800], R10 ;  /* 0xfff8000a07007388 */ /* 0x0001e20000000800 */
[----:B----4-:R-:W-:-:S03]  /*2b470*/  FMUL.FTZ R13, R32, R13 ;  /* 0x0000000d200d7220 */ /* 0x010fc60000410000 */
[----:B------:R-:W-:Y:S01]  /*2b480*/  STG.E desc[UR36][R8.64+-0x400], R11 ;  /* 0xfffc000b08007986 */ /* 0x000fe2000c101924 */
[----:B-1----:R-:W-:-:S03]  /*2b490*/  FMUL.FTZ R14, R32, R14 ;  /* 0x0000000e200e7220 */ /* 0x002fc60000410000 */
[----:B------:R1:W-:Y:S01]  /*2b4a0*/  STS [R7+-0x400], R11 ;  /* 0xfffc000b07007388 */ /* 0x0003e20000000800 */
[----:B0-----:R-:W-:Y:S01]  /*2b4b0*/  IADD3 R10, P1, PT, R8, 0x2000, RZ ;  /* 0x00002000080a7810 */ /* 0x001fe20007f3e0ff */
[C---:B------:R-:W-:Y:S02]  /*2b4c0*/  FMUL.FTZ R15, R32.reuse, R15 ;  /* 0x0000000f200f7220 */ /* 0x040fe40000410000 */
[----:B------:R-:W-:Y:S01]  /*2b4d0*/  STG.E desc[UR36][R8.64], R12 ;  /* 0x0000000c08007986 */ /* 0x000fe2000c101924 */
[----:B------:R-:W-:-:S03]  /*2b4e0*/  FMUL.FTZ R16, R32, R16 ;  /* 0x0000001020107220 */ /* 0x000fc60000410000 */
[----:B------:R-:W-:Y:S01]  /*2b4f0*/  STS [R7], R12 ;  /* 0x0000000c07007388 */ /* 0x000fe20000000800 */
[----:B-1----:R-:W-:Y:S02]  /*2b500*/  IMAD.X R11, RZ, RZ, R9, P1 ;  /* 0x000000ffff0b7224 */ /* 0x002fe400008e0609 */
[----:B------:R-:W-:Y:S01]  /*2b510*/  FMUL.FTZ R17, R32, R17 ;  /* 0x0000001120117220 */ /* 0x000fe20000410000 */
        /* <DEDUP_REMOVED lines=12> */
[----:B------:R-:W-:-:S07]  /*2b5e0*/  IMAD.MOV.U32 R9, RZ, RZ, R11 ;  /* 0x000000ffff097224 */ /* 0x000fce00078e000b */
.L_x_1696:
[----:B------:R-:W-:Y:S05]  /*2b5f0*/  BSYNC.RECONVERGENT B1 ;  /* 0x0000000000017941 */ /* 0x000fea0003800200 */
.L_x_1695:
[----:B------:R-:W-:-:S13]  /*2b600*/  ISETP.LT.OR P0, PT, R5, UR41, P0 ;  /* 0x0000002905007c0c */ /* 0x000fda0008701670 */
[----:B------:R-:W-:Y:S05]  /*2b610*/  @!P0 BRA `(.L_x_1679) ;  /* 0x0000000000408947 */ /* 0x000fea0003800000 */
[----:B------:R-:W3:Y:S04]  /*2b620*/  LDS R5, [R7+-0x800] ;  /* 0xfff8000007057984 */ /* 0x000ee80000000800 */
[----:B------:R-:W0:Y:S04]  /*2b630*/  LDS R10, [R7+-0x400] ;  /* 0xfffc0000070a7984 */ /* 0x000e280000000800 */
[----:B------:R-:W2:Y:S04]  /*2b640*/  LDS R11, [R7] ;  /* 0x00000000070b7984 */ /* 0x000ea80000000800 */
[----:B------:R-:W4:Y:S01]  /*2b650*/  LDS R12, [R7+0x400] ;  /* 0x00040000070c7984 */ /* 0x000f220000000800 */
[-C--:B---3--:R-:W-:Y:S01]  /*2b660*/  FMUL.FTZ R5, R5, R32.reuse ;  /* 0x0000002005057220 */ /* 0x088fe20000410000 */
[----:B0-----:R-:W-:-:S04]  /*2b670*/  FMUL.FTZ R10, R10, R32 ;  /* 0x000000200a0a7220 */ /* 0x001fc80000410000 */
[----:B------:R0:W-:Y:S01]  /*2b680*/  STG.E desc[UR36][R8.64+-0x800], R5 ;  /* 0xfff8000508007986 */ /* 0x0001e2000c101924 */
[----:B--2---:R-:W-:-:S03]  /*2b690*/  FMUL.FTZ R11, R11, R32 ;  /* 0x000000200b0b7220 */ /* 0x004fc60000410000 */
[----:B------:R0:W-:Y:S01]  /*2b6a0*/  STS [R7+-0x800], R5 ;  /* 0xfff8000507007388 */ /* 0x0001e20000000800 */
[----:B----4-:R-:W-:-:S03]  /*2b6b0*/  FMUL.FTZ R12, R12, R32 ;  /* 0x000000200c0c7220 */ /* 0x010fc60000410000 */
[----:B------:R0:W-:Y:S04]  /*2b6c0*/  STG.E desc[UR36][R8.64+-0x400], R10 ;  /* 0xfffc000a08007986 */ /* 0x0001e8000c101924 */
[----:B------:R0:W-:Y:S04]  /*2b6d0*/  STS [R7+-0x400], R10 ;  /* 0xfffc000a07007388 */ /* 0x0001e80000000800 */
[----:B------:R0:W-:Y:S04]  /*2b6e0*/  STG.E desc[UR36][R8.64], R11 ;  /* 0x0000000b08007986 */ /* 0x0001e8000c101924 */
[----:B------:R0:W-:Y:S04]  /*2b6f0*/  STS [R7], R11 ;  /* 0x0000000b07007388 */ /* 0x0001e80000000800 */
[----:B------:R0:W-:Y:S04]  /*2b700*/  STG.E desc[UR36][R8.64+0x400], R12 ;  /* 0x0004000c08007986 */ /* 0x0001e8000c101924 */
[----:B------:R0:W-:Y:S02]  /*2b710*/  STS [R7+0x400], R12 ;  /* 0x0004000c07007388 */ /* 0x0001e40000000800 */
.L_x_1679:
[----:B------:R-:W-:Y:S05]  /*2b720*/  BSYNC.RECONVERGENT B0 ;  /* 0x0000000000007941 */ /* 0x000fea0003800200 */
.L_x_1678:
[----:B------:R-:W4:Y:S01]  /*2b730*/  LDCU UR5, c[0x0][0x40c] ;  /* 0x00008180ff0577ac */ /* 0x000f220008000800 */
[----:B------:R-:W1:Y:S01]  /*2b740*/  S2R R22, SR_CgaCtaId ;  /* 0x0000000000167919 */ /* 0x000e620000008800 */
[----:B------:R-:W-:Y:S01]  /*2b750*/  SHF.R.U32.HI R20, RZ, 0x6, R4 ;  /* 0x00000006ff147819 */ /* 0x000fe20000011604 */
[----:B------:R-:W-:Y:S01]  /*2b760*/  BSSY.RECONVERGENT B0, `(.L_x_1697) ;  /* 0x000001e000007945 */ /* 0x000fe20003800200 */
[----:B------:R-:W-:Y:S01]  /*2b770*/  USHF.R.S32.HI UR4, URZ, 0x1f, UR40 ;  /* 0x0000001fff047899 */ /* 0x000fe20008011428 */
[----:B0-----:R-:W-:Y:S01]  /*2b780*/  LOP3.LUT R5, R0, 0xfc, RZ, 0xc0, !PT ;  /* 0x000000fc00057812 */ /* 0x001fe200078ec0ff */
[----:B------:R-:W-:Y:S01]  /*2b790*/  IMAD.SHL.U32 R0, R4, 0x10, RZ ;  /* 0x0000001004007824 */ /* 0x000fe200078e00ff */
[----:B------:R-:W-:Y:S01]  /*2b7a0*/  MOV R16, 0x400 ;  /* 0x0000040000107802 */ /* 0x000fe20000000f00 */
[----:B------:R-:W-:Y:S01]  /*2b7b0*/  ULEA.HI UR4, UR4, UR40, URZ, 0x2 ;  /* 0x0000002804047291 */ /* 0x000fe2000f8f10ff */
[----:B--2---:R-:W-:Y:S02]  /*2b7c0*/  CS2R R10, SRZ ;  /* 0x00000000000a7805 */ /* 0x004fe4000001ff00 */
[----:B------:R-:W-:-:S02]  /*2b7d0*/  CS2R R8, SRZ ;  /* 0x0000000000087805 */ /* 0x000fc4000001ff00 */
[----:B------:R-:W-:Y:S01]  /*2b7e0*/  IADD3 R7, PT, PT, R16, 0x440, RZ ;  /* 0x0000044010077810 */ /* 0x000fe20007ffe0ff */
[----:B------:R-:W-:Y:S01]  /*2b7f0*/  ULOP3.LUT UR4, UR4, 0xfffffffc, URZ, 0xc0, !UPT ;  /* 0xfffffffc04047892 */ /* 0x000fe2000f8ec0ff */
[----:B------:R-:W-:-:S03]  /*2b800*/  LOP3.LUT R0, R0, 0x3f0, RZ, 0xc0, !PT ;  /* 0x000003f000007812 */ /* 0x000fc600078ec0ff */
[----:B------:R-:W-:Y:S01]  /*2b810*/  UIADD3 UR4, UPT, UPT, UR40, -UR4, URZ ;  /* 0x8000000428047290 */ /* 0x000fe2000fffe0ff */
[----:B----4-:R-:W-:-:S05]  /*2b820*/  IMAD.U32 R44, RZ, RZ, UR5 ;  /* 0x00000005ff2c7e24 */ /* 0x010fca000f8e00ff */
[----:B------:R-:W-:-:S04]  /*2b830*/  ISETP.NE.AND P0, PT, R20, UR4, PT ;  /* 0x0000000414007c0c */ /* 0x000fc8000bf05270 */
[----:B------:R-:W-:-:S04]  /*2b840*/  ISETP.NE.OR P0, PT, R44, RZ, P0 ;  /* 0x000000ff2c00720c */ /* 0x000fc80000705670 */
[----:B------:R-:W-:Y:S02]  /*2b850*/  ISETP.GT.U32.OR P0, PT, R5, 0xdf, P0 ;  /* 0x000000df0500780c */ /* 0x000fe40000704470 */
[----:B-1----:R-:W-:-:S05]  /*2b860*/  LEA R7, R22, R7, 0x18 ;  /* 0x0000000716077211 */ /* 0x002fca00078ec0ff */
[----:B------:R-:W-:-:S06]  /*2b870*/  IMAD.IADD R7, R7, 0x1, R0 ;  /* 0x0000000107077824 */ /* 0x000fcc00078e0200 */
[----:B------:R-:W-:Y:S05]  /*2b880*/  @P0 BRA `(.L_x_1698) ;  /* 0x00000000002c0947 */ /* 0x000fea0003800000 */
[----:B------:R-:W0:Y:S01]  /*2b890*/  LDCU.64 UR10, c[0x0][0x3b0] ;  /* 0x00007600ff0a77ac */ /* 0x000e220008000a00 */
[----:B------:R-:W-:Y:S01]  /*2b8a0*/  IMAD.MOV.U32 R11, RZ, RZ, RZ ;  /* 0x000000ffff0b7224 */ /* 0x000fe200078e00ff */
        /* <DEDUP_REMOVED lines=8> */
.L_x_1699:
[----:B-----5:R0:W-:Y:S02]  /*2b930*/  STS.128 [R7], R8 ;  /* 0x0000000807007388 */ /* 0x0201e40000000c00 */
.L_x_1698:
[----:B------:R-:W-:Y:S05]  /*2b940*/  BSYNC.RECONVERGENT B0 ;  /* 0x0000000000007941 */ /* 0x000fea0003800200 */
.L_x_1697:
[----:B------:R-:W1:Y:S01]  /*2b950*/  LDCU UR12, c[0x0][0x3f8] ;  /* 0x00007f00ff0c77ac */ /* 0x000e620008000800 */
[----:B------:R-:W-:Y:S01]  /*2b960*/  BAR.SYNC.DEFER_BLOCKING 0x0 ;  /* 0x0000000000007b1d */ /* 0x000fe20000010000 */
[----:B------:R-:W-:Y:S02]  /*2b970*/  ISETP.GT.U32.AND P0, PT, R5, 0xdf, PT ;  /* 0x000000df0500780c */ /* 0x000fe40003f04070 */
[----:B------:R-:W-:Y:S02]  /*2b980*/  CS2R R14, SRZ ;  /* 0x00000000000e7805 */ /* 0x000fe4000001ff00 */
[----:B------:R-:W-:Y:S01]  /*2b990*/  CS2R R12, SRZ ;  /* 0x00000000000c7805 */ /* 0x000fe2000001ff00 */
[----:B------:R-:W2:Y:S01]  /*2b9a0*/  LDCU UR13, c[0x0][0x40c] ;  /* 0x00008180ff0d77ac */ /* 0x000ea20008000800 */
[----:B------:R-:W-:Y:S01]  /*2b9b0*/  BSSY.RECONVERGENT B0, `(.L_x_1700) ;  /* 0x00001b0000007945 */ /* 0x000fe20003800200 */
[----:B------:R-:W4:Y:S01]  /*2b9c0*/  LDCU.64 UR10, c[0x0][0x3c8] ;  /* 0x00007900ff0a77ac */ /* 0x000f220008000a00 */
[----:B-1----:R-:W-:-:S04]  /*2b9d0*/  UIMAD UR6, UR6, UR12, UR9 ;  /* 0x0000000c060672a4 */ /* 0x002fc8000f8e0209 */
[----:B------:R-:W-:Y:S01]  /*2b9e0*/  UIMAD UR6, UR6, 0xe0, URZ ;  /* 0x000000e0060678a4 */ /* 0x000fe2000f8e02ff */
[----:B------:R-:W-:Y:S11]  /*2b9f0*/  @P0 BRA `(.L_x_1701) ;  /* 0x0000001800ac0947 */ /* 0x000ff60003800000 */
[----:B------:R-:W1:Y:S01]  /*2ba00*/  LDC R0, c[0x0][0x3f4] ;  /* 0x0000fd00ff007b82 */ /* 0x000e620000000800 */
[----:B------:R-:W-:Y:S01]  /*2ba10*/  VIADD R28, R20, UR74 ;  /* 0x0000004a141c7c36 */ /* 0x000fe20008000000 */
[----:B------:R-:W-:Y:S01]  /*2ba20*/  BSSY.RECONVERGENT B1, `(.L_x_1702) ;  /* 0x0000094000017945 */ /* 0x000fe20003800200 */
[----:B------:R-:W-:-:S05]  /*2ba30*/  VIADD R23, R16, 0x840 ;  /* 0x0000084010177836 */ /* 0x000fca0000000000 */
[----:B------:R-:W0:Y:S01]  /*2ba40*/  LDC.64 R18, c[0x0][0x3c0] ;  /* 0x0000f000ff127b82 */ /* 0x000e220000000a00 */
[----:B------:R-:W-:-:S05]  /*2ba50*/  LEA R49, R22, R23, 0x18 ;  /* 0x0000001716317211 */ /* 0x000fca00078ec0ff */
[----:B------:R-:W-:Y:S01]  /*2ba60*/  IMAD R29, R20, 0x4, R49 ;  /* 0x00000004141d7824 */ /* 0x000fe200078e0231 */
[C---:B-1----:R-:W-:Y:S01]  /*2ba70*/  VIMNMX R21, PT, PT, R0.reuse, UR40, PT ;  /* 0x0000002800157c48 */ /* 0x042fe2000bfe0100 */
[C-C-:B------:R-:W-:Y:S02]  /*2ba80*/  IMAD R17, R0.reuse, UR6, R5.reuse ;  /* 0x0000000600117c24 */ /* 0x140fe4000f8e0205 */
[----:B------:R-:W-:Y:S01]  /*2ba90*/  IMAD R15, R0, UR44, R5 ;  /* 0x0000002c000f7c24 */ /* 0x000fe2000f8e0205 */
[----:B------:R-:W-:Y:S01]  /*2baa0*/  ISETP.GE.AND P0, PT, R28, R21, PT ;  /* 0x000000151c00720c */ /* 0x000fe20003f06270 */
[----:B0-----:R-:W-:-:S04]  /*2bab0*/  IMAD.WIDE R16, R17, 0x4, R18 ;  /* 0x0000000411107825 */ /* 0x001fc800078e0212 */
[----:B------:R-:W-:-:S04]  /*2bac0*/  IMAD.WIDE R18, R15, 0x4, R18 ;  /* 0x000000040f127825 */ /* 0x000fc800078e0212 */
[----:B------:R-:W-:-:S04]  /*2bad0*/  HFMA2 R15, -RZ, RZ, 0, 0 ;  /* 0x00000000ff0f7431 */ /* 0x000fc800000001ff */
[----:B------:R-:W-:Y:S05]  /*2bae0*/  @P0 BRA `(.L_x_1703) ;  /* 0x00000008001c0947 */ /* 0x000fea0003800000 */
[----:B------:R-:W-:Y:S01]  /*2baf0*/  VIADD R22, R28, 0x4 ;  /* 0x000000041c167836 */ /* 0x000fe20000000000 */
[----:B------:R-:W0:Y:S01]  /*2bb00*/  LDC.64 R12, c[0x0][0x458] ;  /* 0x00011600ff0c7b82 */ /* 0x000e220000000a00 */
[----:B------:R-:W-:Y:S01]  /*2bb10*/  ULOP3.LUT UR5, URZ, UR74, URZ, 0x33, !UPT ;  /* 0x0000004aff057292 */ /* 0x000fe2000f8e33ff */
[----:B------:R-:W-:Y:S01]  /*2bb20*/  IMAD R26, R0, UR12, RZ ;  /* 0x0000000c001a7c24 */ /* 0x000fe2000f8e02ff */
[----:B------:R-:W-:Y:S01]  /*2bb30*/  UIMAD UR7, UR39, UR12, UR9 ;  /* 0x0000000c270772a4 */ /* 0x000fe2000f8e0209 */
[----:B------:R-:W-:Y:S01]  /*2bb40*/  VIMNMX R15, PT, PT, R21, R22, !PT ;  /* 0x00000016150f7248 */ /* 0x000fe20007fe0100 */
[----:B------:R-:W-:Y:S01]  /*2bb50*/  BSSY.RECONVERGENT B2, `(.L_x_1704) ;  /* 0x0000031000027945 */ /* 0x000fe20003800200 */
[----:B------:R-:W-:Y:S02]  /*2bb60*/  IMAD.MOV.U32 R0, RZ, RZ, R28 ;  /* 0x000000ffff007224 */ /* 0x000fe400078e001c */
[----:B------:R-:W-:Y:S01]  /*2bb70*/  IADD3 R23, PT, PT, -R20, UR5, R15 ;  /* 0x0000000514177c10 */ /* 0x000fe2000fffe10f */
[----:B------:R-:W-:-:S02]  /*2bb80*/  IMAD.U32 R14, RZ, RZ, UR7 ;  /* 0x00000007ff0e7e24 */ /* 0x000fc4000f8e00ff */
[----:B------:R-:W-:Y:S01]  /*2bb90*/  IMAD R30, R26, 0xe0, RZ ;  /* 0x000000e01a1e7824 */ /* 0x000fe200078e02ff */
[----:B------:R-:W-:Y:S01]  /*2bba0*/  LOP3.LUT P0, RZ, R23, 0x4, RZ, 0xc0, !PT ;  /* 0x0000000417ff7812 */ /* 0x000fe2000780c0ff */
[----:B------:R-:W-:Y:S01]  /*2bbb0*/  IMAD R25, R14, 0xe0, R5 ;  /* 0x000000e00e197824 */ /* 0x000fe200078e0205 */
[----:B------:R-:W-:-:S03]  /*2bbc0*/  CS2R R14, SRZ ;  /* 0x00000000000e7805 */ /* 0x000fc6000001ff00 */
[----:B0-----:R-:W-:Y:S01]  /*2bbd0*/  IMAD.WIDE R24, R25, 0x4, R12 ;  /* 0x0000000419187825 */ /* 0x001fe200078e020c */
[----:B------:R-:W-:-:S07]  /*2bbe0*/  CS2R R12, SRZ ;  /* 0x00000000000c7805 */ /* 0x000fce000001ff00 */
[----:B------:R-:W-:Y:S05]  /*2bbf0*/  @P0 BRA `(.L_x_1705) ;  /* 0x0000000000980947 */ /* 0x000fea0003800000 */
[----:B------:R-:W0:Y:S01]  /*2bc00*/  LDCU.64 UR14, c[0x0][0x3c8] ;  /* 0x00007900ff0e77ac */ /* 0x000e220008000a00 */
[----:B------:R-:W-:-:S04]  /*2bc10*/  IADD3 R0, P0, PT, R3, R28, RZ ;  /* 0x0000001c03007210 */ /* 0x000fc80007f1e0ff */
[----:B------:R-:W-:Y:S02]  /*2bc20*/  IADD3.X R13, PT, PT, RZ, R6, RZ, P0, !PT ;  /* 0x00000006ff0d7210 */ /* 0x000fe400007fe4ff */
[----:B0-----:R-:W-:-:S04]  /*2bc30*/  LEA R14, P0, R0, UR14, 0x2 ;  /* 0x0000000e000e7c11 */ /* 0x001fc8000f8010ff */
[----:B------:R-:W-:Y:S02]  /*2bc40*/  LEA.HI.X R15, R0, UR15, R13, 0x2, P0 ;  /* 0x0000000f000f7c11 */ /* 0x000fe400080f140d */
[----:B------:R0:W1:Y:S04]  /*2bc50*/  LDS R0, [R29] ;  /* 0x000000001d007984 */ /* 0x0000680000000800 */
[----:B------:R-:W2:Y:S01]  /*2bc60*/  LDG.E R15, desc[UR36][R14.64] ;  /* 0x000000240e0f7981 */ /* 0x000ea2000c1e1900 */
[----:B------:R-:W-:Y:S01]  /*2bc70*/  ISETP.NE.AND P0, PT, R44, RZ, PT ;  /* 0x000000ff2c00720c */ /* 0x000fe20003f05270 */
[----:B--2---:R-:W-:-:S04]  /*2bc80*/  IMAD R13, R26, R15, R28 ;  /* 0x0000000f1a0d7224 */ /* 0x004fc800078e021c */
[----:B------:R-:W-:-:S04]  /*2bc90*/  IMAD R13, R13, 0xe0, RZ ;  /* 0x000000e00d0d7824 */ /* 0x000fc800078e02ff */
[----:B------:R-:W-:-:S05]  /*2bca0*/  IMAD.WIDE R12, R13, 0x4, R18 ;  /* 0x000000040d0c7825 */ /* 0x000fca00078e0212 */
[----:B---3--:R0:W5:Y:S01]  /*2bcb0*/  LDG.E.128 R32, desc[UR36][R12.64] ;  /* 0x000000240c207981 */ /* 0x008162000c1e1d00 */
[----:B-1----:R-:W-:Y:S05]  /*2bcc0*/  @P0 BRA `(.L_x_1706) ;  /* 0x0000000000500947 */ /* 0x002fea0003800000 */
[----:B-----5:R-:W-:Y:S01]  /*2bcd0*/  ISETP.NE.AND P1, PT, R2, RZ, PT ;  /* 0x000000ff0200720c */ /* 0x020fe20003f25270 */
[----:B0-----:R-:W0:-:S12]  /*2bce0*/  LDS.128 R12, [R7] ;  /* 0x00000000070c7984 */ /* 0x001e180000000c00 */
[----:B------:R-:W-:Y:S01]  /*2bcf0*/  VOTEU.ANY UP0, P1 ;  /* 0x0000000000ff7886 */ /* 0x000fe20000800100 */
[----:B------:R-:W-:-:S13]  /*2bd00*/  PLOP3.LUT P0, PT, PT, PT, UP0, 0x80, 0x8 ;  /* 0x000000000008781c */ /* 0x000fda0003f0f008 */
[----:B------:R-:W2:Y:S01]  /*2bd10*/  @P0 LDG.E.128 R36, desc[UR36][R24.64] ;  /* 0x0000002418240981 */ /* 0x000ea2000c1e1d00 */
[----:B------:R-:W-:Y:S02]  /*2bd20*/  PLOP3.LUT P0, PT, PT, PT, UP0, 0x80, 0x8 ;  /* 0x000000000008781c */ /* 0x000fe40003f0f008 */
[----:B------:R-:W-:Y:S02]  /*2bd30*/  PLOP3.LUT P1, PT, PT, PT, UP0, 0x80, 0x8 ;  /* 0x000000000008781c */ /* 0x000fe40003f2f008 */
[----:B------:R-:W-:Y:S02]  /*2bd40*/  PLOP3.LUT P2, PT, PT, PT, UP0, 0x80, 0x8 ;  /* 0x000000000008781c */ /* 0x000fe40003f4f008 */
[----:B------:R-:W-:Y:S01]  /*2bd50*/  PLOP3.LUT P3, PT, PT, PT, UP0, 0x80, 0x8 ;  /* 0x000000000008781c */ /* 0x000fe20003f6f008 */
[----:B0-----:R-:W-:Y:S01]  /*2bd60*/  FADD.FTZ R33, R33, R13 ;  /* 0x0000000d21217221 */ /* 0x001fe20000010000 */
[----:B------:R-:W-:Y:S01]  /*2bd70*/  FADD.FTZ R32, R32, R12 ;  /* 0x0000000c20207221 */ /* 0x000fe20000010000 */
[----:B------:R-:W-:Y:S01]  /*2bd80*/  FADD.FTZ R34, R34, R14 ;  /* 0x0000000e22227221 */ /* 0x000fe20000010000 */
[----:B------:R-:W-:Y:S01]  /*2bd90*/  FADD.FTZ R35, R35, R15 ;  /* 0x0000000f23237221 */ /* 0x000fe20000010000 */
[----:B------:R-:W-:-:S04]  /*2bda0*/  IMAD R13, R28, 0xe0, RZ ;  /* 0x000000e01c0d7824 */ /* 0x000fc800078e02ff */
[----:B------:R-:W-:-:S04]  /*2bdb0*/  IMAD.WIDE.U32 R12, R13, 0x4, R16 ;  /* 0x000000040d0c7825 */ /* 0x000fc800078e0010 */
[----:B--2---:R-:W-:Y:S01]  /*2bdc0*/  @P0 FMUL.FTZ R32, R32, R36 ;  /* 0x0000002420200220 */ /* 0x004fe20000410000 */
[----:B------:R-:W-:Y:S01]  /*2bdd0*/  @P1 FMUL.FTZ R33, R33, R37 ;  /* 0x0000002521211220 */ /* 0x000fe20000410000 */
[----:B------:R-:W-:Y:S01]  /*2bde0*/  @P2 FMUL.FTZ R34, R34, R38 ;  /* 0x0000002622222220 */ /* 0x000fe20000410000 */
[----:B------:R-:W-:-:S05]  /*2bdf0*/  @P3 FMUL.FTZ R35, R35, R39 ;  /* 0x0000002723233220 */ /* 0x000fca0000410000 */
[----:B------:R1:W-:Y:S02]  /*2be00*/  STG.E.128 desc[UR36][R12.64], R32 ;  /* 0x000000200c007986 */ /* 0x0003e4000c101d24 */
.L_x_1706:
[C---:B01---5:R-:W-:Y:S01]  /*2be10*/  FFMA.FTZ R12, R0.reuse, R32, RZ ;  /* 0x00000020000c7223 */ /* 0x063fe200000100ff */
[C---:B------:R-:W-:Y:S01]  /*2be20*/  FFMA.FTZ R13, R0.reuse, R33, RZ ;  /* 0x00000021000d7223 */ /* 0x040fe200000100ff */
[C---:B------:R-:W-:Y:S01]  /*2be30*/  FFMA.FTZ R14, R0.reuse, R34, RZ ;  /* 0x00000022000e7223 */ /* 0x040fe200000100ff */
[----:B------:R-:W-:Y:S01]  /*2be40*/  FFMA.FTZ R15, R0, R35, RZ ;  /* 0x00000023000f7223 */ /* 0x000fe200000100ff */
[----:B------:R-:W-:-:S07]  /*2be50*/  IMAD.MOV.U32 R0, RZ, RZ, R22 ;  /* 0x000000ffff007224 */ /* 0x000fce00078e0016 */
.L_x_1705:
[----:B--2-4-:R-:W-:Y:S05]  /*2be60*/  BSYNC.RECONVERGENT B2 ;  /* 0x0000000000027941 */ /* 0x014fea0003800200 */
.L_x_1704:
[----:B------:R-:W-:-:S13]  /*2be70*/  ISETP.GE.U32.AND P0, PT, R23, 0x4, PT ;  /* 0x000000041700780c */ /* 0x000fda0003f06070 */
[----:B------:R-:W-:Y:S05]  /*2be80*/  @!P0 BRA `(.L_x_1703) ;  /* 0x0000000400348947 */ /* 0x000fea0003800000 */
[----:B------:R-:W-:Y:S01]  /*2be90*/  USHF.L.U32 UR5, UR74, 0x2, URZ ;  /* 0x000000024a057899 */ /* 0x000fe200080006ff */
[----:B------:R-:W-:Y:S01]  /*2bea0*/  ISETP.NE.AND P0, PT, R44, RZ, PT ;  /* 0x000000ff2c00720c */ /* 0x000fe20003f05270 */
[----:B------:R-:W-:-:S04]  /*2beb0*/  IMAD R33, R0, 0xe0, RZ ;  /* 0x000000e000217824 */ /* 0x000fc800078e02ff */
[----:B------:R-:W-:-:S04]  /*2bec0*/  LEA R22, R0, -UR5, 0x2 ;  /* 0x8000000500167c11 */ /* 0x000fc8000f8e10ff */
[----:B------:R-:W-:-:S07]  /*2bed0*/  IADD3 R31, PT, PT, R22, 0x10, R49 ;  /* 0x00000010161f7810 */ /* 0x000fce0007ffe031 */
.L_x_1710:
[----:B------:R-:W-:Y:S02]  /*2bee0*/  IADD3 R22, P1, PT, R3, R0, RZ ;  /* 0x0000000003167210 */ /* 0x000fe40007f3e0ff */
[----:B-----5:R-:W-:-:S03]  /*2bef0*/  ISETP.NE.AND P4, PT, R2, RZ, PT ;  /* 0x000000ff0200720c */ /* 0x020fc60003f85270 */
[----:B------:R-:W-:Y:S01]  /*2bf00*/  IMAD.X R23, RZ, RZ, R6, P1 ;  /* 0x000000ffff177224 */ /* 0x000fe200008e0606 */
[----:B------:R-:W-:-:S04]  /*2bf10*/  LEA R26, P1, R22, UR10, 0x2 ;  /* 0x0000000a161a7c11 */ /* 0x000fc8000f8210ff */
[----:B------:R-:W-:-:S05]  /*2bf20*/  LEA.HI.X R27, R22, UR11, R23, 0x2, P1 ;  /* 0x0000000b161b7c11 */ /* 0x000fca00088f1417 */
[----:B------:R-:W2:Y:S02]  /*2bf30*/  LDG.E R22, desc[UR36][R26.64] ;  /* 0x000000241a167981 */ /* 0x000ea4000c1e1900 */
[----:B--2---:R-:W-:-:S04]  /*2bf40*/  IMAD R23, R30, R22, R33 ;  /* 0x000000161e177224 */ /* 0x004fc800078e0221 */
[----:B------:R-:W-:-:S05]  /*2bf50*/  IMAD.WIDE R22, R23, 0x4, R18 ;  /* 0x0000000417167825 */ /* 0x000fca00078e0212 */
[----:B------:R0:W5:Y:S01]  /*2bf60*/  LDG.E.128 R36, desc[UR36][R22.64] ;  /* 0x0000002416247981 */ /* 0x000162000c1e1d00 */
[----:B------:R-:W-:Y:S04]  /*2bf70*/  BSSY.RECONVERGENT B2, `(.L_x_1707) ;  /* 0x0000014000027945 */ /* 0x000fe80003800200 */
[----:B------:R-:W-:Y:S05]  /*2bf80*/  @P0 BRA `(.L_x_1708) ;  /* 0x0000000000480947 */ /* 0x000fea0003800000 */
[----:B------:R-:W-:Y:S01]  /*2bf90*/  VOTEU.ANY UP0, P4 ;  /* 0x0000000000ff7886 */ /* 0x000fe20002000100 */
[----:B------:R-:W-:Y:S01]  /*2bfa0*/  PLOP3.LUT P0, PT, PT, PT, UP0, 0x80, 0x8 ;  /* 0x000000000008781c */ /* 0x000fe20003f0f008 */
[----:B------:R-:W1:-:S12]  /*2bfb0*/  LDS.128 R40, [R7] ;  /* 0x0000000007287984 */ /* 0x000e580000000c00 */
[----:B------:R-:W2:Y:S01]  /*2bfc0*/  @P0 LDG.E.128 R44, desc[UR36][R24.64] ;  /* 0x00000024182c0981 */ /* 0x000ea2000c1e1d00 */
[----:B------:R-:W-:Y:S01]  /*2bfd0*/  PLOP3.LUT P0, PT, PT, PT, UP0, 0x80, 0x8 ;  /* 0x000000000008781c */ /* 0x000fe20003f0f008 */
[----:B0-----:R-:W-:Y:S01]  /*2bfe0*/  IMAD.WIDE.U32 R22, R33, 0x4, R16 ;  /* 0x0000000421167825 */ /* 0x001fe200078e0010 */
[----:B------:R-:W-:Y:S02]  /*2bff0*/  PLOP3.LUT P1, PT, PT, PT, UP0, 0x80, 0x8 ;  /* 0x000000000008781c */ /* 0x000fe40003f2f008 */
[----:B------:R-:W-:Y:S02]  /*2c000*/  PLOP3.LUT P2, PT, PT, PT, UP0, 0x80, 0x8 ;  /* 0x000000000008781c */ /* 0x000fe40003f4f008 */
[----:B------:R-:W-:Y:S01]  /*2c010*/  PLOP3.LUT P3, PT, PT, PT, UP0, 0x80, 0x8 ;  /* 0x000000000008781c */ /* 0x000fe20003f6f008 */
[----:B-1---5:R-:W-:Y:S01]  /*2c020*/  FADD.FTZ R36, R36, R40 ;  /* 0x0000002824247221 */ /* 0x022fe20000010000 */
[----:B------:R-:W-:Y:S01]  /*2c030*/  FADD.FTZ R37, R37, R41 ;  /* 0x0000002925257221 */ /* 0x000fe20000010000 */
[----:B------:R-:W-:Y:S01]  /*2c040*/  FADD.FTZ R38, R38, R42 ;  /* 0x0000002a26267221 */ /* 0x000fe20000010000 */
[----:B------:R-:W-:-:S03]  /*2c050*/  FADD.FTZ R39, R39, R43 ;  /* 0x0000002b27277221 */ /* 0x000fc60000010000 */
[----:B--2---:R-:W-:Y:S02]  /*2c060*/  @P0 FMUL.FTZ R36, R36, R44 ;  /* 0x0000002c24240220 */ /* 0x004fe40000410000 */
[----:B------:R-:W-:Y:S02]  /*2c070*/  @P1 FMUL.FTZ R37, R37, R45 ;  /* 0x0000002d25251220 */ /* 0x000fe40000410000 */
[----:B------:R-:W-:Y:S02]  /*2c080*/  @P2 FMUL.FTZ R38, R38, R46 ;  /* 0x0000002e26262220 */ /* 0x000fe40000410000 */
[----:B------:R-:W-:-:S05]  /*2c090*/  @P3 FMUL.FTZ R39, R39, R47 ;  /* 0x0000002f27273220 */ /* 0x000fca0000410000 */
[----:B------:R1:W-:Y:S02]  /*2c0a0*/  STG.E.128 desc[UR36][R22.64], R36 ;  /* 0x0000002416007986 */ /* 0x0003e4000c101d24 */
.L_x_1708:
[----:B------:R-:W-:Y:S05]  /*2c0b0*/  BSYNC.RECONVERGENT B2 ;  /* 0x0000000000027941 */ /* 0x000fea0003800200 */
.L_x_1707:
[----:B------:R-:W0:Y:S04]  /*2c0c0*/  LDG.E R26, desc[UR36][R26.64+0x10] ;  /* 0x000010241a1a7981 */ /* 0x000e28000c1e1900 */
[----:B------:R-:W3:Y:S01]  /*2c0d0*/  LDS R35, [R31+-0x10] ;  /* 0xfffff0001f237984 */ /* 0x000ee20000000800 */
[----:B------:R-:W-:Y:S02]  /*2c0e0*/  IMAD.U32 R44, RZ, RZ, UR13 ;  /* 0x0000000dff2c7e24 */ /* 0x000fe4000f8e00ff */
[----:B01----:R-:W-:-:S04]  /*2c0f0*/  IMAD R22, R30, R26, R33 ;  /* 0x0000001a1e167224 */ /* 0x003fc800078e0221 */
[----:B------:R-:W-:-:S04]  /*2c100*/  VIADD R23, R22, 0x380 ;  /* 0x0000038016177836 */ /* 0x000fc80000000000 */
[----:B------:R-:W-:-:S05]  /*2c110*/  IMAD.WIDE R22, R23, 0x4, R18 ;  /* 0x0000000417167825 */ /* 0x000fca00078e0212 */
[----:B------:R0:W5:Y:S01]  /*2c120*/  LDG.E.128 R40, desc[UR36][R22.64] ;  /* 0x0000002416287981 */ /* 0x000162000c1e1d00 */
[----:B------:R-:W-:Y:S01]  /*2c130*/  ISETP.NE.AND P0, PT, R44, RZ, PT ;  /* 0x000000ff2c00720c */ /* 0x000fe20003f05270 */
[C---:B---3-5:R-:W-:Y:S01]  /*2c140*/  FFMA.FTZ R32, R35.reuse, R37, R13 ;  /* 0x0000002523207223 */ /* 0x068fe2000001000d */
[C---:B------:R-:W-:Y:S01]  /*2c150*/  FFMA.FTZ R36, R35.reuse, R36, R12 ;  /* 0x0000002423247223 */ /* 0x040fe2000001000c */
[C---:B------:R-:W-:Y:S01]  /*2c160*/  FFMA.FTZ R37, R35.reuse, R38, R14 ;  /* 0x0000002623257223 */ /* 0x040fe2000001000e */
[----:B------:R-:W-:-:S09]  /*2c170*/  FFMA.FTZ R26, R35, R39, R15 ;  /* 0x00000027231a7223 */ /* 0x000fd2000001000f */
[----:B0-----:R-:W-:Y:S05]  /*2c180*/  @P0 BRA `(.L_x_1709) ;  /* 0x00000000004c0947 */ /* 0x001fea0003800000 */
[----:B------:R-:W-:Y:S01]  /*2c190*/  VOTEU.ANY UP0, P4 ;  /* 0x0000000000ff7886 */ /* 0x000fe20002000100 */
[----:B------:R-:W-:Y:S01]  /*2c1a0*/  PLOP3.LUT P1, PT, PT, PT, UP0, 0x80, 0x8 ;  /* 0x000000000008781c */ /* 0x000fe20003f2f008 */
[----:B------:R-:W0:-:S12]  /*2c1b0*/  LDS.128 R52, [R7] ;  /* 0x0000000007347984 */ /* 0x000e180000000c00 */
[----:B------:R-:W2:Y:S01]  /*2c1c0*/  @P1 LDG.E.128 R12, desc[UR36][R24.64] ;  /* 0x00000024180c1981 */ /* 0x000ea2000c1e1d00 */
[----:B------:R-:W-:Y:S02]  /*2c1d0*/  PLOP3.LUT P1, PT, PT, PT, UP0, 0x80, 0x8 ;  /* 0x000000000008781c */ /* 0x000fe40003f2f008 */
[----:B------:R-:W-:Y:S02]  /*2c1e0*/  PLOP3.LUT P2, PT, PT, PT, UP0, 0x80, 0x8 ;  /* 0x000000000008781c */ /* 0x000fe40003f4f008 */
[----:B------:R-:W-:Y:S02]  /*2c1f0*/  PLOP3.LUT P3, PT, PT, PT, UP0, 0x80, 0x8 ;  /* 0x000000000008781c */ /* 0x000fe40003f6f008 */
[----:B------:R-:W-:Y:S02]  /*2c200*/  PLOP3.LUT P4, PT, PT, PT, UP0, 0x80, 0x8 ;  /* 0x000000000008781c */ /* 0x000fe40003f8f008 */
[----:B------:R-:W-:Y:S01]  /*2c210*/  IADD3 R23, PT, PT, R33, 0x380, RZ ;  /* 0x0000038021177810 */ /* 0x000fe20007ffe0ff */
[----:B0-----:R-:W-:Y:S01]  /*2c220*/  FADD.FTZ R40, R52, R40 ;  /* 0x0000002834287221 */ /* 0x001fe20000010000 */
[----:B------:R-:W-:Y:S01]  /*2c230*/  FADD.FTZ R41, R53, R41 ;  /* 0x0000002935297221 */ /* 0x000fe20000010000 */
[----:B------:R-:W-:Y:S01]  /*2c240*/  FADD.FTZ R42, R54, R42 ;  /* 0x0000002a362a7221 */ /* 0x000fe20000010000 */
[----:B------:R-:W-:Y:S01]  /*2c250*/  FADD.FTZ R43, R55, R43 ;  /* 0x0000002b372b7221 */ /* 0x000fe20000010000 */
[----:B--2---:R-:W-:-:S02]  /*2c260*/  @P1 FMUL.FTZ R40, R40, R12 ;  /* 0x0000000c28281220 */ /* 0x004fc40000410000 */
[----:B------:R-:W-:Y:S02]  /*2c270*/  @P2 FMUL.FTZ R41, R41, R13 ;  /* 0x0000000d29292220 */ /* 0x000fe40000410000 */
[----:B------:R-:W-:Y:S02]  /*2c280*/  @P3 FMUL.FTZ R42, R42, R14 ;  /* 0x0000000e2a2a3220 */ /* 0x000fe40000410000 */
[----:B------:R-:W-:Y:S01]  /*2c290*/  @P4 FMUL.FTZ R43, R43, R15 ;  /* 0x0000000f2b2b4220 */ /* 0x000fe20000410000 */
[----:B------:R-:W-:-:S05]  /*2c2a0*/  IMAD.WIDE.U32 R12, R23, 0x4, R16 ;  /* 0x00000004170c7825 */ /* 0x000fca00078e0010 */
[----:B------:R0:W-:Y:S02]  /*2c2b0*/  STG.E.128 desc[UR36][R12.64], R40 ;  /* 0x000000280c007986 */ /* 0x0001e4000c101d24 */
.L_x_1709:
[----:B------:R1:W0:Y:S01]  /*2c2c0*/  LDS R15, [R31] ;  /* 0x000000001f0f7984 */ /* 0x0002220000000800 */
[----:B------:R-:W-:Y:S02]  /*2c2d0*/  VIADD R0, R0, 0x8 ;  /* 0x0000000800007836 */ /* 0x000fe40000000000 */
[----:B------:R-:W-:-:S03]  /*2c2e0*/  VIADD R33, R33, 0x700 ;  /* 0x0000070021217836 */ /* 0x000fc60000000000 */
[----:B------:R-:W-:Y:S01]  /*2c2f0*/  ISETP.GE.AND P1, PT, R0, R21, PT ;  /* 0x000000150000720c */ /* 0x000fe20003f26270 */
[----:B-1----:R-:W-:Y:S02]  /*2c300*/  VIADD R31, R31, 0x20 ;  /* 0x000000201f1f7836 */ /* 0x002fe40000000000 */
[C---:B0-----:R-:W-:Y:S01]  /*2c310*/  FFMA.FTZ R12, R15.reuse, R40, R36 ;  /* 0x000000280f0c7223 */ /* 0x041fe20000010024 */
[C---:B------:R-:W-:Y:S01]  /*2c320*/  FFMA.FTZ R13, R15.reuse, R41, R32 ;  /* 0x000000290f0d7223 */ /* 0x040fe20000010020 */
[C---:B------:R-:W-:Y:S01]  /*2c330*/  FFMA.FTZ R14, R15.reuse, R42, R37 ;  /* 0x0000002a0f0e7223 */ /* 0x040fe20000010025 */
[----:B------:R-:W-:-:S07]  /*2c340*/  FFMA.FTZ R15, R15, R43, R26 ;  /* 0x0000002b0f0f7223 */ /* 0x000fce000001001a */
[----:B------:R-:W-:Y:S05]  /*2c350*/  @!P1 BRA `(.L_x_1710) ;  /* 0xfffffff800e09947 */ /* 0x000fea000383ffff */
.L_x_1703:
[----:B--2-4-:R-:W-:Y:S05]  /*2c360*/  BSYNC.RECONVERGENT B1 ;  /* 0x0000000000017941 */ /* 0x014fea0003800200 */
.L_x_1702:
[----:B------:R-:W-:Y:S01]  /*2c370*/  ISETP.GE.AND P0, PT, R28, UR40, PT ;  /* 0x000000281c007c0c */ /* 0x000fe2000bf06270 */
[----:B------:R-:W-:-:S12]  /*2c380*/  BSSY.RECONVERGENT B1, `(.L_x_1711) ;  /* 0x00000e2000017945 */ /* 0x000fd80003800200 */
[----:B------:R-:W-:Y:S05]  /*2c390*/  @P0 BRA `(.L_x_1712) ;  /* 0x0000000c00800947 */ /* 0x000fea0003800000 */
[----:B------:R-:W0:Y:S01]  /*2c3a0*/  LDCU UR5, c[0x0][0x3f8] ;  /* 0x00007f00ff0577ac */ /* 0x000e220008000800 */
[----:B------:R-:W-:Y:S01]  /*2c3b0*/  VIADD R31, R28, 0x4 ;  /* 0x000000041c1f7836 */ /* 0x000fe20000000000 */
[----:B------:R-:W1:Y:S01]  /*2c3c0*/  LDC R27, c[0x0][0x3f4] ;  /* 0x0000fd00ff1b7b82 */ /* 0x000e620000000800 */
[----:B------:R-:W-:Y:S01]  /*2c3d0*/  BSSY.RECONVERGENT B2, `(.L_x_1713) ;  /* 0x000004e000027945 */ /* 0x000fe20003800200 */
[----:B------:R-:W-:Y:S02]  /*2c3e0*/  ULOP3.LUT UR8, URZ, UR74, URZ, 0x33, !UPT ;  /* 0x0000004aff087292 */ /* 0x000fe4000f8e33ff */
[----:B------:R-:W-:-:S04]  /*2c3f0*/  VIMNMX R21, PT, PT, R31, UR40, !PT ;  /* 0x000000281f157c48 */ /* 0x000fc8000ffe0100 */
[----:B------:R-:W2:Y:S01]  /*2c400*/  LDC.64 R22, c[0x0][0x458] ;  /* 0x00011600ff167b82 */ /* 0x000ea20000000a00 */
[----:B------:R-:W-:-:S04]  /*2c410*/  IADD3 R21, PT, PT, -R20, UR8, R21 ;  /* 0x0000000814157c10 */ /* 0x000fc8000fffe115 */
[----:B------:R-:W-:Y:S01]  /*2c420*/  LOP3.LUT P0, RZ, R21, 0x4, RZ, 0xc0, !PT ;  /* 0x0000000415ff7812 */ /* 0x000fe2000780c0ff */
[----:B0-----:R-:W-:-:S06]  /*2c430*/  UIMAD UR7, UR39, UR5, UR9 ;  /* 0x00000005270772a4 */ /* 0x001fcc000f8e0209 */
[----:B------:R-:W-:Y:S01]  /*2c440*/  MOV R0, UR7 ;  /* 0x0000000700007c02 */ /* 0x000fe20008000f00 */
[----:B-1----:R-:W-:-:S04]  /*2c450*/  IMAD R30, R27, UR5, RZ ;  /* 0x000000051b1e7c24 */ /* 0x002fc8000f8e02ff */
[----:B------:R-:W-:Y:S02]  /*2c460*/  IMAD R25, R0, 0xe0, R5 ;  /* 0x000000e000197824 */ /* 0x000fe400078e0205 */
[----:B------:R-:W-:Y:S02]  /*2c470*/  IMAD.MOV.U32 R0, RZ, RZ, R28 ;  /* 0x000000ffff007224 */ /* 0x000fe400078e001c */
[----:B--2---:R-:W-:Y:S01]  /*2c480*/  IMAD.WIDE R22, R25, 0x4, R22 ;  /* 0x0000000419167825 */ /* 0x004fe200078e0216 */
[----:B------:R-:W-:Y:S06]  /*2c490*/  @P0 BRA `(.L_x_1714) ;  /* 0x0000000400040947 */ /* 0x000fec0003800000 */
[----:B------:R-:W-:Y:S01]  /*2c4a0*/  ISETP.GE.AND P0, PT, R28, R27, PT ;  /* 0x0000001b1c00720c */ /* 0x000fe20003f06270 */
[----:B------:R-:W-:-:S12]  /*2c4b0*/  IMAD.MOV.U32 R0, RZ, RZ, R31 ;  /* 0x000000ffff007224 */ /* 0x000fd800078e001f */
[----:B------:R-:W-:Y:S05]  /*2c4c0*/  @!P0 BRA `(.L_x_1714) ;  /* 0x0000000000f88947 */ /* 0x000fea0003800000 */
[----:B------:R-:W-:Y:S01]  /*2c4d0*/  IABS R33, R27 ;  /* 0x0000001b00217213 */ /* 0x000fe20000000000 */
[----:B------:R-:W0:Y:S01]  /*2c4e0*/  LDCU.64 UR14, c[0x0][0x3c8] ;  /* 0x00007900ff0e77ac */ /* 0x000e220008000a00 */
[----:B------:R-:W-:Y:S01]  /*2c4f0*/  MOV R24, RZ ;  /* 0x000000ff00187202 */ /* 0x000fe20000000f00 */
[----:B------:R-:W1:Y:S01]  /*2c500*/  LDS R29, [R29] ;  /* 0x000000001d1d7984 */ /* 0x000e620000000800 */
[----:B------:R-:W2:Y:S01]  /*2c510*/  I2F.RP R26, R33 ;  /* 0x00000021001a7306 */ /* 0x000ea20000209400 */
[----:B------:R-:W-:Y:S02]  /*2c520*/  ISETP.GE.AND P1, PT, R28, RZ, PT ;  /* 0x000000ff1c00720c */ /* 0x000fe40003f26270 */
[----:B------:R-:W-:-:S05]  /*2c530*/  ISETP.NE.AND P2, PT, R27, RZ, PT ;  /* 0x000000ff1b00720c */ /* 0x000fca0003f45270 */
[----:B--2---:R-:W3:Y:S02]  /*2c540*/  MUFU.RCP R26, R26 ;  /* 0x0000001a001a7308 */ /* 0x004ee40000001000 */
[----:B---3--:R-:W-:-:S06]  /*2c550*/  VIADD R32, R26, 0xffffffe ;  /* 0x0ffffffe1a207836 */ /* 0x008fcc0000000000 */
[----:B------:R-:W2:Y:S02]  /*2c560*/  F2I.FTZ.U32.TRUNC.NTZ R25, R32 ;  /* 0x0000002000197305 */ /* 0x000ea4000021f000 */
[----:B--2---:R-:W-:-:S04]  /*2c570*/  IMAD.MOV R0, RZ, RZ, -R25 ;  /* 0x000000ffff007224 */ /* 0x004fc800078e0a19 */
[----:B------:R-:W-:Y:S01]  /*2c580*/  IMAD R35, R0, R33, RZ ;  /* 0x0000002100237224 */ /* 0x000fe200078e02ff */
[----:B------:R-:W-:-:S03]  /*2c590*/  IABS R0, R28 ;  /* 0x0000001c00007213 */ /* 0x000fc60000000000 */
[----:B------:R-:W-:-:S04]  /*2c5a0*/  IMAD.HI.U32 R35, R25, R35, R24 ;  /* 0x0000002319237227 */ /* 0x000fc800078e0018 */
[----:B------:R-:W-:-:S04]  /*2c5b0*/  IMAD.MOV.U32 R24, RZ, RZ, R0 ;  /* 0x000000ffff187224 */ /* 0x000fc800078e0000 */
[----:B------:R-:W-:-:S04]  /*2c5c0*/  IMAD.HI.U32 R0, R35, R24, RZ ;  /* 0x0000001823007227 */ /* 0x000fc800078e00ff */
[----:B------:R-:W-:-:S04]  /*2c5d0*/  IMAD.MOV R25, RZ, RZ, -R0 ;  /* 0x000000ffff197224 */ /* 0x000fc800078e0a00 */
[----:B------:R-:W-:-:S05]  /*2c5e0*/  IMAD R0, R33, R25, R24 ;  /* 0x0000001921007224 */ /* 0x000fca00078e0218 */
[----:B------:R-:W-:-:S13]  /*2c5f0*/  ISETP.GT.U32.AND P0, PT, R33, R0, PT ;  /* 0x000000002100720c */ /* 0x000fda0003f04070 */
[----:B------:R-:W-:-:S05]  /*2c600*/  @!P0 IMAD.IADD R0, R0, 0x1, -R33 ;  /* 0x0000000100008824 */ /* 0x000fca00078e0a21 */
        /* <DEDUP_REMOVED lines=8> */
[----:B------:R-:W2:Y:S01]  /*2c690*/  LDG.E R27, desc[UR36][R26.64] ;  /* 0x000000241a1b7981 */ /* 0x000ea2000c1e1900 */
[----:B------:R-:W-:Y:S01]  /*2c6a0*/  ISETP.NE.AND P0, PT, R44, RZ, PT ;  /* 0x000000ff2c00720c */ /* 0x000fe20003f05270 */
[----:B--2---:R-:W-:-:S04]  /*2c6b0*/  IMAD R0, R30, R27, R0 ;  /* 0x0000001b1e007224 */ /* 0x004fc800078e0200 */
[----:B------:R-:W-:-:S04]  /*2c6c0*/  IMAD R25, R0, 0xe0, RZ ;  /* 0x000000e000197824 */ /* 0x000fc800078e02ff */
[----:B------:R-:W-:-:S05]  /*2c6d0*/  IMAD.WIDE R24, R25, 0x4, R18 ;  /* 0x0000000419187825 */ /* 0x000fca00078e0212 */
[----:B------:R0:W5:Y:S01]  /*2c6e0*/  LDG.E.128 R32, desc[UR36][R24.64] ;  /* 0x0000002418207981 */ /* 0x000162000c1e1d00 */
[----:B------:R-:W-:Y:S04]  /*2c6f0*/  BSSY.RECONVERGENT B3, `(.L_x_1715) ;  /* 0x0000016000037945 */ /* 0x000fe80003800200 */
[----:B-1----:R-:W-:Y:S05]  /*2c700*/  @P0 BRA `(.L_x_1716) ;  /* 0x0000000000500947 */ /* 0x002fea0003800000 */
[----:B-----5:R-:W-:Y:S01]  /*2c710*/  ISETP.NE.AND P3, PT, R2, RZ, PT ;  /* 0x000000ff0200720c */ /* 0x020fe20003f65270 */
[----:B------:R-:W1:-:S12]  /*2c720*/  LDS.128 R36, [R7] ;  /* 0x0000000007247984 */ /* 0x000e580000000c00 */
[----:B------:R-:W-:Y:S01]  /*2c730*/  VOTEU.ANY UP0, P3 ;  /* 0x0000000000ff7886 */ /* 0x000fe20001800100 */
[----:B------:R-:W-:-:S13]  /*2c740*/  PLOP3.LUT P0, PT, PT, PT, UP0, 0x80, 0x8 ;  /* 0x000000000008781c */ /* 0x000fda0003f0f008 */
[----:B0-----:R-:W2:Y:S01]  /*2c750*/  @P0 LDG.E.128 R24, desc[UR36][R22.64] ;  /* 0x0000002416180981 */ /* 0x001ea2000c1e1d00 */
[----:B------:R-:W-:Y:S02]  /*2c760*/  PLOP3.LUT P0, PT, PT, PT, UP0, 0x80, 0x8 ;  /* 0x000000000008781c */ /* 0x000fe40003f0f008 */
[----:B------:R-:W-:Y:S02]  /*2c770*/  PLOP3.LUT P1, PT, PT, PT, UP0, 0x80, 0x8 ;  /* 0x000000000008781c */ /* 0x000fe40003f2f008 */
[----:B------:R-:W-:Y:S02]  /*2c780*/  PLOP3.LUT P2, PT, PT, PT, UP0, 0x80, 0x8 ;  /* 0x000000000008781c */ /* 0x000fe40003f4f008 */
[----:B------:R-:W-:Y:S01]  /*2c790*/  PLOP3.LUT P3, PT, PT, PT, UP0, 0x80, 0x8 ;  /* 0x000000000008781c */ /* 0x000fe20003f6f008 */
[----:B-1----:R-:W-:Y:S01]  /*2c7a0*/  FADD.FTZ R32, R36, R32 ;  /* 0x0000002024207221 */ /* 0x002fe20000010000 */
[----:B------:R-:W-:Y:S01]  /*2c7b0*/  FADD.FTZ R33, R37, R33 ;  /* 0x0000002125217221 */ /* 0x000fe20000010000 */
[----:B------:R-:W-:Y:S01]  /*2c7c0*/  FADD.FTZ R34, R38, R34 ;  /* 0x0000002226227221 */ /* 0x000fe20000010000 */
[----:B------:R-:W-:Y:S01]  /*2c7d0*/  FADD.FTZ R35, R39, R35 ;  /* 0x0000002327237221 */ /* 0x000fe20000010000 */
[----:B------:R-:W-:-:S02]  /*2c7e0*/  IMAD R37, R28, 0xe0, RZ ;  /* 0x000000e01c257824 */ /* 0x000fc400078e02ff */
[----:B--2---:R-:W-:Y:S02]  /*2c7f0*/  @P0 FMUL.FTZ R32, R32, R24 ;  /* 0x0000001820200220 */ /* 0x004fe40000410000 */
[----:B------:R-:W-:Y:S02]  /*2c800*/  @P1 FMUL.FTZ R33, R33, R25 ;  /* 0x0000001921211220 */ /* 0x000fe40000410000 */
[----:B------:R-:W-:Y:S02]  /*2c810*/  @P2 FMUL.FTZ R34, R34, R26 ;  /* 0x0000001a22222220 */ /* 0x000fe40000410000 */
[----:B------:R-:W-:Y:S01]  /*2c820*/  @P3 FMUL.FTZ R35, R35, R27 ;  /* 0x0000001b23233220 */ /* 0x000fe20000410000 */
[----:B------:R-:W-:-:S05]  /*2c830*/  IMAD.WIDE.U32 R24, R37, 0x4, R16 ;  /* 0x0000000425187825 */ /* 0x000fca00078e0010 */
[----:B------:R1:W-:Y:S02]  /*2c840*/  STG.E.128 desc[UR36][R24.64], R32 ;  /* 0x0000002018007986 */ /* 0x0003e4000c101d24 */
.L_x_1716:
[----:B------:R-:W-:Y:S05]  /*2c850*/  BSYNC.RECONVERGENT B3 ;  /* 0x0000000000037941 */ /* 0x000fea0003800200 */
.L_x_1715:
[C---:B-----5:R-:W-:Y:S01]  /*2c860*/  FFMA.FTZ R12, R29.reuse, R32, R12 ;  /* 0x000000201d0c7223 */ /* 0x060fe2000001000c */
[C---:B------:R-:W-:Y:S01]  /*2c870*/  FFMA.FTZ R13, R29.reuse, R33, R13 ;  /* 0x000000211d0d7223 */ /* 0x040fe2000001000d */
[C---:B------:R-:W-:Y:S01]  /*2c880*/  FFMA.FTZ R14, R29.reuse, R34, R14 ;  /* 0x000000221d0e7223 */ /* 0x040fe2000001000e */
[----:B------:R-:W-:Y:S01]  /*2c890*/  FFMA.FTZ R15, R29, R35, R15 ;  /* 0x000000231d0f7223 */ /* 0x000fe2000001000f */
[----:B------:R-:W-:-:S07]  /*2c8a0*/  IMAD.MOV.U32 R0, RZ, RZ, R31 ;  /* 0x000000ffff007224 */ /* 0x000fce00078e001f */
.L_x_1714:
[----:B------:R-:W-:Y:S05]  /*2c8b0*/  BSYNC.RECONVERGENT B2 ;  /* 0x0000000000027941 */ /* 0x000fea0003800200 */
.L_x_1713:
[----:B------:R-:W-:-:S13]  /*2c8c0*/  ISETP.GE.U32.AND P0, PT, R21, 0x4, PT ;  /* 0x000000041500780c */ /* 0x000fda0003f06070 */
[----:B------:R-:W-:Y:S05]  /*2c8d0*/  @!P0 BRA `(.L_x_1712) ;  /* 0x0000000800308947 */ /* 0x000fea0003800000 */
[----:B------:R-:W-:Y:S01]  /*2c8e0*/  USHF.L.U32 UR5, UR74, 0x2, URZ ;  /* 0x000000024a057899 */ /* 0x000fe200080006ff */
[C---:B------:R-:W-:Y:S02]  /*2c8f0*/  VIADD R28, R0.reuse, 0x4 ;  /* 0x00000004001c7836 */ /* 0x040fe40000000000 */
[----:B------:R-:W-:-:S03]  /*2c900*/  IMAD R29, R0, 0xe0, RZ ;  /* 0x000000e0001d7824 */ /* 0x000fc600078e02ff */
[----:B------:R-:W-:-:S04]  /*2c910*/  LEA R21, R0, -UR5, 0x2 ;  /* 0x8000000500157c11 */ /* 0x000fc8000f8e10ff */
[----:B------:R-:W-:-:S07]  /*2c920*/  IADD3 R21, PT, PT, R21, 0x10, R49 ;  /* 0x0000001015157810 */ /* 0x000fce0007ffe031 */
.L_x_1723:
[----:B------:R-:W2:Y:S01]  /*2c930*/  LDC R41, c[0x0][0x3f4] ;  /* 0x0000fd00ff297b82 */ /* 0x000ea20000000800 */
[----:B------:R-:W-:Y:S01]  /*2c940*/  VIADD R26, R28, 0xfffffffc ;  /* 0xfffffffc1c1a7836 */ /* 0x000fe20000000000 */
[----:B------:R-:W-:Y:S04]  /*2c950*/  BSSY.RECONVERGENT B2, `(.L_x_1717) ;  /* 0x000003e000027945 */ /* 0x000fe80003800200 */
[----:B--2---:R-:W-:-:S13]  /*2c960*/  ISETP.GE.AND P0, PT, R26, R41, PT ;  /* 0x000000291a00720c */ /* 0x004fda0003f06270 */
[----:B0-----:R-:W-:Y:S05]  /*2c970*/  @!P0 BRA `(.L_x_1718) ;  /* 0x0000000000ec8947 */ /* 0x001fea0003800000 */
[----:B------:R-:W-:Y:S01]  /*2c980*/  IABS R27, R41 ;  /* 0x00000029001b7213 */ /* 0x000fe20000000000 */
[----:B01----:R-:W-:Y:S01]  /*2c990*/  IMAD.MOV.U32 R24, RZ, RZ, RZ ;  /* 0x000000ffff187224 */ /* 0x003fe200078e00ff */
[----:B------:R-:W-:Y:S01]  /*2c9a0*/  ISETP.GE.AND P1, PT, R26, RZ, PT ;  /* 0x000000ff1a00720c */ /* 0x000fe20003f26270 */
[----:B------:R-:W0:Y:S01]  /*2c9b0*/  LDCU.64 UR14, c[0x0][0x3c8] ;  /* 0x00007900ff0e77ac */ /* 0x000e220008000a00 */
[----:B------:R-:W1:Y:S01]  /*2c9c0*/  I2F.RP R31, R27 ;  /* 0x0000001b001f7306 */ /* 0x000e620000209400 */
[----:B------:R-:W-:Y:S01]  /*2c9d0*/  ISETP.NE.AND P2, PT, R41, RZ, PT ;  /* 0x000000ff2900720c */ /* 0x000fe20003f45270 */
[----:B------:R-:W2:Y:S06]  /*2c9e0*/  LDCU UR5, c[0x0][0x40c] ;  /* 0x00008180ff0577ac */ /* 0x000eac0008000800 */
[----:B-1----:R-:W3:Y:S02]  /*2c9f0*/  MUFU.RCP R31, R31 ;  /* 0x0000001f001f7308 */ /* 0x002ee40000001000 */
[----:B---3--:R-:W-:-:S02]  /*2ca00*/  IADD3 R32, PT, PT, R31, 0xffffffe, RZ ;  /* 0x0ffffffe1f207810 */ /* 0x008fc40007ffe0ff */
[----:B------:R1:W3:Y:S04]  /*2ca10*/  LDS R31, [R21+-0x10] ;  /* 0xfffff000151f7984 */ /* 0x0002e80000000800 */
[----:B------:R-:W4:Y:S02]  /*2ca20*/  F2I.FTZ.U32.TRUNC.NTZ R25, R32 ;  /* 0x0000002000197305 */ /* 0x000f24000021f000 */
[----:B----4-:R-:W-:-:S04]  /*2ca30*/  IMAD.MOV R0, RZ, RZ, -R25 ;  /* 0x000000ffff007224 */ /* 0x010fc800078e0a19 */
        /* <DEDUP_REMOVED lines=8> */
[----:B------:R-:W-:-:S04]  /*2cac0*/  @!P0 IADD3 R0, PT, PT, R0, -R27, RZ ;  /* 0x8000001b00008210 */ /* 0x000fc80007ffe0ff */
[----:B------:R-:W-:-:S13]  /*2cad0*/  ISETP.GT.U32.AND P0, PT, R27, R0, PT ;  /* 0x000000001b00720c */ /* 0x000fda0003f04070 */
[----:B------:R-:W-:-:S04]  /*2cae0*/  @!P0 IMAD.IADD R0, R0, 0x1, -R27 ;  /* 0x0000000100008824 */ /* 0x000fc800078e0a1b */
[----:B------:R-:W-:Y:S01]  /*2caf0*/  @!P1 IMAD.MOV R0, RZ, RZ, -R0 ;  /* 0x000000ffff009224 */ /* 0x000fe200078e0a00 */
[----:B------:R-:W-:-:S04]  /*2cb00*/  @!P2 LOP3.LUT R0, RZ, R41, RZ, 0x33, !PT ;  /* 0x00000029ff00a212 */ /* 0x000fc800078e33ff */
[----:B------:R-:W-:-:S05]  /*2cb10*/  IADD3 R24, P0, PT, R3, R0, RZ ;  /* 0x0000000003187210 */ /* 0x000fca0007f1e0ff */
[----:B------:R-:W-:Y:S01]  /*2cb20*/  IMAD.X R25, RZ, RZ, R6, P0 ;  /* 0x000000ffff197224 */ /* 0x000fe200000e0606 */
[----:B0-----:R-:W-:-:S04]  /*2cb30*/  LEA R26, P0, R24, UR14, 0x2 ;  /* 0x0000000e181a7c11 */ /* 0x001fc8000f8010ff */
[----:B------:R-:W-:-:S06]  /*2cb40*/  LEA.HI.X R27, R24, UR15, R25, 0x2, P0 ;  /* 0x0000000f181b7c11 */ /* 0x000fcc00080f1419 */
[----:B------:R-:W4:Y:S01]  /*2cb50*/  LDG.E R27, desc[UR36][R26.64] ;  /* 0x000000241a1b7981 */ /* 0x000f22000c1e1900 */
[----:B--2---:R-:W-:Y:S01]  /*2cb60*/  UISETP.NE.AND UP0, UPT, UR5, URZ, UPT ;  /* 0x000000ff0500728c */ /* 0x004fe2000bf05270 */
[----:B----4-:R-:W-:-:S04]  /*2cb70*/  IMAD R0, R30, R27, R0 ;  /* 0x0000001b1e007224 */ /* 0x010fc800078e0200 */
[----:B------:R-:W-:-:S04]  /*2cb80*/  IMAD R25, R0, 0xe0, RZ ;  /* 0x000000e000197824 */ /* 0x000fc800078e02ff */
[----:B------:R-:W-:-:S05]  /*2cb90*/  IMAD.WIDE R24, R25, 0x4, R18 ;  /* 0x0000000419187825 */ /* 0x000fca00078e0212 */
[----:B------:R1:W5:Y:S01]  /*2cba0*/  LDG.E.128 R32, desc[UR36][R24.64] ;  /* 0x0000002418207981 */ /* 0x000362000c1e1d00 */
[----:B---3--:R-:W-:Y:S05]  /*2cbb0*/  BRA.U UP0, `(.L_x_1719) ;  /* 0x00000001004c7547 */ /* 0x008fea000b800000 */
[----:B-----5:R-:W-:Y:S01]  /*2cbc0*/  ISETP.NE.AND P3, PT, R2, RZ, PT ;  /* 0x000000ff0200720c */ /* 0x020fe20003f65270 */
[----:B-1----:R-:W0:-:S12]  /*2cbd0*/  LDS.128 R24, [R7] ;  /* 0x0000000007187984 */ /* 0x002e180000000c00 */
        /* <DEDUP_REMOVED lines=11> */
[----:B------:R-:W-:-:S04]  /*2cc90*/  IMAD.WIDE.U32 R24, R29, 0x4, R16 ;  /* 0x000000041d187825 */ /* 0x000fc800078e0010 */
[----:B--2---:R-:W-:Y:S01]  /*2cca0*/  @P0 FMUL.FTZ R32, R32, R36 ;  /* 0x0000002420200220 */ /* 0x004fe20000410000 */
[----:B------:R-:W-:Y:S01]  /*2ccb0*/  @P1 FMUL.FTZ R33, R33, R37 ;  /* 0x0000002521211220 */ /* 0x000fe20000410000 */
[----:B------:R-:W-:Y:S02]  /*2ccc0*/  @P2 FMUL.FTZ R34, R34, R38 ;  /* 0x0000002622222220 */ /* 0x000fe40000410000 */
[----:B------:R-:W-:-:S05]  /*2ccd0*/  @P3 FMUL.FTZ R35, R35, R39 ;  /* 0x0000002723233220 */ /* 0x000fca0000410000 */
[----:B------:R0:W-:Y:S02]  /*2cce0*/  STG.E.128 desc[UR36][R24.64], R32 ;  /* 0x0000002018007986 */ /* 0x0001e4000c101d24 */
.L_x_1719:
[C---:B-----5:R-:W-:Y:S01]  /*2ccf0*/  FFMA.FTZ R12, R31.reuse, R32, R12 ;  /* 0x000000201f0c7223 */ /* 0x060fe2000001000c */
[C---:B------:R-:W-:Y:S01]  /*2cd00*/  FFMA.FTZ R13, R31.reuse, R33, R13 ;  /* 0x000000211f0d7223 */ /* 0x040fe2000001000d */
[C---:B------:R-:W-:Y:S01]  /*2cd10*/  FFMA.FTZ R14, R31.reuse, R34, R14 ;  /* 0x000000221f0e7223 */ /* 0x040fe2000001000e */
[----:B------:R-:W-:-:S07]  /*2cd20*/  FFMA.FTZ R15, R31, R35, R15 ;  /* 0x000000231f0f7223 */ /* 0x000fce000001000f */
.L_x_1718:
[----:B------:R-:W-:Y:S05]  /*2cd30*/  BSYNC.RECONVERGENT B2 ;  /* 0x0000000000027941 */ /* 0x000fea0003800200 */
.L_x_1717:
[----:B------:R-:W-:Y:S01]  /*2cd40*/  ISETP.GE.AND P0, PT, R28, R41, PT ;  /* 0x000000291c00720c */ /* 0x000fe20003f06270 */
[----:B------:R-:W-:-:S12]  /*2cd50*/  BSSY.RECONVERGENT B2, `(.L_x_1720) ;  /* 0x000003e000027945 */ /* 0x000fd80003800200 */
[----:B------:R-:W-:Y:S05]  /*2cd60*/  @!P0 BRA `(.L_x_1721) ;  /* 0x0000000000f08947 */ /* 0x000fea0003800000 */
[----:B------:R-:W-:Y:S01]  /*2cd70*/  IABS R27, R41 ;  /* 0x00000029001b7213 */ /* 0x000fe20000000000 */
[----:B01----:R-:W-:Y:S01]  /*2cd80*/  IMAD.MOV.U32 R24, RZ, RZ, RZ ;  /* 0x000000ffff187224 */ /* 0x003fe200078e00ff */
[----:B------:R-:W-:Y:S01]  /*2cd90*/  ISETP.GE.AND P1, PT, R28, RZ, PT ;  /* 0x000000ff1c00720c */ /* 0x000fe20003f26270 */
[----:B------:R-:W0:Y:S01]  /*2cda0*/  LDCU.64 UR14, c[0x0][0x3c8] ;  /* 0x00007900ff0e77ac */ /* 0x000e220008000a00 */
[----:B------:R-:W1:Y:S01]  /*2cdb0*/  I2F.RP R26, R27 ;  /* 0x0000001b001a7306 */ /* 0x000e620000209400 */
[----:B------:R-:W-:Y:S01]  /*2cdc0*/  ISETP.NE.AND P2, PT, R41, RZ, PT ;  /* 0x000000ff2900720c */ /* 0x000fe20003f45270 */
[----:B------:R2:W4:Y:S01]  /*2cdd0*/  LDS R37, [R21] ;  /* 0x0000000015257984 */ /* 0x0005220000000800 */
[----:B------:R-:W3:Y:S05]  /*2cde0*/  LDCU UR5, c[0x0][0x40c] ;  /* 0x00008180ff0577ac */ /* 0x000eea0008000800 */
[----:B-1----:R-:W1:Y:S02]  /*2cdf0*/  MUFU.RCP R26, R26 ;  /* 0x0000001a001a7308 */ /* 0x002e640000001000 */
[----:B-1----:R-:W-:-:S06]  /*2ce00*/  VIADD R31, R26, 0xffffffe ;  /* 0x0ffffffe1a1f7836 */ /* 0x002fcc0000000000 */
[----:B------:R-:W1:Y:S02]  /*2ce10*/  F2I.FTZ.U32.TRUNC.NTZ R25, R31 ;  /* 0x0000001f00197305 */ /* 0x000e64000021f000 */
[----:B-1----:R-:W-:-:S05]  /*2ce20*/  IADD3 R0, PT, PT, RZ, -R25, RZ ;  /* 0x80000019ff007210 */ /* 0x002fca0007ffe0ff */
        /* <DEDUP_REMOVED lines=10> */
[----:B------:R-:W-:-:S05]  /*2ced0*/  @!P0 IADD3 R0, PT, PT, R0, -R27, RZ ;  /* 0x8000001b00008210 */ /* 0x000fca0007ffe0ff */
[----:B------:R-:W-:Y:S01]  /*2cee0*/  @!P1 IMAD.MOV R0, RZ, RZ, -R0 ;  /* 0x000000ffff009224 */ /* 0x000fe200078e0a00 */
[----:B------:R-:W-:-:S04]  /*2cef0*/  @!P2 LOP3.LUT R0, RZ, R41, RZ, 0x33, !PT ;  /* 0x00000029ff00a212 */ /* 0x000fc800078e33ff */
[----:B------:R-:W-:-:S05]  /*2cf00*/  IADD3 R24, P0, PT, R3, R0, RZ ;  /* 0x0000000003187210 */ /* 0x000fca0007f1e0ff */
[----:B------:R-:W-:Y:S01]  /*2cf10*/  IMAD.X R25, RZ, RZ, R6, P0 ;  /* 0x000000ffff197224 */ /* 0x000fe200000e0606 */
[----:B0-----:R-:W-:-:S04]  /*2cf20*/  LEA R26, P0, R24, UR14, 0x2 ;  /* 0x0000000e181a7c11 */ /* 0x001fc8000f8010ff */
[----:B------:R-:W-:-:S06]  /*2cf30*/  LEA.HI.X R27, R24, UR15, R25, 0x2, P0 ;  /* 0x0000000f181b7c11 */ /* 0x000fcc00080f1419 */
[----:B------:R-:W2:Y:S01]  /*2cf40*/  LDG.E R27, desc[UR36][R26.64] ;  /* 0x000000241a1b7981 */ /* 0x000ea2000c1e1900 */
[----:B---3--:R-:W-:Y:S01]  /*2cf50*/  UISETP.NE.AND UP0, UPT, UR5, URZ, UPT ;  /* 0x000000ff0500728c */ /* 0x008fe2000bf05270 */
[----:B--2---:R-:W-:-:S04]  /*2cf60*/  IMAD R0, R30, R27, R0 ;  /* 0x0000001b1e007224 */ /* 0x004fc800078e0200 */
[----:B------:R-:W-:-:S04]  /*2cf70*/  IMAD R25, R0, 0xe0, RZ ;  /* 0x000000e000197824 */ /* 0x000fc800078e02ff */
[----:B------:R-:W-:-:S05]  /*2cf80*/  IMAD.WIDE R24, R25, 0x4, R18 ;  /* 0x0000000419187825 */ /* 0x000fca00078e0212 */
[----:B------:R0:W5:Y:S01]  /*2cf90*/  LDG.E.128 R32, desc[UR36][R24.64] ;  /* 0x0000002418207981 */ /* 0x000162000c1e1d00 */
[----:B----4-:R-:W-:Y:S05]  /*2cfa0*/  BRA.U UP0, `(.L_x_1722) ;  /* 0x0000000100507547 */ /* 0x010fea000b800000 */
[----:B-----5:R-:W-:Y:S01]  /*2cfb0*/  ISETP.NE.AND P3, PT, R2, RZ, PT ;  /* 0x000000ff0200720c */ /* 0x020fe20003f65270 */
[----:B------:R-:W1:-:S12]  /*2cfc0*/  LDS.128 R40, [R7] ;  /* 0x0000000007287984 */ /* 0x000e580000000c00 */
[----:B------:R-:W-:Y:S01]  /*2cfd0*/  VOTEU.ANY UP0, P3 ;  /* 0x0000000000ff7886 */ /* 0x000fe20001800100 */
[----:B------:R-:W-:-:S13]  /*2cfe0*/  PLOP3.LUT P0, PT, PT, PT, UP0, 0x80, 0x8 ;  /* 0x000000000008781c */ /* 0x000fda0003f0f008 */
[----:B0-----:R-:W2:Y:S01]  /*2cff0*/  @P0 LDG.E.128 R24, desc[UR36][R22.64] ;  /* 0x0000002416180981 */ /* 0x001ea2000c1e1d00 */
[----:B------:R-:W-:Y:S01]  /*2d000*/  PLOP3.LUT P0, PT, PT, PT, UP0, 0x80, 0x8 ;  /* 0x000000000008781c */ /* 0x000fe20003f0f008 */
[----:B------:R-:W-:Y:S01]  /*2d010*/  VIADD R31, R29, 0x380 ;  /* 0x000003801d1f7836 */ /* 0x000fe20000000000 */
[----:B------:R-:W-:Y:S02]  /*2d020*/  PLOP3.LUT P1, PT, PT, PT, UP0, 0x80, 0x8 ;  /* 0x000000000008781c */ /* 0x000fe40003f2f008 */
[----:B------:R-:W-:Y:S02]  /*2d030*/  PLOP3.LUT P2, PT, PT, PT, UP0, 0x80, 0x8 ;  /* 0x000000000008781c */ /* 0x000fe40003f4f008 */
[----:B------:R-:W-:Y:S01]  /*2d040*/  PLOP3.LUT P3, PT, PT, PT, UP0, 0x80, 0x8 ;  /* 0x000000000008781c */ /* 0x000fe20003f6f008 */
[----:B-1----:R-:W-:Y:S01]  /*2d050*/  FADD.FTZ R32, R40, R32 ;  /* 0x0000002028207221 */ /* 0x002fe20000010000 */
[----:B------:R-:W-:Y:S01]  /*2d060*/  FADD.FTZ R33, R41, R33 ;  /* 0x0000002129217221 */ /* 0x000fe20000010000 */
[----:B------:R-:W-:Y:S01]  /*2d070*/  FADD.FTZ R34, R42, R34 ;  /* 0x000000222a227221 */ /* 0x000fe20000010000 */
[----:B------:R-:W-:-:S03]  /*2d080*/  FADD.FTZ R35, R43, R35 ;  /* 0x000000232b237221 */ /* 0x000fc60000010000 */
[----:B--2---:R-:W-:Y:S02]  /*2d090*/  @P0 FMUL.FTZ R32, R32, R24 ;  /* 0x0000001820200220 */ /* 0x004fe40000410000 */
[----:B------:R-:W-:Y:S02]  /*2d0a0*/  @P1 FMUL.FTZ R33, R33, R25 ;  /* 0x0000001921211220 */ /* 0x000fe40000410000 */
[----:B------:R-:W-:Y:S02]  /*2d0b0*/  @P2 FMUL.FTZ R34, R34, R26 ;  /* 0x0000001a22222220 */ /* 0x000fe40000410000 */
[----:B------:R-:W-:Y:S01]  /*2d0c0*/  @P3 FMUL.FTZ R35, R35, R27 ;  /* 0x0000001b23233220 */ /* 0x000fe20000410000 */
[----:B------:R-:W-:-:S05]  /*2d0d0*/  IMAD.WIDE.U32 R24, R31, 0x4, R16 ;  /* 0x000000041f187825 */ /* 0x000fca00078e0010 */
[----:B------:R1:W-:Y:S02]  /*2d0e0*/  STG.E.128 desc[UR36][R24.64], R32 ;  /* 0x0000002018007986 */ /* 0x0003e4000c101d24 */
.L_x_1722:
[C---:B-----5:R-:W-:Y:S01]  /*2d0f0*/  FFMA.FTZ R12, R37.reuse, R32, R12 ;  /* 0x00000020250c7223 */ /* 0x060fe2000001000c */
[C---:B------:R-:W-:Y:S01]  /*2d100*/  FFMA.FTZ R13, R37.reuse, R33, R13 ;  /* 0x00000021250d7223 */ /* 0x040fe2000001000d */
[C---:B------:R-:W-:Y:S01]  /*2d110*/  FFMA.FTZ R14, R37.reuse, R34, R14 ;  /* 0x00000022250e7223 */ /* 0x040fe2000001000e */
[----:B------:R-:W-:-:S07]  /*2d120*/  FFMA.FTZ R15, R37, R35, R15 ;  /* 0x00000023250f7223 */ /* 0x000fce000001000f */
.L_x_1721:
[----:B------:R-:W-:Y:S05]  /*2d130*/  BSYNC.RECONVERGENT B2 ;  /* 0x0000000000027941 */ /* 0x000fea0003800200 */
.L_x_1720:
[C---:B------:R-:W-:Y:S01]  /*2d140*/  VIADD R0, R28.reuse, 0x4 ;  /* 0x000000041c007836 */ /* 0x040fe20000000000 */
[----:B------:R-:W-:Y:S01]  /*2d150*/  IADD3 R28, PT, PT, R28, 0x8, RZ ;  /* 0x000000081c1c7810 */ /* 0x000fe20007ffe0ff */
[----:B------:R-:W-:Y:S02]  /*2d160*/  VIADD R29, R29, 0x700 ;  /* 0x000007001d1d7836 */ /* 0x000fe40000000000 */
[----:B-1----:R-:W-:Y:S01]  /*2d170*/  VIADD R21, R21, 0x20 ;  /* 0x0000002015157836 */ /* 0x002fe20000000000 */
[----:B------:R-:W-:-:S13]  /*2d180*/  ISETP.GE.AND P0, PT, R0, UR40, PT ;  /* 0x0000002800007c0c */ /* 0x000fda000bf06270 */
[----:B------:R-:W-:Y:S05]  /*2d190*/  @!P0 BRA `(.L_x_1723) ;  /* 0xfffffff400e48947 */ /* 0x000fea000383ffff */
.L_x_1712:
[----:B------:R-:W-:Y:S05]  /*2d1a0*/  BSYNC.RECONVERGENT B1 ;  /* 0x0000000000017941 */ /* 0x000fea0003800200 */
.L_x_1711:
[----:B------:R-:W-:-:S13]  /*2d1b0*/  ISETP.NE.AND P0, PT, R20, UR4, PT ;  /* 0x0000000414007c0c */ /* 0x000fda000bf05270 */
[----:B------:R-:W-:Y:S05]  /*2d1c0*/  @P0 BRA `(.L_x_1701) ;  /* 0x0000000000b80947 */ /* 0x000fea0003800000 */
[----:B------:R-:W-:Y:S02]  /*2d1d0*/  UMOV UR5, 0xe0 ;  /* 0x000000e000057882 */ /* 0x000fe40000000000 */
[----:B------:R-:W-:-:S06]  /*2d1e0*/  UIMAD UR5, UR41, UR5, -0xe0 ;  /* 0xffffff20290574a4 */ /* 0x000fcc000f8e0205 */
[----:B------:R-:W-:-:S04]  /*2d1f0*/  IMAD.U32 R3, RZ, RZ, UR5 ;  /* 0x00000005ff037e24 */ /* 0x000fc8000f8e00ff */
[----:B-----5:R-:W-:-:S05]  /*2d200*/  IMAD.WIDE R2, R3, 0x4, R16 ;  /* 0x0000000403027825 */ /* 0x020fca00078e0210 */
[----:B01----:R0:W5:Y:S01]  /*2d210*/  LDG.E.128 R24, desc[UR36][R2.64] ;  /* 0x0000002402187981 */ /* 0x003162000c1e1d00 */
[----:B------:R-:W1:Y:S01]  /*2d220*/  S2UR UR7, SR_CgaCtaId ;  /* 0x00000000000779c3 */ /* 0x000e620000008800 */
[----:B------:R-:W-:Y:S02]  /*2d230*/  UMOV UR5, 0x400 ;  /* 0x0000040000057882 */ /* 0x000fe40000000000 */
[----:B------:R-:W-:Y:S02]  /*2d240*/  UIADD3 UR8, UPT, UPT, UR5, 0x840, URZ ;  /* 0x0000084005087890 */ /* 0x000fe4000fffe0ff */
[----:B------:R-:W-:Y:S02]  /*2d250*/  UIADD3 UR5, UPT, UPT, UR41, -UR74, URZ ;  /* 0x8000004a29057290 */ /* 0x000fe4000fffe0ff */
[----:B-1----:R-:W-:-:S04]  /*2d260*/  ULEA UR7, UR7, UR8, 0x18 ;  /* 0x0000000807077291 */ /* 0x002fc8000f8ec0ff */
[----:B------:R-:W-:-:S09]  /*2d270*/  ULEA UR5, UR5, UR7, 0x2 ;  /* 0x0000000705057291 */ /* 0x000fd2000f8e10ff */
[----:B------:R-:W1:Y:S02]  /*2d280*/  LDS R7, [UR5+-0x4] ;  /* 0xfffffc05ff077984 */ /* 0x000e640008000800 */
[----:B------:R-:W2:Y:S02]  /*2d290*/  LDCU UR5, c[0x0][0x40c] ;  /* 0x00008180ff0577ac */ /* 0x000ea40008000800 */
[----:B--2---:R-:W-:-:S09]  /*2d2a0*/  UISETP.NE.AND UP0, UPT, UR5, URZ, UPT ;  /* 0x000000ff0500728c */ /* 0x004fd2000bf05270 */
[----:B0-----:R-:W-:Y:S05]  /*2d2b0*/  BRA.U UP0, `(.L_x_1724) ;  /* 0x00000001006c7547 */ /* 0x001fea000b800000 */
[----:B------:R-:W2:Y:S01]  /*2d2c0*/  LDL R0, [R1+0x78c] ;  /* 0x00078c0001007983 */ /* 0x000ea20000100800 */
[----:B------:R-:W0:Y:S02]  /*2d2d0*/  LDCU.64 UR14, c[0x0][0x460] ;  /* 0x00008c00ff0e77ac */ /* 0x000e240008000a00 */
[----:B0-----:R-:W-:-:S04]  /*2d2e0*/  UISETP.NE.U32.AND UP0, UPT, UR14, URZ, UPT ;  /* 0x000000ff0e00728c */ /* 0x001fc8000bf05070 */
[----:B------:R-:W-:-:S06]  /*2d2f0*/  UISETP.NE.AND.EX UP0, UPT, UR15, URZ, UPT, UP0 ;  /* 0x000000ff0f00728c */ /* 0x000fcc000bf05300 */
[----:B------:R-:W-:-:S05]  /*2d300*/  PLOP3.LUT P0, PT, PT, PT, UP0, 0x80, 0x8 ;  /* 0x000000000008781c */ /* 0x000fca0003f0f008 */
[----:B------:R-:W0:Y:S01]  /*2d310*/  @UP0 LDCU UR5, c[0x0][0x3f8] ;  /* 0x00007f00ff0507ac */ /* 0x000e220008000800 */
[----:B------:R-:W4:Y:S01]  /*2d320*/  @UP0 LDCU.64 UR14, c[0x0][0x458] ;  /* 0x00008b00ff0e07ac */ /* 0x000f220008000a00 */
[----:B0-----:R-:W-:Y:S01]  /*2d330*/  @UP0 UIMAD UR5, UR39, UR5, UR9 ;  /* 0x00000005270502a4 */ /* 0x001fe2000f8e0209 */
[----:B----4-:R-:W-:Y:S01]  /*2d340*/  MOV R2, UR14 ;  /* 0x0000000e00027c02 */ /* 0x010fe20008000f00 */
[----:B------:R-:W-:Y:S01]  /*2d350*/  IMAD.U32 R3, RZ, RZ, UR15 ;  /* 0x0000000fff037e24 */ /* 0x000fe2000f8e00ff */
[----:B--2---:R-:W-:-:S03]  /*2d360*/  R2UR UR7, R0 ;  /* 0x00000000000772ca */ /* 0x004fc600000e0000 */
[----:B------:R-:W-:-:S04]  /*2d370*/  IMAD.U32 R0, RZ, RZ, UR5 ;  /* 0x00000005ff007e24 */ /* 0x000fc8000f8e00ff */
[----:B------:R-:W-:-:S04]  /*2d380*/  @P0 IMAD R19, R0, 0xe0, R5 ;  /* 0x000000e000130824 */ /* 0x000fc800078e0205 */
[----:B------:R-:W-:-:S05]  /*2d390*/  @P0 IMAD.WIDE R2, R19, 0x4, R2 ;  /* 0x0000000413020825 */ /* 0x000fca00078e0202 */
[----:B------:R-:W2:Y:S01]  /*2d3a0*/  @P0 LDG.E.128 R28, desc[UR36][R2.64] ;  /* 0x00000024021c0981 */ /* 0x000ea2000c1e1d00 */
[----:B------:R-:W-:Y:S01]  /*2d3b0*/  UIMAD UR5, UR7, 0xe0, URZ ;  /* 0x000000e0070578a4 */ /* 0x000fe2000f8e02ff */
[----:B-----5:R-:W-:Y:S01]  /*2d3c0*/  FADD.FTZ R24, R24, R8 ;  /* 0x0000000818187221 */ /* 0x020fe20000010000 */
[----:B------:R-:W-:Y:S01]  /*2d3d0*/  FADD.FTZ R25, R25, R9 ;  /* 0x0000000919197221 */ /* 0x000fe20000010000 */
[----:B------:R-:W-:Y:S01]  /*2d3e0*/  FADD.FTZ R26, R26, R10 ;  /* 0x0000000a1a1a7221 */ /* 0x000fe20000010000 */
[----:B------:R-:W-:Y:S02]  /*2d3f0*/  FADD.FTZ R27, R27, R11 ;  /* 0x0000000b1b1b7221 */ /* 0x000fe40000010000 */
[----:B------:R-:W-:-:S04]  /*2d400*/  IMAD.U32 R19, RZ, RZ, UR5 ;  /* 0x00000005ff137e24 */ /* 0x000fc8000f8e00ff */
[----:B------:R-:W-:-:S04]  /*2d410*/  IMAD.WIDE R16, R19, 0x4, R16 ;  /* 0x0000000413107825 */ /* 0x000fc800078e0210 */
[----:B--2---:R-:W-:Y:S01]  /*2d420*/  @P0 FMUL.FTZ R24, R24, R28 ;  /* 0x0000001c18180220 */ /* 0x004fe20000410000 */
[----:B------:R-:W-:Y:S01]  /*2d430*/  @P0 FMUL.FTZ R25, R25, R29 ;  /* 0x0000001d19190220 */ /* 0x000fe20000410000 */
[----:B------:R-:W-:Y:S01]  /*2d440*/  @P0 FMUL.FTZ R26, R26, R30 ;  /* 0x0000001e1a1a0220 */ /* 0x000fe20000410000 */
[----:B------:R-:W-:-:S05]  /*2d450*/  @P0 FMUL.FTZ R27, R27, R31 ;  /* 0x0000001f1b1b0220 */ /* 0x000fca0000410000 */
[----:B------:R0:W-:Y:S02]  /*2d460*/  STG.E.128 desc[UR36][R16.64], R24 ;  /* 0x0000001810007986 */ /* 0x0001e4000c101d24 */
.L_x_1724:
[C---:B-1---5:R-:W-:Y:S01]  /*2d470*/  FFMA.FTZ R12, R7.reuse, R24, R12 ;  /* 0x00000018070c7223 */ /* 0x062fe2000001000c */
[C---:B------:R-:W-:Y:S01]  /*2d480*/  FFMA.FTZ R13, R7.reuse, R25, R13 ;  /* 0x00000019070d7223 */ /* 0x040fe2000001000d */
[C---:B------:R-:W-:Y:S01]  /*2d490*/  FFMA.FTZ R14, R7.reuse, R26, R14 ;  /* 0x0000001a070e7223 */ /* 0x040fe2000001000e */
[----:B------:R-:W-:-:S07]  /*2d4a0*/  FFMA.FTZ R15, R7, R27, R15 ;  /* 0x0000001b070f7223 */ /* 0x000fce000001000f */
.L_x_1701:
[----:B--2-4-:R-:W-:Y:S05]  /*2d4b0*/  BSYNC.RECONVERGENT B0 ;  /* 0x0000000000007941 */ /* 0x014fea0003800200 */
.L_x_1700:
[----:B------:R-:W-:Y:S01]  /*2d4c0*/  BAR.SYNC.DEFER_BLOCKING 0x0 ;  /* 0x0000000000007b1d */ /* 0x000fe20000010000 */
[----:B------:R-:W-:-:S13]  /*2d4d0*/  ISETP.GT.U32.AND P0, PT, R5, 0xdf, PT ;  /* 0x000000df0500780c */ /* 0x000fda0003f04070 */
[----:B------:R-:W-:Y:S05]  /*2d4e0*/  @P0 EXIT ;  /* 0x000000000000094d */ /* 0x000fea0003800000 */
[----:B------:R-:W2:Y:S01]  /*2d4f0*/  S2UR UR5, SR_CgaCtaId ;  /* 0x00000000000579c3 */ /* 0x000ea20000008800 */
[----:B------:R-:W-:Y:S01]  /*2d500*/  UMOV UR4, 0x400 ;  /* 0x0000040000047882 */ /* 0x000fe20000000000 */
[----:B------:R-:W-:Y:S01]  /*2d510*/  LOP3.LUT R0, R4, 0x380, RZ, 0xc0, !PT ;  /* 0x0000038004007812 */ /* 0x000fe200078ec0ff */
[----:B------:R-:W-:Y:S01]  /*2d520*/  UIADD3 UR4, UPT, UPT, UR4, 0x840, URZ ;  /* 0x0000084004047890 */ /* 0x000fe2000fffe0ff */
[----:B------:R-:W-:Y:S01]  /*2d530*/  IMAD R20, R20, 0xe0, R5 ;  /* 0x000000e014147824 */ /* 0x000fe200078e0205 */
[----:B------:R-:W-:Y:S02]  /*2d540*/  ISETP.GT.U32.AND P1, PT, R4, 0x7f, PT ;  /* 0x0000007f0400780c */ /* 0x000fe40003f24070 */
[----:B------:R-:W-:Y:S02]  /*2d550*/  ISETP.NE.AND P0, PT, R0, 0x80, PT ;  /* 0x000000800000780c */ /* 0x000fe40003f05270 */
[C---:B------:R-:W-:Y:S02]  /*2d560*/  LOP3.LUT R0, R4.reuse, 0x3c0, RZ, 0xc0, !PT ;  /* 0x000003c004007812 */ /* 0x040fe400078ec0ff */
[----:B------:R-:W-:Y:S01]  /*2d570*/  ISETP.GT.U32.AND P2, PT, R4, 0x3f, PT ;  /* 0x0000003f0400780c */ /* 0x000fe20003f44070 */
[----:B--2---:R-:W-:-:S06]  /*2d580*/  ULEA UR4, UR5, UR4, 0x18 ;  /* 0x0000000405047291 */ /* 0x004fcc000f8ec0ff */
[----:B------:R-:W-:-:S05]  /*2d590*/  LEA R20, R20, UR4, 0x2 ;  /* 0x0000000414147c11 */ /* 0x000fca000f8e10ff */
[----:B------:R-:W-:Y:S01]  /*2d5a0*/  @!P0 STS.128 [R20+-0x700], R12 ;  /* 0xfff9000c14008388 */ /* 0x000fe20000000c00 */
[----:B------:R-:W-:Y:S01]  /*2d5b0*/  BAR.SYNC.DEFER_BLOCKING 0x0 ;  /* 0x0000000000007b1d */ /* 0x000fe20000010000 */
[----:B------:R-:W-:-:S05]  /*2d5c0*/  ISETP.NE.AND P0, PT, R0, 0x40, PT ;  /* 0x000000400000780c */ /* 0x000fca0003f05270 */
[----:B0-----:R-:W0:Y:S02]  /*2d5d0*/  @!P1 LDS.128 R8, [R20] ;  /* 0x0000000014089984 */ /* 0x001e240000000c00 */
[----:B0-----:R-:W-:Y:S01]  /*2d5e0*/  @!P1 FADD.FTZ R12, R12, R8 ;  /* 0x000000080c0c9221 */ /* 0x001fe20000010000 */
[----:B------:R-:W-:Y:S01]  /*2d5f0*/  @!P1 FADD.FTZ R13, R13, R9 ;  /* 0x000000090d0d9221 */ /* 0x000fe20000010000 */
[----:B------:R-:W-:Y:S01]  /*2d600*/  @!P1 FADD.FTZ R14, R14, R10 ;  /* 0x0000000a0e0e9221 */ /* 0x000fe20000010000 */
[----:B------:R-:W-:Y:S01]  /*2d610*/  @!P1 FADD.FTZ R15, R15, R11 ;  /* 0x0000000b0f0f9221 */ /* 0x000fe20000010000 */
[----:B------:R-:W-:Y:S06]  /*2d620*/  BAR.SYNC.DEFER_BLOCKING 0x0 ;  /* 0x0000000000007b1d */ /* 0x000fec0000010000 */
[----:B------:R0:W-:Y:S02]  /*2d630*/  @!P0 STS.128 [R20+-0x380], R12 ;  /* 0xfffc800c14008388 */ /* 0x0001e40000000c00 */
[----:B------:R-:W-:Y:S06]  /*2d640*/  BAR.SYNC.DEFER_BLOCKING 0x0 ;  /* 0x0000000000007b1d */ /* 0x000fec0000010000 */
[----:B------:R0:W2:Y:S02]  /*2d650*/  @!P2 LDS.128 R8, [R20] ;  /* 0x000000001408a984 */ /* 0x0000a40000000c00 */
[----:B------:R-:W-:Y:S06]  /*2d660*/  BAR.SYNC.DEFER_BLOCKING 0x0 ;  /* 0x0000000000007b1d */ /* 0x000fec0000010000 */
[----:B------:R-:W-:Y:S05]  /*2d670*/  @P2 EXIT ;  /* 0x000000000000294d */ /* 0x000fea0003800000 */
[----:B------:R-:W4:Y:S01]  /*2d680*/  LDCU UR4, c[0x0][0x478] ;  /* 0x00008f00ff0477ac */ /* 0x000f220008000800 */
[----:B0-2---:R-:W-:Y:S01]  /*2d690*/  @!P2 FADD.FTZ R12, R12, R8 ;  /* 0x000000080c0ca221 */ /* 0x005fe20000010000 */
[----:B------:R-:W-:Y:S01]  /*2d6a0*/  @!P2 FADD.FTZ R13, R13, R9 ;  /* 0x000000090d0da221 */ /* 0x000fe20000010000 */
[----:B------:R-:W-:Y:S01]  /*2d6b0*/  @!P2 FADD.FTZ R14, R14, R10 ;  /* 0x0000000a0e0ea221 */ /* 0x000fe20000010000 */
[----:B------:R-:W-:Y:S01]  /*2d6c0*/  @!P2 FADD.FTZ R15, R15, R11 ;  /* 0x0000000b0f0fa221 */ /* 0x000fe20000010000 */
[----:B----4-:R-:W-:-:S09]  /*2d6d0*/  UISETP.NE.AND UP0, UPT, UR4, 0x2, UPT ;  /* 0x000000020400788c */ /* 0x010fd2000bf05270 */
[----:B------:R-:W-:Y:S05]  /*2d6e0*/  BRA.U UP0, `(.L_x_1725) ;  /* 0x00000001007c7547 */ /* 0x000fea000b800000 */
[----:B-----5:R-:W0:Y:S01]  /*2d6f0*/  LDC.64 R2, c[0x0][0x470] ;  /* 0x00011c00ff027b82 */ /* 0x020e220000000a00 */
[----:B------:R-:W2:Y:S01]  /*2d700*/  LDCU.64 UR4, c[0x0][0x380] ;  /* 0x00007000ff0477ac */ /* 0x000ea20008000a00 */
[----:B0-----:R-:W4:Y:S01]  /*2d710*/  LDG.E R2, desc[UR36][R2.64] ;  /* 0x0000002402027981 */ /* 0x001f22000c1e1900 */
[----:B------:R-:W-:Y:S01]  /*2d720*/  IADD3 R6, PT, PT, R5, UR6, RZ ;  /* 0x0000000605067c10 */ /* 0x000fe2000fffe0ff */
[C---:B----4-:R-:W-:Y:S01]  /*2d730*/  FMUL.FTZ R14, R2.reuse, R14 ;  /* 0x0000000e020e7220 */ /* 0x050fe20000410000 */
[C---:B------:R-:W-:Y:S01]  /*2d740*/  FMUL.FTZ R15, R2.reuse, R15 ;  /* 0x0000000f020f7220 */ /* 0x040fe20000410000 */
[C---:B------:R-:W-:Y:S01]  /*2d750*/  FMUL.FTZ R13, R2.reuse, R13 ;  /* 0x0000000d020d7220 */ /* 0x040fe20000410000 */
[----:B------:R-:W-:-:S03]  /*2d760*/  FMUL.FTZ R12, R2, R12 ;  /* 0x0000000c020c7220 */ /* 0x000fc60000410000 */
[----:B------:R-:W0:Y:S08]  /*2d770*/  F2I.S8.NTZ R14, R14 ;  /* 0x0000000e000e7305 */ /* 0x000e300000202100 */
[----:B------:R-:W4:Y:S01]  /*2d780*/  F2I.S8.NTZ R15, R15 ;  /* 0x0000000f000f7305 */ /* 0x000f220000202100 */
[----:B0-----:R-:W-:-:S07]  /*2d790*/  PRMT R0, R14, 0x8880, RZ ;  /* 0x000088800e007816 */ /* 0x001fce00000000ff */
[----:B------:R-:W0:Y:S01]  /*2d7a0*/  F2I.S8.NTZ R13, R13 ;  /* 0x0000000d000d7305 */ /* 0x000e220000202100 */
[----:B------:R-:W-:Y:S02]  /*2d7b0*/  PRMT R0, R0, 0x7710, RZ ;  /* 0x0000771000007816 */ /* 0x000fe400000000ff */
[----:B----4-:R-:W-:-:S05]  /*2d7c0*/  PRMT R3, R15, 0x8880, RZ ;  /* 0x000088800f037816 */ /* 0x010fca00000000ff */
[----:B------:R-:W4:Y:S01]  /*2d7d0*/  F2I.S8.NTZ R12, R12 ;  /* 0x0000000c000c7305 */ /* 0x000f220000202100 */
[----:B------:R-:W-:Y:S01]  /*2d7e0*/  IMAD.U32 R2, R0, 0x10000, RZ ;  /* 0x0001000000027824 */ /* 0x000fe200078e00ff */
[----:B------:R-:W-:-:S04]  /*2d7f0*/  PRMT R0, R3, 0x7710, RZ ;  /* 0x0000771003007816 */ /* 0x000fc800000000ff */
[----:B------:R-:W-:Y:S02]  /*2d800*/  LOP3.LUT R3, R2, 0xff0000, RZ, 0xc0, !PT ;  /* 0x00ff000002037812 */ /* 0x000fe400078ec0ff */
[----:B0-----:R-:W-:-:S03]  /*2d810*/  PRMT R13, R13, 0x8880, RZ ;  /* 0x000088800d0d7816 */ /* 0x001fc600000000ff */
[----:B------:R-:W-:Y:S01]  /*2d820*/  IMAD R3, R0, 0x1000000, R3 ;  /* 0x0100000000037824 */ /* 0x000fe200078e0203 */
[----:B------:R-:W-:Y:S02]  /*2d830*/  PRMT R2, R13, 0x7710, RZ ;  /* 0x000077100d027816 */ /* 0x000fe400000000ff */
[----:B----4-:R-:W-:-:S04]  /*2d840*/  PRMT R4, R12, 0x8880, RZ ;  /* 0x000088800c047816 */ /* 0x010fc800000000ff */
[----:B------:R-:W-:Y:S02]  /*2d850*/  PRMT R0, R4, 0x7710, RZ ;  /* 0x0000771004007816 */ /* 0x000fe400000000ff */
[----:B------:R-:W-:Y:S02]  /*2d860*/  LOP3.LUT R4, R2, 0xff, RZ, 0xc0, !PT ;  /* 0x000000ff02047812 */ /* 0x000fe400078ec0ff */
[----:B------:R-:W-:Y:S02]  /*2d870*/  LOP3.LUT R5, R0, 0xff, RZ, 0xc0, !PT ;  /* 0x000000ff00057812 */ /* 0x000fe400078ec0ff */
[----:B--2---:R-:W-:Y:S01]  /*2d880*/  IADD3 R2, P0, PT, R6, UR4, RZ ;  /* 0x0000000406027c10 */ /* 0x004fe2000ff1e0ff */
[----:B------:R-:W-:-:S03]  /*2d890*/  IMAD R4, R4, 0x100, R3 ;  /* 0x0000010004047824 */ /* 0x000fc600078e0203 */
[----:B------:R-:W-:Y:S01]  /*2d8a0*/  LEA.HI.X.SX32 R3, R6, UR5, 0x1, P0 ;  /* 0x0000000506037c11 */ /* 0x000fe200080f0eff */
[----:B------:R-:W-:-:S05]  /*2d8b0*/  IMAD.IADD R5, R4, 0x1, R5 ;  /* 0x0000000104057824 */ /* 0x000fca00078e0205 */
[----:B------:R-:W-:Y:S01]  /*2d8c0*/  STG.E desc[UR36][R2.64], R5 ;  /* 0x0000000502007986 */ /* 0x000fe2000c101924 */
[----:B------:R-:W-:Y:S05]  /*2d8d0*/  EXIT ;  /* 0x000000000000794d */ /* 0x000fea0003800000 */
.L_x_1725:
[----:B-----5:R-:W0:Y:S01]  /*2d8e0*/  LDC.64 R2, c[0x0][0x380] ;  /* 0x0000e000ff027b82 */ /* 0x020e220000000a00 */
[----:B------:R-:W-:-:S04]  /*2d8f0*/  VIADD R5, R5, UR6 ;  /* 0x0000000605057c36 */ /* 0x000fc80008000000 */
[----:B0-----:R-:W-:-:S05]  /*2d900*/  IMAD.WIDE R2, R5, 0x4, R2 ;  /* 0x0000000405027825 */ /* 0x001fca00078e0202 */
[----:B------:R-:W-:Y:S01]  /*2d910*/  STG.E.128 desc[UR36][R2.64], R12 ;  /* 0x0000000c02007986 */ /* 0x000fe2000c101d24 */
[----:B------:R-:W-:Y:S05]  /*2d920*/  EXIT ;  /* 0x000000000000794d */ /* 0x000fea0003800000 */
.L_x_1726:
        /* <DEDUP_REMOVED lines=13> */
.L_x_5595:


//--------------------- .text._ZN4mmha33masked_multihead_attention_kernelIfLi224ELi256ELi2ELi64ELi128ELb1ELb1EEEv26Multihead_attention_paramsIT_XT5_EE --------------------------
	.section	.text._ZN4mmha33masked_multihead_attention_kernelIfLi224ELi256ELi2ELi64ELi128ELb1ELb1EEEv26Multihead_attention_paramsIT_XT5_EE,"ax",@progbits
	.align	128
        .global         _ZN4mmha33masked_multihead_attention_kernelIfLi224ELi256ELi2ELi64ELi128ELb1ELb1EEEv26Multihead_attention_paramsIT_XT5_EE
        .type           _ZN4mmha33masked_multihead_attention_kernelIfLi224ELi256ELi2ELi64ELi128ELb1ELb1EEEv26Multihead_attention_paramsIT_XT5_EE,@function
        .size           _ZN4mmha33masked_multihead_attention_kernelIfLi224ELi256ELi2ELi64ELi128ELb1ELb1EEEv26Multihead_attention_paramsIT_XT5_EE,(.L_x_5596 - _ZN4mmha33masked_multihead_attention_kernelIfLi224ELi256ELi2ELi64ELi128ELb1ELb1EEEv26Multihead_attention_paramsIT_XT5_EE)
        .other          _ZN4mmha33masked_multihead_attention_kernelIfLi224ELi256ELi2ELi64ELi128ELb1ELb1EEEv26Multihead_attention_paramsIT_XT5_EE,@"STO_CUDA_ENTRY STV_DEFAULT"
_ZN4mmha33masked_multihead_attention_kernelIfLi224ELi256ELi2ELi64ELi128ELb1ELb1EEEv26Multihead_attention_paramsIT_XT5_EE:
.text._ZN4mmha33masked_multihead_attention_kernelIfLi224ELi256ELi2ELi64ELi128ELb1ELb1EEEv26Multihead_attention_paramsIT_XT5_EE:
        /* <DEDUP_REMOVED lines=13> */
.L_x_1727:
[----:B------:R-:W1:Y:S01]  /*00d0*/  LDC.64 R2, c[0x0][0x498] ;  /* 0x00012600ff027b82 */ /* 0x000e620000000a00 */
[----:B------:R-:W2:Y:S01]  /*00e0*/  LDCU UR8, c[0x0][0x3f0] ;  /* 0x00007e00ff0877ac */ /* 0x000ea20008000800 */
[----:B------:R-:W-:Y:S01]  /*00f0*/  IABS R6, R17 ;  /* 0x0000001100067213 */ /* 0x000fe20000000000 */
[----:B------:R-:W-:Y:S01]  /*0100*/  UMOV UR4, URZ ;  /* 0x000000ff00047c82 */ /* 0x000fe20008000000 */
[----:B------:R-:W3:Y:S01]  /*0110*/  LDCU UR11, c[0x0][0x40c] ;  /* 0x00008180ff0b77ac */ /* 0x000ee20008000800 */
[----:B------:R-:W4:Y:S03]  /*0120*/  S2R R22, SR_TID.X ;  /* 0x0000000000167919 */ /* 0x000f260000002100 */
[----:B------:R-:W-:Y:S08]  /*0130*/  S2UR UR45, SR_CTAID.X ;  /* 0x00000000002d79c3 */ /* 0x000ff00000002500 */
[----:B------:R-:W3:Y:S01]  /*0140*/  LDC.64 R18, c[0x0][0x418] ;  /* 0x00010600ff127b82 */ /* 0x000ee20000000a00 */
[----:B--2---:R-:W-:-:S02]  /*0150*/  IMAD.U32 R0, RZ, RZ, UR8 ;  /* 0x00000008ff007e24 */ /* 0x004fc4000f8e00ff */
[----:B-1----:R-:W-:-:S03]  /*0160*/  IMAD.WIDE.U32 R2, R17, 0x4, R2 ;  /* 0x0000000411027825 */ /* 0x002fc600078e0002 */
[----:B------:R-:W-:Y:S02]  /*0170*/  IABS R5, R0 ;  /* 0x0000000000057213 */ /* 0x000fe40000000000 */
[----:B0-----:R0:W2:Y:S02]  /*0180*/  LDG.E R9, desc[UR36][R2.64] ;  /* 0x0000002402097981 */ /* 0x0010a4000c1e1900 */
[----:B------:R-:W1:Y:S08]  /*0190*/  I2F.RP R0, R5 ;  /* 0x0000000500007306 */ /* 0x000e700000209400 */
[----:B-1----:R-:W1:Y:S02]  /*01a0*/  MUFU.RCP R0, R0 ;  /* 0x0000000000007308 */ /* 0x002e640000001000 */
[----:B-1----:R-:W-:-:S06]  /*01b0*/  VIADD R4, R0, 0xffffffe ;  /* 0x0ffffffe00047836 */ /* 0x002fcc0000000000 */
[----:B------:R-:W1:Y:S01]  /*01c0*/  F2I.FTZ.U32.TRUNC.NTZ R4, R4 ;  /* 0x0000000400047305 */ /* 0x000e62000021f000 */
[----:B------:R-:W-:Y:S02]  /*01d0*/  R2UR UR9, R5 ;  /* 0x00000000050972ca */ /* 0x000fe400000e0000 */
[----:B------:R-:W-:Y:S02]  /*01e0*/  R2UR UR7, R6 ;  /* 0x00000000060772ca */ /* 0x000fe400000e0000 */
[----:B------:R-:W4:Y:S01]  /*01f0*/  LDC.64 R6, c[0x0][0x460] ;  /* 0x00011800ff067b82 */ /* 0x000f220000000a00 */
[----:B-1----:R-:W-:-:S13]  /*0200*/  R2UR UR5, R4 ;  /* 0x00000000040572ca */ /* 0x002fda00000e0000 */
[----:B------:R-:W-:-:S04]  /*0210*/  UIADD3 UR6, UPT, UPT, URZ, -UR5, URZ ;  /* 0x80000005ff067290 */ /* 0x000fc8000fffe0ff */
[----:B------:R-:W-:-:S04]  /*0220*/  UIMAD UR6, UR6, UR9, URZ ;  /* 0x00000009060672a4 */ /* 0x000fc8000f8e02ff */
[----:B------:R-:W-:-:S04]  /*0230*/  UIMAD.WIDE.U32 UR4, UR5, UR6, UR4 ;  /* 0x00000006050472a5 */ /* 0x000fc8000f8e0004 */
[----:B------:R-:W-:Y:S01]  /*0240*/  UIMAD.WIDE.U32 UR4, UR5, UR7, URZ ;  /* 0x00000007050472a5 */ /* 0x000fe2000f8e00ff */
[----:B------:R-:W-:-:S06]  /*0250*/  R2UR UR10, R5 ;  /* 0x00000000050a72ca */ /* 0x000fcc00000e0000 */
[----:B------:R-:W-:Y:S02]  /*0260*/  UMOV UR6, UR5 ;  /* 0x0000000500067c82 */ /* 0x000fe40008000000 */
[----:B------:R-:W-:Y:S01]  /*0270*/  UIADD3 UR4, UPT, UPT, -UR6, URZ, URZ ;  /* 0x000000ff06047290 */ /* 0x000fe2000fffe1ff */
[----:B----4-:R-:W-:-:S03]  /*0280*/  ISETP.NE.U32.AND P0, PT, R6, RZ, PT ;  /* 0x000000ff0600720c */ /* 0x010fc60003f05070 */
[----:B------:R-:W-:Y:S01]  /*0290*/  UIMAD UR4, UR9, UR4, UR7 ;  /* 0x00000004090472a4 */ /* 0x000fe2000f8e0207 */
[----:B------:R-:W-:-:S03]  /*02a0*/  ISETP.NE.AND.EX P0, PT, R7, RZ, PT, P0 ;  /* 0x000000ff0700720c */ /* 0x000fc60003f05300 */
[----:B------:R-:W-:-:S11]  /*02b0*/  UISETP.GT.U32.AND UP1, UPT, UR10, UR4, UPT ;  /* 0x000000040a00728c */ /* 0x000fd6000bf24070 */
[----:B------:R-:W-:Y:S01]  /*02c0*/  @!UP1 UIADD3 UR4, UPT, UPT, UR4, -UR9, URZ ;  /* 0x8000000904049290 */ /* 0x000fe2000fffe0ff */
[----:B------:R-:W-:Y:S01]  /*02d0*/  VOTEU.ANY UP0, P0 ;  /* 0x0000000000ff7886 */ /* 0x000fe20000000100 */
[----:B---3--:R-:W-:Y:S02]  /*02e0*/  UISETP.EQ.AND UP3, UPT, UR11, URZ, UP0 ;  /* 0x000000ff0b00728c */ /* 0x008fe40008762270 */
[----:B------:R-:W-:Y:S01]  /*02f0*/  UISETP.GE.U32.AND UP0, UPT, UR4, UR10, UPT ;  /* 0x0000000a0400728c */ /* 0x000fe2000bf06070 */
[----:B------:R-:W1:Y:S01]  /*0300*/  LDCU UR10, c[0x0][0x3f4] ;  /* 0x00007e80ff0a77ac */ /* 0x000e620008000800 */
[----:B------:R-:W3:Y:S01]  /*0310*/  S2UR UR5, SR_CTAID.Y ;  /* 0x00000000000579c3 */ /* 0x000ee20000002600 */
[----:B-1----:R-:W-:-:S05]  /*0320*/  IMAD.U32 R15, RZ, RZ, UR10 ;  /* 0x0000000aff0f7e24 */ /* 0x002fca000f8e00ff */
[----:B------:R-:W-:-:S04]  /*0330*/  IABS R0, R15 ;  /* 0x0000000f00007213 */ /* 0x000fc80000000000 */
[----:B------:R-:W-:-:S13]  /*0340*/  R2UR UR9, R0 ;  /* 0x00000000000972ca */ /* 0x000fda00000e0000 */
[----:B------:R-:W1:Y:S01]  /*0350*/  I2F.RP R0, UR9 ;  /* 0x0000000900007d06 */ /* 0x000e620008209400 */
[----:B---3--:R-:W-:Y:S02]  /*0360*/  ULOP3.LUT UR4, UR5, UR8, URZ, 0x3c, !UPT ;  /* 0x0000000805047292 */ /* 0x008fe4000f8e3cff */
[----:B------:R-:W-:-:S05]  /*0370*/  @!UP1 UIADD3 UR6, UPT, UPT, UR6, 0x1, URZ ;  /* 0x0000000106069890 */ /* 0x000fca000fffe0ff */
[----:B-1----:R-:W1:Y:S01]  /*0380*/  MUFU.RCP R0, R0 ;  /* 0x0000000000007308 */ /* 0x002e620000001000 */
[----:B------:R-:W-:-:S03]  /*0390*/  UISETP.GE.AND UP2, UPT, UR4, URZ, UPT ;  /* 0x000000ff0400728c */ /* 0x000fc6000bf46270 */
[----:B------:R-:W3:Y:S01]  /*03a0*/  @UP3 LDCU.64 UR4, c[0x0][0x460] ;  /* 0x00008c00ff0437ac */ /* 0x000ee20008000a00 */
[----:B------:R-:W-:Y:S02]  /*03b0*/  @UP0 UIADD3 UR6, UPT, UPT, UR6, 0x1, URZ ;  /* 0x0000000106060890 */ /* 0x000fe4000fffe0ff */
[----:B------:R-:W-:Y:S01]  /*03c0*/  UISETP.NE.AND UP0, UPT, UR8, URZ, UPT ;  /* 0x000000ff0800728c */ /* 0x000fe2000bf05270 */
[----:B-1----:R-:W-:-:S04]  /*03d0*/  VIADD R4, R0, 0xffffffe ;  /* 0x0ffffffe00047836 */ /* 0x002fc80000000000 */
[----:B------:R-:W-:Y:S02]  /*03e0*/  UMOV UR41, UR6 ;  /* 0x0000000600297c82 */ /* 0x000fe40008000000 */
[----:B------:R-:W-:Y:S01]  /*03f0*/  @!UP2 UIADD3 UR41, UPT, UPT, -UR41, URZ, URZ ;  /* 0x000000ff2929a290 */ /* 0x000fe2000fffe1ff */
[----:B------:R-:W1:Y:S03]  /*0400*/  F2I.FTZ.U32.TRUNC.NTZ R4, R4 ;  /* 0x0000000400047305 */ /* 0x000e66000021f000 */
[----:B------:R-:W-:Y:S01]  /*0410*/  @!UP0 ULOP3.LUT UR41, URZ, UR8, URZ, 0x33, !UPT ;  /* 0x00000008ff298292 */ /* 0x000fe2000f8e33ff */
[----:B------:R-:W-:-:S03]  /*0420*/  PLOP3.LUT P0, PT, PT, PT, UP3, 0x80, 0x8 ;  /* 0x000000000008781c */ /* 0x000fc60003f0f038 */
[----:B---3--:R-:W-:-:S06]  /*0430*/  @UP3 UIMAD.WIDE UR4, UR41, 0x4, UR4 ;  /* 0x00000004290438a5 */ /* 0x008fcc000f8e0204 */
[----:B0-----:R-:W-:Y:S02]  /*0440*/  IMAD.U32 R3, RZ, RZ, UR5 ;  /* 0x00000005ff037e24 */ /* 0x001fe4000f8e00ff */
[----:B------:R-:W-:Y:S01]  /*0450*/  IMAD.U32 R2, RZ, RZ, UR4 ;  /* 0x00000004ff027e24 */ /* 0x000fe2000f8e00ff */
[----:B-1----:R-:W-:-:S04]  /*0460*/  R2UR UR5, R4 ;  /* 0x00000000040572ca */ /* 0x002fc800000e0000 */
[----:B------:R0:W5:Y:S01]  /*0470*/  @P0 LDG.E R8, desc[UR36][R2.64] ;  /* 0x0000002402080981 */ /* 0x000162000c1e1900 */
[----:B------:R-:W-:-:S08]  /*0480*/  UMOV UR4, URZ ;  /* 0x000000ff00047c82 */ /* 0x000fd00008000000 */
[----:B------:R-:W-:-:S04]  /*0490*/  UIADD3 UR6, UPT, UPT, URZ, -UR5, URZ ;  /* 0x80000005ff067290 */ /* 0x000fc8000fffe0ff */
[----:B------:R-:W-:-:S04]  /*04a0*/  UIMAD UR6, UR6, UR9, URZ ;  /* 0x00000009060672a4 */ /* 0x000fc8000f8e02ff */
[----:B------:R-:W-:Y:S01]  /*04b0*/  UIMAD.WIDE.U32 UR4, UR5, UR6, UR4 ;  /* 0x00000006050472a5 */ /* 0x000fe2000f8e0004 */
[----:B------:R-:W1:Y:S06]  /*04c0*/  S2UR UR7, SR_CTAID.Y ;  /* 0x00000000000779c3 */ /* 0x000e6c0000002600 */
[----:B------:R-:W1:Y:S01]  /*04d0*/  LDCU UR6, c[0x0][0x3f8] ;  /* 0x00007f00ff0677ac */ /* 0x000e620008000800 */
[----:B--2---:R-:W-:-:S13]  /*04e0*/  R2UR UR43, R9 ;  /* 0x00000000092b72ca */ /* 0x004fda00000e0000 */
[----:B------:R-:W-:-:S06]  /*04f0*/  UIADD3 UR44, UPT, UPT, UR43, -0x1, URZ ;  /* 0xffffffff2b2c7890 */ /* 0x000fcc000fffe0ff */
[----:B0-----:R-:W-:-:S04]  /*0500*/  IABS R2, UR44 ;  /* 0x0000002c00027c13 */ /* 0x001fc80008000000 */
[----:B------:R-:W-:-:S13]  /*0510*/  R2UR UR40, R2 ;  /* 0x00000000022872ca */ /* 0x000fda00000e0000 */
[----:B------:R-:W-:-:S04]  /*0520*/  UIMAD.WIDE.U32 UR4, UR5, UR40, URZ ;  /* 0x00000028050472a5 */ /* 0x000fc8000f8e00ff */
[----:B------:R-:W-:-:S04]  /*0530*/  UIADD3 UR4, UPT, UPT, -UR5, URZ, URZ ;  /* 0x000000ff05047290 */ /* 0x000fc8000fffe1ff */
[----:B------:R-:W-:-:S03]  /*0540*/  UIMAD UR40, UR9, UR4, UR40 ;  /* 0x00000004092872a4 */ /* 0x000fc6000f8e0228 */
[----:B------:R-:W0:Y:S01]  /*0550*/  LDCU UR5, c[0x0][0x3e8] ;  /* 0x00007d00ff0577ac */ /* 0x000e220008000800 */
[----:B------:R-:W-:Y:S01]  /*0560*/  UISETP.GT.U32.AND UP0, UPT, UR9, UR40, UPT ;  /* 0x000000280900728c */ /* 0x000fe2000bf04070 */
[----:B------:R-:W-:Y:S01]  /*0570*/  ISETP.GT.U32.AND P4, PT, R22, 0x37, PT ;  /* 0x000000371600780c */ /* 0x000fe20003f84070 */
[----:B------:R-:W-:-:S09]  /*0580*/  UP2UR UR42, UPR, URZ, 0x8 ;  /* 0x00000008ff2a7883 */ /* 0x000fd20008000000 */
[----:B------:R-:W-:Y:S02]  /*0590*/  @!UP0 UIADD3 UR40, UPT, UPT, UR40, -UR9, URZ ;  /* 0x8000000928288290 */ /* 0x000fe4000fffe0ff */
[----:B0-----:R-:W-:Y:S02]  /*05a0*/  UISETP.NE.AND UP1, UPT, UR5, URZ, UPT ;  /* 0x000000ff0500728c */ /* 0x001fe4000bf25270 */
[----:B------:R-:W-:Y:S02]  /*05b0*/  UISETP.GT.U32.AND UP2, UPT, UR9, UR40, UPT ;  /* 0x000000280900728c */ /* 0x000fe4000bf44070 */
[----:B------:R-:W-:Y:S02]  /*05c0*/  UISETP.GE.AND UP3, UPT, UR44, URZ, UPT ;  /* 0x000000ff2c00728c */ /* 0x000fe4000bf66270 */
[----:B------:R-:W-:Y:S02]  /*05d0*/  UISETP.NE.AND UP0, UPT, UR10, URZ, UPT ;  /* 0x000000ff0a00728c */ /* 0x000fe4000bf05270 */
[----:B-1----:R-:W-:-:S03]  /*05e0*/  UIMAD UR4, UR7, UR6, UR45 ;  /* 0x00000006070472a4 */ /* 0x002fc6000f8e022d */
[----:B------:R-:W-:Y:S02]  /*05f0*/  @UP1 UIMAD UR5, UR7, UR5, URZ ;  /* 0x00000005070512a4 */ /* 0x000fe4000f8e02ff */
[----:B------:R-:W-:Y:S01]  /*0600*/  @!UP2 UIADD3 UR40, UPT, UPT, UR40, -UR9, URZ ;  /* 0x800000092828a290 */ /* 0x000fe2000fffe0ff */
[----:B------:R-:W-:Y:S01]  /*0610*/  BSSY.RECONVERGENT B0, `(.L_x_1728) ;  /* 0x000001f000007945 */ /* 0x000fe20003800200 */
[----:B------:R-:W-:Y:S02]  /*0620*/  @!UP1 UIMAD UR8, UR4, 0xe0, URZ ;  /* 0x000000e0040898a4 */ /* 0x000fe4000f8e02ff */
[----:B------:R-:W-:Y:S01]  /*0630*/  @!UP3 UIADD3 UR40, UPT, UPT, -UR40, URZ, URZ ;  /* 0x000000ff2828b290 */ /* 0x000fe2000fffe1ff */
[----:B------:R-:W-:Y:S01]  /*0640*/  UMOV UR38, URZ ;  /* 0x000000ff00267c82 */ /* 0x000fe20008000000 */
[----:B------:R-:W-:Y:S02]  /*0650*/  @UP1 UIMAD UR8, UR45, 0xe0, UR5 ;  /* 0x000000e02d0818a4 */ /* 0x000fe4000f8e0205 */
[----:B------:R-:W-:-:S02]  /*0660*/  UIMAD UR41, UR41, UR6, URZ ;  /* 0x00000006292972a4 */ /* 0x000fc4000f8e02ff */
[----:B------:R-:W-:Y:S01]  /*0670*/  @!UP0 ULOP3.LUT UR40, URZ, UR10, URZ, 0x33, !UPT ;  /* 0x0000000aff288292 */ /* 0x000fe2000f8e33ff */
[----:B------:R-:W-:Y:S02]  /*0680*/  CS2R R30, SRZ ;  /* 0x00000000001e7805 */ /* 0x000fe4000001ff00 */
[----:B------:R-:W-:Y:S01]  /*0690*/  CS2R R28, SRZ ;  /* 0x00000000001c7805 */ /* 0x000fe2000001ff00 */
[----:B------:R-:W-:Y:S01]  /*06a0*/  IMAD.SHL.U32 R0, R22, 0x4, RZ ;  /* 0x0000000416007824 */ /* 0x000fe200078e00ff */
[----:B------:R-:W-:Y:S07]  /*06b0*/  @P4 BRA `(.L_x_1729) ;  /* 0x0000000000504947 */ /* 0x000fee0003800000 */
        /* <DEDUP_REMOVED lines=20> */
.L_x_1729:
[----:B------:R-:W-:Y:S05]  /*0800*/  BSYNC.RECONVERGENT B0 ;  /* 0x0000000000007941 */ /* 0x000fea0003800200 */
.L_x_1728:
[----:B------:R-:W1:Y:S01]  /*0810*/  LDCU.64 UR12, c[0x0][0x3a0] ;  /* 0x00007400ff0c77ac */ /* 0x000e620008000a00 */
[----:B------:R-:W-:Y:S01]  /*0820*/  ISETP.NE.U32.AND P0, PT, R18, RZ, PT ;  /* 0x000000ff1200720c */ /* 0x000fe20003f05070 */
[----:B------:R-:W2:Y:S01]  /*0830*/  S2R R13, SR_CTAID.X ;  /* 0x00000000000d7919 */ /* 0x000ea20000002500 */
[----:B------:R-:W3:Y:S01]  /*0840*/  @!P4 LDC.64 R2, c[0x0][0x3b8] ;  /* 0x0000ee00ff02cb82 */ /* 0x000ee20000000a00 */
[----:B------:R-:W4:Y:S01]  /*0850*/  LDCU.64 UR8, c[0x0][0x390] ;  /* 0x00007200ff0877ac */ /* 0x000f220008000a00 */
[----:B------:R-:W-:Y:S02]  /*0860*/  ISETP.NE.AND.EX P0, PT, R19, RZ, PT, P0 ;  /* 0x000000ff1300720c */ /* 0x000fe40003f05300 */
[----:B------:R-:W-:Y:S02]  /*0870*/  CS2R R34, SRZ ;  /* 0x0000000000227805 */ /* 0x000fe4000001ff00 */
[----:B------:R-:W-:Y:S01]  /*0880*/  CS2R R32, SRZ ;  /* 0x0000000000207805 */ /* 0x000fe2000001ff00 */
[----:B------:R-:W-:-:S02]  /*0890*/  UISETP.NE.AND UP0, UPT, UR42, URZ, UPT ;  /* 0x000000ff2a00728c */ /* 0x000fc4000bf05270 */
[----:B------:R-:W-:-:S04]  /*08a0*/  UIMAD UR46, UR4, 0xe0, URZ ;  /* 0x000000e0042e78a4 */ /* 0x000fc8000f8e02ff */
[----:B------:R-:W-:Y:S02]  /*08b0*/  PLOP3.LUT P5, PT, PT, PT, UP0, 0x80, 0x8 ;  /* 0x000000000008781c */ /* 0x000fe40003faf008 */
[----:B------:R-:W-:Y:S02]  /*08c0*/  PLOP3.LUT P2, PT, PT, PT, UP0, 0x40, 0x4 ;  /* 0x000000000004781c */ /* 0x000fe40003f4e808 */
[----:B-1----:R-:W-:Y:S01]  /*08d0*/  ISETP.NE.U32.AND P3, PT, RZ, UR12, PT ;  /* 0x0000000cff007c0c */ /* 0x002fe2000bf65070 */
[----:B------:R-:W1:Y:S01]  /*08e0*/  @P0 LDC.64 R10, c[0x0][0x418] ;  /* 0x00010600ff0a0b82 */ /* 0x000e620000000a00 */
[----:B------:R-:W-:Y:S02]  /*08f0*/  ISETP.GT.U32.OR P2, PT, R22, 0x3f, P2 ;  /* 0x0000003f1600780c */ /* 0x000fe40001744470 */
[----:B------:R-:W-:Y:S02]  /*0900*/  ISETP.NE.AND.EX P3, PT, RZ, UR13, PT, P3 ;  /* 0x0000000dff007c0c */ /* 0x000fe4000bf65330 */
[----:B----4-:R-:W-:-:S02]  /*0910*/  ISETP.NE.U32.AND P1, PT, RZ, UR8, PT ;  /* 0x00000008ff007c0c */ /* 0x010fc4000bf25070 */
[C---:B------:R-:W-:Y:S02]  /*0920*/  ISETP.GT.U32.OR P3, PT, R22.reuse, 0x37, !P3 ;  /* 0x000000371600780c */ /* 0x040fe40005f64470 */
[----:B------:R-:W-:Y:S02]  /*0930*/  ISETP.NE.AND.EX P1, PT, RZ, UR9, PT, P1 ;  /* 0x00000009ff007c0c */ /* 0x000fe4000bf25310 */
[----:B------:R-:W-:Y:S02]  /*0940*/  ISETP.NE.OR P3, PT, RZ, UR11, P3 ;  /* 0x0000000bff007c0c */ /* 0x000fe40009f65670 */
[----:B------:R-:W-:Y:S01]  /*0950*/  ISETP.GT.U32.OR P1, PT, R22, 0x37, !P1 ;  /* 0x000000371600780c */ /* 0x000fe20004f24470 */
[----:B------:R-:W-:Y:S01]  /*0960*/  VOTEU.ALL UP0, P2 ;  /* 0x0000000000ff7886 */ /* 0x000fe20001000000 */
[----:B-----5:R-:W-:Y:S01]  /*0970*/  @P5 R2UR UR38, R8 ;  /* 0x00000000082652ca */ /* 0x020fe200000e0000 */
[----:B------:R-:W-:Y:S02]  /*0980*/  @!P4 IMAD R8, R22, R15, UR44 ;  /* 0x0000002c1608ce24 */ /* 0x000fe4000f8e020f */
[----:B--2---:R-:W-:-:S02]  /*0990*/  IMAD R13, R13, 0xe0, R0 ;  /* 0x000000e00d0d7824 */ /* 0x004fc400078e0200 */
[----:B------:R-:W-:Y:S02]  /*09a0*/  @!P4 IMAD.SHL.U32 R12, R8, 0x4, RZ ;  /* 0x00000004080cc824 */ /* 0x000fe400078e00ff */
[----:B------:R-:W2:Y:S02]  /*09b0*/  @!P2 LDC.64 R8, c[0x0][0x450] ;  /* 0x00011400ff08ab82 */ /* 0x000ea40000000a00 */
[----:B------:R-:W-:Y:S01]  /*09c0*/  @!P4 IMAD R15, R15, UR46, R12 ;  /* 0x0000002e0f0fcc24 */ /* 0x000fe2000f8e020c */
[----:B------:R-:W-:Y:S01]  /*09d0*/  CS2R R26, SRZ ;  /* 0x00000000001a7805 */ /* 0x000fe2000001ff00 */
[----:B-1----:R-:W-:Y:S02]  /*09e0*/  @P0 IMAD.WIDE.U32 R10, R17, 0x4, R10 ;  /* 0x00000004110a0825 */ /* 0x002fe400078e000a */
[----:B------:R-:W-:Y:S02]  /*09f0*/  @!UP0 UIMAD UR4, UR38, UR6, URZ ;  /* 0x00000006260482a4 */ /* 0x000fe4000f8e02ff */
[----:B------:R-:W1:Y:S01]  /*0a00*/  @!P3 LDC.64 R6, c[0x0][0x3a0] ;  /* 0x0000e800ff06bb82 */ /* 0x000e620000000a00 */
[----:B---3--:R-:W-:-:S07]  /*0a10*/  @!P4 IMAD.WIDE R2, R15, 0x4, R2 ;  /* 0x000000040f02c825 */ /* 0x008fce00078e0202 */
[----:B0-----:R-:W0:Y:S01]  /*0a20*/  @!P1 LDC.64 R4, c[0x0][0x390] ;  /* 0x0000e400ff049b82 */ /* 0x001e220000000a00 */
[----:B------:R-:W-:Y:S01]  /*0a30*/  IMAD.U32 R12, RZ, RZ, UR4 ;  /* 0x00000004ff0c7e24 */ /* 0x000fe2000f8e00ff */
[----:B------:R-:W-:Y:S02]  /*0a40*/  CS2R R24, SRZ ;  /* 0x0000000000187805 */ /* 0x000fe4000001ff00 */
[----:B------:R-:W-:Y:S02]  /*0a50*/  CS2R R18, SRZ ;  /* 0x0000000000127805 */ /* 0x000fe4000001ff00 */
[----:B------:R-:W-:Y:S01]  /*0a60*/  CS2R R16, SRZ ;  /* 0x0000000000107805 */ /* 0x000fe2000001ff00 */
[----:B------:R-:W-:Y:S01]  /*0a70*/  @!P2 IMAD R15, R12, 0xe0, R13 ;  /* 0x000000e00c0fa824 */ /* 0x000fe200078e020d */
[----:B------:R-:W3:Y:S01]  /*0a80*/  @P0 LDG.E R10, desc[UR36][R10.64] ;  /* 0x000000240a0a0981 */ /* 0x000ee2000c1e1900 */
[----:B------:R-:W4:Y:S02]  /*0a90*/  LDCU.U8 UR4, c[0x0][0x404] ;  /* 0x00008080ff0477ac */ /* 0x000f240008000000 */
[----:B--2---:R-:W-:Y:S01]  /*0aa0*/  @!P2 IMAD.WIDE R8, R15, 0x4, R8 ;  /* 0x000000040f08a825 */ /* 0x004fe200078e0208 */
[----:B------:R-:W2:Y:S03]  /*0ab0*/  @!P4 LDG.E.128 R24, desc[UR36][R2.64] ;  /* 0x000000240218c981 */ /* 0x000ea6000c1e1d00 */
[----:B-1----:R-:W-:-:S05]  /*0ac0*/  @!P3 IMAD.WIDE.U32 R6, R13, 0x4, R6 ;  /* 0x000000040d06b825 */ /* 0x002fca00078e0006 */
[----:B------:R-:W2:Y:S01]  /*0ad0*/  @!P3 LDG.E.128 R16, desc[UR36][R6.64] ;  /* 0x000000240610b981 */ /* 0x000ea2000c1e1d00 */
[----:B0-----:R-:W-:-:S03]  /*0ae0*/  @!P1 IMAD.WIDE.U32 R4, R13, 0x4, R4 ;  /* 0x000000040d049825 */ /* 0x001fc600078e0004 */
[----:B------:R-:W2:Y:S04]  /*0af0*/  @!P2 LDG.E.128 R12, desc[UR36][R8.64] ;  /* 0x00000024080ca981 */ /* 0x000ea8000c1e1d00 */
[----:B------:R0:W2:Y:S02]  /*0b00*/  @!P1 LDG.E.128 R32, desc[UR36][R4.64] ;  /* 0x0000002404209981 */ /* 0x0000a4000c1e1d00 */
[----:B0-----:R-:W0:Y:S01]  /*0b10*/  LDC R5, c[0x0][0x400] ;  /* 0x00010000ff057b82 */ /* 0x001e220000000800 */
[----:B----4-:R-:W-:Y:S02]  /*0b20*/  ISETP.NE.AND P1, PT, RZ, UR4, PT ;  /* 0x00000004ff007c0c */ /* 0x010fe4000bf25270 */
[----:B------:R-:W-:Y:S01]  /*0b30*/  ISETP.NE.AND P3, PT, RZ, UR11, PT ;  /* 0x0000000bff007c0c */ /* 0x000fe2000bf65270 */
[----:B------:R-:W-:Y:S01]  /*0b40*/  UMOV UR39, URZ ;  /* 0x000000ff00277c82 */ /* 0x000fe20008000000 */
[----:B------:R-:W-:Y:S01]  /*0b50*/  BSSY.RECONVERGENT B6, `(.L_x_1730) ;  /* 0x0000120000067945 */ /* 0x000fe20003800200 */
[----:B0-----:R-:W-:-:S02]  /*0b60*/  ISETP.LT.OR P1, PT, R5, 0x1, P1 ;  /* 0x000000010500780c */ /* 0x001fc40000f21670 */
[----:B---3--:R-:W-:-:S08]  /*0b70*/  @P0 R2UR UR39, R10 ;  /* 0x000000000a2702ca */ /* 0x008fd000000e0000 */
[----:B--2---:R-:W-:Y:S01]  /*0b80*/  @!P3 FADD.FTZ R24, R24, R16 ;  /* 0x000000101818b221 */ /* 0x004fe20000010000 */
[----:B------:R-:W-:Y:S01]  /*0b90*/  @!P3 FADD.FTZ R25, R25, R17 ;  /* 0x000000111919b221 */ /* 0x000fe20000010000 */
[----:B------:R-:W-:Y:S01]  /*0ba0*/  @!P3 FADD.FTZ R26, R26, R18 ;  /* 0x000000121a1ab221 */ /* 0x000fe20000010000 */
[----:B------:R-:W-:Y:S01]  /*0bb0*/  @!P3 FADD.FTZ R27, R27, R19 ;  /* 0x000000131b1bb221 */ /* 0x000fe20000010000 */
[----:B------:R-:W-:Y:S01]  /*0bc0*/  @!P2 FMUL.FTZ R24, R24, R12 ;  /* 0x0000000c1818a220 */ /* 0x000fe20000410000 */
        /* <DEDUP_REMOVED lines=13> */
[----:B------:R-:W-:Y:S01]  /*0ca0*/  I2FP.F32.U32 R0, R0 ;  /* 0x0000000000007245 */ /* 0x000fe20000201000 */
[----:B------:R-:W-:-:S03]  /*0cb0*/  UIADD3 UR4, UPT, UPT, -UR39, UR11, URZ ;  /* 0x0000000b27047290 */ /* 0x000fc6000fffe1ff */
[----:B------:R-:W0:Y:S01]  /*0cc0*/  MUFU.RCP R2, R2 ;  /* 0x0000000200027308 */ /* 0x000e220000001000 */
[----:B------:R-:W-:-:S05]  /*0cd0*/  I2FP.F32.U32 R3, R3 ;  /* 0x0000000300037245 */ /* 0x000fca0000201000 */
[-C--:B0-----:R-:W-:Y:S01]  /*0ce0*/  FMUL.FTZ R3, R3, R2.reuse ;  /* 0x0000000203037220 */ /* 0x081fe20000410000 */
[----:B------:R-:W-:-:S03]  /*0cf0*/  FMUL.FTZ R0, R0, R2 ;  /* 0x0000000200007220 */ /* 0x000fc60000410000 */
[----:B------:R-:W-:Y:S01]  /*0d00*/  FMUL.FTZ R4, R3, 13.28771209716796875 ;  /* 0x41549a7803047820 */ /* 0x000fe20000410000 */
[----:B------:R-:W-:Y:S01]  /*0d10*/  FMUL.FTZ R3, R0, 13.28771209716796875 ;  /* 0x41549a7800037820 */ /* 0x000fe20000410000 */
[----:B------:R-:W-:Y:S02]  /*0d20*/  I2FP.F32.S32 R0, UR4 ;  /* 0x0000000400007c45 */ /* 0x000fe40008201400 */
        /* <DEDUP_REMOVED lines=10> */
[-C--:B------:R-:W-:Y:S01]  /*0dd0*/  FMUL.FTZ R9, R27, R5.reuse ;  /* 0x000000051b097220 */ /* 0x080fe20000410000 */
[-C--:B------:R-:W-:Y:S01]  /*0de0*/  FMUL.FTZ R8, R30, R5.reuse ;  /* 0x000000051e087220 */ /* 0x080fe20000410000 */
[----:B------:R-:W-:-:S04]  /*0df0*/  FMUL.FTZ R10, R26, R5 ;  /* 0x000000051a0a7220 */ /* 0x000fc80000410000 */
[----:B------:R-:W0:Y:S01]  /*0e00*/  MUFU.COS R0, R11 ;  /* 0x0000000b00007308 */ /* 0x000e220000000000 */
[-C--:B-1----:R-:W-:Y:S01]  /*0e10*/  FMUL.FTZ R3, R29, R2.reuse ;  /* 0x000000021d037220 */ /* 0x082fe20000410000 */
[-C--:B------:R-:W-:Y:S01]  /*0e20*/  FMUL.FTZ R5, R25, R2.reuse ;  /* 0x0000000219057220 */ /* 0x080fe20000410000 */
[-C--:B------:R-:W-:Y:S01]  /*0e30*/  FMUL.FTZ R4, R28, R2.reuse ;  /* 0x000000021c047220 */ /* 0x080fe20000410000 */
[----:B------:R-:W-:Y:S01]  /*0e40*/  FMUL.FTZ R2, R24, R2 ;  /* 0x0000000218027220 */ /* 0x000fe20000410000 */
[-C--:B--2---:R-:W-:Y:S01]  /*0e50*/  FFMA.FTZ R7, R30, R6.reuse, -R7 ;  /* 0x000000061e077223 */ /* 0x084fe20000010807 */
[-C--:B------:R-:W-:Y:S01]  /*0e60*/  FFMA.FTZ R26, R26, R6.reuse, -R9 ;  /* 0x000000061a1a7223 */ /* 0x080fe20000010809 */
[-C--:B------:R-:W-:Y:S01]  /*0e70*/  FFMA.FTZ R31, R31, R6.reuse, R8 ;  /* 0x000000061f1f7223 */ /* 0x080fe20000010008 */
[----:B------:R-:W-:Y:S01]  /*0e80*/  FFMA.FTZ R27, R27, R6, R10 ;  /* 0x000000061b1b7223 */ /* 0x000fe2000001000a */
[----:B------:R-:W-:Y:S02]  /*0e90*/  IMAD.MOV.U32 R30, RZ, RZ, R7 ;  /* 0x000000ffff1e7224 */ /* 0x000fe400078e0007 */
[-C--:B0-----:R-:W-:Y:S01]  /*0ea0*/  FFMA.FTZ R3, R28, R0.reuse, -R3 ;  /* 0x000000001c037223 */ /* 0x081fe20000010803 */
[-C--:B------:R-:W-:Y:S01]  /*0eb0*/  FFMA.FTZ R24, R24, R0.reuse, -R5 ;  /* 0x0000000018187223 */ /* 0x080fe20000010805 */
[-C--:B------:R-:W-:Y:S01]  /*0ec0*/  FFMA.FTZ R29, R29, R0.reuse, R4 ;  /* 0x000000001d1d7223 */ /* 0x080fe20000010004 */
[----:B------:R-:W-:Y:S01]  /*0ed0*/  FFMA.FTZ R25, R25, R0, R2 ;  /* 0x0000000019197223 */ /* 0x000fe20000010002 */
[----:B------:R-:W-:Y:S01]  /*0ee0*/  IMAD.MOV.U32 R28, RZ, RZ, R3 ;  /* 0x000000ffff1c7224 */ /* 0x000fe200078e0003 */
[----:B------:R-:W-:Y:S06]  /*0ef0*/  BRA `(.L_x_1733) ;  /* 0x0000000c00947947 */ /* 0x000fec0003800000 */
.L_x_1732:
        /* <DEDUP_REMOVED lines=32> */
.L_x_1731:
        /* <DEDUP_REMOVED lines=15> */
[----:B------:R-:W-:Y:S02]  /*11f0*/  IMAD R9, R6, R7, RZ ;  /* 0x0000000706097224 */ /* 0x000fe400078e02ff */
[----:B------:R-:W-:Y:S02]  /*1200*/  IMAD.MOV.U32 R6, RZ, RZ, R8 ;  /* 0x000000ffff067224 */ /* 0x000fe400078e0008 */
        /* <DEDUP_REMOVED lines=11> */
[----:B------:R-:W-:-:S03]  /*12c0*/  ISETP.GE.AND P0, PT, R0, R5, PT ;  /* 0x000000050000720c */ /* 0x000fc60003f06270 */
[----:B------:R-:W-:-:S04]  /*12d0*/  IMAD.MOV.U32 R32, RZ, RZ, R3 ;  /* 0x000000ffff207224 */ /* 0x000fc800078e0003 */
        /* <DEDUP_REMOVED lines=18> */
[----:B---3--:R-:W-:Y:S02]  /*1400*/  IMAD.U32 R6, RZ, RZ, UR6 ;  /* 0x00000006ff067e24 */ /* 0x008fe4000f8e00ff */
[----:B------:R-:W-:Y:S02]  /*1410*/  IMAD.U32 R7, RZ, RZ, UR7 ;  /* 0x00000007ff077e24 */ /* 0x000fe4000f8e00ff */
[----:B----4-:R-:W-:Y:S02]  /*1420*/  IMAD.U32 R10, RZ, RZ, UR8 ;  /* 0x00000008ff0a7e24 */ /* 0x010fe4000f8e00ff */
[----:B-1----:R-:W-:-:S07]  /*1430*/  IMAD.U32 R11, RZ, RZ, UR9 ;  /* 0x00000009ff0b7e24 */ /* 0x002fce000f8e00ff */
[----:B------:R-:W-:-:S07]  /*1440*/  LEPC R20, `(.L_x_1734) ;  /* 0x000000001014794e */ /* 0x000fce0000000000 */
[----:B--2---:R-:W-:Y:S05]  /*1450*/  CALL.ABS.NOINC R2 ;  /* 0x0000000002007343 */ /* 0x004fea0003c00000 */
.L_x_1734:
        /* <DEDUP_REMOVED lines=15> */
.L_x_1735:
        /* <DEDUP_REMOVED lines=20> */
[C---:B------:R-:W-:Y:S01]  /*1690*/  IMAD R21, R5.reuse, 0x4, R2 ;  /* 0x0000000405157824 */ /* 0x040fe200078e0202 */
[----:B------:R-:W-:Y:S01]  /*16a0*/  LEA.HI R3, R5, R5, RZ, 0x1 ;  /* 0x0000000505037211 */ /* 0x000fe200078f08ff */
[----:B------:R-:W-:Y:S02]  /*16b0*/  BSSY.RECONVERGENT B2, `(.L_x_1740) ;  /* 0x0000031000027945 */ /* 0x000fe40003800200 */
        /* <DEDUP_REMOVED lines=13> */
[----:B------:R-:W-:Y:S02]  /*1790*/  I2FP.F32.S32 R3, R3 ;  /* 0x0000000300037245 */ /* 0x000fe40000201400 */
[----:B------:R-:W-:-:S03]  /*17a0*/  I2FP.F32.S32 R8, R8 ;  /* 0x0000000800087245 */ /* 0x000fc60000201400 */
[----:B0-----:R-:W-:Y:S01]  /*17b0*/  FMUL.FTZ R5, R3, R4 ;  /* 0x0000000403057220 */ /* 0x001fe20000410000 */
[----:B------:R-:W-:-:S03]  /*17c0*/  I2FP.F32.S32 R3, R6 ;  /* 0x0000000600037245 */ /* 0x000fc60000201400 */
        /* <DEDUP_REMOVED lines=10> */
[----:B------:R-:W5:Y:S08]  /*1870*/  MUFU.SIN R5, R8 ;  /* 0x0000000800057308 */ /* 0x000f700000000400 */
[----:B------:R-:W1:Y:S01]  /*1880*/  MUFU.COS R9, R13 ;  /* 0x0000000d00097308 */ /* 0x000e620000000000 */
[-C--:B0-----:R-:W-:Y:S01]  /*1890*/  FMUL.FTZ R7, R31, R6.reuse ;  /* 0x000000061f077220 */ /* 0x081fe20000410000 */
[-C--:B----4-:R-:W-:Y:S01]  /*18a0*/  FMUL.FTZ R11, R27, R6.reuse ;  /* 0x000000061b0b7220 */ /* 0x090fe20000410000 */
[-C--:B------:R-:W-:Y:S01]  /*18b0*/  FMUL.FTZ R12, R30, R6.reuse ;  /* 0x000000061e0c7220 */ /* 0x080fe20000410000 */
[----:B--2---:R-:W-:-:S04]  /*18c0*/  FMUL.FTZ R14, R26, R6 ;  /* 0x000000061a0e7220 */ /* 0x004fc80000410000 */
[----:B------:R0:W2:Y:S01]  /*18d0*/  MUFU.COS R4, R8 ;  /* 0x0000000800047308 */ /* 0x0000a20000000000 */
[-C--:B-----5:R-:W-:Y:S01]  /*18e0*/  FMUL.FTZ R3, R29, R5.reuse ;  /* 0x000000051d037220 */ /* 0x0a0fe20000410000 */
[----:B------:R-:W-:Y:S01]  /*18f0*/  FMUL.FTZ R6, R28, R5 ;  /* 0x000000051c067220 */ /* 0x000fe20000410000 */
[----:B-1----:R-:W-:Y:S01]  /*1900*/  FFMA.FTZ R10, R30, R9, -R7 ;  /* 0x000000091e0a7223 */ /* 0x002fe20000010807 */
[-C--:B---3--:R-:W-:Y:S01]  /*1910*/  FMUL.FTZ R7, R25, R5.reuse ;  /* 0x0000000519077220 */ /* 0x088fe20000410000 */
[----:B0-----:R-:W-:Y:S01]  /*1920*/  FMUL.FTZ R8, R24, R5 ;  /* 0x0000000518087220 */ /* 0x001fe20000410000 */
[-C--:B------:R-:W-:Y:S01]  /*1930*/  FFMA.FTZ R26, R26, R9.reuse, -R11 ;  /* 0x000000091a1a7223 */ /* 0x080fe2000001080b */
[-C--:B------:R-:W-:Y:S01]  /*1940*/  FFMA.FTZ R31, R31, R9.reuse, R12 ;  /* 0x000000091f1f7223 */ /* 0x080fe2000001000c */
[----:B------:R-:W-:Y:S01]  /*1950*/  FFMA.FTZ R27, R27, R9, R14 ;  /* 0x000000091b1b7223 */ /* 0x000fe2000001000e */
[----:B------:R-:W-:Y:S02]  /*1960*/  IMAD.MOV.U32 R30, RZ, RZ, R10 ;  /* 0x000000ffff1e7224 */ /* 0x000fe400078e000a */
[-C--:B--2---:R-:W-:Y:S01]  /*1970*/  FFMA.FTZ R3, R28, R4.reuse, -R3 ;  /* 0x000000041c037223 */ /* 0x084fe20000010803 */
[-C--:B------:R-:W-:Y:S01]  /*1980*/  FFMA.FTZ R24, R24, R4.reuse, -R7 ;  /* 0x0000000418187223 */ /* 0x080fe20000010807 */
[-C--:B------:R-:W-:Y:S01]  /*1990*/  FFMA.FTZ R29, R29, R4.reuse, R6 ;  /* 0x000000041d1d7223 */ /* 0x080fe20000010006 */
[----:B------:R-:W-:Y:S01]  /*19a0*/  FFMA.FTZ R25, R25, R4, R8 ;  /* 0x0000000419197223 */ /* 0x000fe20000010008 */
[----:B------:R-:W-:-:S07]  /*19b0*/  IMAD.MOV.U32 R28, RZ, RZ, R3 ;  /* 0x000000ffff1c7224 */ /* 0x000fce00078e0003 */
.L_x_1741:
[----:B------:R-:W-:Y:S05]  /*19c0*/  BSYNC.RECONVERGENT B2 ;  /* 0x0000000000027941 */ /* 0x000fea0003800200 */
.L_x_1740:
[----:B-1----:R0:W-:Y:S04]  /*19d0*/  STS [R21], R24 ;  /* 0x0000001815007388 */ /* 0x0021e80000000800 */
[----:B--2---:R0:W-:Y:S04]  /*19e0*/  STS [R21+0x4], R26 ;  /* 0x0000041a15007388 */ /* 0x0041e80000000800 */
[----:B---3--:R0:W-:Y:S04]  /*19f0*/  STS [R34], R25 ;  /* 0x0000001922007388 */ /* 0x0081e80000000800 */
[----:B----4-:R0:W-:Y:S01]  /*1a00*/  STS [R34+0x4], R27 ;  /* 0x0000041b22007388 */ /* 0x0101e20000000800 */
[----:B------:R-:W-:Y:S05]  /*1a10*/  BRA `(.L_x_1742) ;  /* 0x0000000000847947 */ /* 0x000fea0003800000 */
.L_x_1739:
[----:B------:R-:W-:-:S05]  /*1a20*/  LEA.HI R5, R5, R5, RZ, 0x1 ;  /* 0x0000000505057211 */ /* 0x000fca00078f08ff */
[----:B------:R-:W-:-:S05]  /*1a30*/  IMAD.SHL.U32 R5, R5, 0x2, RZ ;  /* 0x0000000205057824 */ /* 0x000fca00078e00ff */
[----:B------:R-:W-:-:S04]  /*1a40*/  LOP3.LUT R6, R5, 0xfffffffc, RZ, 0xc0, !PT ;  /* 0xfffffffc05067812 */ /* 0x000fc800078ec0ff */
[----:B------:R-:W-:-:S13]  /*1a50*/  ISETP.GE.AND P0, PT, R6, R7, PT ;  /* 0x000000070600720c */ /* 0x000fda0003f06270 */
[----:B------:R-:W-:Y:S05]  /*1a60*/  @P0 BRA `(.L_x_1742) ;  /* 0x0000000000700947 */ /* 0x000fea0003800000 */
[----:B------:R-:W-:Y:S01]  /*1a70*/  I2FP.F32.S32 R7, R7 ;  /* 0x0000000700077245 */ /* 0x000fe20000201400 */
[----:B------:R-:W-:-:S03]  /*1a80*/  VIADD R3, R6, 0x2 ;  /* 0x0000000206037836 */ /* 0x000fc60000000000 */
[----:B------:R-:W0:Y:S02]  /*1a90*/  MUFU.RCP R10, R7 ;  /* 0x00000007000a7308 */ /* 0x000e240000001000 */
        /* <DEDUP_REMOVED lines=25> */
.L_x_1742:
[----:B------:R-:W-:Y:S05]  /*1c30*/  BSYNC.RECONVERGENT B1 ;  /* 0x0000000000017941 */ /* 0x000fea0003800200 */
.L_x_1738:
[----:B------:R1:W-:Y:S04]  /*1c40*/  STS [R15], R28 ;  /* 0x0000001c0f007388 */ /* 0x0003e80000000800 */
[----:B------:R1:W-:Y:S04]  /*1c50*/  STS [R15+0x4], R30 ;  /* 0x0000041e0f007388 */ /* 0x0003e80000000800 */
[----:B------:R1:W-:Y:S04]  /*1c60*/  STS [R20], R29 ;  /* 0x0000001d14007388 */ /* 0x0003e80000000800 */
[----:B------:R1:W-:Y:S02]  /*1c70*/  STS [R20+0x4], R31 ;  /* 0x0000041f14007388 */ /* 0x0003e40000000800 */
.L_x_1737:
[----:B------:R-:W-:Y:S05]  /*1c80*/  BSYNC.RECONVERGENT B0 ;  /* 0x0000000000007941 */ /* 0x000fea0003800200 */
.L_x_1736:
        /* <DEDUP_REMOVED lines=10> */
.L_x_1744:
[----:B------:R-:W-:Y:S05]  /*1d30*/  BSYNC.RECONVERGENT B0 ;  /* 0x0000000000007941 */ /* 0x000fea0003800200 */
.L_x_1743:
[----:B------:R-:W-:Y:S06]  /*1d40*/  BAR.SYNC.DEFER_BLOCKING 0x0 ;  /* 0x0000000000007b1d */ /* 0x000fec0000010000 */
.L_x_1733:
[----:B------:R-:W-:Y:S05]  /*1d50*/  BSYNC.RECONVERGENT B6 ;  /* 0x0000000000067941 */ /* 0x000fea0003800200 */
.L_x_1730:
[----:B------:R-:W-:Y:S01]  /*1d60*/  ISETP.GT.U32.AND P0, PT, R22, 0x3f, PT ;  /* 0x0000003f1600780c */ /* 0x000fe20003f04070 */
[----:B------:R-:W-:Y:S01]  /*1d70*/  BSSY.RECONVERGENT B0, `(.L_x_1745) ;  /* 0x000001b000007945 */ /* 0x000fe20003800200 */
[----:B---3--:R-:W-:-:S11]  /*1d80*/  IMAD.MOV.U32 R0, RZ, RZ, RZ ;  /* 0x000000ffff007224 */ /* 0x008fd600078e00ff */
[----:B------:R-:W-:Y:S05]  /*1d90*/  @P0 BRA `(.L_x_1746) ;  /* 0x0000000000600947 */ /* 0x000fea0003800000 */
[----:B------:R-:W3:Y:S01]  /*1da0*/  LDC R0, c[0x0][0x40c] ;  /* 0x00010300ff007b82 */ /* 0x000ee20000000800 */
[----:B------:R-:W5:Y:S01]  /*1db0*/  S2R R7, SR_CgaCtaId ;  /* 0x0000000000077919 */ /* 0x000f620000008800 */
[----:B-1----:R-:W-:Y:S02]  /*1dc0*/  MOV R4, 0x400 ;  /* 0x0000040000047802 */ /* 0x002fe40000000f00 */
[----:B---3--:R-:W-:-:S03]  /*1dd0*/  ISETP.NE.AND P1, PT, R0, RZ, PT ;  /* 0x000000ff0000720c */ /* 0x008fc60003f25270 */
[----:B------:R-:W-:Y:S01]  /*1de0*/  VIADD R0, R4, 0x20 ;  /* 0x0000002004007836 */ /* 0x000fe20000000000 */
[----:B------:R-:W-:-:S09]  /*1df0*/  ISETP.GT.U32.OR P0, PT, R22, 0x37, P1 ;  /* 0x000000371600780c */ /* 0x000fd20000f04470 */
[----:B------:R-:W-:-:S04]  /*1e00*/  @!P1 VIADD R4, R4, 0x420 ;  /* 0x0000042004049836 */ /* 0x000fc80000000000 */
[----:B------:R-:W1:Y:S08]  /*1e10*/  @!P0 LDC R9, c[0x0][0x3f4] ;  /* 0x0000fd00ff098b82 */ /* 0x000e700000000800 */
[----:B------:R-:W3:Y:S01]  /*1e20*/  @!P0 LDC.64 R2, c[0x0][0x3b8] ;  /* 0x0000ee00ff028b82 */ /* 0x000ee20000000a00 */
[----:B-1----:R-:W-:-:S04]  /*1e30*/  @!P0 IMAD R5, R22, R9, UR40 ;  /* 0x0000002816058e24 */ /* 0x002fc8000f8e0209 */
[----:B------:R-:W-:Y:S01]  /*1e40*/  @!P0 IMAD.SHL.U32 R6, R5, 0x4, RZ ;  /* 0x0000000405068824 */ /* 0x000fe200078e00ff */
[C---:B-----5:R-:W-:Y:S01]  /*1e50*/  LEA R5, R7.reuse, R0, 0x18 ;  /* 0x0000000007057211 */ /* 0x060fe200078ec0ff */
[----:B--2-4-:R-:W-:Y:S01]  /*1e60*/  FMUL.FTZ R0, R28, R24 ;  /* 0x000000181c007220 */ /* 0x014fe20000410000 */
[----:B------:R-:W-:Y:S01]  /*1e70*/  @!P1 LEA R7, R7, R4, 0x18 ;  /* 0x0000000407079211 */ /* 0x000fe200078ec0ff */
[----:B------:R-:W-:Y:S02]  /*1e80*/  @!P0 IMAD R9, R9, UR46, R6 ;  /* 0x0000002e09098c24 */ /* 0x000fe4000f8e0206 */
[C---:B------:R-:W-:Y:S02]  /*1e90*/  IMAD R5, R22.reuse, 0x10, R5 ;  /* 0x0000001016057824 */ /* 0x040fe400078e0205 */
[----:B------:R-:W-:Y:S02]  /*1ea0*/  @!P1 IMAD R7, R22, 0x10, R7 ;  /* 0x0000001016079824 */ /* 0x000fe400078e0207 */
[----:B---3--:R-:W-:Y:S01]  /*1eb0*/  @!P0 IMAD.WIDE R2, R9, 0x4, R2 ;  /* 0x0000000409028825 */ /* 0x008fe200078e0202 */
[----:B------:R3:W-:Y:S03]  /*1ec0*/  STS.128 [R5], R28 ;  /* 0x0000001c05007388 */ /* 0x0007e60000000c00 */
[----:B------:R-:W-:Y:S01]  /*1ed0*/  FFMA.FTZ R9, R29, R25, R0 ;  /* 0x000000191d097223 */ /* 0x000fe20000010000 */
[----:B------:R3:W-:Y:S03]  /*1ee0*/  @!P1 STS.128 [R7], R16 ;  /* 0x0000001007009388 */ /* 0x0007e60000000c00 */
[----:B------:R-:W-:Y:S01]  /*1ef0*/  FFMA.FTZ R0, R30, R26, R9 ;  /* 0x0000001a1e007223 */ /* 0x000fe20000010009 */
[----:B------:R3:W-:Y:S03]  /*1f00*/  @!P0 STG.E.128 desc[UR36][R2.64], R24 ;  /* 0x0000001802008986 */ /* 0x0007e6000c101d24 */
[----:B------:R-:W-:-:S07]  /*1f10*/  FFMA.FTZ R0, R31, R27, R0 ;  /* 0x0000001b1f007223 */ /* 0x000fce0000010000 */
.L_x_1746:
[----:B------:R-:W-:Y:S05]  /*1f20*/  BSYNC.RECONVERGENT B0 ;  /* 0x0000000000007941 */ /* 0x000fea0003800200 */
.L_x_1745:
[----:B-1-3--:R-:W1:Y:S01]  /*1f30*/  SHFL.BFLY PT, R3, R0, 0x10, 0x1f ;  /* 0x0e001f0000037f89 */ /* 0x00ae6200000e0000 */
[----:B------:R-:W3:Y:S01]  /*1f40*/  S2UR UR12, SR_CgaCtaId ;  /* 0x00000000000c79c3 */ /* 0x000ee20000008800 */
[----:B------:R-:W-:Y:S01]  /*1f50*/  UMOV UR11, 0x400 ;  /* 0x00000400000b7882 */ /* 0x000fe20000000000 */
[----:B------:R-:W-:Y:S01]  /*1f60*/  BSSY.RECONVERGENT B0, `(.L_x_1747) ;  /* 0x0000033000007945 */ /* 0x000fe20003800200 */
[----:B------:R-:W-:Y:S01]  /*1f70*/  UIADD3 UR7, UPT, UPT, UR11, 0x820, URZ ;  /* 0x000008200b077890 */ /* 0x000fe2000fffe0ff */
[----:B------:R-:W-:Y:S02]  /*1f80*/  IMAD.MOV.U32 R251, RZ, RZ, -0x800001 ;  /* 0xff7ffffffffb7424 */ /* 0x000fe400078e00ff */
[----:B-1----:R-:W-:Y:S01]  /*1f90*/  FADD.FTZ R3, R3, R0 ;  /* 0x0000000003037221 */ /* 0x002fe20000010000 */
[----:B------:R-:W-:Y:S01]  /*1fa0*/  SHF.R.U32.HI R0, RZ, 0x3, R22 ;  /* 0x00000003ff007819 */ /* 0x000fe20000011616 */
[----:B---3--:R-:W-:Y:S02]  /*1fb0*/  ULEA UR4, UR12, UR11, 0x18 ;  /* 0x0000000b0c047291 */ /* 0x008fe4000f8ec0ff */
[----:B------:R-:W-:Y:S01]  /*1fc0*/  ULEA UR7, UR12, UR7, 0x18 ;  /* 0x000000070c077291 */ /* 0x000fe2000f8ec0ff */
[----:B------:R-:W1:Y:S02]  /*1fd0*/  SHFL.BFLY PT, R2, R3, 0x8, 0x1f ;  /* 0x0d001f0003027f89 */ /* 0x000e6400000e0000 */
[----:B-1----:R-:W-:Y:S01]  /*1fe0*/  FADD.FTZ R4, R3, R2 ;  /* 0x0000000203047221 */ /* 0x002fe20000010000 */
[----:B------:R-:W-:-:S04]  /*1ff0*/  LOP3.LUT R3, R0, 0x7c, RZ, 0xc0, !PT ;  /* 0x0000007c00037812 */ /* 0x000fc800078ec0ff */
        /* <DEDUP_REMOVED lines=8> */
[----:B-1----:R-:W-:-:S05]  /*2080*/  FADD.FTZ R4, R6, R7 ;  /* 0x0000000706047221 */ /* 0x002fca0000010000 */
[----:B------:R-:W-:Y:S01]  /*2090*/  @!P0 STS [R3+UR4+0x8], R4 ;  /* 0x0000080403008988 */ /* 0x000fe20008000804 */
[----:B------:R-:W1:Y:S01]  /*20a0*/  LDCU UR4, c[0x0][0x3f4] ;  /* 0x00007e80ff0477ac */ /* 0x000e620008000800 */
[----:B------:R-:W-:Y:S01]  /*20b0*/  BAR.SYNC.DEFER_BLOCKING 0x0 ;  /* 0x0000000000007b1d */ /* 0x000fe20000010000 */
[----:B------:R-:W-:Y:S01]  /*20c0*/  ISETP.NE.AND P0, PT, R22, RZ, PT ;  /* 0x000000ff1600720c */ /* 0x000fe20003f05270 */
[----:B-1----:R-:W-:-:S04]  /*20d0*/  IMAD.U32 R0, RZ, RZ, UR4 ;  /* 0x00000004ff007e24 */ /* 0x002fc8000f8e00ff */
[----:B------:R-:W-:Y:S01]  /*20e0*/  IMAD.MOV R6, RZ, RZ, -R0 ;  /* 0x000000ffff067224 */ /* 0x000fe200078e0a00 */
[----:B------:R-:W1:Y:S04]  /*20f0*/  @!P1 LDS R4, [R2+0x8] ;  /* 0x0000080002049984 */ /* 0x000e680000000800 */
[----:B------:R-:W-:-:S04]  /*2100*/  VIADDMNMX R6, R6, UR43, RZ, !PT ;  /* 0x0000002b06067c46 */ /* 0x000fc8000f8001ff */
[----:B------:R-:W-:-:S13]  /*2110*/  R2UR UR13, R6 ;  /* 0x00000000060d72ca */ /* 0x000fda00000e0000 */
[----:B------:R-:W-:-:S04]  /*2120*/  UIADD3 UR4, UPT, UPT, UR43, -UR13, URZ ;  /* 0x8000000d2b047290 */ /* 0x000fc8000fffe0ff */
[----:B------:R-:W-:Y:S01]  /*2130*/  ULEA UR6, UR4, UR7, 0x2 ;  /* 0x0000000704067291 */ /* 0x000fe2000f8e10ff */
[----:B-1----:R-:W1:Y:S02]  /*2140*/  SHFL.BFLY PT, R5, R4, 0x1, 0x1f ;  /* 0x0c201f0004057f89 */ /* 0x002e6400000e0000 */
[----:B-1----:R-:W-:-:S06]  /*2150*/  FADD.FTZ R5, R5, R4 ;  /* 0x0000000405057221 */ /* 0x002fcc0000010000 */
[----:B------:R-:W1:Y:S01]  /*2160*/  SHFL.IDX PT, R5, R5, RZ, 0x1f ;  /* 0x00001fff05057589 */ /* 0x000e6200000e0000 */
[----:B------:R-:W-:Y:S05]  /*2170*/  @P0 BRA `(.L_x_1748) ;  /* 0x0000000000440947 */ /* 0x000fea0003800000 */
[----:B------:R-:W3:Y:S01]  /*2180*/  LDCU.64 UR8, c[0x0][0x438] ;  /* 0x00008700ff0877ac */ /* 0x000ee20008000a00 */
[----:B------:R-:W1:Y:S01]  /*2190*/  LDCU UR4, c[0x0][0x410] ;  /* 0x00008200ff0477ac */ /* 0x000e620008000800 */
[----:B---3--:R-:W-:-:S04]  /*21a0*/  UISETP.NE.U32.AND UP0, UPT, UR8, URZ, UPT ;  /* 0x000000ff0800728c */ /* 0x008fc8000bf05070 */
[----:B------:R-:W-:Y:S01]  /*21b0*/  UISETP.NE.AND.EX UP0, UPT, UR9, URZ, UPT, UP0 ;  /* 0x000000ff0900728c */ /* 0x000fe2000bf05300 */
[----:B-1----:R-:W-:-:S08]  /*21c0*/  FMUL.FTZ R251, R5, UR4 ;  /* 0x0000000405fb7c20 */ /* 0x002fd00008410000 */
[----:B------:R-:W-:Y:S05]  /*21d0*/  BRA.U !UP0, `(.L_x_1749) ;  /* 0x0000000108287547 */ /* 0x000fea000b800000 */
        /* <DEDUP_REMOVED lines=9> */
[----:B---3--:R-:W-:-:S07]  /*2270*/  FADD.FTZ R251, R251, R2 ;  /* 0x00000002fbfb7221 */ /* 0x008fce0000010000 */
.L_x_1749:
[----:B------:R3:W-:Y:S02]  /*2280*/  STS [UR6+-0x4], R251 ;  /* 0xfffffcfbff007988 */ /* 0x0007e40008000806 */
.L_x_1748:
[----:B------:R-:W-:Y:S05]  /*2290*/  BSYNC.RECONVERGENT B0 ;  /* 0x0000000000007941 */ /* 0x000fea0003800200 */
.L_x_1747:
[----:B------:R-:W-:Y:S01]  /*22a0*/  BAR.SYNC.DEFER_BLOCKING 0x0 ;  /* 0x0000000000007b1d */ /* 0x000fe20000010000 */
[----:B------:R-:W-:Y:S01]  /*22b0*/  UIADD3 UR4, UPT, UPT, UR11, 0x20, URZ ;  /* 0x000000200b047890 */ /* 0x000fe2000fffe0ff */
[----:B------:R-:W-:-:S03]  /*22c0*/  IMAD.SHL.U32 R2, R22, 0x8, RZ ;  /* 0x0000000816027824 */ /* 0x000fc600078e00ff */
[----:B------:R-:W-:-:S03]  /*22d0*/  ULEA UR4, UR12, UR4, 0x18 ;  /* 0x000000040c047291 */ /* 0x000fc6000f8ec0ff */
[----:B------:R-:W0:Y:S01]  /*22e0*/  S2UR UR9, SR_CTAID.X ;  /* 0x00000000000979c3 */ /* 0x000e220000002500 */
[----:B------:R-:W-:Y:S01]  /*22f0*/  LOP3.LUT R2, R2, 0x8, RZ, 0xc0, !PT ;  /* 0x0000000802027812 */ /* 0x000fe200078ec0ff */
[----:B------:R-:W5:Y:S01]  /*2300*/  LDCU UR5, c[0x0][0x40c] ;  /* 0x00008180ff0577ac */ /* 0x000f620008000800 */
[----:B------:R-:W0:Y:S03]  /*2310*/  S2R R238, SR_TID.X ;  /* 0x0000000000ee7919 */ /* 0x000e260000002100 */
[----:B------:R-:W2:Y:S01]  /*2320*/  LDS.64 R8, [R2+UR4] ;  /* 0x0000000402087984 */ /* 0x000ea20008000a00 */
[----:B-----5:R-:W-:-:S03]  /*2330*/  UISETP.NE.AND UP0, UPT, UR5, URZ, UPT ;  /* 0x000000ff0500728c */ /* 0x020fc6000bf05270 */
[----:B------:R-:W5:Y:S04]  /*2340*/  LDS.64 R6, [R2+UR4+0x10] ;  /* 0x0000100402067984 */ /* 0x000f680008000a00 */
[----:B-1----:R-:W1:Y:S04]  /*2350*/  LDS.64 R4, [R2+UR4+0x20] ;  /* 0x0000200402047984 */ /* 0x002e680008000a00 */
[----:B--2---:R-:W-:Y:S04]  /*2360*/  STL.64 [R1+0x260], R8 ;  /* 0x0002600801007387 */ /* 0x004fe80000100a00 */
[----:B------:R-:W2:Y:S04]  /*2370*/  LDS.64 R8, [R2+UR4+0x30] ;  /* 0x0000300402087984 */ /* 0x000ea80008000a00 */
[----:B-----5:R-:W-:Y:S04]  /*2380*/  STL.64 [R1+0x258], R6 ;  /* 0x0002580601007387 */ /* 0x020fe80000100a00 */
[----:B------:R-:W5:Y:S04]  /*2390*/  LDS.64 R6, [R2+UR4+0x40] ;  /* 0x0000400402067984 */ /* 0x000f680008000a00 */
[----:B-1----:R-:W-:Y:S04]  /*23a0*/  STL.64 [R1+0x250], R4 ;  /* 0x0002500401007387 */ /* 0x002fe80000100a00 */
[----:B------:R-:W1:Y:S04]  /*23b0*/  LDS.64 R4, [R2+UR4+0x50] ;  /* 0x0000500402047984 */ /* 0x000e680008000a00 */
        /* <DEDUP_REMOVED lines=96> */
[----:B--2---:R2:W-:Y:S04]  /*29c0*/  STL.64 [R1+0xc8], R8 ;  /* 0x0000c80801007387 */ /* 0x0045e80000100a00 */
[----:B-----5:R2:W-:Y:S04]  /*29d0*/  STL.64 [R1+0xc0], R6 ;  /* 0x0000c00601007387 */ /* 0x0205e80000100a00 */
[----:B-1----:R2:W-:Y:S01]  /*29e0*/  STL.64 [R1+0xb8], R4 ;  /* 0x0000b80401007387 */ /* 0x0025e20000100a00 */
[----:B0-----:R-:W-:Y:S05]  /*29f0*/  BRA.U UP0, `(.L_x_1750) ;  /* 0x00000005003c7547 */ /* 0x001fea000b800000 */
[----:B------:R-:W-:-:S04]  /*2a00*/  UIADD3 UR11, UPT, UPT, UR11, 0x420, URZ ;  /* 0x000004200b0b7890 */ /* 0x000fc8000fffe0ff */
[----:B------:R-:W-:-:S09]  /*2a10*/  ULEA UR11, UR12, UR11, 0x18 ;  /* 0x0000000b0c0b7291 */ /* 0x000fd2000f8ec0ff */
[----:B--2---:R-:W0:Y:S04]  /*2a20*/  LDS.64 R4, [R2+UR11] ;  /* 0x0000000b02047984 */ /* 0x004e280008000a00 */
[----:B------:R-:W1:Y:S04]  /*2a30*/  LDS.64 R8, [R2+UR11+0x10] ;  /* 0x0000100b02087984 */ /* 0x000e680008000a00 */
[----:B------:R-:W2:Y:S04]  /*2a40*/  LDS.64 R6, [R2+UR11+0x20] ;  /* 0x0000200b02067984 */ /* 0x000ea80008000a00 */
[----:B------:R-:W-:Y:S04]  /*2a50*/  LDS.64 R248, [R2+UR11+0xd0] ;  /* 0x0000d00b02f87984 */ /* 0x000fe80008000a00 */
[----:B------:R-:W-:Y:S04]  /*2a60*/  LDS.64 R246, [R2+UR11+0xe0] ;  /* 0x0000e00b02f67984 */ /* 0x000fe80008000a00 */
[----:B------:R-:W-:Y:S04]  /*2a70*/  LDS.64 R242, [R2+UR11+0xf0] ;  /* 0x0000f00b02f27984 */ /* 0x000fe80008000a00 */
[----:B------:R-:W-:Y:S04]  /*2a80*/  LDS.64 R240, [R2+UR11+0x100] ;  /* 0x0001000b02f07984 */ /* 0x000fe80008000a00 */
[----:B------:R-:W-:Y:S04]  /*2a90*/  LDS.64 R134, [R2+UR11+0x110] ;  /* 0x0001100b02867984 */ /* 0x000fe80008000a00 */
[----:B------:R-:W-:Y:S04]  /*2aa0*/  LDS.64 R132, [R2+UR11+0x120] ;  /* 0x0001200b02847984 */ /* 0x000fe80008000a00 */
[----:B------:R-:W-:Y:S04]  /*2ab0*/  LDS.64 R130, [R2+UR11+0x130] ;  /* 0x0001300b02827984 */ /* 0x000fe80008000a00 */
[----:B0-----:R-:W-:Y:S04]  /*2ac0*/  STL.64 [R1+0x60], R4 ;  /* 0x0000600401007387 */ /* 0x001fe80000100a00 */
[----:B------:R-:W0:Y:S04]  /*2ad0*/  LDS.64 R4, [R2+UR11+0x30] ;  /* 0x0000300b02047984 */ /* 0x000e280008000a00 */
[----:B-1----:R-:W-:Y:S04]  /*2ae0*/  STL.64 [R1+0x58], R8 ;  /* 0x0000580801007387 */ /* 0x002fe80000100a00 */
[----:B------:R-:W1:Y:S04]  /*2af0*/  LDS.64 R8, [R2+UR11+0x40] ;  /* 0x0000400b02087984 */ /* 0x000e680008000a00 */
[----:B--2---:R-:W-:Y:S04]  /*2b00*/  STL.64 [R1+0x50], R6 ;  /* 0x0000500601007387 */ /* 0x004fe80000100a00 */
[----:B------:R-:W2:Y:S04]  /*2b10*/  LDS.64 R6, [R2+UR11+0x50] ;  /* 0x0000500b02067984 */ /* 0x000ea80008000a00 */
        /* <DEDUP_REMOVED lines=51> */
[----:B------:R0:W3:Y:S04]  /*2e50*/  LDS.64 R54, [R2+UR11+0x390] ;  /* 0x0003900b02367984 */ /* 0x0000e80008000a00 */
[----:B------:R0:W3:Y:S04]  /*2e60*/  LDS.64 R52, [R2+UR11+0x3a0] ;  /* 0x0003a00b02347984 */ /* 0x0000e80008000a00 */
[----:B------:R0:W3:Y:S04]  /*2e70*/  LDS.64 R50, [R2+UR11+0x3b0] ;  /* 0x0003b00b02327984 */ /* 0x0000e80008000a00 */
[----:B------:R0:W3:Y:S04]  /*2e80*/  LDS.64 R48, [R2+UR11+0x3c0] ;  /* 0x0003c00b02307984 */ /* 0x0000e80008000a00 */
[----:B------:R0:W3:Y:S04]  /*2e90*/  LDS.64 R46, [R2+UR11+0x3d0] ;  /* 0x0003d00b022e7984 */ /* 0x0000e80008000a00 */
[----:B------:R0:W3:Y:S04]  /*2ea0*/  LDS.64 R44, [R2+UR11+0x3e0] ;  /* 0x0003e00b022c7984 */ /* 0x0000e80008000a00 */
[----:B------:R0:W3:Y:S04]  /*2eb0*/  LDS.64 R42, [R2+UR11+0x3f0] ;  /* 0x0003f00b022a7984 */ /* 0x0000e80008000a00 */
[----:B-1----:R1:W-:Y:S04]  /*2ec0*/  STL.64 [R1+0x10], R8 ;  /* 0x0000100801007387 */ /* 0x0023e80000100a00 */
[----:B--2---:R1:W-:Y:S04]  /*2ed0*/  STL.64 [R1+0x8], R6 ;  /* 0x0000080601007387 */ /* 0x0043e80000100a00 */
[----:B0-----:R1:W-:Y:S02]  /*2ee0*/  STL.64 [R1], R4 ;  /* 0x0000000401007387 */ /* 0x0013e40000100a00 */
.L_x_1750:
[----:B-12---:R-:W0:Y:S01]  /*2ef0*/  LDS.64 R8, [R2+UR4+0x360] ;  /* 0x0003600402087984 */ /* 0x006e220008000a00 */
[----:B------:R-:W1:Y:S01]  /*2f00*/  LDCU UR6, c[0x0][0x3f0] ;  /* 0x00007e00ff0677ac */ /* 0x000e620008000800 */
[----:B------:R-:W-:Y:S01]  /*2f10*/  SHF.R.U32.HI R245, RZ, 0x1, R238 ;  /* 0x00000001fff57819 */ /* 0x000fe200000116ee */
[----:B------:R-:W-:Y:S01]  /*2f20*/  BSSY B1, `(.L_x_1751) ;  /* 0x000152a000017945 */ /* 0x000fe20003800000 */
[----:B------:R-:W2:Y:S01]  /*2f30*/  LDS.64 R6, [R2+UR4+0x370] ;  /* 0x0003700402067984 */ /* 0x000ea20008000a00 */
[----:B------:R-:W0:Y:S03]  /*2f40*/  LDCU UR12, c[0x0][0x3f8] ;  /* 0x00007f00ff0c77ac */ /* 0x000e260008000800 */
[----:B------:R-:W5:Y:S01]  /*2f50*/  LDS.64 R4, [R2+UR4+0x380] ;  /* 0x0003800402047984 */ /* 0x000f620008000a00 */
[----:B------:R-:W0:Y:S01]  /*2f60*/  LDCU UR20, c[0x0][0x40c] ;  /* 0x00008180ff1477ac */ /* 0x000e220008000800 */
[----:B------:R-:W0:Y:S01]  /*2f70*/  LDCU UR21, c[0x0][0x3f4] ;  /* 0x00007e80ff1577ac */ /* 0x000e220008000800 */
[----:B------:R-:W0:Y:S01]  /*2f80*/  LDCU UR22, c[0x0][0x410] ;  /* 0x00008200ff1677ac */ /* 0x000e220008000800 */
[----:B-1----:R-:W-:Y:S01]  /*2f90*/  UIMAD UR6, UR41, UR6, UR9 ;  /* 0x00000006290672a4 */ /* 0x002fe2000f8e0209 */
[----:B------:R-:W1:Y:S01]  /*2fa0*/  LDCU.64 UR10, c[0x0][0x3c8] ;  /* 0x00007900ff0a77ac */ /* 0x000e620008000a00 */
[----:B------:R-:W0:Y:S01]  /*2fb0*/  LDCU.64 UR14, c[0x0][0x3b8] ;  /* 0x00007700ff0e77ac */ /* 0x000e220008000a00 */
[----:B------:R-:W0:Y:S01]  /*2fc0*/  LDCU.64 UR16, c[0x0][0x438] ;  /* 0x00008700ff1077ac */ /* 0x000e220008000a00 */
[----:B------:R-:W1:Y:S01]  /*2fd0*/  LDCU.64 UR18, c[0x0][0x448] ;  /* 0x00008900ff1277ac */ /* 0x000e620008000a00 */
[----:B------:R-:W-:Y:S01]  /*2fe0*/  UIMAD UR6, UR6, 0xe0, URZ ;  /* 0x000000e0060678a4 */ /* 0x000fe2000f8e02ff */
[----:B0-----:R-:W-:Y:S04]  /*2ff0*/  STL.64 [R1+0xb0], R8 ;  /* 0x0000b00801007387 */ /* 0x001fe80000100a00 */
[----:B------:R-:W0:Y:S04]  /*3000*/  LDS.64 R8, [R2+UR4+0x390] ;  /* 0x0003900402087984 */ /* 0x000e280008000a00 */
[----:B--2---:R-:W-:Y:S04]  /*3010*/  STL.64 [R1+0xa8], R6 ;  /* 0x0000a80601007387 */ /* 0x004fe80000100a00 */
[----:B------:R-:W2:Y:S04]  /*3020*/  LDS.64 R6, [R2+UR4+0x3a0] ;  /* 0x0003a00402067984 */ /* 0x000ea80008000a00 */
[----:B-----5:R-:W-:Y:S04]  /*3030*/  STL.64 [R1+0xa0], R4 ;  /* 0x0000a00401007387 */ /* 0x020fe80000100a00 */
[----:B------:R-:W5:Y:S04]  /*3040*/  LDS.64 R4, [R2+UR4+0x3b0] ;  /* 0x0003b00402047984 */ /* 0x000f680008000a00 */
[----:B0-----:R-:W-:Y:S04]  /*3050*/  STL.64 [R1+0x98], R8 ;  /* 0x0000980801007387 */ /* 0x001fe80000100a00 */
[----:B------:R-:W0:Y:S04]  /*3060*/  LDS.64 R8, [R2+UR4+0x3c0] ;  /* 0x0003c00402087984 */ /* 0x000e280008000a00 */
[----:B--2---:R-:W-:Y:S04]  /*3070*/  STL.64 [R1+0x90], R6 ;  /* 0x0000900601007387 */ /* 0x004fe80000100a00 */
[----:B------:R-:W2:Y:S04]  /*3080*/  LDS.64 R6, [R2+UR4+0x3d0] ;  /* 0x0003d00402067984 */ /* 0x000ea80008000a00 */
[----:B-----5:R-:W-:Y:S04]  /*3090*/  STL.64 [R1+0x88], R4 ;  /* 0x0000880401007387 */ /* 0x020fe80000100a00 */
[----:B------:R-:W5:Y:S04]  /*30a0*/  LDS.64 R4, [R2+UR4+0x3e0] ;  /* 0x0003e00402047984 */ /* 0x000f680008000a00 */
[----:B------:R-:W4:Y:S01]  /*30b0*/  LDS.64 R2, [R2+UR4+0x3f0] ;  /* 0x0003f00402027984 */ /* 0x000f220008000a00 */
[----:B------:R-:W-:-:S04]  /*30c0*/  UIADD3 UR4, UPT, UPT, UR44, 0xf, -UR13 ;  /* 0x0000000f2c047890 */ /* 0x000fc8000fffe80d */
[----:B------:R-:W-:-:S04]  /*30d0*/  USHF.R.S32.HI UR5, URZ, 0x1f, UR4 ;  /* 0x0000001fff057899 */ /* 0x000fc80008011404 */
[----:B------:R-:W-:-:S04]  /*30e0*/  ULEA.HI UR5, UR5, UR4, URZ, 0x4 ;  /* 0x0000000405057291 */ /* 0x000fc8000f8f20ff */
[----:B------:R-:W-:-:S06]  /*30f0*/  ULOP3.LUT UR8, UR5, 0xfffffff0, URZ, 0xc0, !UPT ;  /* 0xfffffff005087892 */ /* 0x000fcc000f8ec0ff */
[----:B------:R-:W-:Y:S01]  /*3100*/  ISETP.GE.AND P0, PT, R245, UR8, PT ;  /* 0x00000008f5007c0c */ /* 0x000fe2000bf06270 */
[----:B0-----:R0:W-:Y:S04]  /*3110*/  STL.64 [R1+0x80], R8 ;  /* 0x0000800801007387 */ /* 0x0011e80000100a00 */
[----:B--2---:R0:W-:Y:S04]  /*3120*/  STL.64 [R1+0x78], R6 ;  /* 0x0000780601007387 */ /* 0x0041e80000100a00 */
[----:B-----5:R0:W-:Y:S04]  /*3130*/  STL.64 [R1+0x70], R4 ;  /* 0x0000700401007387 */ /* 0x0201e80000100a00 */
[----:B----4-:R0:W-:Y:S01]  /*3140*/  STL.64 [R1+0x68], R2 ;  /* 0x0000680201007387 */ /* 0x0101e20000100a00 */
[----:B-1----:R-:W-:Y:S05]  /*3150*/  @P0 BRA `(.L_x_1752) ;  /* 0x0000015000180947 */ /* 0x002fea0003800000 */
[----:B------:R-:W-:Y:S01]  /*3160*/  IABS R252, R0 ;  /* 0x0000000000fc7213 */ /* 0x000fe20000000000 */
[----:B------:R-:W1:Y:S01]  /*3170*/  S2UR UR5, SR_CTAID.Y ;  /* 0x00000000000579c3 */ /* 0x000e620000002600 */
[----:B------:R-:W1:Y:S02]  /*3180*/  LDCU UR4, c[0x0][0x3f8] ;  /* 0x00007f00ff0477ac */ /* 0x000e640008000800 */
[----:B0-----:R-:W0:Y:S01]  /*3190*/  I2F.RP R2, R252 ;  /* 0x000000fc00027306 */ /* 0x001e220000209400 */
[----:B------:R-:W2:Y:S04]  /*31a0*/  LDCU.64 UR24, c[0x0][0x420] ;  /* 0x00008400ff1877ac */ /* 0x000ea80008000a00 */
[----:B------:R-:W4:Y:S03]  /*31b0*/  LDC R6, c[0x0][0x430] ;  /* 0x00010c00ff067b82 */ /* 0x000f260000000800 */
[----:B0-----:R-:W0:Y:S01]  /*31c0*/  MUFU.RCP R2, R2 ;  /* 0x0000000200027308 */ /* 0x001e220000001000 */
[----:B--2---:R-:W-:Y:S01]  /*31d0*/  ISETP.NE.U32.AND P1, PT, RZ, UR24, PT ;  /* 0x00000018ff007c0c */ /* 0x004fe2000bf25070 */
[----:B-1----:R-:W-:-:S02]  /*31e0*/  UIMAD UR23, UR5, UR4, UR9 ;  /* 0x00000004051772a4 */ /* 0x002fc4000f8e0209 */
[----:B------:R-:W-:Y:S01]  /*31f0*/  UIMAD UR4, UR38, UR4, UR9 ;  /* 0x00000004260472a4 */ /* 0x000fe2000f8e0209 */
[----:B------:R-:W-:-:S05]  /*3200*/  ISETP.NE.AND.EX P1, PT, RZ, UR25, PT, P1 ;  /* 0x00000019ff007c0c */ /* 0x000fca000bf25310 */
[----:B------:R-:W-:Y:S02]  /*3210*/  IMAD.U32 R8, RZ, RZ, UR4 ;  /* 0x00000004ff087e24 */ /* 0x000fe4000f8e00ff */
[----:B0-----:R-:W-:-:S04]  /*3220*/  VIADD R2, R2, 0xffffffe ;  /* 0x0ffffffe02027836 */ /* 0x001fc80000000000 */
[----:B------:R-:W0:Y:S02]  /*3230*/  F2I.FTZ.U32.TRUNC.NTZ R3, R2 ;  /* 0x0000000200037305 */ /* 0x000e24000021f000 */
[----:B0-----:R-:W-:-:S04]  /*3240*/  IMAD.MOV R2, RZ, RZ, -R3 ;  /* 0x000000ffff027224 */ /* 0x001fc800078e0a03 */
[----:B------:R-:W-:Y:S02]  /*3250*/  IMAD R4, R2, R252, RZ ;  /* 0x000000fc02047224 */ /* 0x000fe400078e02ff */
[----:B------:R-:W-:-:S04]  /*3260*/  IMAD.MOV.U32 R2, RZ, RZ, RZ ;  /* 0x000000ffff027224 */ /* 0x000fc800078e00ff */
[----:B------:R-:W-:Y:S02]  /*3270*/  IMAD.HI.U32 R2, R3, R4, R2 ;  /* 0x0000000403027227 */ /* 0x000fe400078e0002 */
[----:B------:R-:W0:Y:S02]  /*3280*/  LDC.64 R4, c[0x0][0x450] ;  /* 0x00011400ff047b82 */ /* 0x000e240000000a00 */
[----:B------:R-:W-:Y:S01]  /*3290*/  IMAD.SHL.U32 R3, R238, 0x2, RZ ;  /* 0x00000002ee037824 */ /* 0x000fe200078e00ff */
[----:B------:R1:W-:Y:S04]  /*32a0*/  STL [R1+0x26c], R2 ;  /* 0x00026c0201007387 */ /* 0x0003e80000100800 */
[----:B------:R-:W-:-:S05]  /*32b0*/  LOP3.LUT R3, R3, 0x2, RZ, 0xc0, !PT ;  /* 0x0000000203037812 */ /* 0x000fca00078ec0ff */
[--C-:B------:R-:W-:Y:S02]  /*32c0*/  IMAD R8, R8, 0xe0, R3.reuse ;  /* 0x000000e008087824 */ /* 0x100fe400078e0203 */
[C---:B-1----:R-:W-:Y:S01]  /*32d0*/  IMAD R2, R0.reuse, UR23, RZ ;  /* 0x0000001700027c24 */ /* 0x042fe2000f8e02ff */
[----:B------:R-:W1:Y:S01]  /*32e0*/  LDCU UR23, c[0x0][0x440] ;  /* 0x00008800ff1777ac */ /* 0x000e620008000800 */
[----:B------:R-:W-:Y:S02]  /*32f0*/  IMAD R0, R0, UR5, RZ ;  /* 0x0000000500007c24 */ /* 0x000fe4000f8e02ff */
[----:B------:R-:W-:Y:S01]  /*3300*/  IMAD R2, R2, 0xe0, R3 ;  /* 0x000000e002027824 */ /* 0x000fe200078e0203 */
[----:B------:R-:W4:Y:S01]  /*3310*/  LDCU UR5, c[0x0][0x408] ;  /* 0x00008100ff0577ac */ /* 0x000f220008000800 */
[----:B0-----:R-:W-:Y:S01]  /*3320*/  IMAD.WIDE R8, R8, 0x4, R4 ;  /* 0x0000000408087825 */ /* 0x001fe200078e0204 */
[----:B------:R-:W-:-:S03]  /*3330*/  SHF.R.S32.HI R4, RZ, 0x1f, R0 ;  /* 0x0000001fff047819 */ /* 0x000fc60000011400 */
[C---:B------:R-:W-:Y:S01]  /*3340*/  VIADD R5, R245.reuse, UR13 ;  /* 0x0000000df5057c36 */ /* 0x040fe20008000000 */
[----:B------:R-:W-:-:S04]  /*3350*/  LEA R245, R245, UR7, 0x2 ;  /* 0x00000007f5f57c11 */ /* 0x000fc8000f8e10ff */
[--C-:B------:R-:W-:Y:S01]  /*3360*/  IADD3 R3, P0, P2, R0, UR24, R5.reuse ;  /* 0x0000001800037c10 */ /* 0x100fe2000fa1e005 */
[----:B------:R-:W-:Y:S01]  /*3370*/  IMAD.U32 R0, RZ, RZ, UR8 ;  /* 0x00000008ff007e24 */ /* 0x000fe2000f8e00ff */
[----:B-1----:R-:W-:Y:S02]  /*3380*/  UIMAD UR4, UR9, UR23, UR44 ;  /* 0x00000017090472a4 */ /* 0x002fe4000f8e022c */
[----:B------:R-:W-:Y:S01]  /*3390*/  IMAD.U32 R244, RZ, RZ, UR23 ;  /* 0x00000017fff47e24 */ /* 0x000fe2000f8e00ff */
[----:B------:R-:W-:Y:S01]  /*33a0*/  IADD3.X R4, PT, PT, R4, UR25, RZ, P0, P2 ;  /* 0x0000001904047c10 */ /* 0x000fe200087e44ff */
[----:B------:R-:W-:Y:S02]  /*33b0*/  VIADD R7, R0, UR13 ;  /* 0x0000000d00077c36 */ /* 0x000fe40008000000 */
[----:B----4-:R-:W-:Y:S01]  /*33c0*/  VIADD R0, R6, UR5 ;  /* 0x0000000506007c36 */ /* 0x010fe20008000000 */
[----:B------:R-:W-:Y:S01]  /*33d0*/  SHF.R.S32.HI R6, RZ, 0x1f, R2 ;  /* 0x0000001fff067819 */ /* 0x000fe20000011402 */
[----:B------:R-:W-:Y:S01]  /*33e0*/  IMAD R244, R244, UR4, R5 ;  /* 0x00000004f4f47c24 */ /* 0x000fe2000f8e0205 */
[----:B------:R0:W-:Y:S01]  /*33f0*/  STL [R1+0x268], R7 ;  /* 0x0002680701007387 */ /* 0x0001e20000100800 */
[----:B------:R-:W-:-:S07]  /*3400*/  VIADD R5, R5, 0x1 ;  /* 0x0000000105057836 */ /* 0x000fce0000000000 */
.L_x_2139:
[----:B------:R-:W2:Y:S01]  /*3410*/  LDL R11, [R1+0x26c] ;  /* 0x00026c00010b7983 */ /* 0x000ea20000100800 */
[----:B0-----:R-:W-:Y:S02]  /*3420*/  VIADD R7, R5, 0xffffffff ;  /* 0xffffffff05077836 */ /* 0x001fe40000000000 */
[----:B------:R-:W-:-:S03]  /*3430*/  IMAD.U32 R0, RZ, RZ, UR21 ;  /* 0x00000015ff007e24 */ /* 0x000fc6000f8e00ff */
[----:B------:R-:W-:Y:S02]  /*3440*/  IABS R12, R7 ;  /* 0x00000007000c7213 */ /* 0x000fe40000000000 */
[----:B------:R-:W-:-:S03]  /*3450*/  IABS R10, R0 ;  /* 0x00000000000a7213 */ /* 0x000fc60000000000 */
[----:B--2---:R-:W-:-:S04]  /*3460*/  IMAD.HI.U32 R11, R11, R12, RZ ;  /* 0x0000000c0b0b7227 */ /* 0x004fc800078e00ff */
[----:B------:R-:W-:-:S04]  /*3470*/  IMAD.MOV R11, RZ, RZ, -R11 ;  /* 0x000000ffff0b7224 */ /* 0x000fc800078e0a0b */
[----:B------:R-:W-:Y:S02]  /*3480*/  IMAD R12, R10, R11, R12 ;  /* 0x0000000b0a0c7224 */ /* 0x000fe400078e020c */
[----:B------:R-:W-:-:S03]  /*3490*/  @P1 IMAD.MOV.U32 R11, RZ, RZ, R4 ;  /* 0x000000ffff0b1224 */ /* 0x000fc600078e0004 */
[----:B------:R-:W-:-:S13]  /*34a0*/  ISETP.GT.U32.AND P0, PT, R252, R12, PT ;  /* 0x0000000cfc00720c */ /* 0x000fda0003f04070 */
[----:B------:R-:W-:-:S05]  /*34b0*/  @!P0 IMAD.IADD R12, R12, 0x1, -R10 ;  /* 0x000000010c0c8824 */ /* 0x000fca00078e0a0a */
[----:B------:R-:W-:-:S13]  /*34c0*/  ISETP.GT.U32.AND P0, PT, R252, R12, PT ;  /* 0x0000000cfc00720c */ /* 0x000fda0003f04070 */
[----:B------:R-:W-:Y:S02]  /*34d0*/  @!P0 IMAD.IADD R12, R12, 0x1, -R10 ;  /* 0x000000010c0c8824 */ /* 0x000fe400078e0a0a */
[----:B------:R-:W-:-:S06]  /*34e0*/  @P1 IMAD.MOV.U32 R10, RZ, RZ, R3 ;  /* 0x000000ffff0a1224 */ /* 0x000fcc00078e0003 */
[----:B------:R-:W2:Y:S01]  /*34f0*/  @P1 LDG.E.U8 R10, desc[UR36][R10.64] ;  /* 0x000000240a0a1981 */ /* 0x000ea2000c1e1100 */
[----:B------:R-:W-:Y:S01]  /*3500*/  ISETP.GE.AND P0, PT, R7, RZ, PT ;  /* 0x000000ff0700720c */ /* 0x000fe20003f06270 */
[----:B------:R-:W-:Y:S01]  /*3510*/  UISETP.NE.AND UP0, UPT, UR20, URZ, UPT ;  /* 0x000000ff1400728c */ /* 0x000fe2000bf05270 */
[----:B------:R-:W-:Y:S01]  /*3520*/  ISETP.NE.AND P2, PT, R0, RZ, PT ;  /* 0x000000ff0000720c */ /* 0x000fe20003f45270 */
[----:B------:R-:W-:Y:S10]  /*3530*/  BSSY.RECONVERGENT B0, `(.L_x_1753) ;  /* 0x000136f000007945 */ /* 0x000ff40003800200 */
[----:B------:R-:W-:-:S02]  /*3540*/  @!P0 IMAD.MOV R12, RZ, RZ, -R12 ;  /* 0x000000ffff0c8224 */ /* 0x000fc400078e0a0c */
[----:B------:R-:W-:Y:S02]  /*3550*/  @!P2 LOP3.LUT R12, RZ, R0, RZ, 0x33, !PT ;  /* 0x00000000ff0ca212 */ /* 0x000fe400078e33ff */
[----:B--2---:R-:W-:Y:S01]  /*3560*/  ISETP.NE.AND P4, PT, R10, RZ, P1 ;  /* 0x000000ff0a00720c */ /* 0x004fe20000f85270 */
[----:B------:R-:W-:-:S12]  /*3570*/  BRA.U UP0, `(.L_x_1754) ;  /* 0x000000bd00d07547 */ /* 0x000fd8000b800000 */
[----:B------:R-:W-:Y:S01]  /*3580*/  ISETP.GE.AND P0, PT, R7, UR44, PT ;  /* 0x0000002c07007c0c */ /* 0x000fe2000bf06270 */
[----:B------:R-:W-:Y:S01]  /*3590*/  BSSY.RECONVERGENT B2, `(.L_x_1755) ;  /* 0x000002f000027945 */ /* 0x000fe20003800200 */
[----:B------:R-:W-:Y:S02]  /*35a0*/  IMAD.SHL.U32 R11, R12, 0x4, RZ ;  /* 0x000000040c0b7824 */ /* 0x000fe400078e00ff */
[----:B------:R-:W-:-:S09]  /*35b0*/  IMAD R10, R0, 0xe0, RZ ;  /* 0x000000e0000a7824 */ /* 0x000fd200078e02ff */
[----:B------:R-:W-:Y:S05]  /*35c0*/  @P0 BRA `(.L_x_1756) ;  /* 0x0000000000ac0947 */ /* 0x000fea0003800000 */
[----:B------:R-:W-:Y:S01]  /*35d0*/  ISETP.GE.AND P2, PT, R11, R10, PT ;  /* 0x0000000a0b00720c */ /* 0x000fe20003f46270 */
[----:B------:R-:W-:Y:S01]  /*35e0*/  UISETP.NE.AND UP0, UPT, UR42, URZ, UPT ;  /* 0x000000ff2a00728c */ /* 0x000fe2000bf05270 */
[----:B------:R-:W-:Y:S01]  /*35f0*/  BSSY.RECONVERGENT B3, `(.L_x_1757) ;  /* 0x0000018000037945 */ /* 0x000fe20003800200 */
[----:B------:R-:W-:-:S04]  /*3600*/  CS2R R40, SRZ ;  /* 0x0000000000287805 */ /* 0x000fc8000001ff00 */
[----:B------:R-:W-:-:S06]  /*3610*/  PLOP3.LUT P3, PT, PT, PT, UP0, 0x80, 0x8 ;  /* 0x000000000008781c */ /* 0x000fcc0003f6f008 */
[----:B------:R-:W-:Y:S07]  /*3620*/  @P2 BRA `(.L_x_1758) ;  /* 0x0000000000502947 */ /* 0x000fee0003800000 */
        /* <DEDUP_REMOVED lines=9> */
[----:B------:R-:W0:Y:S02]  /*36c0*/  S2R R13, SR_TID.X ;  /* 0x00000000000d7919 */ /* 0x000e240000002100 */
[----:B------:R-:W-:Y:S02]  /*36d0*/  IMAD R14, R14, 0xe0, R11 ;  /* 0x000000e00e0e7824 */ /* 0x000fe400078e020b */
[----:B0-----:R-:W-:-:S05]  /*36e0*/  IMAD.SHL.U32 R13, R13, 0x2, RZ ;  /* 0x000000020d0d7824 */ /* 0x001fca00078e00ff */
[----:B------:R-:W-:-:S05]  /*36f0*/  LOP3.LUT R13, R13, 0x2, RZ, 0xc0, !PT ;  /* 0x000000020d0d7812 */ /* 0x000fca00078ec0ff */
[----:B------:R-:W-:-:S05]  /*3700*/  IMAD R13, R0, UR6, R13 ;  /* 0x00000006000d7c24 */ /* 0x000fca000f8e020d */
[----:B------:R-:W-:Y:S02]  /*3710*/  SHF.R.S32.HI R15, RZ, 0x1f, R13 ;  /* 0x0000001fff0f7819 */ /* 0x000fe4000001140d */
[----:B------:R-:W-:-:S04]  /*3720*/  IADD3 R13, P5, PT, R14, R13, RZ ;  /* 0x0000000d0e0d7210 */ /* 0x000fc80007fbe0ff */
[----:B------:R-:W-:Y:S02]  /*3730*/  LEA.HI.X.SX32 R14, R14, R15, 0x1, P5 ;  /* 0x0000000f0e0e7211 */ /* 0x000fe400028f0eff */
[----:B------:R-:W-:-:S04]  /*3740*/  LEA R40, P5, R13, UR14, 0x2 ;  /* 0x0000000e0d287c11 */ /* 0x000fc8000f8a10ff */
[----:B------:R-:W-:-:S06]  /*3750*/  LEA.HI.X R41, R13, UR15, R14, 0x2, P5 ;  /* 0x0000000f0d297c11 */ /* 0x000fcc000a8f140e */
[----:B------:R-:W5:Y:S03]  /*3760*/  LDG.E.64 R40, desc[UR36][R40.64] ;  /* 0x0000002428287981 */ /* 0x000f66000c1e1b00 */
.L_x_1758:
[----:B------:R-:W-:Y:S05]  /*3770*/  BSYNC.RECONVERGENT B3 ;  /* 0x0000000000037941 */ /* 0x000fea0003800200 */
.L_x_1757:
[----:B------:R-:W2:Y:S04]  /*3780*/  LDL R14, [R1+0x60] ;  /* 0x00006000010e7983 */ /* 0x000ea80000100800 */
[----:B------:R-:W4:Y:S04]  /*3790*/  @P3 LDG.E.64 R238, desc[UR36][R8.64] ;  /* 0x0000002408ee3981 */ /* 0x000f28000c1e1b00 */
[----:B------:R-:W3:Y:S01]  /*37a0*/  LDL R13, [R1+0x64] ;  /* 0x00006400010d7983 */ /* 0x000ee20000100800 */
[----:B------:R-:W-:-:S06]  /*37b0*/  UISETP.NE.AND UP0, UPT, UR42, URZ, UPT ;  /* 0x000000ff2a00728c */ /* 0x000fcc000bf05270 */
[----:B------:R-:W-:Y:S01]  /*37c0*/  PLOP3.LUT P3, PT, PT, PT, UP0, 0x80, 0x8 ;  /* 0x000000000008781c */ /* 0x000fe20003f6f008 */
[----:B--2--5:R-:W-:Y:S02]  /*37d0*/  FADD.FTZ R40, R14, R40 ;  /* 0x000000280e287221 */ /* 0x024fe40000010000 */
[----:B------:R-:W0:Y:S10]  /*37e0*/  @!P2 LDC.64 R14, c[0x0][0x3b8] ;  /* 0x0000ee00ff0eab82 */ /* 0x000e340000000a00 */
[----:B----4-:R-:W-:Y:S01]  /*37f0*/  @P3 FMUL.FTZ R40, R40, R238 ;  /* 0x000000ee28283220 */ /* 0x010fe20000410000 */
[----:B------:R-:W-:Y:S01]  /*3800*/  PLOP3.LUT P3, PT, PT, PT, UP0, 0x80, 0x8 ;  /* 0x000000000008781c */ /* 0x000fe20003f6f008 */
[----:B---3--:R-:W-:-:S12]  /*3810*/  FADD.FTZ R41, R13, R41 ;  /* 0x000000290d297221 */ /* 0x008fd80000010000 */
[----:B------:R-:W-:Y:S01]  /*3820*/  @P3 FMUL.FTZ R41, R41, R239 ;  /* 0x000000ef29293220 */ /* 0x000fe20000410000 */
[----:B------:R-:W-:-:S05]  /*3830*/  @!P2 IADD3 R13, P3, PT, R2, R11, RZ ;  /* 0x0000000b020da210 */ /* 0x000fca0007f7e0ff */
[----:B------:R-:W-:Y:S01]  /*3840*/  @!P2 IMAD.X R238, RZ, RZ, R6, P3 ;  /* 0x000000ffffeea224 */ /* 0x000fe200018e0606 */
[----:B0-----:R-:W-:-:S04]  /*3850*/  @!P2 LEA R14, P5, R13, R14, 0x2 ;  /* 0x0000000e0d0ea211 */ /* 0x001fc800078a10ff */
[----:B------:R-:W-:-:S05]  /*3860*/  @!P2 LEA.HI.X R15, R13, R15, R238, 0x2, P5 ;  /* 0x0000000f0d0fa211 */ /* 0x000fca00028f14ee */
[----:B------:R0:W-:Y:S04]  /*3870*/  @!P2 STG.E.64 desc[UR36][R14.64], R40 ;  /* 0x000000280e00a986 */ /* 0x0001e8000c101b24 */
.L_x_1756:
[----:B------:R-:W-:Y:S05]  /*3880*/  BSYNC.RECONVERGENT B2 ;  /* 0x0000000000027941 */ /* 0x000fea0003800200 */
.L_x_1755:
[----:B------:R-:W-:Y:S01]  /*3890*/  BSSY.RECONVERGENT B2, `(.L_x_1759) ;  /* 0x000002f000027945 */ /* 0x000fe20003800200 */
[----:B------:R-:W-:-:S03]  /*38a0*/  IMAD.IADD R13, R12, 0x1, R0 ;  /* 0x000000010c0d7824 */ /* 0x000fc600078e0200 */
[----:B------:R-:W-:Y:S05]  /*38b0*/  @P0 BRA `(.L_x_1760) ;  /* 0x0000000000b00947 */ /* 0x000fea0003800000 */
[----:B------:R-:W-:Y:S01]  /*38c0*/  IMAD.SHL.U32 R238, R13, 0x4, RZ ;  /* 0x000000040dee7824 */ /* 0x000fe200078e00ff */
[----:B------:R-:W-:Y:S01]  /*38d0*/  UISETP.NE.AND UP0, UPT, UR42, URZ, UPT ;  /* 0x000000ff2a00728c */ /* 0x000fe2000bf05270 */
[----:B------:R-:W-:Y:S01]  /*38e0*/  BSSY.RECONVERGENT B3, `(.L_x_1761) ;  /* 0x0000019000037945 */ /* 0x000fe20003800200 */
[----:B------:R-:W-:Y:S02]  /*38f0*/  CS2R R38, SRZ ;  /* 0x0000000000267805 */ /* 0x000fe4000001ff00 */
[----:B------:R-:W-:Y:S02]  /*3900*/  ISETP.GE.AND P2, PT, R238, R10, PT ;  /* 0x0000000aee00720c */ /* 0x000fe40003f46270 */
[----:B------:R-:W-:-:S11]  /*3910*/  PLOP3.LUT P3, PT, PT, PT, UP0, 0x80, 0x8 ;  /* 0x000000000008781c */ /* 0x000fd60003f6f008 */
[----:B------:R-:W-:Y:S05]  /*3920*/  @P2 BRA `(.L_x_1762) ;  /* 0x0000000000502947 */ /* 0x000fea0003800000 */
[----:B------:R-:W1:Y:S02]  /*3930*/  S2UR UR4, SR_CTAID.Y ;  /* 0x00000000000479c3 */ /* 0x000e640000002600 */
[----:B-1----:R-:W-:-:S05]  /*3940*/  IMAD R38, R0, UR4, RZ ;  /* 0x0000000400267c24 */ /* 0x002fca000f8e02ff */
[----:B0-----:R-:W-:-:S04]  /*3950*/  IADD3 R15, P5, PT, R38, R12, RZ ;  /* 0x0000000c260f7210 */ /* 0x001fc80007fbe0ff */
[----:B------:R-:W-:Y:S02]  /*3960*/  LEA.HI.X.SX32 R38, R38, RZ, 0x1, P5 ;  /* 0x000000ff26267211 */ /* 0x000fe400028f0eff */
[----:B------:R-:W-:-:S04]  /*3970*/  LEA R14, P5, R15, UR10, 0x2 ;  /* 0x0000000a0f0e7c11 */ /* 0x000fc8000f8a10ff */
[----:B------:R-:W-:-:S05]  /*3980*/  LEA.HI.X R15, R15, UR11, R38, 0x2, P5 ;  /* 0x0000000b0f0f7c11 */ /* 0x000fca000a8f1426 */
[----:B------:R0:W2:Y:S02]  /*3990*/  LDG.E R14, desc[UR36][R14.64] ;  /* 0x000000240e0e7981 */ /* 0x0000a4000c1e1900 */
[----:B0-----:R-:W-:-:S04]  /*39a0*/  IMAD R15, R0, UR12, RZ ;  /* 0x0000000c000f7c24 */ /* 0x001fc8000f8e02ff */
[----:B--2---:R-:W-:Y:S02]  /*39b0*/  IMAD R14, R15, R14, RZ ;  /* 0x0000000e0f0e7224 */ /* 0x004fe400078e02ff */
[----:B------:R-:W0:Y:S02]  /*39c0*/  S2R R15, SR_TID.X ;  /* 0x00000000000f7919 */ /* 0x000e240000002100 */
[----:B------:R-:W-:-:S05]  /*39d0*/  IMAD R14, R14, 0xe0, R238 ;  /* 0x000000e00e0e7824 */ /* 0x000fca00078e02ee */
[----:B------:R-:W-:Y:S01]  /*39e0*/  SHF.R.S32.HI R38, RZ, 0x1f, R14 ;  /* 0x0000001fff267819 */ /* 0x000fe2000001140e */
[----:B0-----:R-:W-:-:S05]  /*39f0*/  IMAD.SHL.U32 R15, R15, 0x2, RZ ;  /* 0x000000020f0f7824 */ /* 0x001fca00078e00ff */
[----:B------:R-:W-:-:S05]  /*3a00*/  LOP3.LUT R15, R15, 0x2, RZ, 0xc0, !PT ;  /* 0x000000020f0f7812 */ /* 0x000fca00078ec0ff */
[----:B------:R-:W-:-:S05]  /*3a10*/  IMAD R15, R0, UR6, R15 ;  /* 0x00000006000f7c24 */ /* 0x000fca000f8e020f */
[----:B------:R-:W-:-:S04]  /*3a20*/  IADD3 R14, P5, PT, R15, R14, RZ ;  /* 0x0000000e0f0e7210 */ /* 0x000fc80007fbe0ff */
[----:B------:R-:W-:Y:S02]  /*3a30*/  LEA.HI.X.SX32 R15, R15, R38, 0x1, P5 ;  /* 0x000000260f0f7211 */ /* 0x000fe400028f0eff */
[----:B------:R-:W-:-:S04]  /*3a40*/  LEA R38, P5, R14, UR14, 0x2 ;  /* 0x0000000e0e267c11 */ /* 0x000fc8000f8a10ff */
[----:B------:R-:W-:-:S06]  /*3a50*/  LEA.HI.X R39, R14, UR15, R15, 0x2, P5 ;  /* 0x0000000f0e277c11 */ /* 0x000fcc000a8f140f */
[----:B------:R-:W5:Y:S03]  /*3a60*/  LDG.E.64 R38, desc[UR36][R38.64] ;  /* 0x0000002426267981 */ /* 0x000f66000c1e1b00 */
.L_x_1762:
[----:B------:R-:W-:Y:S05]  /*3a70*/  BSYNC.RECONVERGENT B3 ;  /* 0x0000000000037941 */ /* 0x000fea0003800200 */
.L_x_1761:
[----:B------:R-:W2:Y:S04]  /*3a80*/  LDL R250, [R1+0x58] ;  /* 0x0000580001fa7983 */ /* 0x000ea80000100800 */
[----:B------:R-:W4:Y:S01]  /*3a90*/  LDL R239, [R1+0x5c] ;  /* 0x00005c0001ef7983 */ /* 0x000f220000100800 */
[----:B------:R-:W-:-:S03]  /*3aa0*/  UISETP.NE.AND UP0, UPT, UR42, URZ, UPT ;  /* 0x000000ff2a00728c */ /* 0x000fc6000bf05270 */
[----:B0-----:R-:W3:Y:S03]  /*3ab0*/  @P3 LDG.E.64 R14, desc[UR36][R8.64+0x10] ;  /* 0x00001024080e3981 */ /* 0x001ee6000c1e1b00 */
[----:B------:R-:W-:Y:S02]  /*3ac0*/  PLOP3.LUT P3, PT, PT, PT, UP0, 0x80, 0x8 ;  /* 0x000000000008781c */ /* 0x000fe40003f6f008 */
[----:B------:R-:W-:Y:S01]  /*3ad0*/  PLOP3.LUT P5, PT, PT, PT, UP0, 0x80, 0x8 ;  /* 0x000000000008781c */ /* 0x000fe20003faf008 */
[----:B--2--5:R-:W-:Y:S01]  /*3ae0*/  FADD.FTZ R38, R250, R38 ;  /* 0x00000026fa267221 */ /* 0x024fe20000010000 */
[----:B----4-:R-:W-:-:S09]  /*3af0*/  FADD.FTZ R39, R239, R39 ;  /* 0x00000027ef277221 */ /* 0x010fd20000010000 */
[----:B---3--:R-:W-:Y:S02]  /*3b00*/  @P3 FMUL.FTZ R38, R38, R14 ;  /* 0x0000000e26263220 */ /* 0x008fe40000410000 */
[----:B------:R-:W-:Y:S01]  /*3b10*/  @P5 FMUL.FTZ R39, R39, R15 ;  /* 0x0000000f27275220 */ /* 0x000fe20000410000 */
[----:B------:R-:W-:Y:S01]  /*3b20*/  @!P2 IADD3 R239, P3, PT, R2, R238, RZ ;  /* 0x000000ee02efa210 */ /* 0x000fe20007f7e0ff */
[----:B------:R-:W0:Y:S03]  /*3b30*/  @!P2 LDC.64 R14, c[0x0][0x3b8] ;  /* 0x0000ee00ff0eab82 */ /* 0x000e260000000a00 */
[----:B------:R-:W-:Y:S02]  /*3b40*/  @!P2 LEA.HI.X.SX32 R238, R238, R6, 0x1, P3 ;  /* 0x00000006eeeea211 */ /* 0x000fe400018f0eff */
[----:B0-----:R-:W-:-:S04]  /*3b50*/  @!P2 LEA R14, P3, R239, R14, 0x2 ;  /* 0x0000000eef0ea211 */ /* 0x001fc800078610ff */
[----:B------:R-:W-:-:S05]  /*3b60*/  @!P2 LEA.HI.X R15, R239, R15, R238, 0x2, P3 ;  /* 0x0000000fef0fa211 */ /* 0x000fca00018f14ee */
[----:B------:R1:W-:Y:S04]  /*3b70*/  @!P2 STG.E.64 desc[UR36][R14.64], R38 ;  /* 0x000000260e00a986 */ /* 0x0003e8000c101b24 */
.L_x_1760:
[----:B------:R-:W-:Y:S05]  /*3b80*/  BSYNC.RECONVERGENT B2 ;  /* 0x0000000000027941 */ /* 0x000fea0003800200 */
.L_x_1759:
[----:B------:R-:W-:Y:S04]  /*3b90*/  BSSY.RECONVERGENT B2, `(.L_x_1763) ;  /* 0x000002f000027945 */ /* 0x000fe80003800200 */
[----:B------:R-:W-:Y:S05]  /*3ba0*/  @P0 BRA `(.L_x_1764) ;  /* 0x0000000000b40947 */ /* 0x000fea0003800000 */
[----:B------:R-:W-:Y:S01]  /*3bb0*/  IMAD R238, R0, 0x8, R11 ;  /* 0x0000000800ee7824 */ /* 0x000fe200078e020b */
[----:B------:R-:W-:Y:S01]  /*3bc0*/  UISETP.NE.AND UP0, UPT, UR42, URZ, UPT ;  /* 0x000000ff2a00728c */ /* 0x000fe2000bf05270 */
[----:B------:R-:W-:Y:S01]  /*3bd0*/  BSSY.RECONVERGENT B3, `(.L_x_1765) ;  /* 0x0000019000037945 */ /* 0x000fe20003800200 */
[----:B------:R-:W-:Y:S02]  /*3be0*/  CS2R R36, SRZ ;  /* 0x0000000000247805 */ /* 0x000fe4000001ff00 */
[----:B------:R-:W-:Y:S02]  /*3bf0*/  ISETP.GE.AND P3, PT, R238, R10, PT ;  /* 0x0000000aee00720c */ /* 0x000fe40003f66270 */
[----:B------:R-:W-:-:S11]  /*3c00*/  PLOP3.LUT P2, PT, PT, PT, UP0, 0x80, 0x8 ;  /* 0x000000000008781c */ /* 0x000fd60003f4f008 */
[----:B------:R-:W-:Y:S05]  /*3c10*/  @P3 BRA `(.L_x_1766) ;  /* 0x0000000000503947 */ /* 0x000fea0003800000 */
[----:B------:R-:W2:Y:S02]  /*3c20*/  S2UR UR4, SR_CTAID.Y ;  /* 0x00000000000479c3 */ /* 0x000ea40000002600 */
[----:B--2---:R-:W-:-:S05]  /*3c30*/  IMAD R36, R0, UR4, RZ ;  /* 0x0000000400247c24 */ /* 0x004fca000f8e02ff */
[----:B01----:R-:W-:-:S04]  /*3c40*/  IADD3 R15, P3, PT, R36, R12, RZ ;  /* 0x0000000c240f7210 */ /* 0x003fc80007f7e0ff */
        /* <DEDUP_REMOVED lines=17> */
.L_x_1766:
[----:B------:R-:W-:Y:S05]  /*3d60*/  BSYNC.RECONVERGENT B3 ;  /* 0x0000000000037941 */ /* 0x000fea0003800200 */
.L_x_1765:
[----:B------:R-:W2:Y:S04]  /*3d70*/  LDL R250, [R1+0x50] ;  /* 0x0000500001fa7983 */ /* 0x000ea80000100800 */
[----:B------:R-:W4:Y:S01]  /*3d80*/  LDL R239, [R1+0x54] ;  /* 0x0000540001ef7983 */ /* 0x000f220000100800 */
[----:B------:R-:W-:-:S03]  /*3d90*/  UISETP.NE.AND UP0, UPT, UR42, URZ, UPT ;  /* 0x000000ff2a00728c */ /* 0x000fc6000bf05270 */
[----:B01----:R-:W3:Y:S01]  /*3da0*/  @P2 LDG.E.64 R14, desc[UR36][R8.64+0x20] ;  /* 0x00002024080e2981 */ /* 0x003ee2000c1e1b00 */
[----:B------:R-:W-:Y:S02]  /*3db0*/  ISETP.GE.AND P2, PT, R238, R10, PT ;  /* 0x0000000aee00720c */ /* 0x000fe40003f46270 */
        /* <DEDUP_REMOVED lines=12> */
.L_x_1764:
[----:B------:R-:W-:Y:S05]  /*3e80*/  BSYNC.RECONVERGENT B2 ;  /* 0x0000000000027941 */ /* 0x000fea0003800200 */
.L_x_1763:
[----:B------:R-:W-:Y:S04]  /*3e90*/  BSSY.RECONVERGENT B2, `(.L_x_1767) ;  /* 0x0000030000027945 */ /* 0x000fe80003800200 */
[----:B------:R-:W-:Y:S05]  /*3ea0*/  @P0 BRA `(.L_x_1768) ;  /* 0x0000000000b80947 */ /* 0x000fea0003800000 */
[----:B------:R-:W-:Y:S01]  /*3eb0*/  IMAD.SHL.U32 R238, R13, 0x4, RZ ;  /* 0x000000040dee7824 */ /* 0x000fe200078e00ff */
[----:B------:R-:W-:Y:S01]  /*3ec0*/  UISETP.NE.AND UP0, UPT, UR42, URZ, UPT ;  /* 0x000000ff2a00728c */ /* 0x000fe2000bf05270 */
[----:B------:R-:W-:Y:S01]  /*3ed0*/  BSSY.RECONVERGENT B3, `(.L_x_1769) ;  /* 0x000001a000037945 */ /* 0x000fe20003800200 */
[----:B------:R-:W-:Y:S01]  /*3ee0*/  CS2R R34, SRZ ;  /* 0x0000000000227805 */ /* 0x000fe2000001ff00 */
[----:B------:R-:W-:-:S03]  /*3ef0*/  IMAD R238, R0, 0x8, R238 ;  /* 0x0000000800ee7824 */ /* 0x000fc600078e02ee */
[----:B------:R-:W-:Y:S02]  /*3f00*/  PLOP3.LUT P2, PT, PT, PT, UP0, 0x80, 0x8 ;  /* 0x000000000008781c */ /* 0x000fe40003f4f008 */
[----:B------:R-:W-:-:S13]  /*3f10*/  ISETP.GE.AND P3, PT, R238, R10, PT ;  /* 0x0000000aee00720c */ /* 0x000fda0003f66270 */
[----:B------:R-:W-:Y:S05]  /*3f20*/  @P3 BRA `(.L_x_1770) ;  /* 0x0000000000503947 */ /* 0x000fea0003800000 */
[----:B------:R-:W4:Y:S02]  /*3f30*/  S2UR UR4, SR_CTAID.Y ;  /* 0x00000000000479c3 */ /* 0x000f240000002600 */
[----:B----4-:R-:W-:-:S05]  /*3f40*/  IMAD R34, R0, UR4, RZ ;  /* 0x0000000400227c24 */ /* 0x010fca000f8e02ff */
[----:B012---:R-:W-:-:S04]  /*3f50*/  IADD3 R15, P3, PT, R34, R12, RZ ;  /* 0x0000000c220f7210 */ /* 0x007fc80007f7e0ff */
        /* <DEDUP_REMOVED lines=17> */
.L_x_1770:
[----:B------:R-:W-:Y:S05]  /*4070*/  BSYNC.RECONVERGENT B3 ;  /* 0x0000000000037941 */ /* 0x000fea0003800200 */
.L_x_1769:
[----:B------:R-:W4:Y:S04]  /*4080*/  LDL R250, [R1+0x48] ;  /* 0x0000480001fa7983 */ /* 0x000f280000100800 */
[----:B------:R-:W3:Y:S01]  /*4090*/  LDL R239, [R1+0x4c] ;  /* 0x00004c0001ef7983 */ /* 0x000ee20000100800 */
[----:B------:R-:W-:-:S03]  /*40a0*/  UISETP.NE.AND UP0, UPT, UR42, URZ, UPT ;  /* 0x000000ff2a00728c */ /* 0x000fc6000bf05270 */
[----:B012---:R-:W2:Y:S01]  /*40b0*/  @P2 LDG.E.64 R14, desc[UR36][R8.64+0x30] ;  /* 0x00003024080e2981 */ /* 0x007ea2000c1e1b00 */
[----:B------:R-:W-:Y:S02]  /*40c0*/  ISETP.GE.AND P2, PT, R238, R10, PT ;  /* 0x0000000aee00720c */ /* 0x000fe40003f46270 */
[----:B------:R-:W-:Y:S02]  /*40d0*/  PLOP3.LUT P3, PT, PT, PT, UP0, 0x80, 0x8 ;  /* 0x000000000008781c */ /* 0x000fe40003f6f008 */
[----:B------:R-:W-:Y:S01]  /*40e0*/  PLOP3.LUT P5, PT, PT, PT, UP0, 0x80, 0x8 ;  /* 0x000000000008781c */ /* 0x000fe20003faf008 */
[----:B----45:R-:W-:Y:S01]  /*40f0*/  FADD.FTZ R34, R250, R34 ;  /* 0x00000022fa227221 */ /* 0x030fe20000010000 */
[----:B---3--:R-:W-:-:S09]  /*4100*/  FADD.FTZ R35, R239, R35 ;  /* 0x00000023ef237221 */ /* 0x008fd20000010000 */
[----:B--2---:R-:W-:Y:S02]  /*4110*/  @P3 FMUL.FTZ R34, R34, R14 ;  /* 0x0000000e22223220 */ /* 0x004fe40000410000 */
[----:B------:R-:W-:Y:S01]  /*4120*/  @P5 FMUL.FTZ R35, R35, R15 ;  /* 0x0000000f23235220 */ /* 0x000fe20000410000 */
[----:B------:R-:W-:Y:S01]  /*4130*/  @!P2 IADD3 R239, P3, PT, R2, R238, RZ ;  /* 0x000000ee02efa210 */ /* 0x000fe20007f7e0ff */
[----:B------:R-:W0:Y:S03]  /*4140*/  @!P2 LDC.64 R14, c[0x0][0x3b8] ;  /* 0x0000ee00ff0eab82 */ /* 0x000e260000000a00 */
[----:B------:R-:W-:Y:S02]  /*4150*/  @!P2 LEA.HI.X.SX32 R238, R238, R6, 0x1, P3 ;  /* 0x00000006eeeea211 */ /* 0x000fe400018f0eff */
[----:B0-----:R-:W-:-:S04]  /*4160*/  @!P2 LEA R14, P3, R239, R14, 0x2 ;  /* 0x0000000eef0ea211 */ /* 0x001fc800078610ff */
[----:B------:R-:W-:-:S05]  /*4170*/  @!P2 LEA.HI.X R15, R239, R15, R238, 0x2, P3 ;  /* 0x0000000fef0fa211 */ /* 0x000fca00018f14ee */
[----:B------:R4:W-:Y:S04]  /*4180*/  @!P2 STG.E.64 desc[UR36][R14.64], R34 ;  /* 0x000000220e00a986 */ /* 0x0009e8000c101b24 */
.L_x_1768:
[----:B------:R-:W-:Y:S05]  /*4190*/  BSYNC.RECONVERGENT B2 ;  /* 0x0000000000027941 */ /* 0x000fea0003800200 */
.L_x_1767:
        /* <DEDUP_REMOVED lines=9> */
[----:B------:R-:W0:Y:S02]  /*4230*/  S2UR UR4, SR_CTAID.Y ;  /* 0x00000000000479c3 */ /* 0x000e240000002600 */
[----:B0-----:R-:W-:-:S05]  /*4240*/  IMAD R32, R0, UR4, RZ ;  /* 0x0000000400207c24 */ /* 0x001fca000f8e02ff */
[----:B-12-4-:R-:W-:-:S04]  /*4250*/  IADD3 R15, P3, PT, R32, R12, RZ ;  /* 0x0000000c200f7210 */ /* 0x016fc80007f7e0ff */
        /* <DEDUP_REMOVED lines=17> */
.L_x_1774:
[----:B------:R-:W-:Y:S05]  /*4370*/  BSYNC.RECONVERGENT B3 ;  /* 0x0000000000037941 */ /* 0x000fea0003800200 */
.L_x_1773:
[----:B------:R-:W3:Y:S04]  /*4380*/  LDL R250, [R1+0x40] ;  /* 0x0000400001fa7983 */ /* 0x000ee80000100800 */
[----:B------:R-:W3:Y:S01]  /*4390*/  LDL R239, [R1+0x44] ;  /* 0x0000440001ef7983 */ /* 0x000ee20000100800 */
[----:B------:R-:W-:-:S03]  /*43a0*/  UISETP.NE.AND UP0, UPT, UR42, URZ, UPT ;  /* 0x000000ff2a00728c */ /* 0x000fc6000bf05270 */
[----:B012-4-:R-:W2:Y:S01]  /*43b0*/  @P2 LDG.E.64 R14, desc[UR36][R8.64+0x40] ;  /* 0x00004024080e2981 */ /* 0x017ea2000c1e1b00 */
[----:B------:R-:W-:Y:S02]  /*43c0*/  ISETP.GE.AND P2, PT, R238, R10, PT ;  /* 0x0000000aee00720c */ /* 0x000fe40003f46270 */
[----:B------:R-:W-:Y:S02]  /*43d0*/  PLOP3.LUT P3, PT, PT, PT, UP0, 0x80, 0x8 ;  /* 0x000000000008781c */ /* 0x000fe40003f6f008 */
[----:B------:R-:W-:Y:S01]  /*43e0*/  PLOP3.LUT P5, PT, PT, PT, UP0, 0x80, 0x8 ;  /* 0x000000000008781c */ /* 0x000fe20003faf008 */
[----:B---3-5:R-:W-:Y:S01]  /*43f0*/  FADD.FTZ R32, R250, R32 ;  /* 0x00000020fa207221 */ /* 0x028fe20000010000 */
[----:B------:R-:W-:-:S09]  /*4400*/  FADD.FTZ R33, R239, R33 ;  /* 0x00000021ef217221 */ /* 0x000fd20000010000 */
        /* <DEDUP_REMOVED lines=8> */
.L_x_1772:
[----:B------:R-:W-:Y:S05]  /*4490*/  BSYNC.RECONVERGENT B2 ;  /* 0x0000000000027941 */ /* 0x000fea0003800200 */
.L_x_1771:
[----:B------:R-:W-:Y:S04]  /*44a0*/  BSSY.RECONVERGENT B2, `(.L_x_1775) ;  /* 0x0000032000027945 */ /* 0x000fe80003800200 */
[----:B------:R-:W-:Y:S05]  /*44b0*/  @P0 BRA `(.L_x_1776) ;  /* 0x0000000000c00947 */ /* 0x000fea0003800000 */
[----:B------:R-:W-:Y:S01]  /*44c0*/  IMAD R238, R0, 0x4, R13 ;  /* 0x0000000400ee7824 */ /* 0x000fe200078e020d */
[----:B------:R-:W-:Y:S01]  /*44d0*/  UISETP.NE.AND UP0, UPT, UR42, URZ, UPT ;  /* 0x000000ff2a00728c */ /* 0x000fe2000bf05270 */
[----:B------:R-:W-:Y:S01]  /*44e0*/  BSSY.RECONVERGENT B3, `(.L_x_1777) ;  /* 0x000001b000037945 */ /* 0x000fe20003800200 */
[----:B------:R-:W-:Y:S01]  /*44f0*/  CS2R R30, SRZ ;  /* 0x00000000001e7805 */ /* 0x000fe2000001ff00 */
[----:B012-4-:R-:W-:-:S03]  /*4500*/  IMAD.SHL.U32 R14, R238, 0x4, RZ ;  /* 0x00000004ee0e7824 */ /* 0x017fc600078e00ff */
[----:B------:R-:W-:Y:S02]  /*4510*/  PLOP3.LUT P2, PT, PT, PT, UP0, 0x80, 0x8 ;  /* 0x000000000008781c */ /* 0x000fe40003f4f008 */
        /* <DEDUP_REMOVED lines=11> */
[----:B------:R-:W0:Y:S02]  /*45d0*/  S2R R15, SR_TID.X ;  /* 0x00000000000f7919 */ /* 0x000e240000002100 */
[----:B------:R-:W-:-:S04]  /*45e0*/  IMAD R14, R14, 0x38, R238 ;  /* 0x000000380e0e7824 */ /* 0x000fc800078e02ee */
[----:B------:R-:W-:-:S05]  /*45f0*/  IMAD.SHL.U32 R14, R14, 0x4, RZ ;  /* 0x000000040e0e7824 */ /* 0x000fca00078e00ff */
        /* <DEDUP_REMOVED lines=9> */
.L_x_1778:
[----:B------:R-:W-:Y:S05]  /*4690*/  BSYNC.RECONVERGENT B3 ;  /* 0x0000000000037941 */ /* 0x000fea0003800200 */
.L_x_1777:
[----:B------:R-:W2:Y:S04]  /*46a0*/  LDL R250, [R1+0x38] ;  /* 0x0000380001fa7983 */ /* 0x000ea80000100800 */
[----:B------:R-:W4:Y:S01]  /*46b0*/  LDL R239, [R1+0x3c] ;  /* 0x00003c0001ef7983 */ /* 0x000f220000100800 */
[----:B------:R-:W-:-:S03]  /*46c0*/  UISETP.NE.AND UP0, UPT, UR42, URZ, UPT ;  /* 0x000000ff2a00728c */ /* 0x000fc6000bf05270 */
[----:B------:R-:W3:Y:S01]  /*46d0*/  @P2 LDG.E.64 R14, desc[UR36][R8.64+0x50] ;  /* 0x00005024080e2981 */ /* 0x000ee2000c1e1b00 */
[----:B------:R-:W-:Y:S02]  /*46e0*/  IMAD.SHL.U32 R238, R238, 0x4, RZ ;  /* 0x00000004eeee7824 */ /* 0x000fe400078e00ff */
[----:B------:R-:W-:Y:S02]  /*46f0*/  PLOP3.LUT P3, PT, PT, PT, UP0, 0x80, 0x8 ;  /* 0x000000000008781c */ /* 0x000fe40003f6f008 */
[----:B------:R-:W-:Y:S02]  /*4700*/  PLOP3.LUT P5, PT, PT, PT, UP0, 0x80, 0x8 ;  /* 0x000000000008781c */ /* 0x000fe40003faf008 */
[----:B------:R-:W-:Y:S01]  /*4710*/  ISETP.GE.AND P2, PT, R238, R10, PT ;  /* 0x0000000aee00720c */ /* 0x000fe20003f46270 */
[----:B--2--5:R-:W-:Y:S01]  /*4720*/  FADD.FTZ R30, R250, R30 ;  /* 0x0000001efa1e7221 */ /* 0x024fe20000010000 */
[----:B----4-:R-:W-:-:S07]  /*4730*/  FADD.FTZ R31, R239, R31 ;  /* 0x0000001fef1f7221 */ /* 0x010fce0000010000 */
[----:B---3--:R-:W-:Y:S02]  /*4740*/  @P3 FMUL.FTZ R30, R30, R14 ;  /* 0x0000000e1e1e3220 */ /* 0x008fe40000410000 */
[----:B------:R-:W-:Y:S02]  /*4750*/  @P5 FMUL.FTZ R31, R31, R15 ;  /* 0x0000000f1f1f5220 */ /* 0x000fe40000410000 */
[----:B------:R-:W-:Y:S01]  /*4760*/  @!P2 IADD3 R239, P3, PT, R2, R238, RZ ;  /* 0x000000ee02efa210 */ /* 0x000fe20007f7e0ff */
[----:B------:R-:W0:Y:S03]  /*4770*/  @!P2 LDC.64 R14, c[0x0][0x3b8] ;  /* 0x0000ee00ff0eab82 */ /* 0x000e260000000a00 */
[----:B------:R-:W-:Y:S02]  /*4780*/  @!P2 LEA.HI.X.SX32 R238, R238, R6, 0x1, P3 ;  /* 0x00000006eeeea211 */ /* 0x000fe400018f0eff */
[----:B0-----:R-:W-:-:S04]  /*4790*/  @!P2 LEA R14, P3, R239, R14, 0x2 ;  /* 0x0000000eef0ea211 */ /* 0x001fc800078610ff */
[----:B------:R-:W-:-:S05]  /*47a0*/  @!P2 LEA.HI.X R15, R239, R15, R238, 0x2, P3 ;  /* 0x0000000fef0fa211 */ /* 0x000fca00018f14ee */
[----:B------:R0:W-:Y:S04]  /*47b0*/  @!P2 STG.E.64 desc[UR36][R14.64], R30 ;  /* 0x0000001e0e00a986 */ /* 0x0001e8000c101b24 */
.L_x_1776:
[----:B------:R-:W-:Y:S05]  /*47c0*/  BSYNC.RECONVERGENT B2 ;  /* 0x0000000000027941 */ /* 0x000fea0003800200 */
.L_x_1775:
[----:B------:R-:W-:Y:S04]  /*47d0*/  BSSY.RECONVERGENT B2, `(.L_x_1779) ;  /* 0x0000034000027945 */ /* 0x000fe80003800200 */
[----:B------:R-:W-:Y:S05]  /*47e0*/  @P0 BRA `(.L_x_1780) ;  /* 0x0000000000c80947 */ /* 0x000fea0003800000 */
[----:B------:R-:W-:Y:S01]  /*47f0*/  IMAD R238, R0, 0x4, R13 ;  /* 0x0000000400ee7824 */ /* 0x000fe200078e020d */
[----:B------:R-:W-:Y:S01]  /*4800*/  UISETP.NE.AND UP0, UPT, UR42, URZ, UPT ;  /* 0x000000ff2a00728c */ /* 0x000fe2000bf05270 */
[----:B------:R-:W-:Y:S01]  /*4810*/  BSSY.RECONVERGENT B3, `(.L_x_1781) ;  /* 0x000001c000037945 */ /* 0x000fe20003800200 */
[----:B------:R-:W-:Y:S01]  /*4820*/  CS2R R28, SRZ ;  /* 0x00000000001c7805 */ /* 0x000fe2000001ff00 */
[----:B------:R-:W-:-:S03]  /*4830*/  IMAD.IADD R239, R238, 0x1, R0 ;  /* 0x00000001eeef7824 */ /* 0x000fc600078e0200 */
[----:B------:R-:W-:Y:S01]  /*4840*/  PLOP3.LUT P2, PT, PT, PT, UP0, 0x80, 0x8 ;  /* 0x000000000008781c */ /* 0x000fe20003f4f008 */
[----:B012-4-:R-:W-:-:S05]  /*4850*/  IMAD.SHL.U32 R14, R239, 0x4, RZ ;  /* 0x00000004ef0e7824 */ /* 0x017fca00078e00ff */
        /* <DEDUP_REMOVED lines=23> */
.L_x_1782:
[----:B------:R-:W-:Y:S05]  /*49d0*/  BSYNC.RECONVERGENT B3 ;  /* 0x0000000000037941 */ /* 0x000fea0003800200 */
.L_x_1781:
[----:B------:R-:W2:Y:S04]  /*49e0*/  LDL R250, [R1+0x30] ;  /* 0x0000300001fa7983 */ /* 0x000ea80000100800 */
[----:B------:R-:W4:Y:S01]  /*49f0*/  LDL R239, [R1+0x34] ;  /* 0x0000340001ef7983 */ /* 0x000f220000100800 */
[----:B------:R-:W-:-:S03]  /*4a00*/  UISETP.NE.AND UP0, UPT, UR42, URZ, UPT ;  /* 0x000000ff2a00728c */ /* 0x000fc6000bf05270 */
[----:B------:R-:W3:Y:S01]  /*4a10*/  @P2 LDG.E.64 R14, desc[UR36][R8.64+0x60] ;  /* 0x00006024080e2981 */ /* 0x000ee2000c1e1b00 */
[----:B------:R-:W-:Y:S02]  /*4a20*/  IMAD.IADD R238, R238, 0x1, R0 ;  /* 0x00000001eeee7824 */ /* 0x000fe400078e0200 */
[----:B------:R-:W-:Y:S02]  /*4a30*/  PLOP3.LUT P3, PT, PT, PT, UP0, 0x80, 0x8 ;  /* 0x000000000008781c */ /* 0x000fe40003f6f008 */
[----:B------:R-:W-:Y:S01]  /*4a40*/  IMAD.SHL.U32 R238, R238, 0x4, RZ ;  /* 0x00000004eeee7824 */ /* 0x000fe200078e00ff */
[----:B------:R-:W-:-:S04]  /*4a50*/  PLOP3.LUT P5, PT, PT, PT, UP0, 0x80, 0x8 ;  /* 0x000000000008781c */ /* 0x000fc80003faf008 */
[----:B------:R-:W-:Y:S01]  /*4a60*/  ISETP.GE.AND P2, PT, R238, R10, PT ;  /* 0x0000000aee00720c */ /* 0x000fe20003f46270 */
[----:B--2--5:R-:W-:Y:S01]  /*4a70*/  FADD.FTZ R28, R250, R28 ;  /* 0x0000001cfa1c7221 */ /* 0x024fe20000010000 */
[----:B----4-:R-:W-:-:S04]  /*4a80*/  FADD.FTZ R29, R239, R29 ;  /* 0x0000001def1d7221 */ /* 0x010fc80000010000 */
[----:B---3--:R-:W-:-:S03]  /*4a90*/  @P3 FMUL.FTZ R28, R28, R14 ;  /* 0x0000000e1c1c3220 */ /* 0x008fc60000410000 */
[----:B------:R-:W-:-:S04]  /*4aa0*/  @P5 FMUL.FTZ R29, R29, R15 ;  /* 0x0000000f1d1d5220 */ /* 0x000fc80000410000 */
[----:B------:R-:W-:Y:S01]  /*4ab0*/  @!P2 IADD3 R239, P3, PT, R2, R238, RZ ;  /* 0x000000ee02efa210 */ /* 0x000fe20007f7e0ff */
[----:B------:R-:W0:Y:S03]  /*4ac0*/  @!P2 LDC.64 R14, c[0x0][0x3b8] ;  /* 0x0000ee00ff0eab82 */ /* 0x000e260000000a00 */
[----:B------:R-:W-:Y:S02]  /*4ad0*/  @!P2 LEA.HI.X.SX32 R238, R238, R6, 0x1, P3 ;  /* 0x00000006eeeea211 */ /* 0x000fe400018f0eff */
[----:B0-----:R-:W-:-:S04]  /*4ae0*/  @!P2 LEA R14, P3, R239, R14, 0x2 ;  /* 0x0000000eef0ea211 */ /* 0x001fc800078610ff */
[----:B------:R-:W-:-:S05]  /*4af0*/  @!P2 LEA.HI.X R15, R239, R15, R238, 0x2, P3 ;  /* 0x0000000fef0fa211 */ /* 0x000fca00018f14ee */
[----:B------:R0:W-:Y:S04]  /*4b00*/  @!P2 STG.E.64 desc[UR36][R14.64], R28 ;  /* 0x0000001c0e00a986 */ /* 0x0001e8000c101b24 */
.L_x_1780:
[----:B------:R-:W-:Y:S05]  /*4b10*/  BSYNC.RECONVERGENT B2 ;  /* 0x0000000000027941 */ /* 0x000fea0003800200 */
.L_x_1779:
[C---:B------:R-:W-:Y:S01]  /*4b20*/  IMAD R238, R0.reuse, 0x4, R13 ;  /* 0x0000000400ee7824 */ /* 0x040fe200078e020d */
[----:B------:R-:W-:Y:S03]  /*4b30*/  BSSY.RECONVERGENT B2, `(.L_x_1783) ;  /* 0x000002f000027945 */ /* 0x000fe60003800200 */
[----:B------:R-:W-:Y:S01]  /*4b40*/  IMAD R238, R0, 0x2, R238 ;  /* 0x0000000200ee7824 */ /* 0x000fe200078e02ee */
[----:B------:R-:W-:Y:S06]  /*4b50*/  @P0 BRA `(.L_x_1784) ;  /* 0x0000000000b00947 */ /* 0x000fec0003800000 */
[----:B------:R-:W-:Y:S01]  /*4b60*/  IMAD.SHL.U32 R13, R238, 0x4, RZ ;  /* 0x00000004ee0d7824 */ /* 0x000fe200078e00ff */
        /* <DEDUP_REMOVED lines=26> */
.L_x_1786:
[----:B------:R-:W-:Y:S05]  /*4d10*/  BSYNC.RECONVERGENT B3 ;  /* 0x0000000000037941 */ /* 0x000fea0003800200 */
.L_x_1785:
[----:B------:R-:W3:Y:S04]  /*4d20*/  LDL R250, [R1+0x28] ;  /* 0x0000280001fa7983 */ /* 0x000ee80000100800 */
[----:B------:R-:W3:Y:S01]  /*4d30*/  LDL R239, [R1+0x2c] ;  /* 0x00002c0001ef7983 */ /* 0x000ee20000100800 */
[----:B------:R-:W-:-:S03]  /*4d40*/  UISETP.NE.AND UP0, UPT, UR42, URZ, UPT ;  /* 0x000000ff2a00728c */ /* 0x000fc6000bf05270 */
[----:B012-4-:R-:W2:Y:S03]  /*4d50*/  @P3 LDG.E.64 R14, desc[UR36][R8.64+0x70] ;  /* 0x00007024080e3981 */ /* 0x017ea6000c1e1b00 */
        /* <DEDUP_REMOVED lines=12> */
.L_x_1784:
[----:B------:R-:W-:Y:S05]  /*4e20*/  BSYNC.RECONVERGENT B2 ;  /* 0x0000000000027941 */ /* 0x000fea0003800200 */
.L_x_1783:
        /* <DEDUP_REMOVED lines=29> */
.L_x_1790:
[----:B------:R-:W-:Y:S05]  /*5000*/  BSYNC.RECONVERGENT B3 ;  /* 0x0000000000037941 */ /* 0x000fea0003800200 */
.L_x_1789:
        /* <DEDUP_REMOVED lines=17> */
.L_x_1788:
[----:B------:R-:W-:Y:S05]  /*5120*/  BSYNC.RECONVERGENT B2 ;  /* 0x0000000000027941 */ /* 0x000fea0003800200 */
.L_x_1787:
        /* <DEDUP_REMOVED lines=31> */
.L_x_1794:
[----:B------:R-:W-:Y:S05]  /*5320*/  BSYNC.RECONVERGENT B3 ;  /* 0x0000000000037941 */ /* 0x000fea0003800200 */
.L_x_1793:
        /* <DEDUP_REMOVED lines=18> */
.L_x_1792:
[----:B------:R-:W-:Y:S05]  /*5450*/  BSYNC.RECONVERGENT B2 ;  /* 0x0000000000027941 */ /* 0x000fea0003800200 */
.L_x_1791:
        /* <DEDUP_REMOVED lines=32> */
.L_x_1798:
[----:B------:R-:W-:Y:S05]  /*5660*/  BSYNC.RECONVERGENT B3 ;  /* 0x0000000000037941 */ /* 0x000fea0003800200 */
.L_x_1797:
        /* <DEDUP_REMOVED lines=19> */
.L_x_1796:
[----:B------:R-:W-:Y:S05]  /*57a0*/  BSYNC.RECONVERGENT B2 ;  /* 0x0000000000027941 */ /* 0x000fea0003800200 */
.L_x_1795:
[----:B------:R-:W-:Y:S04]  /*57b0*/  BSSY.RECONVERGENT B2, `(.L_x_1799) ;  /* 0x0000034000027945 */ /* 0x000fe80003800200 */
[----:B------:R-:W-:Y:S05]  /*57c0*/  @P0 BRA `(.L_x_1800) ;  /* 0x0000000000c80947 */ /* 0x000fea0003800000 */
[C---:B------:R-:W-:Y:S01]  /*57d0*/  IMAD R13, R0.reuse, 0x2, R238 ;  /* 0x00000002000d7824 */ /* 0x040fe200078e02ee */
[----:B------:R-:W-:Y:S01]  /*57e0*/  UISETP.NE.AND UP0, UPT, UR42, URZ, UPT ;  /* 0x000000ff2a00728c */ /* 0x000fe2000bf05270 */
[----:B------:R-:W-:Y:S01]  /*57f0*/  BSSY.RECONVERGENT B3, `(.L_x_1801) ;  /* 0x000001c000037945 */ /* 0x000fe20003800200 */
[----:B------:R-:W-:Y:S01]  /*5800*/  CS2R R18, SRZ ;  /* 0x0000000000127805 */ /* 0x000fe2000001ff00 */
[----:B------:R-:W-:-:S03]  /*5810*/  IMAD R239, R0, 0x2, R13 ;  /* 0x0000000200ef7824 */ /* 0x000fc600078e020d */
        /* <DEDUP_REMOVED lines=25> */
.L_x_1802:
[----:B------:R-:W-:Y:S05]  /*59b0*/  BSYNC.RECONVERGENT B3 ;  /* 0x0000000000037941 */ /* 0x000fea0003800200 */
.L_x_1801:
[----:B------:R-:W2:Y:S04]  /*59c0*/  LDL R250, [R1+0x8] ;  /* 0x0000080001fa7983 */ /* 0x000ea80000100800 */
[----:B------:R-:W4:Y:S01]  /*59d0*/  LDL R239, [R1+0xc] ;  /* 0x00000c0001ef7983 */ /* 0x000f220000100800 */
[----:B------:R-:W-:-:S03]  /*59e0*/  UISETP.NE.AND UP0, UPT, UR42, URZ, UPT ;  /* 0x000000ff2a00728c */ /* 0x000fc6000bf05270 */
[----:B------:R-:W3:Y:S01]  /*59f0*/  @P2 LDG.E.64 R14, desc[UR36][R8.64+0xb0] ;  /* 0x0000b024080e2981 */ /* 0x000ee2000c1e1b00 */
[----:B------:R-:W-:Y:S02]  /*5a00*/  IMAD R13, R0, 0x2, R13 ;  /* 0x00000002000d7824 */ /* 0x000fe400078e020d */
        /* <DEDUP_REMOVED lines=14> */
.L_x_1800:
[----:B------:R-:W-:Y:S05]  /*5af0*/  BSYNC.RECONVERGENT B2 ;  /* 0x0000000000027941 */ /* 0x000fea0003800200 */
.L_x_1799:
        /* <DEDUP_REMOVED lines=8> */
[----:B------:R-:W-:-:S04]  /*5b80*/  IMAD.IADD R239, R239, 0x1, R0 ;  /* 0x00000001efef7824 */ /* 0x000fc800078e0200 */
        /* <DEDUP_REMOVED lines=24> */
.L_x_1806:
[----:B------:R-:W-:Y:S05]  /*5d10*/  BSYNC.RECONVERGENT B3 ;  /* 0x0000000000037941 */ /* 0x000fea0003800200 */
.L_x_1805:
[----:B------:R-:W2:Y:S04]  /*5d20*/  LDL R250, [R1] ;  /* 0x0000000001fa7983 */ /* 0x000ea80000100800 */
[----:B------:R-:W4:Y:S01]  /*5d30*/  LDL R239, [R1+0x4] ;  /* 0x0000040001ef7983 */ /* 0x000f220000100800 */
[----:B------:R-:W-:-:S03]  /*5d40*/  UISETP.NE.AND UP0, UPT, UR42, URZ, UPT ;  /* 0x000000ff2a00728c */ /* 0x000fc6000bf05270 */
[----:B------:R-:W3:Y:S01]  /*5d50*/  @P2 LDG.E.64 R14, desc[UR36][R8.64+0xc0] ;  /* 0x0000c024080e2981 */ /* 0x000ee2000c1e1b00 */
[----:B------:R-:W-:Y:S02]  /*5d60*/  IMAD R13, R0, 0x2, R13 ;  /* 0x00000002000d7824 */ /* 0x000fe400078e020d */
[----:B------:R-:W-:Y:S02]  /*5d70*/  PLOP3.LUT P3, PT, PT, PT, UP0, 0x80, 0x8 ;  /* 0x000000000008781c */ /* 0x000fe40003f6f008 */
[----:B------:R-:W-:Y:S01]  /*5d80*/  IMAD.IADD R13, R13, 0x1, R0 ;  /* 0x000000010d0d7824 */ /* 0x000fe200078e0200 */
[----:B------:R-:W-:-:S03]  /*5d90*/  PLOP3.LUT P5, PT, PT, PT, UP0, 0x80, 0x8 ;  /* 0x000000000008781c */ /* 0x000fc60003faf008 */
[----:B------:R-:W-:-:S05]  /*5da0*/  IMAD.SHL.U32 R13, R13, 0x4, RZ ;  /* 0x000000040d0d7824 */ /* 0x000fca00078e00ff */
[----:B------:R-:W-:Y:S01]  /*5db0*/  ISETP.GE.AND P2, PT, R13, R10, PT ;  /* 0x0000000a0d00720c */ /* 0x000fe20003f46270 */
[----:B--2--5:R-:W-:Y:S01]  /*5dc0*/  FADD.FTZ R16, R250, R16 ;  /* 0x00000010fa107221 */ /* 0x024fe20000010000 */
[----:B----4-:R-:W-:-:S03]  /*5dd0*/  FADD.FTZ R17, R239, R17 ;  /* 0x00000011ef117221 */ /* 0x010fc60000010000 */
[----:B---3--:R-:W-:Y:S01]  /*5de0*/  @P3 FMUL.FTZ R16, R16, R14 ;  /* 0x0000000e10103220 */ /* 0x008fe20000410000 */
[----:B------:R-:W-:-:S07]  /*5df0*/  @P5 FMUL.FTZ R17, R17, R15 ;  /* 0x0000000f11115220 */ /* 0x000fce0000410000 */
[----:B------:R-:W-:Y:S01]  /*5e00*/  @!P2 IADD3 R239, P3, PT, R2, R13, RZ ;  /* 0x0000000d02efa210 */ /* 0x000fe20007f7e0ff */
[----:B------:R-:W0:Y:S03]  /*5e10*/  @!P2 LDC.64 R14, c[0x0][0x3b8] ;  /* 0x0000ee00ff0eab82 */ /* 0x000e260000000a00 */
[----:B------:R-:W-:Y:S02]  /*5e20*/  @!P2 LEA.HI.X.SX32 R13, R13, R6, 0x1, P3 ;  /* 0x000000060d0da211 */ /* 0x000fe400018f0eff */
[----:B0-----:R-:W-:-:S04]  /*5e30*/  @!P2 LEA R14, P3, R239, R14, 0x2 ;  /* 0x0000000eef0ea211 */ /* 0x001fc800078610ff */
[----:B------:R-:W-:-:S05]  /*5e40*/  @!P2 LEA.HI.X R15, R239, R15, R13, 0x2, P3 ;  /* 0x0000000fef0fa211 */ /* 0x000fca00018f140d */
[----:B------:R0:W-:Y:S04]  /*5e50*/  @!P2 STG.E.64 desc[UR36][R14.64], R16 ;  /* 0x000000100e00a986 */ /* 0x0001e8000c101b24 */
.L_x_1804:
[----:B------:R-:W-:Y:S05]  /*5e60*/  BSYNC.RECONVERGENT B2 ;  /* 0x0000000000027941 */ /* 0x000fea0003800200 */
.L_x_1803:
[C---:B------:R-:W-:Y:S01]  /*5e70*/  IMAD R238, R0.reuse, 0x2, R238 ;  /* 0x0000000200ee7824 */ /* 0x040fe200078e02ee */
[----:B------:R-:W-:Y:S03]  /*5e80*/  BSSY.RECONVERGENT B2, `(.L_x_1807) ;  /* 0x000002f000027945 */ /* 0x000fe60003800200 */
[----:B------:R-:W-:-:S04]  /*5e90*/  IMAD R13, R0, 0x2, R238 ;  /* 0x00000002000d7824 */ /* 0x000fc800078e02ee */
        /* <DEDUP_REMOVED lines=30> */
.L_x_1810:
[----:B------:R-:W-:Y:S05]  /*6080*/  BSYNC.RECONVERGENT B3 ;  /* 0x0000000000037941 */ /* 0x000fea0003800200 */
.L_x_1809:
[----:B012-4-:R-:W2:Y:S01]  /*6090*/  @P3 LDG.E.64 R14, desc[UR36][R8.64+0xd0] ;  /* 0x0000d024080e3981 */ /* 0x017ea2000c1e1b00 */
[----:B------:R-:W-:-:S06]  /*60a0*/  UISETP.NE.AND UP0, UPT, UR42, URZ, UPT ;  /* 0x000000ff2a00728c */ /* 0x000fcc000bf05270 */
[----:B------:R-:W-:Y:S02]  /*60b0*/  PLOP3.LUT P3, PT, PT, PT, UP0, 0x80, 0x8 ;  /* 0x000000000008781c */ /* 0x000fe40003f6f008 */
[----:B------:R-:W-:Y:S01]  /*60c0*/  PLOP3.LUT P5, PT, PT, PT, UP0, 0x80, 0x8 ;  /* 0x000000000008781c */ /* 0x000fe20003faf008 */
[----:B-----5:R-:W-:Y:S01]  /*60d0*/  FADD.FTZ R136, R248, R136 ;  /* 0x00000088f8887221 */ /* 0x020fe20000010000 */
[----:B------:R-:W-:-:S09]  /*60e0*/  FADD.FTZ R137, R249, R137 ;  /* 0x00000089f9897221 */ /* 0x000fd20000010000 */
[----:B--2---:R-:W-:Y:S02]  /*60f0*/  @P3 FMUL.FTZ R136, R136, R14 ;  /* 0x0000000e88883220 */ /* 0x004fe40000410000 */
[----:B------:R-:W-:Y:S02]  /*6100*/  @P5 FMUL.FTZ R137, R137, R15 ;  /* 0x0000000f89895220 */ /* 0x000fe40000410000 */
[----:B------:R-:W0:Y:S01]  /*6110*/  @!P2 LDC.64 R14, c[0x0][0x3b8] ;  /* 0x0000ee00ff0eab82 */ /* 0x000e220000000a00 */
[----:B------:R-:W-:-:S04]  /*6120*/  @!P2 IADD3 R250, P3, PT, R2, R239, RZ ;  /* 0x000000ef02faa210 */ /* 0x000fc80007f7e0ff */
[----:B------:R-:W-:Y:S02]  /*6130*/  @!P2 LEA.HI.X.SX32 R239, R239, R6, 0x1, P3 ;  /* 0x00000006efefa211 */ /* 0x000fe400018f0eff */
[----:B0-----:R-:W-:-:S04]  /*6140*/  @!P2 LEA R14, P3, R250, R14, 0x2 ;  /* 0x0000000efa0ea211 */ /* 0x001fc800078610ff */
[----:B------:R-:W-:-:S05]  /*6150*/  @!P2 LEA.HI.X R15, R250, R15, R239, 0x2, P3 ;  /* 0x0000000ffa0fa211 */ /* 0x000fca00018f14ef */
[----:B------:R0:W-:Y:S04]  /*6160*/  @!P2 STG.E.64 desc[UR36][R14.64], R136 ;  /* 0x000000880e00a986 */ /* 0x0001e8000c101b24 */
.L_x_1808:
[----:B------:R-:W-:Y:S05]  /*6170*/  BSYNC.RECONVERGENT B2 ;  /* 0x0000000000027941 */ /* 0x000fea0003800200 */
.L_x_1807:
[----:B------:R-:W-:Y:S04]  /*6180*/  BSSY.RECONVERGENT B2, `(.L_x_1811) ;  /* 0x000002d000027945 */ /* 0x000fe80003800200 */
[----:B------:R-:W-:Y:S05]  /*6190*/  @P0 BRA `(.L_x_1812) ;  /* 0x0000000000ac0947 */ /* 0x000fea0003800000 */
[----:B------:R-:W-:Y:S01]  /*61a0*/  IMAD.IADD R239, R13, 0x1, R0 ;  /* 0x000000010def7824 */ /* 0x000fe200078e0200 */
[----:B------:R-:W-:Y:S01]  /*61b0*/  UISETP.NE.AND UP0, UPT, UR42, URZ, UPT ;  /* 0x000000ff2a00728c */ /* 0x000fe2000bf05270 */
[----:B------:R-:W-:Y:S01]  /*61c0*/  BSSY.RECONVERGENT B3, `(.L_x_1813) ;  /* 0x000001a000037945 */ /* 0x000fe20003800200 */
[----:B------:R-:W-:Y:S01]  /*61d0*/  CS2R R138, SRZ ;  /* 0x00000000008a7805 */ /* 0x000fe2000001ff00 */
[----:B------:R-:W-:-:S03]  /*61e0*/  IMAD.SHL.U32 R239, R239, 0x4, RZ ;  /* 0x00000004efef7824 */ /* 0x000fc600078e00ff */
[----:B------:R-:W-:Y:S02]  /*61f0*/  PLOP3.LUT P3, PT, PT, PT, UP0, 0x80, 0x8 ;  /* 0x000000000008781c */ /* 0x000fe40003f6f008 */
[----:B------:R-:W-:-:S13]  /*6200*/  ISETP.GE.AND P2, PT, R239, R10, PT ;  /* 0x0000000aef00720c */ /* 0x000fda0003f46270 */
        /* <DEDUP_REMOVED lines=21> */
.L_x_1814:
[----:B------:R-:W-:Y:S05]  /*6360*/  BSYNC.RECONVERGENT B3 ;  /* 0x0000000000037941 */ /* 0x000fea0003800200 */
.L_x_1813:
        /* <DEDUP_REMOVED lines=14> */
.L_x_1812:
[----:B------:R-:W-:Y:S05]  /*6450*/  BSYNC.RECONVERGENT B2 ;  /* 0x0000000000027941 */ /* 0x000fea0003800200 */
.L_x_1811:
[----:B------:R-:W-:Y:S04]  /*6460*/  BSSY.RECONVERGENT B2, `(.L_x_1815) ;  /* 0x0000035000027945 */ /* 0x000fe80003800200 */
[----:B------:R-:W-:Y:S05]  /*6470*/  @P0 BRA `(.L_x_1816) ;  /* 0x0000000000cc0947 */ /* 0x000fea0003800000 */
[C---:B012-4-:R-:W-:Y:S01]  /*6480*/  IMAD R14, R0.reuse, 0x2, R238 ;  /* 0x00000002000e7824 */ /* 0x057fe200078e02ee */
[----:B------:R-:W-:Y:S01]  /*6490*/  UISETP.NE.AND UP0, UPT, UR42, URZ, UPT ;  /* 0x000000ff2a00728c */ /* 0x000fe2000bf05270 */
[----:B------:R-:W-:Y:S01]  /*64a0*/  BSSY.RECONVERGENT B3, `(.L_x_1817) ;  /* 0x000001d000037945 */ /* 0x000fe20003800200 */
[----:B------:R-:W-:Y:S01]  /*64b0*/  CS2R R140, SRZ ;  /* 0x00000000008c7805 */ /* 0x000fe2000001ff00 */
[----:B------:R-:W-:-:S03]  /*64c0*/  IMAD R14, R0, 0x2, R14 ;  /* 0x00000002000e7824 */ /* 0x000fc600078e020e */
[----:B------:R-:W-:Y:S01]  /*64d0*/  PLOP3.LUT P2, PT, PT, PT, UP0, 0x80, 0x8 ;  /* 0x000000000008781c */ /* 0x000fe20003f4f008 */
[----:B------:R-:W-:-:S04]  /*64e0*/  IMAD R239, R0, 0x2, R14 ;  /* 0x0000000200ef7824 */ /* 0x000fc800078e020e */
[----:B------:R-:W-:-:S05]  /*64f0*/  IMAD.SHL.U32 R14, R239, 0x4, RZ ;  /* 0x00000004ef0e7824 */ /* 0x000fca00078e00ff */
        /* <DEDUP_REMOVED lines=23> */
.L_x_1818:
[----:B------:R-:W-:Y:S05]  /*6670*/  BSYNC.RECONVERGENT B3 ;  /* 0x0000000000037941 */ /* 0x000fea0003800200 */
.L_x_1817:
[----:B------:R-:W2:Y:S01]  /*6680*/  @P2 LDG.E.64 R14, desc[UR36][R8.64+0xf0] ;  /* 0x0000f024080e2981 */ /* 0x000ea2000c1e1b00 */
[----:B------:R-:W-:Y:S01]  /*6690*/  IMAD R238, R0, 0x2, R238 ;  /* 0x0000000200ee7824 */ /* 0x000fe200078e02ee */
[----:B------:R-:W-:-:S03]  /*66a0*/  UISETP.NE.AND UP0, UPT, UR42, URZ, UPT ;  /* 0x000000ff2a00728c */ /* 0x000fc6000bf05270 */
[----:B------:R-:W-:-:S04]  /*66b0*/  IMAD R238, R0, 0x2, R238 ;  /* 0x0000000200ee7824 */ /* 0x000fc800078e02ee */
[----:B------:R-:W-:-:S04]  /*66c0*/  IMAD R238, R0, 0x2, R238 ;  /* 0x0000000200ee7824 */ /* 0x000fc800078e02ee */
[----:B------:R-:W-:Y:S01]  /*66d0*/  IMAD.SHL.U32 R238, R238, 0x4, RZ ;  /* 0x00000004eeee7824 */ /* 0x000fe200078e00ff */
[----:B------:R-:W-:Y:S02]  /*66e0*/  PLOP3.LUT P3, PT, PT, PT, UP0, 0x80, 0x8 ;  /* 0x000000000008781c */ /* 0x000fe40003f6f008 */
[----:B------:R-:W-:Y:S02]  /*66f0*/  PLOP3.LUT P5, PT, PT, PT, UP0, 0x80, 0x8 ;  /* 0x000000000008781c */ /* 0x000fe40003faf008 */
[----:B------:R-:W-:Y:S01]  /*6700*/  ISETP.GE.AND P2, PT, R238, R10, PT ;  /* 0x0000000aee00720c */ /* 0x000fe20003f46270 */
[----:B-----5:R-:W-:Y:S01]  /*6710*/  FADD.FTZ R140, R242, R140 ;  /* 0x0000008cf28c7221 */ /* 0x020fe20000010000 */
[----:B------:R-:W-:-:S07]  /*6720*/  FADD.FTZ R141, R243, R141 ;  /* 0x0000008df38d7221 */ /* 0x000fce0000010000 */
        /* <DEDUP_REMOVED lines=8> */
.L_x_1816:
[----:B------:R-:W-:Y:S05]  /*67b0*/  BSYNC.RECONVERGENT B2 ;  /* 0x0000000000027941 */ /* 0x000fea0003800200 */
.L_x_1815:
        /* <DEDUP_REMOVED lines=29> */
.L_x_1822:
[----:B------:R-:W-:Y:S05]  /*6990*/  BSYNC.RECONVERGENT B3 ;  /* 0x0000000000037941 */ /* 0x000fea0003800200 */
.L_x_1821:
[----:B012-4-:R-:W2:Y:S01]  /*69a0*/  @P2 LDG.E.64 R14, desc[UR36][R8.64+0x100] ;  /* 0x00010024080e2981 */ /* 0x017ea2000c1e1b00 */
[----:B------:R-:W-:Y:S01]  /*69b0*/  UISETP.NE.AND UP0, UPT, UR42, URZ, UPT ;  /* 0x000000ff2a00728c */ /* 0x000fe2000bf05270 */
[----:B------:R-:W-:-:S05]  /*69c0*/  ISETP.GE.AND P2, PT, R238, R10, PT ;  /* 0x0000000aee00720c */ /* 0x000fca0003f46270 */
        /* <DEDUP_REMOVED lines=12> */
.L_x_1820:
[----:B------:R-:W-:Y:S05]  /*6a90*/  BSYNC.RECONVERGENT B2 ;  /* 0x0000000000027941 */ /* 0x000fea0003800200 */
.L_x_1819:
        /* <DEDUP_REMOVED lines=32> */
.L_x_1826:
[----:B------:R-:W-:Y:S05]  /*6ca0*/  BSYNC.RECONVERGENT B3 ;  /* 0x0000000000037941 */ /* 0x000fea0003800200 */
.L_x_1825:
[----:B------:R-:W2:Y:S01]  /*6cb0*/  @P2 LDG.E.64 R14, desc[UR36][R8.64+0x110] ;  /* 0x00011024080e2981 */ /* 0x000ea2000c1e1b00 */
[----:B------:R-:W-:Y:S01]  /*6cc0*/  UISETP.NE.AND UP0, UPT, UR42, URZ, UPT ;  /* 0x000000ff2a00728c */ /* 0x000fe2000bf05270 */
[----:B------:R-:W-:-:S05]  /*6cd0*/  IMAD.SHL.U32 R238, R238, 0x4, RZ ;  /* 0x00000004eeee7824 */ /* 0x000fca00078e00ff */
        /* <DEDUP_REMOVED lines=13> */
.L_x_1824:
[----:B------:R-:W-:Y:S05]  /*6db0*/  BSYNC.RECONVERGENT B2 ;  /* 0x0000000000027941 */ /* 0x000fea0003800200 */
.L_x_1823:
[C---:B------:R-:W-:Y:S01]  /*6dc0*/  IMAD R13, R0.reuse, 0x2, R13 ;  /* 0x00000002000d7824 */ /* 0x040fe200078e020d */
[----:B------:R-:W-:Y:S03]  /*6dd0*/  BSSY.RECONVERGENT B2, `(.L_x_1827) ;  /* 0x000002f000027945 */ /* 0x000fe60003800200 */
[----:B------:R-:W-:-:S04]  /*6de0*/  IMAD R13, R0, 0x2, R13 ;  /* 0x00000002000d7824 */ /* 0x000fc800078e020d */
[----:B------:R-:W-:Y:S01]  /*6df0*/  IMAD.IADD R13, R0, 0x1, R13 ;  /* 0x00000001000d7824 */ /* 0x000fe200078e020d */
        /* <DEDUP_REMOVED lines=29> */
.L_x_1830:
[----:B------:R-:W-:Y:S05]  /*6fd0*/  BSYNC.RECONVERGENT B3 ;  /* 0x0000000000037941 */ /* 0x000fea0003800200 */
.L_x_1829:
        /* <DEDUP_REMOVED lines=14> */
.L_x_1828:
[----:B------:R-:W-:Y:S05]  /*70c0*/  BSYNC.RECONVERGENT B2 ;  /* 0x0000000000027941 */ /* 0x000fea0003800200 */
.L_x_1827:
        /* <DEDUP_REMOVED lines=31> */
.L_x_1834:
[----:B------:R-:W-:Y:S05]  /*72c0*/  BSYNC.RECONVERGENT B3 ;  /* 0x0000000000037941 */ /* 0x000fea0003800200 */
.L_x_1833:
        /* <DEDUP_REMOVED lines=14> */
.L_x_1832:
[----:B------:R-:W-:Y:S05]  /*73b0*/  BSYNC.RECONVERGENT B2 ;  /* 0x0000000000027941 */ /* 0x000fea0003800200 */
.L_x_1831:
        /* <DEDUP_REMOVED lines=31> */
.L_x_1838:
[----:B------:R-:W-:Y:S05]  /*75b0*/  BSYNC.RECONVERGENT B3 ;  /* 0x0000000000037941 */ /* 0x000fea0003800200 */
.L_x_1837:
        /* <DEDUP_REMOVED lines=14> */
.L_x_1836:
[----:B------:R-:W-:Y:S05]  /*76a0*/  BSYNC.RECONVERGENT B2 ;  /* 0x0000000000027941 */ /* 0x000fea0003800200 */
.L_x_1835:
        /* <DEDUP_REMOVED lines=31> */
.L_x_1842:
[----:B------:R-:W-:Y:S05]  /*78a0*/  BSYNC.RECONVERGENT B3 ;  /* 0x0000000000037941 */ /* 0x000fea0003800200 */
.L_x_1841:
        /* <DEDUP_REMOVED lines=14> */
.L_x_1840:
[----:B------:R-:W-:Y:S05]  /*7990*/  BSYNC.RECONVERGENT B2 ;  /* 0x0000000000027941 */ /* 0x000fea0003800200 */
.L_x_1839:
        /* <DEDUP_REMOVED lines=31> */
.L_x_1846:
[----:B------:R-:W-:Y:S05]  /*7b90*/  BSYNC.RECONVERGENT B3 ;  /* 0x0000000000037941 */ /* 0x000fea0003800200 */
.L_x_1845:
        /* <DEDUP_REMOVED lines=14> */
.L_x_1844:
[----:B------:R-:W-:Y:S05]  /*7c80*/  BSYNC.RECONVERGENT B2 ;  /* 0x0000000000027941 */ /* 0x000fea0003800200 */
.L_x_1843:
        /* <DEDUP_REMOVED lines=31> */
.L_x_1850:
[----:B------:R-:W-:Y:S05]  /*7e80*/  BSYNC.RECONVERGENT B3 ;  /* 0x0000000000037941 */ /* 0x000fea0003800200 */
.L_x_1849:
        /* <DEDUP_REMOVED lines=14> */
.L_x_1848:
[----:B------:R-:W-:Y:S05]  /*7f70*/  BSYNC.RECONVERGENT B2 ;  /* 0x0000000000027941 */ /* 0x000fea0003800200 */
.L_x_1847:
        /* <DEDUP_REMOVED lines=31> */
.L_x_1854:
[----:B------:R-:W-:Y:S05]  /*8170*/  BSYNC.RECONVERGENT B3 ;  /* 0x0000000000037941 */ /* 0x000fea0003800200 */
.L_x_1853:
        /* <DEDUP_REMOVED lines=14> */
.L_x_1852:
[----:B------:R-:W-:Y:S05]  /*8260*/  BSYNC.RECONVERGENT B2 ;  /* 0x0000000000027941 */ /* 0x000fea0003800200 */
.L_x_1851:
        /* <DEDUP_REMOVED lines=31> */
.L_x_1858:
[----:B------:R-:W-:Y:S05]  /*8460*/  BSYNC.RECONVERGENT B3 ;  /* 0x0000000000037941 */ /* 0x000fea0003800200 */
.L_x_1857:
        /* <DEDUP_REMOVED lines=14> */
.L_x_1856:
[----:B------:R-:W-:Y:S05]  /*8550*/  BSYNC.RECONVERGENT B2 ;  /* 0x0000000000027941 */ /* 0x000fea0003800200 */
.L_x_1855:
        /* <DEDUP_REMOVED lines=31> */
.L_x_1862:
[----:B------:R-:W-:Y:S05]  /*8750*/  BSYNC.RECONVERGENT B3 ;  /* 0x0000000000037941 */ /* 0x000fea0003800200 */
.L_x_1861:
        /* <DEDUP_REMOVED lines=14> */
.L_x_1860:
[----:B------:R-:W-:Y:S05]  /*8840*/  BSYNC.RECONVERGENT B2 ;  /* 0x0000000000027941 */ /* 0x000fea0003800200 */
.L_x_1859:
        /* <DEDUP_REMOVED lines=31> */
.L_x_1866:
[----:B------:R-:W-:Y:S05]  /*8a40*/  BSYNC.RECONVERGENT B3 ;  /* 0x0000000000037941 */ /* 0x000fea0003800200 */
.L_x_1865:
        /* <DEDUP_REMOVED lines=14> */
.L_x_1864:
[----:B------:R-:W-:Y:S05]  /*8b30*/  BSYNC.RECONVERGENT B2 ;  /* 0x0000000000027941 */ /* 0x000fea0003800200 */
.L_x_1863:
        /* <DEDUP_REMOVED lines=31> */
.L_x_1870:
[----:B------:R-:W-:Y:S05]  /*8d30*/  BSYNC.RECONVERGENT B3 ;  /* 0x0000000000037941 */ /* 0x000fea0003800200 */
.L_x_1869:
        /* <DEDUP_REMOVED lines=14> */
.L_x_1868:
[----:B------:R-:W-:Y:S05]  /*8e20*/  BSYNC.RECONVERGENT B2 ;  /* 0x0000000000027941 */ /* 0x000fea0003800200 */
.L_x_1867:
        /* <DEDUP_REMOVED lines=31> */
.L_x_1874:
[----:B------:R-:W-:Y:S05]  /*9020*/  BSYNC.RECONVERGENT B3 ;  /* 0x0000000000037941 */ /* 0x000fea0003800200 */
.L_x_1873:
        /* <DEDUP_REMOVED lines=14> */
.L_x_1872:
[----:B------:R-:W-:Y:S05]  /*9110*/  BSYNC.RECONVERGENT B2 ;  /* 0x0000000000027941 */ /* 0x000fea0003800200 */
.L_x_1871:
        /* <DEDUP_REMOVED lines=31> */
.L_x_1878:
[----:B------:R-:W-:Y:S05]  /*9310*/  BSYNC.RECONVERGENT B3 ;  /* 0x0000000000037941 */ /* 0x000fea0003800200 */
.L_x_1877:
        /* <DEDUP_REMOVED lines=14> */
.L_x_1876:
[----:B------:R-:W-:Y:S05]  /*9400*/  BSYNC.RECONVERGENT B2 ;  /* 0x0000000000027941 */ /* 0x000fea0003800200 */
.L_x_1875:
        /* <DEDUP_REMOVED lines=31> */
.L_x_1882:
[----:B------:R-:W-:Y:S05]  /*9600*/  BSYNC.RECONVERGENT B3 ;  /* 0x0000000000037941 */ /* 0x000fea0003800200 */
.L_x_1881:
        /* <DEDUP_REMOVED lines=14> */
.L_x_1880:
[----:B------:R-:W-:Y:S05]  /*96f0*/  BSYNC.RECONVERGENT B2 ;  /* 0x0000000000027941 */ /* 0x000fea0003800200 */
.L_x_1879:
[----:B------:R-:W-:Y:S01]  /*9700*/  BSSY.RECONVERGENT B2, `(.L_x_1883) ;  /* 0x000002c000027945 */ /* 0x000fe20003800200 */
[----:B------:R-:W-:-:S03]  /*9710*/  IMAD R11, R0, 0x80, R11 ;  /* 0x00000080000b7824 */ /* 0x000fc600078e020b */
        /* <DEDUP_REMOVED lines=27> */
.L_x_1886:
[----:B------:R-:W-:Y:S05]  /*98d0*/  BSYNC.RECONVERGENT B3 ;  /* 0x0000000000037941 */ /* 0x000fea0003800200 */
.L_x_1885:
        /* <DEDUP_REMOVED lines=14> */
.L_x_1884:
[----:B------:R-:W-:Y:S05]  /*99c0*/  BSYNC.RECONVERGENT B2 ;  /* 0x0000000000027941 */ /* 0x000fea0003800200 */
.L_x_1883:
[----:B------:R-:W-:Y:S01]  /*99d0*/  BSSY.RECONVERGENT B2, `(.L_x_1887) ;  /* 0x000002e000027945 */ /* 0x000fe20003800200 */
[----:B------:R-:W-:-:S03]  /*99e0*/  IMAD R13, R0, 0x2, R13 ;  /* 0x00000002000d7824 */ /* 0x000fc600078e020d */
        /* <DEDUP_REMOVED lines=29> */
.L_x_1890:
[----:B------:R-:W-:Y:S05]  /*9bc0*/  BSYNC.RECONVERGENT B3 ;  /* 0x0000000000037941 */ /* 0x000fea0003800200 */
.L_x_1889:
        /* <DEDUP_REMOVED lines=14> */
.L_x_1888:
[----:B------:R-:W-:Y:S05]  /*9cb0*/  BSYNC.RECONVERGENT B2 ;  /* 0x0000000000027941 */ /* 0x000fea0003800200 */
.L_x_1887:
        /* <DEDUP_REMOVED lines=31> */
.L_x_1894:
[----:B------:R-:W-:Y:S05]  /*9eb0*/  BSYNC.RECONVERGENT B3 ;  /* 0x0000000000037941 */ /* 0x000fea0003800200 */
.L_x_1893:
        /* <DEDUP_REMOVED lines=14> */
.L_x_1892:
[----:B------:R-:W-:Y:S05]  /*9fa0*/  BSYNC.RECONVERGENT B2 ;  /* 0x0000000000027941 */ /* 0x000fea0003800200 */
.L_x_1891:
        /* <DEDUP_REMOVED lines=31> */
.L_x_1898:
[----:B------:R-:W-:Y:S05]  /*a1a0*/  BSYNC.RECONVERGENT B3 ;  /* 0x0000000000037941 */ /* 0x000fea0003800200 */
.L_x_1897:
        /* <DEDUP_REMOVED lines=14> */
.L_x_1896:
[----:B------:R-:W-:Y:S05]  /*a290*/  BSYNC.RECONVERGENT B2 ;  /* 0x0000000000027941 */ /* 0x000fea0003800200 */
.L_x_1895:
        /* <DEDUP_REMOVED lines=31> */
.L_x_1902:
[----:B------:R-:W-:Y:S05]  /*a490*/  BSYNC.RECONVERGENT B3 ;  /* 0x0000000000037941 */ /* 0x000fea0003800200 */
.L_x_1901:
        /* <DEDUP_REMOVED lines=14> */
.L_x_1900:
[----:B------:R-:W-:Y:S05]  /*a580*/  BSYNC.RECONVERGENT B2 ;  /* 0x0000000000027941 */ /* 0x000fea0003800200 */
.L_x_1899:
        /* <DEDUP_REMOVED lines=31> */
.L_x_1906:
[----:B------:R-:W-:Y:S05]  /*a780*/  BSYNC.RECONVERGENT B3 ;  /* 0x0000000000037941 */ /* 0x000fea0003800200 */
.L_x_1905:
        /* <DEDUP_REMOVED lines=14> */
.L_x_1904:
[----:B------:R-:W-:Y:S05]  /*a870*/  BSYNC.RECONVERGENT B2 ;  /* 0x0000000000027941 */ /* 0x000fea0003800200 */
.L_x_1903:
        /* <DEDUP_REMOVED lines=31> */
.L_x_1910:
[----:B------:R-:W-:Y:S05]  /*aa70*/  BSYNC.RECONVERGENT B3 ;  /* 0x0000000000037941 */ /* 0x000fea0003800200 */
.L_x_1909:
        /* <DEDUP_REMOVED lines=14> */
.L_x_1908:
[----:B------:R-:W-:Y:S05]  /*ab60*/  BSYNC.RECONVERGENT B2 ;  /* 0x0000000000027941 */ /* 0x000fea0003800200 */
.L_x_1907:
        /* <DEDUP_REMOVED lines=31> */
.L_x_1914:
[----:B------:R-:W-:Y:S05]  /*ad60*/  BSYNC.RECONVERGENT B3 ;  /* 0x0000000000037941 */ /* 0x000fea0003800200 */
.L_x_1913:
        /* <DEDUP_REMOVED lines=14> */
.L_x_1912:
[----:B------:R-:W-:Y:S05]  /*ae50*/  BSYNC.RECONVERGENT B2 ;  /* 0x0000000000027941 */ /* 0x000fea0003800200 */
.L_x_1911:
        /* <DEDUP_REMOVED lines=31> */
.L_x_1918:
[----:B------:R-:W-:Y:S05]  /*b050*/  BSYNC.RECONVERGENT B3 ;  /* 0x0000000000037941 */ /* 0x000fea0003800200 */
.L_x_1917:
        /* <DEDUP_REMOVED lines=14> */
.L_x_1916:
[----:B------:R-:W-:Y:S05]  /*b140*/  BSYNC.RECONVERGENT B2 ;  /* 0x0000000000027941 */ /* 0x000fea0003800200 */
.L_x_1915:
        /* <DEDUP_REMOVED lines=31> */
.L_x_1922:
[----:B------:R-:W-:Y:S05]  /*b340*/  BSYNC.RECONVERGENT B3 ;  /* 0x0000000000037941 */ /* 0x000fea0003800200 */
.L_x_1921:
        /* <DEDUP_REMOVED lines=14> */
.L_x_1920:
[----:B------:R-:W-:Y:S05]  /*b430*/  BSYNC.RECONVERGENT B2 ;  /* 0x0000000000027941 */ /* 0x000fea0003800200 */
.L_x_1919:
        /* <DEDUP_REMOVED lines=31> */
.L_x_1926:
[----:B------:R-:W-:Y:S05]  /*b630*/  BSYNC.RECONVERGENT B3 ;  /* 0x0000000000037941 */ /* 0x000fea0003800200 */
.L_x_1925:
        /* <DEDUP_REMOVED lines=14> */
.L_x_1924:
[----:B------:R-:W-:Y:S05]  /*b720*/  BSYNC.RECONVERGENT B2 ;  /* 0x0000000000027941 */ /* 0x000fea0003800200 */
.L_x_1923:
        /* <DEDUP_REMOVED lines=31> */
.L_x_1930:
[----:B------:R-:W-:Y:S05]  /*b920*/  BSYNC.RECONVERGENT B3 ;  /* 0x0000000000037941 */ /* 0x000fea0003800200 */
.L_x_1929:
        /* <DEDUP_REMOVED lines=14> */
.L_x_1928:
[----:B------:R-:W-:Y:S05]  /*ba10*/  BSYNC.RECONVERGENT B2 ;  /* 0x0000000000027941 */ /* 0x000fea0003800200 */
.L_x_1927:
        /* <DEDUP_REMOVED lines=31> */
.L_x_1934:
[----:B------:R-:W-:Y:S05]  /*bc10*/  BSYNC.RECONVERGENT B3 ;  /* 0x0000000000037941 */ /* 0x000fea0003800200 */
.L_x_1933:
        /* <DEDUP_REMOVED lines=14> */
.L_x_1932:
[----:B------:R-:W-:Y:S05]  /*bd00*/  BSYNC.RECONVERGENT B2 ;  /* 0x0000000000027941 */ /* 0x000fea0003800200 */
.L_x_1931:
        /* <DEDUP_REMOVED lines=31> */
.L_x_1938:
[----:B------:R-:W-:Y:S05]  /*bf00*/  BSYNC.RECONVERGENT B3 ;  /* 0x0000000000037941 */ /* 0x000fea0003800200 */
.L_x_1937:
        /* <DEDUP_REMOVED lines=14> */
.L_x_1936:
[----:B------:R-:W-:Y:S05]  /*bff0*/  BSYNC.RECONVERGENT B2 ;  /* 0x0000000000027941 */ /* 0x000fea0003800200 */
.L_x_1935:
        /* <DEDUP_REMOVED lines=31> */
.L_x_1942:
[----:B------:R-:W-:Y:S05]  /*c1f0*/  BSYNC.RECONVERGENT B3 ;  /* 0x0000000000037941 */ /* 0x000fea0003800200 */
.L_x_1941:
        /* <DEDUP_REMOVED lines=14> */
.L_x_1940:
[----:B------:R-:W-:Y:S05]  /*c2e0*/  BSYNC.RECONVERGENT B2 ;  /* 0x0000000000027941 */ /* 0x000fea0003800200 */
.L_x_1939:
        /* <DEDUP_REMOVED lines=31> */
.L_x_1946:
[----:B------:R-:W-:Y:S05]  /*c4e0*/  BSYNC.RECONVERGENT B3 ;  /* 0x0000000000037941 */ /* 0x000fea0003800200 */
.L_x_1945:
        /* <DEDUP_REMOVED lines=14> */
.L_x_1944:
[----:B------:R-:W-:Y:S05]  /*c5d0*/  BSYNC.RECONVERGENT B2 ;  /* 0x0000000000027941 */ /* 0x000fea0003800200 */
.L_x_1943:
        /* <DEDUP_REMOVED lines=31> */
.L_x_1950:
[----:B------:R-:W-:Y:S05]  /*c7d0*/  BSYNC.RECONVERGENT B3 ;  /* 0x0000000000037941 */ /* 0x000fea0003800200 */
.L_x_1949:
        /* <DEDUP_REMOVED lines=14> */
.L_x_1948:
[----:B------:R-:W-:Y:S05]  /*c8c0*/  BSYNC.RECONVERGENT B2 ;  /* 0x0000000000027941 */ /* 0x000fea0003800200 */
.L_x_1947:
        /* <DEDUP_REMOVED lines=31> */
.L_x_1954:
[----:B------:R-:W-:Y:S05]  /*cac0*/  BSYNC.RECONVERGENT B3 ;  /* 0x0000000000037941 */ /* 0x000fea0003800200 */
.L_x_1953:
        /* <DEDUP_REMOVED lines=14> */
.L_x_1952:
[----:B------:R-:W-:Y:S05]  /*cbb0*/  BSYNC.RECONVERGENT B2 ;  /* 0x0000000000027941 */ /* 0x000fea0003800200 */
.L_x_1951:
        /* <DEDUP_REMOVED lines=31> */
.L_x_1958:
[----:B------:R-:W-:Y:S05]  /*cdb0*/  BSYNC.RECONVERGENT B3 ;  /* 0x0000000000037941 */ /* 0x000fea0003800200 */
.L_x_1957:
        /* <DEDUP_REMOVED lines=14> */
.L_x_1956:
[----:B------:R-:W-:Y:S05]  /*cea0*/  BSYNC.RECONVERGENT B2 ;  /* 0x0000000000027941 */ /* 0x000fea0003800200 */
.L_x_1955:
        /* <DEDUP_REMOVED lines=31> */
.L_x_1962:
[----:B------:R-:W-:Y:S05]  /*d0a0*/  BSYNC.RECONVERGENT B3 ;  /* 0x0000000000037941 */ /* 0x000fea0003800200 */
.L_x_1961:
        /* <DEDUP_REMOVED lines=14> */
.L_x_1960:
[----:B------:R-:W-:Y:S05]  /*d190*/  BSYNC.RECONVERGENT B2 ;  /* 0x0000000000027941 */ /* 0x000fea0003800200 */
.L_x_1959:
        /* <DEDUP_REMOVED lines=31> */
.L_x_1966:
[----:B------:R-:W-:Y:S05]  /*d390*/  BSYNC.RECONVERGENT B3 ;  /* 0x0000000000037941 */ /* 0x000fea0003800200 */
.L_x_1965:
        /* <DEDUP_REMOVED lines=14> */
.L_x_1964:
[----:B------:R-:W-:Y:S05]  /*d480*/  BSYNC.RECONVERGENT B2 ;  /* 0x0000000000027941 */ /* 0x000fea0003800200 */
.L_x_1963:
        /* <DEDUP_REMOVED lines=31> */
.L_x_1970:
[----:B------:R-:W-:Y:S05]  /*d680*/  BSYNC.RECONVERGENT B3 ;  /* 0x0000000000037941 */ /* 0x000fea0003800200 */
.L_x_1969:
        /* <DEDUP_REMOVED lines=14> */
.L_x_1968:
[----:B------:R-:W-:Y:S05]  /*d770*/  BSYNC.RECONVERGENT B2 ;  /* 0x0000000000027941 */ /* 0x000fea0003800200 */
.L_x_1967:
        /* <DEDUP_REMOVED lines=31> */
.L_x_1974:
[----:B------:R-:W-:Y:S05]  /*d970*/  BSYNC.RECONVERGENT B3 ;  /* 0x0000000000037941 */ /* 0x000fea0003800200 */
.L_x_1973:
        /* <DEDUP_REMOVED lines=14> */
.L_x_1972:
[----:B------:R-:W-:Y:S05]  /*da60*/  BSYNC.RECONVERGENT B2 ;  /* 0x0000000000027941 */ /* 0x000fea0003800200 */
.L_x_1971:
        /* <DEDUP_REMOVED lines=31> */
.L_x_1978:
[----:B------:R-:W-:Y:S05]  /*dc60*/  BSYNC.RECONVERGENT B3 ;  /* 0x0000000000037941 */ /* 0x000fea0003800200 */
.L_x_1977:
        /* <DEDUP_REMOVED lines=14> */
.L_x_1976:
[----:B------:R-:W-:Y:S05]  /*dd50*/  BSYNC.RECONVERGENT B2 ;  /* 0x0000000000027941 */ /* 0x000fea0003800200 */
.L_x_1975:
        /* <DEDUP_REMOVED lines=31> */
.L_x_1982:
[----:B------:R-:W-:Y:S05]  /*df50*/  BSYNC.RECONVERGENT B3 ;  /* 0x0000000000037941 */ /* 0x000fea0003800200 */
.L_x_1981:
        /* <DEDUP_REMOVED lines=14> */
.L_x_1980:
[----:B------:R-:W-:Y:S05]  /*e040*/  BSYNC.RECONVERGENT B2 ;  /* 0x0000000000027941 */ /* 0x000fea0003800200 */
.L_x_1979:
        /* <DEDUP_REMOVED lines=31> */
.L_x_1986:
[----:B------:R-:W-:Y:S05]  /*e240*/  BSYNC.RECONVERGENT B3 ;  /* 0x0000000000037941 */ /* 0x000fea0003800200 */
.L_x_1985:
[----:B012-4-:R-:W2:Y:S01]  /*e250*/  @P3 LDG.E.64 R14, desc[UR36][R8.64+0x390] ;  /* 0x00039024080e3981 */ /* 0x017ea2000c1e1b00 */
[----:B------:R-:W-:-:S06]  /*e260*/  UISETP.NE.AND UP0, UPT, UR42, URZ, UPT ;  /* 0x000000ff2a00728c */ /* 0x000fcc000bf05270 */
[----:B------:R-:W-:Y:S02]  /*e270*/  PLOP3.LUT P3, PT, PT, PT, UP0, 0x80, 0x8 ;  /* 0x000000000008781c */ /* 0x000fe40003f6f008 */
[----:B------:R-:W-:Y:S01]  /*e280*/  PLOP3.LUT P5, PT, PT, PT, UP0, 0x80, 0x8 ;  /* 0x000000000008781c */ /* 0x000fe20003faf008 */
[----:B---3-5:R-:W-:Y:S01]  /*e290*/  FADD.FTZ R224, R54, R224 ;  /* 0x000000e036e07221 */ /* 0x028fe20000010000 */
        /* <DEDUP_REMOVED lines=9> */
.L_x_1984:
[----:B------:R-:W-:Y:S05]  /*e330*/  BSYNC.RECONVERGENT B2 ;  /* 0x0000000000027941 */ /* 0x000fea0003800200 */
.L_x_1983:
        /* <DEDUP_REMOVED lines=31> */
.L_x_1990:
[----:B------:R-:W-:Y:S05]  /*e530*/  BSYNC.RECONVERGENT B3 ;  /* 0x0000000000037941 */ /* 0x000fea0003800200 */
.L_x_1989:
        /* <DEDUP_REMOVED lines=14> */
.L_x_1988:
[----:B------:R-:W-:Y:S05]  /*e620*/  BSYNC.RECONVERGENT B2 ;  /* 0x0000000000027941 */ /* 0x000fea0003800200 */
.L_x_1987:
        /* <DEDUP_REMOVED lines=31> */
.L_x_1994:
[----:B------:R-:W-:Y:S05]  /*e820*/  BSYNC.RECONVERGENT B3 ;  /* 0x0000000000037941 */ /* 0x000fea0003800200 */
.L_x_1993:
        /* <DEDUP_REMOVED lines=14> */
.L_x_1992:
[----:B------:R-:W-:Y:S05]  /*e910*/  BSYNC.RECONVERGENT B2 ;  /* 0x0000000000027941 */ /* 0x000fea0003800200 */
.L_x_1991:
        /* <DEDUP_REMOVED lines=31> */
.L_x_1998:
[----:B------:R-:W-:Y:S05]  /*eb10*/  BSYNC.RECONVERGENT B3 ;  /* 0x0000000000037941 */ /* 0x000fea0003800200 */
.L_x_1997:
        /* <DEDUP_REMOVED lines=14> */
.L_x_1996:
[----:B------:R-:W-:Y:S05]  /*ec00*/  BSYNC.RECONVERGENT B2 ;  /* 0x0000000000027941 */ /* 0x000fea0003800200 */
.L_x_1995:
        /* <DEDUP_REMOVED lines=31> */
.L_x_2002:
[----:B------:R-:W-:Y:S05]  /*ee00*/  BSYNC.RECONVERGENT B3 ;  /* 0x0000000000037941 */ /* 0x000fea0003800200 */
.L_x_2001:
        /* <DEDUP_REMOVED lines=14> */
.L_x_2000:
[----:B------:R-:W-:Y:S05]  /*eef0*/  BSYNC.RECONVERGENT B2 ;  /* 0x0000000000027941 */ /* 0x000fea0003800200 */
.L_x_1999:
        /* <DEDUP_REMOVED lines=31> */
.L_x_2006:
[----:B------:R-:W-:Y:S05]  /*f0f0*/  BSYNC.RECONVERGENT B3 ;  /* 0x0000000000037941 */ /* 0x000fea0003800200 */
.L_x_2005:
        /* <DEDUP_REMOVED lines=14> */
.L_x_2004:
[----:B------:R-:W-:Y:S05]  /*f1e0*/  BSYNC.RECONVERGENT B2 ;  /* 0x0000000000027941 */ /* 0x000fea0003800200 */
.L_x_2003:
        /* <DEDUP_REMOVED lines=29> */
.L_x_2009:
[----:B------:R-:W-:Y:S05]  /*f3c0*/  BSYNC.RECONVERGENT B2 ;  /* 0x0000000000027941 */ /* 0x000fea0003800200 */
.L_x_2008:
[----:B------:R-:W2:Y:S01]  /*f3d0*/  @P3 LDG.E.64 R10, desc[UR36][R8.64+0x3f0] ;  /* 0x0003f024080a3981 */ /* 0x000ea2000c1e1b00 */
[----:B------:R-:W-:-:S06]  /*f3e0*/  UISETP.NE.AND UP0, UPT, UR42, URZ, UPT ;  /* 0x000000ff2a00728c */ /* 0x000fcc000bf05270 */
[----:B------:R-:W-:Y:S02]  /*f3f0*/  PLOP3.LUT P3, PT, PT, PT, UP0, 0x80, 0x8 ;  /* 0x000000000008781c */ /* 0x000fe40003f6f008 */
[----:B------:R-:W-:Y:S01]  /*f400*/  PLOP3.LUT P5, PT, PT, PT, UP0, 0x80, 0x8 ;  /* 0x000000000008781c */ /* 0x000fe20003faf008 */
[----:B---3-5:R-:W-:Y:S01]  /*f410*/  FADD.FTZ R236, R42, R236 ;  /* 0x000000ec2aec7221 */ /* 0x028fe20000010000 */
[----:B------:R-:W-:-:S09]  /*f420*/  FADD.FTZ R237, R43, R237 ;  /* 0x000000ed2bed7221 */ /* 0x000fd20000010000 */
[----:B--2---:R-:W-:Y:S02]  /*f430*/  @P3 FMUL.FTZ R236, R236, R10 ;  /* 0x0000000aecec3220 */ /* 0x004fe40000410000 */
[----:B------:R-:W-:Y:S01]  /*f440*/  @P5 FMUL.FTZ R237, R237, R11 ;  /* 0x0000000beded5220 */ /* 0x000fe20000410000 */
[----:B------:R-:W-:Y:S06]  /*f450*/  @P2 BRA `(.L_x_2007) ;  /* 0x0000007400f02947 */ /* 0x000fec0003800000 */
[----:B------:R-:W-:-:S04]  /*f460*/  IADD3 R11, P2, PT, R2, R13, RZ ;  /* 0x0000000d020b7210 */ /* 0x000fc80007f5e0ff */
[----:B------:R-:W-:Y:S02]  /*f470*/  LEA.HI.X.SX32 R13, R13, R6, 0x1, P2 ;  /* 0x000000060d0d7211 */ /* 0x000fe400010f0eff */
[----:B------:R-:W-:-:S04]  /*f480*/  LEA R10, P2, R11, UR14, 0x2 ;  /* 0x0000000e0b0a7c11 */ /* 0x000fc8000f8410ff */
[----:B------:R-:W-:-:S05]  /*f490*/  LEA.HI.X R11, R11, UR15, R13, 0x2, P2 ;  /* 0x0000000f0b0b7c11 */ /* 0x000fca00090f140d */
[----:B------:R2:W-:Y:S01]  /*f4a0*/  STG.E.64 desc[UR36][R10.64], R236 ;  /* 0x000000ec0a007986 */ /* 0x0005e2000c101b24 */
[----:B------:R-:W-:Y:S05]  /*f4b0*/  BRA `(.L_x_2007) ;  /* 0x0000007400d87947 */ /* 0x000fea0003800000 */
.L_x_1754:
[----:B------:R-:W-:Y:S01]  /*f4c0*/  IMAD R13, R0, 0xe0, RZ ;  /* 0x000000e0000d7824 */ /* 0x000fe200078e02ff */
[----:B------:R-:W-:Y:S01]  /*f4d0*/  ISETP.GE.AND P5, PT, R7, UR44, PT ;  /* 0x0000002c07007c0c */ /* 0x000fe2000bfa6270 */
[----:B------:R-:W-:Y:S01]  /*f4e0*/  IMAD.SHL.U32 R11, R12, 0x4, RZ ;  /* 0x000000040c0b7824 */ /* 0x000fe200078e00ff */
[----:B------:R-:W-:Y:S02]  /*f4f0*/  BSSY.RECONVERGENT B2, `(.L_x_2010) ;  /* 0x000001a000027945 */ /* 0x000fe40003800200 */
[----:B------:R-:W-:Y:S02]  /*f500*/  FSEL R41, R41, RZ, P5 ;  /* 0x000000ff29297208 */ /* 0x000fe40002800000 */
[----:B------:R-:W-:Y:S02]  /*f510*/  ISETP.GE.AND P0, PT, R11, R13, PT ;  /* 0x0000000d0b00720c */ /* 0x000fe40003f06270 */
[----:B------:R-:W-:Y:S02]  /*f520*/  FSEL R40, R40, RZ, P5 ;  /* 0x000000ff28287208 */ /* 0x000fe40002800000 */
[----:B------:R-:W-:-:S13]  /*f530*/  ISETP.GE.OR P0, PT, R7, UR44, P0 ;  /* 0x0000002c07007c0c */ /* 0x000fda0008706670 */
        /* <DEDUP_REMOVED lines=21> */
.L_x_2011:
[----:B------:R-:W-:Y:S05]  /*f690*/  BSYNC.RECONVERGENT B2 ;  /* 0x0000000000027941 */ /* 0x000fea0003800200 */
.L_x_2010:
[----:B------:R-:W-:Y:S01]  /*f6a0*/  IMAD.IADD R10, R12, 0x1, R0 ;  /* 0x000000010c0a7824 */ /* 0x000fe200078e0200 */
[----:B------:R-:W-:Y:S01]  /*f6b0*/  BSSY.RECONVERGENT B2, `(.L_x_2012) ;  /* 0x000001c000027945 */ /* 0x000fe20003800200 */
[----:B------:R-:W-:Y:S02]  /*f6c0*/  FSEL R39, R39, RZ, P5 ;  /* 0x000000ff27277208 */ /* 0x000fe40002800000 */
[----:B------:R-:W-:Y:S01]  /*f6d0*/  IMAD.SHL.U32 R14, R10, 0x4, RZ ;  /* 0x000000040a0e7824 */ /* 0x000fe200078e00ff */
[----:B------:R-:W-:-:S04]  /*f6e0*/  FSEL R38, R38, RZ, P5 ;  /* 0x000000ff26267208 */ /* 0x000fc80002800000 */
[----:B------:R-:W-:-:S04]  /*f6f0*/  ISETP.GE.AND P0, PT, R14, R13, PT ;  /* 0x0000000d0e00720c */ /* 0x000fc80003f06270 */
        /* <DEDUP_REMOVED lines=23> */
.L_x_2013:
[----:B------:R-:W-:Y:S05]  /*f870*/  BSYNC.RECONVERGENT B2 ;  /* 0x0000000000027941 */ /* 0x000fea0003800200 */
.L_x_2012:
[----:B------:R-:W-:Y:S01]  /*f880*/  IMAD R238, R0, 0x8, R11 ;  /* 0x0000000800ee7824 */ /* 0x000fe200078e020b */
[----:B------:R-:W-:Y:S01]  /*f890*/  BSSY.RECONVERGENT B2, `(.L_x_2014) ;  /* 0x000001a000027945 */ /* 0x000fe20003800200 */
[----:B------:R-:W-:Y:S02]  /*f8a0*/  FSEL R37, R37, RZ, P5 ;  /* 0x000000ff25257208 */ /* 0x000fe40002800000 */
[----:B------:R-:W-:Y:S02]  /*f8b0*/  FSEL R36, R36, RZ, P5 ;  /* 0x000000ff24247208 */ /* 0x000fe40002800000 */
        /* <DEDUP_REMOVED lines=23> */
.L_x_2015:
[----:B------:R-:W-:Y:S05]  /*fa30*/  BSYNC.RECONVERGENT B2 ;  /* 0x0000000000027941 */ /* 0x000fea0003800200 */
.L_x_2014:
[----:B------:R-:W-:Y:S01]  /*fa40*/  IMAD R238, R0, 0x2, R10 ;  /* 0x0000000200ee7824 */ /* 0x000fe200078e020a */
        /* <DEDUP_REMOVED lines=27> */
.L_x_2017:
[----:B------:R-:W-:Y:S05]  /*fc00*/  BSYNC.RECONVERGENT B2 ;  /* 0x0000000000027941 */ /* 0x000fea0003800200 */
.L_x_2016:
        /* <DEDUP_REMOVED lines=27> */
.L_x_2019:
[----:B------:R-:W-:Y:S05]  /*fdc0*/  BSYNC.RECONVERGENT B2 ;  /* 0x0000000000027941 */ /* 0x000fea0003800200 */
.L_x_2018:
[C-C-:B------:R-:W-:Y:S01]  /*fdd0*/  IMAD R238, R0.reuse, 0x4, R10.reuse ;  /* 0x0000000400ee7824 */ /* 0x140fe200078e020a */
[----:B------:R-:W-:Y:S01]  /*fde0*/  BSSY.RECONVERGENT B2, `(.L_x_2020) ;  /* 0x000001d000027945 */ /* 0x000fe20003800200 */
[----:B------:R-:W-:Y:S01]  /*fdf0*/  IMAD R10, R0, 0x4, R10 ;  /* 0x00000004000a7824 */ /* 0x000fe200078e020a */
[----:B------:R-:W-:Y:S01]  /*fe00*/  FSEL R31, R31, RZ, P5 ;  /* 0x000000ff1f1f7208 */ /* 0x000fe20002800000 */
        /* <DEDUP_REMOVED lines=26> */
.L_x_2021:
[----:B------:R-:W-:Y:S05]  /*ffb0*/  BSYNC.RECONVERGENT B2 ;  /* 0x0000000000027941 */ /* 0x000fea0003800200 */
.L_x_2020:
[----:B------:R-:W-:Y:S01]  /*ffc0*/  IMAD.IADD R238, R10, 0x1, R0 ;  /* 0x000000010aee7824 */ /* 0x000fe200078e0200 */
[----:B------:R-:W-:Y:S01]  /*ffd0*/  BSSY.RECONVERGENT B2, `(.L_x_2022) ;  /* 0x000001d000027945 */ /* 0x000fe20003800200 */
[----:B------:R-:W-:Y:S01]  /*ffe0*/  FSEL R29, R29, RZ, P5 ;  /* 0x000000ff1d1d7208 */ /* 0x000fe20002800000 */
[----:B------:R-:W-:Y:S01]  /*fff0*/  IMAD R10, R0, 0x2, R10 ;  /* 0x00000002000a7824 */ /* 0x000fe200078e020a */
[----:B------:R-:W-:Y:S01]  /*10000*/  FSEL R28, R28, RZ, P5 ;  /* 0x000000ff1c1c7208 */ /* 0x000fe20002800000 */
[----:B------:R-:W-:-:S05]  /*10010*/  IMAD.SHL.U32 R14, R238, 0x4, RZ ;  /* 0x00000004ee0e7824 */ /* 0x000fca00078e00ff */
        /* <DEDUP_REMOVED lines=24> */
.L_x_2023:
[----:B------:R-:W-:Y:S05]  /*101a0*/  BSYNC.RECONVERGENT B2 ;  /* 0x0000000000027941 */ /* 0x000fea0003800200 */
.L_x_2022:
[----:B------:R-:W-:Y:S01]  /*101b0*/  IMAD.SHL.U32 R14, R10, 0x4, RZ ;  /* 0x000000040a0e7824 */ /* 0x000fe200078e00ff */
        /* <DEDUP_REMOVED lines=27> */
.L_x_2025:
[----:B------:R-:W-:Y:S05]  /*10370*/  BSYNC.RECONVERGENT B2 ;  /* 0x0000000000027941 */ /* 0x000fea0003800200 */
.L_x_2024:
[C---:B------:R-:W-:Y:S01]  /*10380*/  IMAD R238, R0.reuse, 0x20, R11 ;  /* 0x0000002000ee7824 */ /* 0x040fe200078e020b */
[----:B------:R-:W-:Y:S01]  /*10390*/  BSSY.RECONVERGENT B2, `(.L_x_2026) ;  /* 0x000001b000027945 */ /* 0x000fe20003800200 */
[----:B------:R-:W-:Y:S01]  /*103a0*/  FSEL R25, R25, RZ, P5 ;  /* 0x000000ff19197208 */ /* 0x000fe20002800000 */
[----:B------:R-:W-:Y:S01]  /*103b0*/  IMAD R10, R0, 0x2, R10 ;  /* 0x00000002000a7824 */ /* 0x000fe200078e020a */
        /* <DEDUP_REMOVED lines=24> */
.L_x_2027:
[----:B------:R-:W-:Y:S05]  /*10540*/  BSYNC.RECONVERGENT B2 ;  /* 0x0000000000027941 */ /* 0x000fea0003800200 */
.L_x_2026:
[C---:B------:R-:W-:Y:S01]  /*10550*/  IMAD.SHL.U32 R14, R10.reuse, 0x4, RZ ;  /* 0x000000040a0e7824 */ /* 0x040fe200078e00ff */
[----:B------:R-:W-:Y:S01]  /*10560*/  BSSY.RECONVERGENT B2, `(.L_x_2028) ;  /* 0x000001c000027945 */ /* 0x000fe20003800200 */
[----:B------:R-:W-:Y:S01]  /*10570*/  FSEL R23, R23, RZ, P5 ;  /* 0x000000ff17177208 */ /* 0x000fe20002800000 */
[----:B------:R-:W-:Y:S01]  /*10580*/  IMAD.IADD R238, R10, 0x1, R0 ;  /* 0x000000010aee7824 */ /* 0x000fe200078e0200 */
        /* <DEDUP_REMOVED lines=15> */
[----:B------:R-:W-:Y:S02]  /*10680*/  IMAD.SHL.U32 R10, R10, 0x4, RZ ;  /* 0x000000040a0a7824 */ /* 0x000fe400078e00ff */
[----:B0-----:R-:W-:-:S05]  /*10690*/  IMAD.SHL.U32 R15, R15, 0x2, RZ ;  /* 0x000000020f0f7824 */ /* 0x001fca00078e00ff */
[----:B------:R-:W-:Y:S02]  /*106a0*/  LOP3.LUT R14, R15, 0x2, RZ, 0xc0, !PT ;  /* 0x000000020f0e7812 */ /* 0x000fe400078ec0ff */
[----:B------:R-:W-:-:S03]  /*106b0*/  SHF.R.S32.HI R15, RZ, 0x1f, R10 ;  /* 0x0000001fff0f7819 */ /* 0x000fc6000001140a */
[----:B------:R-:W-:-:S05]  /*106c0*/  IMAD R14, R0, UR6, R14 ;  /* 0x00000006000e7c24 */ /* 0x000fca000f8e020e */
[----:B------:R-:W-:-:S04]  /*106d0*/  IADD3 R10, P0, PT, R14, R10, RZ ;  /* 0x0000000a0e0a7210 */ /* 0x000fc80007f1e0ff */
[----:B------:R-:W-:Y:S02]  /*106e0*/  LEA.HI.X.SX32 R14, R14, R15, 0x1, P0 ;  /* 0x0000000f0e0e7211 */ /* 0x000fe400000f0eff */
[----:B------:R-:W-:-:S04]  /*106f0*/  LEA R22, P0, R10, UR14, 0x2 ;  /* 0x0000000e0a167c11 */ /* 0x000fc8000f8010ff */
[----:B------:R-:W-:-:S06]  /*10700*/  LEA.HI.X R23, R10, UR15, R14, 0x2, P0 ;  /* 0x0000000f0a177c11 */ /* 0x000fcc00080f140e */
[----:B------:R-:W5:Y:S03]  /*10710*/  LDG.E.64 R22, desc[UR36][R22.64] ;  /* 0x0000002416167981 */ /* 0x000f66000c1e1b00 */
.L_x_2029:
[----:B------:R-:W-:Y:S05]  /*10720*/  BSYNC.RECONVERGENT B2 ;  /* 0x0000000000027941 */ /* 0x000fea0003800200 */
.L_x_2028:
[----:B------:R-:W-:Y:S01]  /*10730*/  IMAD.SHL.U32 R10, R238, 0x4, RZ ;  /* 0x00000004ee0a7824 */ /* 0x000fe200078e00ff */
[----:B------:R-:W-:Y:S01]  /*10740*/  BSSY.RECONVERGENT B2, `(.L_x_2030) ;  /* 0x000001c000027945 */ /* 0x000fe20003800200 */
[----:B------:R-:W-:Y:S02]  /*10750*/  FSEL R21, R21, RZ, P5 ;  /* 0x000000ff15157208 */ /* 0x000fe40002800000 */
[----:B------:R-:W-:Y:S02]  /*10760*/  FSEL R20, R20, RZ, P5 ;  /* 0x000000ff14147208 */ /* 0x000fe40002800000 */
[----:B------:R-:W-:Y:S01]  /*10770*/  ISETP.GE.AND P0, PT, R10, R13, PT ;  /* 0x0000000d0a00720c */ /* 0x000fe20003f06270 */
[----:B------:R-:W-:-:S03]  /*10780*/  IMAD.IADD R10, R238, 0x1, R0 ;  /* 0x00000001ee0a7824 */ /* 0x000fc600078e0200 */
        /* <DEDUP_REMOVED lines=23> */
.L_x_2031:
[----:B------:R-:W-:Y:S05]  /*10900*/  BSYNC.RECONVERGENT B2 ;  /* 0x0000000000027941 */ /* 0x000fea0003800200 */
.L_x_2030:
        /* <DEDUP_REMOVED lines=29> */
.L_x_2033:
[----:B------:R-:W-:Y:S05]  /*10ae0*/  BSYNC.RECONVERGENT B2 ;  /* 0x0000000000027941 */ /* 0x000fea0003800200 */
.L_x_2032:
        /* <DEDUP_REMOVED lines=29> */
.L_x_2035:
[----:B------:R-:W-:Y:S05]  /*10cc0*/  BSYNC.RECONVERGENT B2 ;  /* 0x0000000000027941 */ /* 0x000fea0003800200 */
.L_x_2034:
        /* <DEDUP_REMOVED lines=29> */
.L_x_2037:
[----:B------:R-:W-:Y:S05]  /*10ea0*/  BSYNC.RECONVERGENT B2 ;  /* 0x0000000000027941 */ /* 0x000fea0003800200 */
.L_x_2036:
        /* <DEDUP_REMOVED lines=29> */
.L_x_2039:
[----:B------:R-:W-:Y:S05]  /*11080*/  BSYNC.RECONVERGENT B2 ;  /* 0x0000000000027941 */ /* 0x000fea0003800200 */
.L_x_2038:
        /* <DEDUP_REMOVED lines=28> */
.L_x_2041:
[----:B------:R-:W-:Y:S05]  /*11250*/  BSYNC.RECONVERGENT B2 ;  /* 0x0000000000027941 */ /* 0x000fea0003800200 */
.L_x_2040:
        /* <DEDUP_REMOVED lines=28> */
.L_x_2043:
[----:B------:R-:W-:Y:S05]  /*11420*/  BSYNC.RECONVERGENT B2 ;  /* 0x0000000000027941 */ /* 0x000fea0003800200 */
.L_x_2042:
        /* <DEDUP_REMOVED lines=29> */
.L_x_2045:
[----:B------:R-:W-:Y:S05]  /*11600*/  BSYNC.RECONVERGENT B2 ;  /* 0x0000000000027941 */ /* 0x000fea0003800200 */
.L_x_2044:
        /* <DEDUP_REMOVED lines=29> */
.L_x_2047:
[----:B------:R-:W-:Y:S05]  /*117e0*/  BSYNC.RECONVERGENT B2 ;  /* 0x0000000000027941 */ /* 0x000fea0003800200 */
.L_x_2046:
        /* <DEDUP_REMOVED lines=29> */
.L_x_2049:
[----:B------:R-:W-:Y:S05]  /*119c0*/  BSYNC.RECONVERGENT B2 ;  /* 0x0000000000027941 */ /* 0x000fea0003800200 */
.L_x_2048:
        /* <DEDUP_REMOVED lines=29> */
.L_x_2051:
[----:B------:R-:W-:Y:S05]  /*11ba0*/  BSYNC.RECONVERGENT B2 ;  /* 0x0000000000027941 */ /* 0x000fea0003800200 */
.L_x_2050:
        /* <DEDUP_REMOVED lines=29> */
.L_x_2053:
[----:B------:R-:W-:Y:S05]  /*11d80*/  BSYNC.RECONVERGENT B2 ;  /* 0x0000000000027941 */ /* 0x000fea0003800200 */
.L_x_2052:
        /* <DEDUP_REMOVED lines=29> */
.L_x_2055:
[----:B------:R-:W-:Y:S05]  /*11f60*/  BSYNC.RECONVERGENT B2 ;  /* 0x0000000000027941 */ /* 0x000fea0003800200 */
.L_x_2054:
        /* <DEDUP_REMOVED lines=29> */
.L_x_2057:
[----:B------:R-:W-:Y:S05]  /*12140*/  BSYNC.RECONVERGENT B2 ;  /* 0x0000000000027941 */ /* 0x000fea0003800200 */
.L_x_2056:
        /* <DEDUP_REMOVED lines=29> */
.L_x_2059:
[----:B------:R-:W-:Y:S05]  /*12320*/  BSYNC.RECONVERGENT B2 ;  /* 0x0000000000027941 */ /* 0x000fea0003800200 */
.L_x_2058:
        /* <DEDUP_REMOVED lines=29> */
.L_x_2061:
[----:B------:R-:W-:Y:S05]  /*12500*/  BSYNC.RECONVERGENT B2 ;  /* 0x0000000000027941 */ /* 0x000fea0003800200 */
.L_x_2060:
        /* <DEDUP_REMOVED lines=29> */
.L_x_2063:
[----:B------:R-:W-:Y:S05]  /*126e0*/  BSYNC.RECONVERGENT B2 ;  /* 0x0000000000027941 */ /* 0x000fea0003800200 */
.L_x_2062:
        /* <DEDUP_REMOVED lines=29> */
.L_x_2065:
[----:B------:R-:W-:Y:S05]  /*128c0*/  BSYNC.RECONVERGENT B2 ;  /* 0x0000000000027941 */ /* 0x000fea0003800200 */
.L_x_2064:
        /* <DEDUP_REMOVED lines=29> */
.L_x_2067:
[----:B------:R-:W-:Y:S05]  /*12aa0*/  BSYNC.RECONVERGENT B2 ;  /* 0x0000000000027941 */ /* 0x000fea0003800200 */
.L_x_2066:
        /* <DEDUP_REMOVED lines=29> */
.L_x_2069:
[----:B------:R-:W-:Y:S05]  /*12c80*/  BSYNC.RECONVERGENT B2 ;  /* 0x0000000000027941 */ /* 0x000fea0003800200 */
.L_x_2068:
        /* <DEDUP_REMOVED lines=28> */
.L_x_2071:
[----:B------:R-:W-:Y:S05]  /*12e50*/  BSYNC.RECONVERGENT B2 ;  /* 0x0000000000027941 */ /* 0x000fea0003800200 */
.L_x_2070:
[----:B------:R-:W-:Y:S01]  /*12e60*/  IMAD.IADD R15, R10, 0x1, R0 ;  /* 0x000000010a0f7824 */ /* 0x000fe200078e0200 */
[----:B------:R-:W-:Y:S01]  /*12e70*/  BSSY.RECONVERGENT B2, `(.L_x_2072) ;  /* 0x0000020000027945 */ /* 0x000fe20003800200 */
[----:B------:R-:W-:Y:S01]  /*12e80*/  IMAD R14, R0, 0x80, R11 ;  /* 0x00000080000e7824 */ /* 0x000fe200078e020b */
[----:B------:R-:W-:Y:S01]  /*12e90*/  FSEL R173, R173, RZ, P5 ;  /* 0x000000ffadad7208 */ /* 0x000fe20002800000 */
[----:B------:R-:W-:Y:S01]  /*12ea0*/  IMAD.SHL.U32 R10, R15, 0x4, RZ ;  /* 0x000000040f0a7824 */ /* 0x000fe200078e00ff */
[----:B------:R-:W-:Y:S02]  /*12eb0*/  FSEL R175, R175, RZ, P5 ;  /* 0x000000ffafaf7208 */ /* 0x000fe40002800000 */
[-C--:B------:R-:W-:Y:S02]  /*12ec0*/  ISETP.GE.AND P3, PT, R14, R13.reuse, PT ;  /* 0x0000000d0e00720c */ /* 0x080fe40003f66270 */
[----:B------:R-:W-:Y:S02]  /*12ed0*/  ISETP.GE.AND P0, PT, R10, R13, PT ;  /* 0x0000000d0a00720c */ /* 0x000fe40003f06270 */
[----:B------:R-:W-:-:S02]  /*12ee0*/  FSEL R172, R172, RZ, P5 ;  /* 0x000000ffacac7208 */ /* 0x000fc40002800000 */
[C---:B------:R-:W-:Y:S02]  /*12ef0*/  ISETP.GE.OR P2, PT, R7.reuse, UR44, P0 ;  /* 0x0000002c07007c0c */ /* 0x040fe40008746670 */
[----:B------:R-:W-:-:S11]  /*12f00*/  ISETP.GE.OR P0, PT, R7, UR44, P3 ;  /* 0x0000002c07007c0c */ /* 0x000fd60009f06670 */
        /* <DEDUP_REMOVED lines=22> */
.L_x_2073:
[----:B------:R-:W-:Y:S05]  /*13070*/  BSYNC.RECONVERGENT B2 ;  /* 0x0000000000027941 */ /* 0x000fea0003800200 */
.L_x_2072:
[----:B------:R-:W-:Y:S01]  /*13080*/  BSSY.RECONVERGENT B2, `(.L_x_2074) ;  /* 0x0000018000027945 */ /* 0x000fe20003800200 */
[----:B------:R-:W-:Y:S01]  /*13090*/  IMAD R15, R0, 0x2, R15 ;  /* 0x00000002000f7824 */ /* 0x000fe200078e020f */
[----:B------:R-:W-:Y:S02]  /*130a0*/  FSEL R174, R174, RZ, P5 ;  /* 0x000000ffaeae7208 */ /* 0x000fe40002800000 */
        /* <DEDUP_REMOVED lines=21> */
.L_x_2075:
[----:B------:R-:W-:Y:S05]  /*13200*/  BSYNC.RECONVERGENT B2 ;  /* 0x0000000000027941 */ /* 0x000fea0003800200 */
.L_x_2074:
[C---:B------:R-:W-:Y:S01]  /*13210*/  IMAD.SHL.U32 R10, R15.reuse, 0x4, RZ ;  /* 0x000000040f0a7824 */ /* 0x040fe200078e00ff */
[----:B------:R-:W-:Y:S01]  /*13220*/  BSSY.RECONVERGENT B2, `(.L_x_2076) ;  /* 0x000001f000027945 */ /* 0x000fe20003800200 */
[----:B------:R-:W-:Y:S01]  /*13230*/  IMAD.IADD R14, R15, 0x1, R0 ;  /* 0x000000010f0e7824 */ /* 0x000fe200078e0200 */
[----:B------:R-:W-:Y:S02]  /*13240*/  FSEL R177, R177, RZ, P5 ;  /* 0x000000ffb1b17208 */ /* 0x000fe40002800000 */
[-C--:B------:R-:W-:Y:S01]  /*13250*/  ISETP.GE.AND P0, PT, R10, R13.reuse, PT ;  /* 0x0000000d0a00720c */ /* 0x080fe20003f06270 */
[----:B------:R-:W-:Y:S01]  /*13260*/  IMAD.SHL.U32 R10, R14, 0x4, RZ ;  /* 0x000000040e0a7824 */ /* 0x000fe200078e00ff */
[----:B------:R-:W-:Y:S02]  /*13270*/  FSEL R176, R176, RZ, P5 ;  /* 0x000000ffb0b07208 */ /* 0x000fe40002800000 */
[----:B------:R-:W-:Y:S02]  /*13280*/  ISETP.GE.OR P2, PT, R7, UR44, P0 ;  /* 0x0000002c07007c0c */ /* 0x000fe40008746670 */
[----:B------:R-:W-:-:S04]  /*13290*/  ISETP.GE.AND P3, PT, R10, R13, PT ;  /* 0x0000000d0a00720c */ /* 0x000fc80003f66270 */
[----:B------:R-:W-:-:S07]  /*132a0*/  ISETP.GE.OR P0, PT, R7, UR44, P3 ;  /* 0x0000002c07007c0c */ /* 0x000fce0009f06670 */
[----:B------:R-:W-:Y:S06]  /*132b0*/  @P2 BRA `(.L_x_2077) ;  /* 0x0000000000542947 */ /* 0x000fec0003800000 */
        /* <DEDUP_REMOVED lines=21> */
.L_x_2077:
[----:B------:R-:W-:Y:S05]  /*13410*/  BSYNC.RECONVERGENT B2 ;  /* 0x0000000000027941 */ /* 0x000fea0003800200 */
.L_x_2076:
[----:B------:R-:W-:Y:S01]  /*13420*/  BSSY.RECONVERGENT B2, `(.L_x_2078) ;  /* 0x000001a000027945 */ /* 0x000fe20003800200 */
[----:B------:R-:W-:Y:S01]  /*13430*/  FSEL R179, R179, RZ, P5 ;  /* 0x000000ffb3b37208 */ /* 0x000fe20002800000 */
[----:B------:R-:W-:Y:S01]  /*13440*/  IMAD.IADD R15, R14, 0x1, R0 ;  /* 0x000000010e0f7824 */ /* 0x000fe200078e0200 */
[----:B------:R-:W-:Y:S01]  /*13450*/  FSEL R178, R178, RZ, P5 ;  /* 0x000000ffb2b27208 */ /* 0x000fe20002800000 */
        /* <DEDUP_REMOVED lines=22> */
.L_x_2079:
[----:B------:R-:W-:Y:S05]  /*135c0*/  BSYNC.RECONVERGENT B2 ;  /* 0x0000000000027941 */ /* 0x000fea0003800200 */
.L_x_2078:
        /* <DEDUP_REMOVED lines=32> */
.L_x_2081:
[----:B------:R-:W-:Y:S05]  /*137d0*/  BSYNC.RECONVERGENT B2 ;  /* 0x0000000000027941 */ /* 0x000fea0003800200 */
.L_x_2080:
        /* <DEDUP_REMOVED lines=26> */
.L_x_2083:
[----:B------:R-:W-:Y:S05]  /*13980*/  BSYNC.RECONVERGENT B2 ;  /* 0x0000000000027941 */ /* 0x000fea0003800200 */
.L_x_2082:
        /* <DEDUP_REMOVED lines=32> */
.L_x_2085:
[----:B------:R-:W-:Y:S05]  /*13b90*/  BSYNC.RECONVERGENT B2 ;  /* 0x0000000000027941 */ /* 0x000fea0003800200 */
.L_x_2084:
        /* <DEDUP_REMOVED lines=26> */
.L_x_2087:
[----:B------:R-:W-:Y:S05]  /*13d40*/  BSYNC.RECONVERGENT B2 ;  /* 0x0000000000027941 */ /* 0x000fea0003800200 */
.L_x_2086:
        /* <DEDUP_REMOVED lines=32> */
.L_x_2089:
[----:B------:R-:W-:Y:S05]  /*13f50*/  BSYNC.RECONVERGENT B2 ;  /* 0x0000000000027941 */ /* 0x000fea0003800200 */
.L_x_2088:
        /* <DEDUP_REMOVED lines=26> */
.L_x_2091:
[----:B------:R-:W-:Y:S05]  /*14100*/  BSYNC.RECONVERGENT B2 ;  /* 0x0000000000027941 */ /* 0x000fea0003800200 */
.L_x_2090:
        /* <DEDUP_REMOVED lines=32> */
.L_x_2093:
[----:B------:R-:W-:Y:S05]  /*14310*/  BSYNC.RECONVERGENT B2 ;  /* 0x0000000000027941 */ /* 0x000fea0003800200 */
.L_x_2092:
        /* <DEDUP_REMOVED lines=26> */
.L_x_2095:
[----:B------:R-:W-:Y:S05]  /*144c0*/  BSYNC.RECONVERGENT B2 ;  /* 0x0000000000027941 */ /* 0x000fea0003800200 */
.L_x_2094:
        /* <DEDUP_REMOVED lines=32> */
.L_x_2097:
[----:B------:R-:W-:Y:S05]  /*146d0*/  BSYNC.RECONVERGENT B2 ;  /* 0x0000000000027941 */ /* 0x000fea0003800200 */
.L_x_2096:
        /* <DEDUP_REMOVED lines=26> */
.L_x_2099:
[----:B------:R-:W-:Y:S05]  /*14880*/  BSYNC.RECONVERGENT B2 ;  /* 0x0000000000027941 */ /* 0x000fea0003800200 */
.L_x_2098:
        /* <DEDUP_REMOVED lines=32> */
.L_x_2101:
[----:B------:R-:W-:Y:S05]  /*14a90*/  BSYNC.RECONVERGENT B2 ;  /* 0x0000000000027941 */ /* 0x000fea0003800200 */
.L_x_2100:
        /* <DEDUP_REMOVED lines=26> */
.L_x_2103:
[----:B------:R-:W-:Y:S05]  /*14c40*/  BSYNC.RECONVERGENT B2 ;  /* 0x0000000000027941 */ /* 0x000fea0003800200 */
.L_x_2102:
        /* <DEDUP_REMOVED lines=32> */
.L_x_2105:
[----:B------:R-:W-:Y:S05]  /*14e50*/  BSYNC.RECONVERGENT B2 ;  /* 0x0000000000027941 */ /* 0x000fea0003800200 */
.L_x_2104:
        /* <DEDUP_REMOVED lines=26> */
.L_x_2107:
[----:B------:R-:W-:Y:S05]  /*15000*/  BSYNC.RECONVERGENT B2 ;  /* 0x0000000000027941 */ /* 0x000fea0003800200 */
.L_x_2106:
        /* <DEDUP_REMOVED lines=32> */
.L_x_2109:
[----:B------:R-:W-:Y:S05]  /*15210*/  BSYNC.RECONVERGENT B2 ;  /* 0x0000000000027941 */ /* 0x000fea0003800200 */
.L_x_2108:
        /* <DEDUP_REMOVED lines=26> */
.L_x_2111:
[----:B------:R-:W-:Y:S05]  /*153c0*/  BSYNC.RECONVERGENT B2 ;  /* 0x0000000000027941 */ /* 0x000fea0003800200 */
.L_x_2110:
        /* <DEDUP_REMOVED lines=32> */
.L_x_2113:
[----:B------:R-:W-:Y:S05]  /*155d0*/  BSYNC.RECONVERGENT B2 ;  /* 0x0000000000027941 */ /* 0x000fea0003800200 */
.L_x_2112:
        /* <DEDUP_REMOVED lines=26> */
.L_x_2115:
[----:B------:R-:W-:Y:S05]  /*15780*/  BSYNC.RECONVERGENT B2 ;  /* 0x0000000000027941 */ /* 0x000fea0003800200 */
.L_x_2114:
        /* <DEDUP_REMOVED lines=32> */
.L_x_2117:
[----:B------:R-:W-:Y:S05]  /*15990*/  BSYNC.RECONVERGENT B2 ;  /* 0x0000000000027941 */ /* 0x000fea0003800200 */
.L_x_2116:
        /* <DEDUP_REMOVED lines=26> */
.L_x_2119:
[----:B------:R-:W-:Y:S05]  /*15b40*/  BSYNC.RECONVERGENT B2 ;  /* 0x0000000000027941 */ /* 0x000fea0003800200 */
.L_x_2118:
        /* <DEDUP_REMOVED lines=32> */
.L_x_2121:
[----:B------:R-:W-:Y:S05]  /*15d50*/  BSYNC.RECONVERGENT B2 ;  /* 0x0000000000027941 */ /* 0x000fea0003800200 */
.L_x_2120:
        /* <DEDUP_REMOVED lines=26> */
.L_x_2123:
[----:B------:R-:W-:Y:S05]  /*15f00*/  BSYNC.RECONVERGENT B2 ;  /* 0x0000000000027941 */ /* 0x000fea0003800200 */
.L_x_2122:
        /* <DEDUP_REMOVED lines=32> */
.L_x_2125:
[----:B------:R-:W-:Y:S05]  /*16110*/  BSYNC.RECONVERGENT B2 ;  /* 0x0000000000027941 */ /* 0x000fea0003800200 */
.L_x_2124:
        /* <DEDUP_REMOVED lines=26> */
.L_x_2127:
[----:B------:R-:W-:Y:S05]  /*162c0*/  BSYNC.RECONVERGENT B2 ;  /* 0x0000000000027941 */ /* 0x000fea0003800200 */
.L_x_2126:
        /* <DEDUP_REMOVED lines=32> */
.L_x_2129:
[----:B------:R-:W-:Y:S05]  /*164d0*/  BSYNC.RECONVERGENT B2 ;  /* 0x0000000000027941 */ /* 0x000fea0003800200 */
.L_x_2128:
        /* <DEDUP_REMOVED lines=26> */
.L_x_2131:
[----:B------:R-:W-:Y:S05]  /*16680*/  BSYNC.RECONVERGENT B2 ;  /* 0x0000000000027941 */ /* 0x000fea0003800200 */
.L_x_2130:
[C---:B------:R-:W-:Y:S01]  /*16690*/  IMAD.SHL.U32 R10, R15.reuse, 0x4, RZ ;  /* 0x000000040f0a7824 */ /* 0x040fe200078e00ff */
[----:B------:R-:W-:Y:S01]  /*166a0*/  BSSY.RECONVERGENT B2, `(.L_x_2132) ;  /* 0x0000020000027945 */ /* 0x000fe20003800200 */
[----:B------:R-:W-:Y:S01]  /*166b0*/  IMAD.IADD R14, R15, 0x1, R0 ;  /* 0x000000010f0e7824 */ /* 0x000fe200078e0200 */
[----:B------:R-:W-:Y:S02]  /*166c0*/  ISETP.GE.AND P0, PT, R7, UR44, PT ;  /* 0x0000002c07007c0c */ /* 0x000fe4000bf06270 */
[-C--:B------:R-:W-:Y:S01]  /*166d0*/  ISETP.GE.AND P2, PT, R10, R13.reuse, PT ;  /* 0x0000000d0a00720c */ /* 0x080fe20003f46270 */
[----:B------:R-:W-:Y:S01]  /*166e0*/  IMAD.SHL.U32 R10, R14, 0x4, RZ ;  /* 0x000000040e0a7824 */ /* 0x000fe200078e00ff */
[----:B------:R-:W-:Y:S02]  /*166f0*/  FSEL R233, R233, RZ, P5 ;  /* 0x000000ffe9e97208 */ /* 0x000fe40002800000 */
[----:B------:R-:W-:Y:S02]  /*16700*/  ISETP.GE.OR P2, PT, R7, UR44, P2 ;  /* 0x0000002c07007c0c */ /* 0x000fe40009746670 */
[----:B------:R-:W-:-:S02]  /*16710*/  ISETP.GE.AND P3, PT, R10, R13, PT ;  /* 0x0000000d0a00720c */ /* 0x000fc40003f66270 */
[----:B------:R-:W-:Y:S02]  /*16720*/  FSEL R232, R232, RZ, P5 ;  /* 0x000000ffe8e87208 */ /* 0x000fe40002800000 */
        /* <DEDUP_REMOVED lines=23> */
.L_x_2133:
[----:B------:R-:W-:Y:S05]  /*168a0*/  BSYNC.RECONVERGENT B2 ;  /* 0x0000000000027941 */ /* 0x000fea0003800200 */
.L_x_2132:
[----:B------:R-:W-:Y:S01]  /*168b0*/  BSSY.RECONVERGENT B2, `(.L_x_2134) ;  /* 0x0000019000027945 */ /* 0x000fe20003800200 */
[----:B------:R-:W-:Y:S02]  /*168c0*/  FSEL R235, R235, RZ, P5 ;  /* 0x000000ffebeb7208 */ /* 0x000fe40002800000 */
        /* <DEDUP_REMOVED lines=23> */
.L_x_2135:
[----:B------:R-:W-:Y:S05]  /*16a40*/  BSYNC.RECONVERGENT B2 ;  /* 0x0000000000027941 */ /* 0x000fea0003800200 */
.L_x_2134:
[----:B------:R-:W-:Y:S05]  /*16a50*/  @P0 BRA `(.L_x_2007) ;  /* 0x0000000000700947 */ /* 0x000fea0003800000 */
[----:B------:R-:W-:Y:S01]  /*16a60*/  IMAD.IADD R14, R14, 0x1, R0 ;  /* 0x000000010e0e7824 */ /* 0x000fe200078e0200 */
[----:B------:R-:W-:Y:S01]  /*16a70*/  UMOV UR4, URZ ;  /* 0x000000ff00047c82 */ /* 0x000fe20008000000 */
[----:B------:R-:W-:Y:S01]  /*16a80*/  UMOV UR5, URZ ;  /* 0x000000ff00057c82 */ /* 0x000fe20008000000 */
[----:B------:R-:W-:Y:S02]  /*16a90*/  IMAD.U32 R237, RZ, RZ, UR4 ;  /* 0x00000004ffed7e24 */ /* 0x000fe4000f8e00ff */
[----:B------:R-:W-:Y:S02]  /*16aa0*/  IMAD.SHL.U32 R14, R14, 0x4, RZ ;  /* 0x000000040e0e7824 */ /* 0x000fe400078e00ff */
[----:B------:R-:W-:-:S03]  /*16ab0*/  IMAD.U32 R236, RZ, RZ, UR5 ;  /* 0x00000005ffec7e24 */ /* 0x000fc6000f8e00ff */
        /* <DEDUP_REMOVED lines=22> */
.L_x_2007:
[----:B------:R-:W-:Y:S05]  /*16c20*/  BSYNC.RECONVERGENT B0 ;  /* 0x0000000000007941 */ /* 0x000fea0003800200 */
.L_x_1753:
[----:B--2---:R-:W2:Y:S04]  /*16c30*/  LDL R11, [R1+0x258] ;  /* 0x00025800010b7983 */ /* 0x004ea80000100800 */
[----:B------:R-:W2:Y:S04]  /*16c40*/  LDL R10, [R1+0x25c] ;  /* 0x00025c00010a7983 */ /* 0x000ea80000100800 */
[----:B------:R-:W2:Y:S04]  /*16c50*/  LDL R250, [R1+0x234] ;  /* 0x0002340001fa7983 */ /* 0x000ea80000100800 */
[----:B------:R-:W2:Y:S04]  /*16c60*/  LDL R239, [R1+0x228] ;  /* 0x0002280001ef7983 */ /* 0x000ea80000100800 */
[----:B------:R-:W2:Y:S04]  /*16c70*/  LDL R238, [R1+0x22c] ;  /* 0x00022c0001ee7983 */ /* 0x000ea80000100800 */
[----:B01--4-:R-:W4:Y:S04]  /*16c80*/  LDL R15, [R1+0x220] ;  /* 0x00022000010f7983 */ /* 0x013f280000100800 */
[----:B------:R-:W4:Y:S04]  /*16c90*/  LDL R14, [R1+0x224] ;  /* 0x00022400010e7983 */ /* 0x000f280000100800 */
[----:B------:R-:W4:Y:S04]  /*16ca0*/  LDL R13, [R1+0x218] ;  /* 0x00021800010d7983 */ /* 0x000f280000100800 */
[----:B------:R-:W4:Y:S04]  /*16cb0*/  LDL R12, [R1+0x21c] ;  /* 0x00021c00010c7983 */ /* 0x000f280000100800 */
[----:B---3--:R0:W-:Y:S04]  /*16cc0*/  STL [R1+0x2c8], R55 ;  /* 0x0002c83701007387 */ /* 0x0081e80000100800 */
[----:B0-----:R-:W3:Y:S04]  /*16cd0*/  LDL R55, [R1+0x230] ;  /* 0x0002300001377983 */ /* 0x001ee80000100800 */
[----:B------:R0:W-:Y:S04]  /*16ce0*/  STL [R1+0x2c4], R54 ;  /* 0x0002c43601007387 */ /* 0x0001e80000100800 */
[----:B0-----:R-:W4:Y:S04]  /*16cf0*/  LDL R54, [R1+0x23c] ;  /* 0x00023c0001367983 */ /* 0x001f280000100800 */
[----:B------:R0:W-:Y:S04]  /*16d00*/  STL [R1+0x2c0], R53 ;  /* 0x0002c03501007387 */ /* 0x0001e80000100800 */
        /* <DEDUP_REMOVED lines=28> */
[----:B------:R1:W-:Y:S04]  /*16ed0*/  STL [R1+0x270], R0 ;  /* 0x0002700001007387 */ /* 0x0003e80000100800 */
[----:B0-----:R-:W3:Y:S04]  /*16ee0*/  LDL R44, [R1+0x1d0] ;  /* 0x0001d000012c7983 */ /* 0x001ee80000100800 */
        /* <DEDUP_REMOVED lines=11> */
[----:B--2--5:R-:W-:Y:S01]  /*16fa0*/  FMUL.FTZ R11, R11, R38 ;  /* 0x000000260b0b7220 */ /* 0x024fe20000410000 */
[----:B------:R-:W-:-:S04]  /*16fb0*/  FMUL.FTZ R10, R10, R39 ;  /* 0x000000270a0a7220 */ /* 0x000fc80000410000 */
[----:B----4-:R-:W-:Y:S02]  /*16fc0*/  FFMA.FTZ R10, R46, R41, R10 ;  /* 0x000000292e0a7223 */ /* 0x010fe4000001000a */
[----:B------:R-:W2:Y:S02]  /*16fd0*/  LDL R46, [R1+0x1d8] ;  /* 0x0001d800012e7983 */ /* 0x000ea40000100800 */
[----:B------:R-:W-:Y:S02]  /*16fe0*/  FFMA.FTZ R10, R48, R37, R10 ;  /* 0x00000025300a7223 */ /* 0x000fe4000001000a */
[----:B------:R-:W4:Y:S02]  /*16ff0*/  LDL R48, [R1+0x1e0] ;  /* 0x0001e00001307983 */ /* 0x000f240000100800 */
[----:B------:R-:W-:Y:S02]  /*17000*/  FFMA.FTZ R10, R50, R35, R10 ;  /* 0x00000023320a7223 */ /* 0x000fe4000001000a */
[----:B------:R-:W2:Y:S02]  /*17010*/  LDL R50, [R1+0x1e8] ;  /* 0x0001e80001327983 */ /* 0x000ea40000100800 */
[----:B------:R-:W-:Y:S01]  /*17020*/  FFMA.FTZ R10, R52, R33, R10 ;  /* 0x00000021340a7223 */ /* 0x000fe2000001000a */
[----:B---3--:R-:W-:Y:S01]  /*17030*/  FFMA.FTZ R11, R45, R40, R11 ;  /* 0x000000282d0b7223 */ /* 0x008fe2000001000b */
[----:B------:R-:W3:Y:S02]  /*17040*/  LDL R52, [R1+0x204] ;  /* 0x0002040001347983 */ /* 0x000ee40000100800 */
[----:B------:R-:W-:Y:S01]  /*17050*/  FFMA.FTZ R10, R54, R31, R10 ;  /* 0x0000001f360a7223 */ /* 0x000fe2000001000a */
[----:B------:R-:W-:Y:S01]  /*17060*/  FFMA.FTZ R11, R47, R36, R11 ;  /* 0x000000242f0b7223 */ /* 0x000fe2000001000b */
[----:B------:R-:W4:Y:S02]  /*17070*/  LDL R54, [R1+0x20c] ;  /* 0x00020c0001367983 */ /* 0x000f240000100800 */
[----:B------:R-:W-:Y:S01]  /*17080*/  FFMA.FTZ R10, R250, R29, R10 ;  /* 0x0000001dfa0a7223 */ /* 0x000fe2000001000a */
[----:B------:R-:W-:Y:S01]  /*17090*/  FFMA.FTZ R11, R49, R34, R11 ;  /* 0x00000022310b7223 */ /* 0x000fe2000001000b */
[----:B------:R-:W2:Y:S02]  /*170a0*/  LDL R250, [R1+0x1f8] ;  /* 0x0001f80001fa7983 */ /* 0x000ea40000100800 */
        /* <DEDUP_REMOVED lines=8> */
[----:B------:R-:W2:Y:S03]  /*17130*/  LDL R53, [R1+0x200] ;  /* 0x0002000001357983 */ /* 0x000ea60000100800 */
[----:B------:R-:W-:Y:S01]  /*17140*/  FFMA.FTZ R11, R239, R26, R11 ;  /* 0x0000001aef0b7223 */ /* 0x000fe2000001000b */
[----:B------:R-:W2:Y:S03]  /*17150*/  LDL R55, [R1+0x208] ;  /* 0x0002080001377983 */ /* 0x000ea60000100800 */
[----:B------:R-:W-:Y:S01]  /*17160*/  FFMA.FTZ R11, R15, R24, R11 ;  /* 0x000000180f0b7223 */ /* 0x000fe2000001000b */
[----:B------:R-:W2:Y:S03]  /*17170*/  LDL R239, [R1+0x1fc] ;  /* 0x0001fc0001ef7983 */ /* 0x000ea60000100800 */
[----:B------:R-:W-:Y:S01]  /*17180*/  FFMA.FTZ R11, R13, R22, R11 ;  /* 0x000000160d0b7223 */ /* 0x000fe2000001000b */
[----:B------:R-:W2:Y:S04]  /*17190*/  LDL R49, [R1+0x1ec] ;  /* 0x0001ec0001317983 */ /* 0x000ea80000100800 */
[----:B------:R-:W2:Y:S04]  /*171a0*/  LDL R47, [R1+0x1e4] ;  /* 0x0001e400012f7983 */ /* 0x000ea80000100800 */
[----:B------:R-:W2:Y:S04]  /*171b0*/  LDL R45, [R1+0x1dc] ;  /* 0x0001dc00012d7983 */ /* 0x000ea80000100800 */
[----:B------:R-:W2:Y:S04]  /*171c0*/  LDL R15, [R1+0x1cc] ;  /* 0x0001cc00010f7983 */ /* 0x000ea80000100800 */
[----:B------:R-:W2:Y:S04]  /*171d0*/  LDL R14, [R1+0x1c0] ;  /* 0x0001c000010e7983 */ /* 0x000ea80000100800 */
[----:B------:R-:W2:Y:S04]  /*171e0*/  LDL R13, [R1+0x1c4] ;  /* 0x0001c400010d7983 */ /* 0x000ea80000100800 */
[----:B------:R-:W2:Y:S01]  /*171f0*/  LDL R12, [R1+0x1b8] ;  /* 0x0001b800010c7983 */ /* 0x000ea20000100800 */
[----:B------:R-:W-:Y:S01]  /*17200*/  FFMA.FTZ R11, R2, R20, R11 ;  /* 0x00000014020b7223 */ /* 0x000fe2000001000b */
[----:B------:R-:W-:-:S02]  /*17210*/  FFMA.FTZ R10, R0, R21, R10 ;  /* 0x00000015000a7223 */ /* 0x000fc4000001000a */
[----:B------:R-:W2:Y:S04]  /*17220*/  LDL R2, [R1+0x198] ;  /* 0x0001980001027983 */ /* 0x000ea80000100800 */
[----:B------:R-:W2:Y:S01]  /*17230*/  LDL R0, [R1+0x19c] ;  /* 0x00019c0001007983 */ /* 0x000ea20000100800 */
[----:B----4-:R-:W-:-:S04]  /*17240*/  FFMA.FTZ R10, R54, R19, R10 ;  /* 0x00000013360a7223 */ /* 0x010fc8000001000a */
[----:B---3--:R-:W-:Y:S01]  /*17250*/  FFMA.FTZ R10, R52, R17, R10 ;  /* 0x00000011340a7223 */ /* 0x008fe2000001000a */
[----:B--2---:R-:W-:Y:S02]  /*17260*/  FFMA.FTZ R11, R55, R18, R11 ;  /* 0x00000012370b7223 */ /* 0x004fe4000001000b */
[----:B------:R0:W5:Y:S02]  /*17270*/  LDL.LU R55, [R1+0x2c8] ;  /* 0x0002c80001377983 */ /* 0x0001640000300800 */
[----:B------:R-:W-:Y:S01]  /*17280*/  FFMA.FTZ R11, R53, R16, R11 ;  /* 0x00000010350b7223 */ /* 0x000fe2000001000b */
[----:B------:R-:W-:Y:S01]  /*17290*/  FFMA.FTZ R10, R239, R137, R10 ;  /* 0x00000089ef0a7223 */ /* 0x000fe2000001000a */
        /* <DEDUP_REMOVED lines=9> */
[----:B------:R-:W2:Y:S02]  /*17330*/  LDL R250, [R1+0x190] ;  /* 0x0001900001fa7983 */ /* 0x000ea40000100800 */
[----:B------:R-:W-:Y:S01]  /*17340*/  FFMA.FTZ R11, R48, R142, R11 ;  /* 0x0000008e300b7223 */ /* 0x000fe2000001000b */
[----:B------:R-:W-:Y:S01]  /*17350*/  FFMA.FTZ R10, R45, R145, R10 ;  /* 0x000000912d0a7223 */ /* 0x000fe2000001000a */
[----:B------:R-:W3:Y:S02]  /*17360*/  LDL R239, [R1+0x194] ;  /* 0x0001940001ef7983 */ /* 0x000ee40000100800 */
[----:B------:R-:W-:Y:S01]  /*17370*/  FFMA.FTZ R11, R46, R144, R11 ;  /* 0x000000902e0b7223 */ /* 0x000fe2000001000b */
[----:B------:R-:W-:Y:S01]  /*17380*/  FFMA.FTZ R10, R43, R147, R10 ;  /* 0x000000932b0a7223 */ /* 0x000fe2000001000a */
[----:B------:R-:W4:Y:S02]  /*17390*/  LDL R238, [R1+0x170] ;  /* 0x0001700001ee7983 */ /* 0x000f240000100800 */
        /* <DEDUP_REMOVED lines=15> */
[----:B------:R-:W-:-:S02]  /*17490*/  FFMA.FTZ R11, R6, R156, R11 ;  /* 0x0000009c060b7223 */ /* 0x000fc4000001000b */
        /* <DEDUP_REMOVED lines=29> */
[----:B------:R-:W2:Y:S01]  /*17670*/  LDL R5, [R1+0x12c] ;  /* 0x00012c0001057983 */ /* 0x000ea20000100800 */
[----:B------:R-:W-:Y:S01]  /*17680*/  FFMA.FTZ R11, R8, R166, R11 ;  /* 0x000000a6080b7223 */ /* 0x000fe2000001000b */
[----:B------:R-:W-:Y:S02]  /*17690*/  FFMA.FTZ R10, R7, R167, R10 ;  /* 0x000000a7070a7223 */ /* 0x000fe4000001000a */
        /* <DEDUP_REMOVED lines=8> */
[----:B------:R-:W3:Y:S01]  /*17720*/  LDL R51, [R1+0x110] ;  /* 0x0001100001337983 */ /* 0x000ee20000100800 */
[----:B------:R-:W-:Y:S01]  /*17730*/  FFMA.FTZ R11, R50, R172, R11 ;  /* 0x000000ac320b7223 */ /* 0x000fe2000001000b */
[----:B------:R-:W-:-:S02]  /*17740*/  FFMA.FTZ R10, R49, R173, R10 ;  /* 0x000000ad310a7223 */ /* 0x000fc4000001000a */
[----:B------:R-:W3:Y:S01]  /*17750*/  LDL R50, [R1+0x114] ;  /* 0x0001140001327983 */ /* 0x000ee20000100800 */
[----:B------:R-:W-:Y:S01]  /*17760*/  FFMA.FTZ R11, R48, R174, R11 ;  /* 0x000000ae300b7223 */ /* 0x000fe2000001000b */
[----:B------:R-:W-:Y:S02]  /*17770*/  FFMA.FTZ R10, R47, R175, R10 ;  /* 0x000000af2f0a7223 */ /* 0x000fe4000001000a */
        /* <DEDUP_REMOVED lines=22> */
[----:B------:R-:W3:Y:S04]  /*178e0*/  LDL R14, [R1+0xd8] ;  /* 0x0000d800010e7983 */ /* 0x000ee80000100800 */
[----:B------:R-:W3:Y:S04]  /*178f0*/  LDL R13, [R1+0xdc] ;  /* 0x0000dc00010d7983 */ /* 0x000ee80000100800 */
[----:B------:R-:W3:Y:S04]  /*17900*/  LDL R4, [R1+0xb8] ;  /* 0x0000b80001047983 */ /* 0x000ee80000100800 */
[----:B------:R-:W3:Y:S04]  /*17910*/  LDL R3, [R1+0xbc] ;  /* 0x0000bc0001037983 */ /* 0x000ee80000100800 */
[----:B------:R-:W3:Y:S04]  /*17920*/  LDL R2, [R1+0xb0] ;  /* 0x0000b00001027983 */ /* 0x000ee80000100800 */
[----:B------:R-:W3:Y:S01]  /*17930*/  LDL R0, [R1+0xb4] ;  /* 0x0000b40001007983 */ /* 0x000ee20000100800 */
[----:B----4-:R-:W-:-:S03]  /*17940*/  FFMA.FTZ R11, R6, R188, R11 ;  /* 0x000000bc060b7223 */ /* 0x010fc6000001000b */
[----:B------:R-:W4:Y:S01]  /*17950*/  LDL R6, [R1+0xc0] ;  /* 0x0000c00001067983 */ /* 0x000f220000100800 */
[----:B--2---:R-:W-:-:S03]  /*17960*/  FFMA.FTZ R10, R5, R189, R10 ;  /* 0x000000bd050a7223 */ /* 0x004fc6000001000a */
[----:B------:R-:W2:Y:S01]  /*17970*/  LDL R5, [R1+0xc4] ;  /* 0x0000c40001057983 */ /* 0x000ea20000100800 */
[----:B---3--:R-:W-:-:S03]  /*17980*/  FFMA.FTZ R11, R8, R190, R11 ;  /* 0x000000be080b7223 */ /* 0x008fc6000001000b */
[----:B------:R-:W3:Y:S01]  /*17990*/  LDL R8, [R1+0xc8] ;  /* 0x0000c80001087983 */ /* 0x000ee20000100800 */
[----:B------:R-:W-:-:S03]  /*179a0*/  FFMA.FTZ R10, R7, R191, R10 ;  /* 0x000000bf070a7223 */ /* 0x000fc6000001000a */
[----:B------:R-:W4:Y:S01]  /*179b0*/  LDL R7, [R1+0xcc] ;  /* 0x0000cc0001077983 */ /* 0x000f220000100800 */
[----:B------:R-:W-:-:S03]  /*179c0*/  FFMA.FTZ R11, R12, R192, R11 ;  /* 0x000000c00c0b7223 */ /* 0x000fc6000001000b */
[----:B------:R-:W2:Y:S01]  /*179d0*/  LDL R12, [R1+0xd0] ;  /* 0x0000d000010c7983 */ /* 0x000ea20000100800 */
[----:B------:R-:W-:-:S03]  /*179e0*/  FFMA.FTZ R10, R9, R193, R10 ;  /* 0x000000c1090a7223 */ /* 0x000fc6000001000a */
[----:B------:R-:W3:Y:S01]  /*179f0*/  LDL R9, [R1+0xd4] ;  /* 0x0000d40001097983 */ /* 0x000ee20000100800 */
[----:B------:R-:W-:-:S03]  /*17a00*/  FFMA.FTZ R11, R51, R194, R11 ;  /* 0x000000c2330b7223 */ /* 0x000fc6000001000b */
[----:B------:R0:W5:Y:S01]  /*17a10*/  LDL.LU R51, [R1+0x2b8] ;  /* 0x0002b80001337983 */ /* 0x0001620000300800 */
        /* <DEDUP_REMOVED lines=12> */
[----:B------:R-:W-:Y:S01]  /*17ae0*/  FFMA.FTZ R10, R44, R201, R10 ;  /* 0x000000c92c0a7223 */ /* 0x000fe2000001000a */
[----:B------:R-:W-:Y:S02]  /*17af0*/  FFMA.FTZ R11, R250, R202, R11 ;  /* 0x000000cafa0b7223 */ /* 0x000fe4000001000b */
[----:B------:R0:W5:Y:S01]  /*17b00*/  LDL.LU R44, [R1+0x29c] ;  /* 0x00029c00012c7983 */ /* 0x0001620000300800 */
        /* <DEDUP_REMOVED lines=14> */
[----:B------:R-:W4:Y:S01]  /*17bf0*/  LDL R13, [R1+0x68] ;  /* 0x00006800010d7983 */ /* 0x000f220000100800 */
[----:B--2---:R-:W-:-:S03]  /*17c00*/  FFMA.FTZ R11, R12, R210, R11 ;  /* 0x000000d20c0b7223 */ /* 0x004fc6000001000b */
[----:B------:R-:W2:Y:S01]  /*17c10*/  LDL R12, [R1+0x6c] ;  /* 0x00006c00010c7983 */ /* 0x000ea20000100800 */
[----:B---3--:R-:W-:-:S03]  /*17c20*/  FFMA.FTZ R10, R9, R211, R10 ;  /* 0x000000d3090a7223 */ /* 0x008fc6000001000a */
[----:B------:R-:W3:Y:S01]  /*17c30*/  LDL R9, [R1+0xa0] ;  /* 0x0000a00001097983 */ /* 0x000ee20000100800 */
[----:B------:R-:W-:Y:S01]  /*17c40*/  FFMA.FTZ R11, R8, R212, R11 ;  /* 0x000000d4080b7223 */ /* 0x000fe2000001000b */
[----:B----4-:R-:W-:Y:S02]  /*17c50*/  FFMA.FTZ R10, R7, R213, R10 ;  /* 0x000000d5070a7223 */ /* 0x010fe4000001000a */
[----:B------:R-:W4:Y:S01]  /*17c60*/  LDL R8, [R1+0xa4] ;  /* 0x0000a40001087983 */ /* 0x000f220000100800 */
        /* <DEDUP_REMOVED lines=11> */
[----:B------:R-:W2:Y:S04]  /*17d20*/  LDL R2, [R1+0x8c] ;  /* 0x00008c0001027983 */ /* 0x000ea80000100800 */
[----:B------:R-:W2:Y:S01]  /*17d30*/  LDL R0, [R1+0x80] ;  /* 0x0000800001007983 */ /* 0x000ea20000100800 */
[----:B------:R-:W-:-:S03]  /*17d40*/  FFMA.FTZ R11, R43, R220, R11 ;  /* 0x000000dc2b0b7223 */ /* 0x000fc6000001000b */
[----:B------:R0:W5:Y:S01]  /*17d50*/  LDL.LU R43, [R1+0x298] ;  /* 0x00029800012b7983 */ /* 0x0001620000300800 */
[----:B------:R-:W-:-:S03]  /*17d60*/  FFMA.FTZ R10, R42, R221, R10 ;  /* 0x000000dd2a0a7223 */ /* 0x000fc6000001000a */
[----:B------:R0:W5:Y:S01]  /*17d70*/  LDL.LU R42, [R1+0x294] ;  /* 0x00029400012a7983 */ /* 0x0001620000300800 */
[----:B---3--:R-:W-:-:S03]  /*17d80*/  FFMA.FTZ R11, R9, R222, R11 ;  /* 0x000000de090b7223 */ /* 0x008fc6000001000b */
[----:B------:R0:W5:Y:S01]  /*17d90*/  LDL.LU R9, [R1+0x290] ;  /* 0x0002900001097983 */ /* 0x0001620000300800 */
[----:B----4-:R-:W-:-:S03]  /*17da0*/  FFMA.FTZ R10, R8, R223, R10 ;  /* 0x000000df080a7223 */ /* 0x010fc6000001000a */
[----:B------:R0:W5:Y:S01]  /*17db0*/  LDL.LU R8, [R1+0x28c] ;  /* 0x00028c0001087983 */ /* 0x0001620000300800 */
[----:B--2---:R-:W-:-:S03]  /*17dc0*/  FFMA.FTZ R11, R7, R224, R11 ;  /* 0x000000e0070b7223 */ /* 0x004fc6000001000b */
        /* <DEDUP_REMOVED lines=13> */
[----:B------:R-:W-:-:S04]  /*17ea0*/  FFMA.FTZ R10, R250, R231, R10 ;  /* 0x000000e7fa0a7223 */ /* 0x000fc8000001000a */
[----:B------:R-:W-:Y:S02]  /*17eb0*/  FFMA.FTZ R10, R238, R233, R10 ;  /* 0x000000e9ee0a7223 */ /* 0x000fe4000001000a */
[----:B------:R-:W1:Y:S01]  /*17ec0*/  S2R R238, SR_TID.X ;  /* 0x0000000000ee7919 */ /* 0x000e620000002100 */
[----:B------:R-:W-:Y:S01]  /*17ed0*/  FFMA.FTZ R11, R239, R232, R11 ;  /* 0x000000e8ef0b7223 */ /* 0x000fe2000001000b */
[----:B------:R-:W-:-:S03]  /*17ee0*/  FFMA.FTZ R10, R14, R235, R10 ;  /* 0x000000eb0e0a7223 */ /* 0x000fc6000001000a */
[----:B------:R-:W-:Y:S01]  /*17ef0*/  FFMA.FTZ R11, R15, R234, R11 ;  /* 0x000000ea0f0b7223 */ /* 0x000fe2000001000b */
[----:B------:R-:W-:Y:S01]  /*17f00*/  UMOV UR4, 0xffffffff ;  /* 0xffffffff00047882 */ /* 0x000fe20000000000 */
[----:B------:R-:W-:Y:S02]  /*17f10*/  FFMA.FTZ R10, R12, R237, R10 ;  /* 0x000000ed0c0a7223 */ /* 0x000fe4000001000a */
[----:B------:R-:W-:-:S04]  /*17f20*/  FFMA.FTZ R11, R13, R236, R11 ;  /* 0x000000ec0d0b7223 */ /* 0x000fc8000001000b */
[----:B------:R-:W-:Y:S01]  /*17f30*/  FADD.FTZ R10, R11, R10 ;  /* 0x0000000a0b0a7221 */ /* 0x000fe20000010000 */
[----:B-1----:R-:W-:Y:S01]  /*17f40*/  LOP3.LUT R239, R238, 0x1, RZ, 0xc0, !PT ;  /* 0x00000001eeef7812 */ /* 0x002fe200078ec0ff */
[----:B0-----:R-:W-:Y:S06]  /*17f50*/  BRA.DIV UR4, `(.L_x_2136) ;  /* 0x0000005204847947 */ /* 0x001fec000b800000 */
[----:B------:R0:W1:Y:S02]  /*17f60*/  SHFL.BFLY PT, R14, R10, 0x1, 0x1f ;  /* 0x0c201f000a0e7f89 */ /* 0x00006400000e0000 */
.L_x_2207:
[----:B------:R-:W-:Y:S01]  /*17f70*/  ISETP.EQ.U32.OR P0, PT, R239, 0x1, P0 ;  /* 0x00000001ef00780c */ /* 0x000fe20000702470 */
[----:B-1----:R-:W-:Y:S01]  /*17f80*/  FADD.FTZ R12, R10, R14 ;  /* 0x0000000e0a0c7221 */ /* 0x002fe20000010000 */
[----:B------:R-:W-:Y:S03]  /*17f90*/  BSSY.RECONVERGENT B0, `(.L_x_2137) ;  /* 0x0000019000007945 */ /* 0x000fe60003800200 */
[----:B------:R-:W-:-:S08]  /*17fa0*/  FMUL.FTZ R12, R12, UR22 ;  /* 0x000000160c0c7c20 */ /* 0x000fd00008410000 */
[----:B------:R-:W-:Y:S05]  /*17fb0*/  @P0 BRA `(.L_x_2138) ;  /* 0x0000000000580947 */ /* 0x000fea0003800000 */
[----:B------:R-:W1:Y:S01]  /*17fc0*/  LDC R11, c[0x0][0x430] ;  /* 0x00010c00ff0b7b82 */ /* 0x000e620000000800 */
[----:B------:R-:W1:Y:S01]  /*17fd0*/  LDCU UR4, c[0x0][0x408] ;  /* 0x00008100ff0477ac */ /* 0x000e620008000800 */
[----:B------:R-:W-:Y:S02]  /*17fe0*/  ISETP.NE.U32.AND P0, PT, RZ, UR18, PT ;  /* 0x00000012ff007c0c */ /* 0x000fe4000bf05070 */
[----:B------:R-:W-:Y:S02]  /*17ff0*/  ISETP.NE.U32.AND P2, PT, RZ, UR16, PT ;  /* 0x00000010ff007c0c */ /* 0x000fe4000bf45070 */
[----:B------:R-:W-:Y:S02]  /*18000*/  ISETP.NE.AND.EX P0, PT, RZ, UR19, PT, P0 ;  /* 0x00000013ff007c0c */ /* 0x000fe4000bf05300 */
[----:B------:R-:W-:Y:S01]  /*18010*/  ISETP.NE.AND.EX P2, PT, RZ, UR17, PT, P2 ;  /* 0x00000011ff007c0c */ /* 0x000fe2000bf45320 */
[----:B-1----:R-:W-:-:S10]  /*18020*/  VIADD R11, R11, UR4 ;  /* 0x000000040b0b7c36 */ /* 0x002fd40008000000 */
[----:B-----5:R-:W-:Y:S02]  /*18030*/  @P0 ISETP.GE.AND P3, PT, R7, R11, PT ;  /* 0x0000000b0700020c */ /* 0x020fe40003f66270 */
[----:B0-----:R-:W0:Y:S02]  /*18040*/  @P2 LDC.64 R10, c[0x0][0x438] ;  /* 0x00010e00ff0a2b82 */ /* 0x001e240000000a00 */
[----:B0-----:R-:W-:-:S06]  /*18050*/  @P2 IMAD.WIDE R10, R244, 0x4, R10 ;  /* 0x00000004f40a2825 */ /* 0x001fcc00078e020a */
[----:B------:R-:W2:Y:S01]  /*18060*/  @P2 LDG.E R10, desc[UR36][R10.64] ;  /* 0x000000240a0a2981 */ /* 0x000ea2000c1e1900 */
[----:B------:R-:W0:Y:S01]  /*18070*/  @P0 S2R R7, SR_CTAID.X ;  /* 0x0000000000070919 */ /* 0x000e220000002500 */
[----:B--2---:R-:W-:Y:S02]  /*18080*/  @P2 FADD.FTZ R12, R12, R10 ;  /* 0x0000000a0c0c2221 */ /* 0x004fe40000010000 */
[----:B------:R-:W0:Y:S02]  /*18090*/  @P0 LDC.64 R10, c[0x0][0x448] ;  /* 0x00011200ff0a0b82 */ /* 0x000e240000000a00 */
[----:B0-----:R-:W-:-:S06]  /*180a0*/  @P0 IMAD.WIDE.U32 R10, R7, 0x4, R10 ;  /* 0x00000004070a0825 */ /* 0x001fcc00078e000a */
[----:B------:R-:W2:Y:S01]  /*180b0*/  @P0 LDG.E R10, desc[UR36][R10.64] ;  /* 0x000000240a0a0981 */ /* 0x000ea2000c1e1900 */
[----:B------:R-:W-:-:S04]  /*180c0*/  @P0 SEL R7, RZ, UR39, P3 ;  /* 0x00000027ff070c07 */ /* 0x000fc80009800000 */
[----:B------:R-:W-:-:S04]  /*180d0*/  @P0 IADD3 R7, PT, PT, R5, -UR43, R7 ;  /* 0x8000002b05070c10 */ /* 0x000fc8000fffe007 */
[----:B------:R-:W-:-:S05]  /*180e0*/  @P0 I2FP.F32.S32 R7, R7 ;  /* 0x0000000700070245 */ /* 0x000fca0000201400 */
[----:B--2---:R-:W-:-:S05]  /*180f0*/  @P0 FFMA.FTZ R12, R7, R10, R12 ;  /* 0x0000000a070c0223 */ /* 0x004fca000001000c */
[----:B------:R1:W-:Y:S01]  /*18100*/  STS [R245], R12 ;  /* 0x0000000cf5007388 */ /* 0x0003e20000000800 */
[----:B------:R-:W-:-:S07]  /*18110*/  @!P4 FMNMX.FTZ R251, R251, R12, !PT ;  /* 0x0000000cfbfbc209 */ /* 0x000fce0007810000 */
.L_x_2138:
[----:B------:R-:W-:Y:S05]  /*18120*/  BSYNC.RECONVERGENT B0 ;  /* 0x0000000000007941 */ /* 0x000fea0003800200 */
.L_x_2137:
[----:B0-----:R-:W2:Y:S01]  /*18130*/  LDL R10, [R1+0x268] ;  /* 0x00026800010a7983 */ /* 0x001ea20000100800 */
[----:B-----5:R-:W-:Y:S01]  /*18140*/  VIADD R7, R5, 0x3f ;  /* 0x0000003f05077836 */ /* 0x020fe20000000000 */
[----:B------:R-:W-:Y:S01]  /*18150*/  IADD3 R3, P2, PT, R3, 0x40, RZ ;  /* 0x0000004003037810 */ /* 0x000fe20007f5e0ff */
[----:B------:R-:W-:Y:S02]  /*18160*/  VIADD R5, R5, 0x40 ;  /* 0x0000004005057836 */ /* 0x000fe40000000000 */
[----:B-1----:R-:W-:Y:S02]  /*18170*/  VIADD R245, R245, 0x100 ;  /* 0x00000100f5f57836 */ /* 0x002fe40000000000 */
[----:B------:R-:W-:Y:S02]  /*18180*/  VIADD R244, R244, 0x40 ;  /* 0x00000040f4f47836 */ /* 0x000fe40000000000 */
[----:B------:R-:W-:Y:S01]  /*18190*/  IMAD.X R4, RZ, RZ, R4, P2 ;  /* 0x000000ffff047224 */ /* 0x000fe200010e0604 */
[----:B--2---:R-:W-:-:S13]  /*181a0*/  ISETP.GE.AND P0, PT, R7, R10, PT ;  /* 0x0000000a0700720c */ /* 0x004fda0003f06270 */
[----:B------:R-:W-:Y:S05]  /*181b0*/  @!P0 BRA `(.L_x_2139) ;  /* 0xfffffeb000948947 */ /* 0x000fea000383ffff */
.L_x_1752:
[----:B------:R-:W-:Y:S05]  /*181c0*/  BSYNC B1 ;  /* 0x0000000000017941 */ /* 0x000fea0003800000 */
.L_x_1751:
[----:B------:R-:W-:Y:S01]  /*181d0*/  UMOV UR4, 0xffffffff ;  /* 0xffffffff00047882 */ /* 0x000fe20000000000 */
[----:B0-----:R-:W-:Y:S02]  /*181e0*/  LOP3.LUT P0, R5, R238, 0x1f, RZ, 0xc0, !PT ;  /* 0x0000001fee057812 */ /* 0x001fe4000780c0ff */
[----:B------:R-:W-:Y:S11]  /*181f0*/  BRA.DIV UR4, `(.L_x_2140) ;  /* 0x0000005204047947 */ /* 0x000ff6000b800000 */
[----:B------:R-:W0:Y:S02]  /*18200*/  SHFL.BFLY PT, R14, R251, 0x10, 0x1f ;  /* 0x0e001f00fb0e7f89 */ /* 0x000e2400000e0000 */
[----:B0-----:R-:W-:-:S05]  /*18210*/  FMNMX.FTZ R13, R14, R251, !PT ;  /* 0x000000fb0e0d7209 */ /* 0x001fca0007810000 */
[----:B------:R-:W0:Y:S02]  /*18220*/  SHFL.BFLY PT, R14, R13, 0x8, 0x1f ;  /* 0x0d001f000d0e7f89 */ /* 0x000e2400000e0000 */
[----:B0-----:R-:W-:-:S05]  /*18230*/  FMNMX.FTZ R2, R13, R14, !PT ;  /* 0x0000000e0d027209 */ /* 0x001fca0007810000 */
[----:B------:R-:W0:Y:S02]  /*18240*/  SHFL.BFLY PT, R14, R2, 0x4, 0x1f ;  /* 0x0c801f00020e7f89 */ /* 0x000e2400000e0000 */
[----:B0-----:R-:W-:-:S05]  /*18250*/  FMNMX.FTZ R3, R2, R14, !PT ;  /* 0x0000000e02037209 */ /* 0x001fca0007810000 */
[----:B------:R0:W1:Y:S02]  /*18260*/  SHFL.BFLY PT, R14, R3, 0x2, 0x1f ;  /* 0x0c401f00030e7f89 */ /* 0x00006400000e0000 */
.L_x_2213:
[----:B------:R-:W2:Y:S01]  /*18270*/  S2R R12, SR_CgaCtaId ;  /* 0x00000000000c7919 */ /* 0x000ea20000008800 */
[----:B------:R-:W-:Y:S01]  /*18280*/  MOV R11, 0x400 ;  /* 0x00000400000b7802 */ /* 0x000fe20000000f00 */
[----:B------:R-:W-:Y:S05]  /*18290*/  WARPSYNC.ALL ;  /* 0x0000000000007948 */ /* 0x000fea0003800000 */
[----:B01----:R-:W-:Y:S02]  /*182a0*/  FMNMX.FTZ R3, R3, R14, !PT ;  /* 0x0000000e03037209 */ /* 0x003fe40007810000 */
[----:B--2---:R-:W-:-:S04]  /*182b0*/  LEA R27, R12, R11, 0x18 ;  /* 0x0000000b0c1b7211 */ /* 0x004fc800078ec0ff */
[----:B------:R-:W-:Y:S01]  /*182c0*/  @!P0 LEA.HI R2, R238, R27, RZ, 0x1d ;  /* 0x0000001bee028211 */ /* 0x000fe200078fe8ff */
[----:B------:R-:W-:-:S04]  /*182d0*/  IMAD R28, R5, 0x4, R27 ;  /* 0x00000004051c7824 */ /* 0x000fc800078e021b */
[----:B------:R0:W-:Y:S01]  /*182e0*/  @!P0 STS [R2], R3 ;  /* 0x0000000302008388 */ /* 0x0001e20000000800 */
[----:B------:R-:W-:Y:S01]  /*182f0*/  BAR.SYNC.DEFER_BLOCKING 0x0 ;  /* 0x0000000000007b1d */ /* 0x000fe20000010000 */
[----:B------:R-:W-:Y:S01]  /*18300*/  ISETP.GT.U32.AND P0, PT, R5, 0x3, PT ;  /* 0x000000030500780c */ /* 0x000fe20003f04070 */
[----:B0-----:R-:W-:Y:S02]  /*18310*/  IMAD.MOV.U32 R2, RZ, RZ, -0x800001 ;  /* 0xff7fffffff027424 */ /* 0x001fe400078e00ff */
[----:B------:R-:W-:-:S04]  /*18320*/  VIADD R4, R238, UR13 ;  /* 0x0000000dee047c36 */ /* 0x000fc80008000000 */
[----:B------:R-:W0:Y:S01]  /*18330*/  S2UR UR7, SR_CTAID.Y ;  /* 0x00000000000779c3 */ /* 0x000e220000002600 */
[----:B------:R-:W-:Y:S01]  /*18340*/  BSSY.RECONVERGENT B0, `(.L_x_2141) ;  /* 0x0000155000007945 */ /* 0x000fe20003800200 */
[----:B------:R-:W-:-:S04]  /*18350*/  IMAD.MOV.U32 R8, RZ, RZ, RZ ;  /* 0x000000ffff087224 */ /* 0x000fc800078e00ff */
[----:B------:R-:W1:Y:S01]  /*18360*/  @!P0 LDS R2, [R28] ;  /* 0x000000001c028984 */ /* 0x000e620000000800 */
[----:B------:R-:W-:-:S03]  /*18370*/  ISETP.GE.AND P0, PT, R4, UR43, PT ;  /* 0x0000002b04007c0c */ /* 0x000fc6000bf06270 */
[----:B-1----:R-:W1:Y:S02]  /*18380*/  SHFL.BFLY PT, R3, R2, 0x2, 0x1f ;  /* 0x0c401f0002037f89 */ /* 0x002e6400000e0000 */
[----:B-1----:R-:W-:-:S05]  /*18390*/  FMNMX.FTZ R6, R3, R2, !PT ;  /* 0x0000000203067209 */ /* 0x002fca0007810000 */
[----:B------:R-:W1:Y:S02]  /*183a0*/  SHFL.BFLY PT, R3, R6, 0x1, 0x1f ;  /* 0x0c201f0006037f89 */ /* 0x000e6400000e0000 */
[----:B-1----:R-:W-:Y:S01]  /*183b0*/  FMNMX.FTZ R7, R6, R3, !PT ;  /* 0x0000000306077209 */ /* 0x002fe20007810000 */
[----:B0-----:R-:W-:Y:S02]  /*183c0*/  IMAD R3, R0, UR7, RZ ;  /* 0x0000000700037c24 */ /* 0x001fe4000f8e02ff */
[----:B------:R-:W-:Y:S02]  /*183d0*/  IMAD.SHL.U32 R0, R238, 0x4, RZ ;  /* 0x00000004ee007824 */ /* 0x000fe400078e00ff */
[----:B------:R0:W1:Y:S01]  /*183e0*/  SHFL.IDX PT, R26, R7, RZ, 0x1f ;  /* 0x00001fff071a7589 */ /* 0x00006200000e0000 */
[----:B------:R-:W-:Y:S01]  /*183f0*/  SHF.R.S32.HI R2, RZ, 0x1f, R3 ;  /* 0x0000001fff027819 */ /* 0x000fe20000011403 */
[----:B------:R-:W-:Y:S06]  /*18400*/  @P0 BRA `(.L_x_2142) ;  /* 0x0000001400200947 */ /* 0x000fec0003800000 */
        /* <DEDUP_REMOVED lines=15> */
[----:B------:R-:W-:Y:S01]  /*18500*/  VIADD R9, R11, 0x820 ;  /* 0x000008200b097836 */ /* 0x000fe20000000000 */
[----:B------:R-:W-:Y:S01]  /*18510*/  LEA.HI R6, R7, 0x1, RZ, 0x19 ;  /* 0x0000000107067811 */ /* 0x000fe200078fc8ff */
[----:B------:R-:W-:-:S03]  /*18520*/  IMAD.MOV.U32 R8, RZ, RZ, RZ ;  /* 0x000000ffff087224 */ /* 0x000fc600078e00ff */
[----:B------:R-:W-:Y:S02]  /*18530*/  LEA R9, R12, R9, 0x18 ;  /* 0x000000090c097211 */ /* 0x000fe400078ec0ff */
[----:B------:R-:W-:Y:S01]  /*18540*/  LOP3.LUT R7, R6, 0x3, RZ, 0xc0, !PT ;  /* 0x0000000306077812 */ /* 0x000fe200078ec0ff */
[----:B------:R-:W-:Y:S02]  /*18550*/  IMAD.MOV.U32 R6, RZ, RZ, R4 ;  /* 0x000000ffff067224 */ /* 0x000fe400078e0004 */
[----:B------:R-:W-:Y:S02]  /*18560*/  IMAD.IADD R9, R0, 0x1, R9 ;  /* 0x0000000100097824 */ /* 0x000fe400078e0209 */
[----:B------:R-:W-:-:S07]  /*18570*/  IMAD.MOV R7, RZ, RZ, -R7 ;  /* 0x000000ffff077224 */ /* 0x000fce00078e0a07 */
.L_x_2146:
        /* <DEDUP_REMOVED lines=11> */
.L_x_2145:
[----:B------:R-:W-:Y:S05]  /*18630*/  BSYNC.RECONVERGENT B1 ;  /* 0x0000000000017941 */ /* 0x000fea0003800200 */
.L_x_2144:
        /* <DEDUP_REMOVED lines=11> */
[----:B------:R-:W-:Y:S01]  /*186f0*/  IMAD.U32 R25, RZ, RZ, UR43 ;  /* 0x0000002bff197e24 */ /* 0x000fe2000f8e00ff */
[----:B------:R-:W-:-:S03]  /*18700*/  PLOP3.LUT P0, PT, PT, PT, PT, 0x8, 0x80 ;  /* 0x000000000080781c */ /* 0x000fc60003f0e170 */
[----:B------:R-:W-:-:S10]  /*18710*/  VIADD R25, R25, 0xfffffa00 ;  /* 0xfffffa0019197836 */ /* 0x000fd40000000000 */
.L_x_2149:
[----:B------:R-:W1:Y:S01]  /*18720*/  LDS R9, [R7+-0x400] ;  /* 0xfffc000007097984 */ /* 0x000e620000000800 */
[----:B------:R-:W-:-:S03]  /*18730*/  VIADD R6, R6, 0x800 ;  /* 0x0000080006067836 */ /* 0x000fc60000000000 */
[----:B------:R-:W0:Y:S02]  /*18740*/  LDS R10, [R7+-0x200] ;  /* 0xfffe0000070a7984 */ /* 0x000e240000000800 */
[----:B------:R-:W-:Y:S02]  /*18750*/  ISETP.GE.AND P1, PT, R6, R25, PT ;  /* 0x000000190600720c */ /* 0x000fe40003f26270 */
[----:B------:R-:W2:Y:S04]  /*18760*/  LDS R11, [R7] ;  /* 0x00000000070b7984 */ /* 0x000ea80000000800 */
[----:B------:R-:W4:Y:S04]  /*18770*/  LDS R12, [R7+0x200] ;  /* 0x00020000070c7984 */ /* 0x000f280000000800 */
[----:B------:R-:W5:Y:S04]  /*18780*/  LDS R13, [R7+0x400] ;  /* 0x00040000070d7984 */ /* 0x000f680000000800 */
[----:B------:R-:W3:Y:S04]  /*18790*/  LDS R14, [R7+0x600] ;  /* 0x00060000070e7984 */ /* 0x000ee80000000800 */
[----:B------:R-:W3:Y:S04]  /*187a0*/  LDS R15, [R7+0x800] ;  /* 0x00080000070f7984 */ /* 0x000ee80000000800 */
[----:B------:R-:W3:Y:S04]  /*187b0*/  LDS R16, [R7+0xa00] ;  /* 0x000a000007107984 */ /* 0x000ee80000000800 */
[----:B------:R-:W3:Y:S04]  /*187c0*/  LDS R17, [R7+0xc00] ;  /* 0x000c000007117984 */ /* 0x000ee80000000800 */
[----:B------:R-:W3:Y:S01]  /*187d0*/  LDS R18, [R7+0xe00] ;  /* 0x000e000007127984 */ /* 0x000ee20000000800 */
        /* <DEDUP_REMOVED lines=8> */
[----:B------:R-:W3:Y:S01]  /*18860*/  MUFU.EX2 R9, R9 ;  /* 0x0000000900097308 */ /* 0x000ee20000000800 */
[----:B------:R-:W-:Y:S01]  /*18870*/  FMUL.FTZ R11, R11, 1.4426950216293334961 ;  /* 0x3fb8aa3b0b0b7820 */ /* 0x000fe20000410000 */
[C---:B----4-:R-:W-:Y:S01]  /*18880*/  FADD.FTZ R12, -R26.reuse, R12 ;  /* 0x0000000c1a0c7221 */ /* 0x050fe20000010100 */
[----:B------:R-:W4:Y:S01]  /*18890*/  LDS R22, [R7+0x1600] ;  /* 0x0016000007167984 */ /* 0x000f220000000800 */
[----:B-----5:R-:W-:-:S02]  /*188a0*/  FADD.FTZ R13, -R26, R13 ;  /* 0x0000000d1a0d7221 */ /* 0x020fc40000010100 */
[----:B------:R-:W-:Y:S01]  /*188b0*/  FMUL.FTZ R12, R12, 1.4426950216293334961 ;  /* 0x3fb8aa3b0c0c7820 */ /* 0x000fe20000410000 */
[----:B------:R-:W5:Y:S01]  /*188c0*/  LDS R23, [R7+0x1800] ;  /* 0x0018000007177984 */ /* 0x000f620000000800 */
[----:B------:R-:W1:Y:S01]  /*188d0*/  MUFU.EX2 R10, R10 ;  /* 0x0000000a000a7308 */ /* 0x000e620000000800 */
[----:B------:R-:W-:Y:S01]  /*188e0*/  FMUL.FTZ R13, R13, 1.4426950216293334961 ;  /* 0x3fb8aa3b0d0d7820 */ /* 0x000fe20000410000 */
[C---:B---3--:R-:W-:Y:S01]  /*188f0*/  FADD.FTZ R14, -R26.reuse, R14 ;  /* 0x0000000e1a0e7221 */ /* 0x048fe20000010100 */
[----:B------:R-:W3:Y:S01]  /*18900*/  LDS R24, [R7+0x1a00] ;  /* 0x001a000007187984 */ /* 0x000ee20000000800 */
        /* <DEDUP_REMOVED lines=25> */
[----:B----4-:R-:W-:Y:S01]  /*18aa0*/  FADD.FTZ R22, -R26, R22 ;  /* 0x000000161a167221 */ /* 0x010fe20000010100 */
[----:B------:R-:W-:Y:S02]  /*18ab0*/  STS [R7+0x200], R12 ;  /* 0x0002000c07007388 */ /* 0x000fe40000000800 */
[----:B------:R-:W-:Y:S01]  /*18ac0*/  FMUL.FTZ R21, R21, 1.4426950216293334961 ;  /* 0x3fb8aa3b15157820 */ /* 0x000fe20000410000 */
[----:B------:R-:W-:Y:S01]  /*18ad0*/  FMUL.FTZ R22, R22, 1.4426950216293334961 ;  /* 0x3fb8aa3b16167820 */ /* 0x000fe20000410000 */
[----:B------:R-:W2:Y:S01]  /*18ae0*/  MUFU.EX2 R15, R15 ;  /* 0x0000000f000f7308 */ /* 0x000ea20000000800 */
[----:B-1----:R-:W-:Y:S01]  /*18af0*/  FADD.FTZ R8, R8, R13 ;  /* 0x0000000d08087221 */ /* 0x002fe20000010000 */
[C---:B-----5:R-:W-:Y:S01]  /*18b00*/  FADD.FTZ R23, -R26.reuse, R23 ;  /* 0x000000171a177221 */ /* 0x060fe20000010100 */
[----:B---3--:R-:W-:Y:S01]  /*18b10*/  FADD.FTZ R24, -R26, R24 ;  /* 0x000000181a187221 */ /* 0x008fe20000010100 */
        /* <DEDUP_REMOVED lines=36> */
.L_x_2148:
[----:B------:R-:W-:Y:S05]  /*18d60*/  BSYNC.RECONVERGENT B1 ;  /* 0x0000000000017941 */ /* 0x000fea0003800200 */
.L_x_2147:
[----:B------:R-:W-:Y:S01]  /*18d70*/  IADD3 R9, PT, PT, -R6, UR43, RZ ;  /* 0x0000002b06097c10 */ /* 0x000fe2000fffe1ff */
        /* <DEDUP_REMOVED lines=8> */
[----:B------:R-:W4:Y:S04]  /*18e00*/  LDS R12, [R7+0x200] ;  /* 0x00020000070c7984 */ /* 0x000f280000000800 */
[----:B------:R-:W5:Y:S04]  /*18e10*/  LDS R13, [R7+0x400] ;  /* 0x00040000070d7984 */ /* 0x000f680000000800 */
[----:B------:R-:W3:Y:S04]  /*18e20*/  LDS R14, [R7+0x600] ;  /* 0x00060000070e7984 */ /* 0x000ee80000000800 */
[----:B------:R-:W3:Y:S04]  /*18e30*/  LDS R15, [R7+0x800] ;  /* 0x00080000070f7984 */ /* 0x000ee80000000800 */
[----:B------:R-:W3:Y:S01]  /*18e40*/  LDS R16, [R7+0xa00] ;  /* 0x000a000007107984 */ /* 0x000ee20000000800 */
[----:B-1----:R-:W-:-:S04]  /*18e50*/  FADD.FTZ R9, -R26, R9 ;  /* 0x000000091a097221 */ /* 0x002fc80000010100 */
[----:B------:R-:W-:Y:S01]  /*18e60*/  FMUL.FTZ R9, R9, 1.4426950216293334961 ;  /* 0x3fb8aa3b09097820 */ /* 0x000fe20000410000 */
[C---:B0-----:R-:W-:Y:S01]  /*18e70*/  FADD.FTZ R10, -R26.reuse, R10 ;  /* 0x0000000a1a0a7221 */ /* 0x041fe20000010100 */
[----:B--2---:R-:W-:-:S03]  /*18e80*/  FADD.FTZ R11, -R26, R11 ;  /* 0x0000000b1a0b7221 */ /* 0x004fc60000010100 */
[----:B------:R-:W-:Y:S01]  /*18e90*/  FMUL.FTZ R10, R10, 1.4426950216293334961 ;  /* 0x3fb8aa3b0a0a7820 */ /* 0x000fe20000410000 */
[----:B------:R-:W0:Y:S01]  /*18ea0*/  MUFU.EX2 R9, R9 ;  /* 0x0000000900097308 */ /* 0x000e220000000800 */
[----:B------:R-:W-:Y:S01]  /*18eb0*/  FMUL.FTZ R11, R11, 1.4426950216293334961 ;  /* 0x3fb8aa3b0b0b7820 */ /* 0x000fe20000410000 */
[C---:B----4-:R-:W-:Y:S01]  /*18ec0*/  FADD.FTZ R12, -R26.reuse, R12 ;  /* 0x0000000c1a0c7221 */ /* 0x050fe20000010100 */
[----:B-----5:R-:W-:-:S03]  /*18ed0*/  FADD.FTZ R13, -R26, R13 ;  /* 0x0000000d1a0d7221 */ /* 0x020fc60000010100 */
[----:B------:R-:W-:Y:S02]  /*18ee0*/  FMUL.FTZ R12, R12, 1.4426950216293334961 ;  /* 0x3fb8aa3b0c0c7820 */ /* 0x000fe40000410000 */
[----:B------:R-:W1:Y:S01]  /*18ef0*/  MUFU.EX2 R10, R10 ;  /* 0x0000000a000a7308 */ /* 0x000e620000000800 */
[----:B------:R-:W-:Y:S01]  /*18f00*/  FMUL.FTZ R13, R13, 1.4426950216293334961 ;  /* 0x3fb8aa3b0d0d7820 */ /* 0x000fe20000410000 */
[C---:B---3--:R-:W-:Y:S01]  /*18f10*/  FADD.FTZ R14, -R26.reuse, R14 ;  /* 0x0000000e1a0e7221 */ /* 0x048fe20000010100 */
        /* <DEDUP_REMOVED lines=28> */
.L_x_2151:
[----:B------:R-:W-:Y:S05]  /*190e0*/  BSYNC.RECONVERGENT B1 ;  /* 0x0000000000017941 */ /* 0x000fea0003800200 */
.L_x_2150:
[----:B------:R-:W-:-:S13]  /*190f0*/  ISETP.LT.OR P0, PT, R6, UR43, P0 ;  /* 0x0000002b06007c0c */ /* 0x000fda0008701670 */
[----:B------:R-:W-:Y:S05]  /*19100*/  @!P0 BRA `(.L_x_2142) ;  /* 0x0000000400e08947 */ /* 0x000fea0003800000 */
[----:B------:R-:W1:Y:S04]  /*19110*/  LDS R6, [R7+-0x400] ;  /* 0xfffc000007067984 */ /* 0x000e680000000800 */
[----:B------:R-:W0:Y:S04]  /*19120*/  LDS R9, [R7+-0x200] ;  /* 0xfffe000007097984 */ /* 0x000e280000000800 */
[----:B------:R-:W2:Y:S04]  /*19130*/  LDS R10, [R7] ;  /* 0x00000000070a7984 */ /* 0x000ea80000000800 */
[----:B------:R-:W4:Y:S01]  /*19140*/  LDS R11, [R7+0x200] ;  /* 0x00020000070b7984 */ /* 0x000f220000000800 */
[C---:B-1----:R-:W-:Y:S01]  /*19150*/  FADD.FTZ R6, -R26.reuse, R6 ;  /* 0x000000061a067221 */ /* 0x042fe20000010100 */
[----:B0-----:R-:W-:-:S03]  /*19160*/  FADD.FTZ R9, -R26, R9 ;  /* 0x000000091a097221 */ /* 0x001fc60000010100 */
[----:B------:R-:W-:Y:S01]  /*19170*/  FMUL.FTZ R6, R6, 1.4426950216293334961 ;  /* 0x3fb8aa3b06067820 */ /* 0x000fe20000410000 */
[----:B--2---:R-:W-:Y:S01]  /*19180*/  FADD.FTZ R10, -R26, R10 ;  /* 0x0000000a1a0a7221 */ /* 0x004fe20000010100 */
[----:B------:R-:W-:-:S04]  /*19190*/  FMUL.FTZ R9, R9, 1.4426950216293334961 ;  /* 0x3fb8aa3b09097820 */ /* 0x000fc80000410000 */
[----:B------:R-:W0:Y:S01]  /*191a0*/  MUFU.EX2 R6, R6 ;  /* 0x0000000600067308 */ /* 0x000e220000000800 */
[----:B----4-:R-:W-:Y:S01]  /*191b0*/  FADD.FTZ R11, -R26, R11 ;  /* 0x0000000b1a0b7221 */ /* 0x010fe20000010100 */
        /* <DEDUP_REMOVED lines=14> */
.L_x_2143:
        /* <DEDUP_REMOVED lines=12> */
[--C-:B------:R-:W-:Y:S01]  /*19360*/  IADD3 R14, P1, P2, R3, R6, R4.reuse ;  /* 0x00000006030e7210 */ /* 0x100fe20007a3e004 */
[----:B------:R-:W-:Y:S01]  /*19370*/  IMAD.MOV.U32 R8, RZ, RZ, RZ ;  /* 0x000000ffff087224 */ /* 0x000fe200078e00ff */
[----:B------:R-:W-:Y:S01]  /*19380*/  LEA.HI R6, R9, 0x1, RZ, 0x19 ;  /* 0x0000000109067811 */ /* 0x000fe200078fc8ff */
[----:B------:R-:W-:Y:S01]  /*19390*/  IMAD.MOV.U32 R10, RZ, RZ, R4 ;  /* 0x000000ffff0a7224 */ /* 0x000fe200078e0004 */
[----:B------:R-:W-:Y:S02]  /*193a0*/  LEA R11, R12, R11, 0x18 ;  /* 0x0000000b0c0b7211 */ /* 0x000fe400078ec0ff */
[----:B------:R-:W-:Y:S02]  /*193b0*/  LOP3.LUT R6, R6, 0x3, RZ, 0xc0, !PT ;  /* 0x0000000306067812 */ /* 0x000fe400078ec0ff */
[----:B------:R-:W-:Y:S01]  /*193c0*/  IADD3.X R7, PT, PT, R2, R7, RZ, P1, P2 ;  /* 0x0000000702077210 */ /* 0x000fe20000fe44ff */
[----:B------:R-:W-:-:S02]  /*193d0*/  IMAD.IADD R9, R0, 0x1, R11 ;  /* 0x0000000100097824 */ /* 0x000fc400078e020b */
[----:B------:R-:W-:-:S07]  /*193e0*/  IMAD.MOV R11, RZ, RZ, -R6 ;  /* 0x000000ffff0b7224 */ /* 0x000fce00078e0a06 */
.L_x_2154:
[----:B------:R-:W-:-:S06]  /*193f0*/  IMAD.MOV.U32 R6, RZ, RZ, R14 ;  /* 0x000000ffff067224 */ /* 0x000fcc00078e000e */
[----:B------:R0:W2:Y:S01]  /*19400*/  LDG.E.U8 R6, desc[UR36][R6.64] ;  /* 0x0000002406067981 */ /* 0x0000a2000c1e1100 */
[----:B------:R-:W-:Y:S01]  /*19410*/  VIADD R11, R11, 0x1 ;  /* 0x000000010b0b7836 */ /* 0x000fe20000000000 */
[----:B------:R-:W-:Y:S01]  /*19420*/  IADD3 R14, P2, PT, R14, 0x80, RZ ;  /* 0x000000800e0e7810 */ /* 0x000fe20007f5e0ff */
[----:B------:R-:W-:-:S04]  /*19430*/  VIADD R10, R10, 0x80 ;  /* 0x000000800a0a7836 */ /* 0x000fc80000000000 */
[----:B0-----:R-:W-:Y:S01]  /*19440*/  IMAD.X R7, RZ, RZ, R7, P2 ;  /* 0x000000ffff077224 */ /* 0x001fe200010e0607 */
        /* <DEDUP_REMOVED lines=11> */
.L_x_2153:
[----:B------:R-:W-:Y:S05]  /*19500*/  BSYNC.RECONVERGENT B1 ;  /* 0x0000000000017941 */ /* 0x000fea0003800200 */
.L_x_2152:
        /* <DEDUP_REMOVED lines=11> */
[----:B------:R-:W-:-:S03]  /*195c0*/  IADD3 R9, PT, PT, R6, 0x400, R9 ;  /* 0x0000040006097810 */ /* 0x000fc60007ffe009 */
[----:B------:R-:W-:-:S07]  /*195d0*/  IMAD.X R7, RZ, RZ, R7, P2 ;  /* 0x000000ffff077224 */ /* 0x000fce00010e0607 */
.L_x_2155:
[----:B------:R-:W-:-:S05]  /*195e0*/  IMAD.MOV.U32 R6, RZ, RZ, R12 ;  /* 0x000000ffff067224 */ /* 0x000fca00078e000c */
[----:B------:R-:W2:Y:S04]  /*195f0*/  LDG.E.U8 R13, desc[UR36][R6.64+-0x100] ;  /* 0xffff0024060d7981 */ /* 0x000ea8000c1e1100 */
[----:B------:R-:W4:Y:S04]  /*19600*/  LDG.E.U8 R11, desc[UR36][R6.64+-0x80] ;  /* 0xffff8024060b7981 */ /* 0x000f28000c1e1100 */
[----:B------:R-:W5:Y:S04]  /*19610*/  LDG.E.U8 R12, desc[UR36][R6.64] ;  /* 0x00000024060c7981 */ /* 0x000f68000c1e1100 */
[----:B------:R-:W3:Y:S01]  /*19620*/  LDG.E.U8 R14, desc[UR36][R6.64+0x80] ;  /* 0x00008024060e7981 */ /* 0x000ee2000c1e1100 */
[----:B------:R-:W-:-:S02]  /*19630*/  IMAD.MOV.U32 R16, RZ, RZ, RZ ;  /* 0x000000ffff107224 */ /* 0x000fc400078e00ff */
[----:B------:R-:W-:Y:S02]  /*19640*/  IMAD.MOV.U32 R18, RZ, RZ, RZ ;  /* 0x000000ffff127224 */ /* 0x000fe400078e00ff */
[----:B------:R-:W-:Y:S01]  /*19650*/  VIADD R10, R10, 0x200 ;  /* 0x000002000a0a7836 */ /* 0x000fe20000000000 */
[----:B--2---:R-:W-:Y:S02]  /*19660*/  ISETP.NE.AND P0, PT, R13, RZ, PT ;  /* 0x000000ff0d00720c */ /* 0x004fe40003f05270 */
[----:B----4-:R-:W-:Y:S02]  /*19670*/  ISETP.NE.AND P1, PT, R11, RZ, PT ;  /* 0x000000ff0b00720c */ /* 0x010fe40003f25270 */
[----:B-----5:R-:W-:Y:S02]  /*19680*/  ISETP.NE.AND P2, PT, R12, RZ, PT ;  /* 0x000000ff0c00720c */ /* 0x020fe40003f45270 */
[----:B---3--:R-:W-:-:S07]  /*19690*/  ISETP.NE.AND P3, PT, R14, RZ, PT ;  /* 0x000000ff0e00720c */ /* 0x008fce0003f65270 */
[----:B------:R-:W1:Y:S01]  /*196a0*/  @!P0 LDS R11, [R9+-0x400] ;  /* 0xfffc0000090b8984 */ /* 0x000e620000000800 */
[----:B------:R-:W-:-:S03]  /*196b0*/  IMAD.MOV.U32 R14, RZ, RZ, RZ ;  /* 0x000000ffff0e7224 */ /* 0x000fc600078e00ff */
[----:B------:R-:W0:Y:S04]  /*196c0*/  @!P1 LDS R13, [R9+-0x200] ;  /* 0xfffe0000090d9984 */ /* 0x000e280000000800 */
[----:B------:R-:W2:Y:S04]  /*196d0*/  @!P2 LDS R15, [R9] ;  /* 0x00000000090fa984 */ /* 0x000ea80000000800 */
[----:B------:R-:W3:Y:S01]  /*196e0*/  @!P3 LDS R17, [R9+0x200] ;  /* 0x000200000911b984 */ /* 0x000ee20000000800 */
[----:B-1----:R-:W-:Y:S01]  /*196f0*/  @!P0 FADD.FTZ R12, -R26, R11 ;  /* 0x0000000b1a0c8221 */ /* 0x002fe20000010100 */
[----:B------:R-:W-:-:S03]  /*19700*/  IMAD.MOV.U32 R11, RZ, RZ, RZ ;  /* 0x000000ffff0b7224 */ /* 0x000fc600078e00ff */
[----:B------:R-:W-:Y:S01]  /*19710*/  @!P0 FMUL.FTZ R12, R12, 1.4426950216293334961 ;  /* 0x3fb8aa3b0c0c8820 */ /* 0x000fe20000410000 */
[----:B0-----:R-:W-:-:S03]  /*19720*/  @!P1 FADD.FTZ R13, -R26, R13 ;  /* 0x0000000d1a0d9221 */ /* 0x001fc60000010100 */
[----:B------:R0:W1:Y:S01]  /*19730*/  @!P0 MUFU.EX2 R11, R12 ;  /* 0x0000000c000b8308 */ /* 0x0000620000000800 */
[----:B------:R-:W-:Y:S01]  /*19740*/  @!P1 FMUL.FTZ R13, R13, 1.4426950216293334961 ;  /* 0x3fb8aa3b0d0d9820 */ /* 0x000fe20000410000 */
[----:B--2---:R-:W-:Y:S01]  /*19750*/  @!P2 FADD.FTZ R15, -R26, R15 ;  /* 0x0000000f1a0fa221 */ /* 0x004fe20000010100 */
[----:B------:R-:W-:Y:S01]  /*19760*/  ISETP.GE.AND P0, PT, R10, UR43, PT ;  /* 0x0000002b0a007c0c */ /* 0x000fe2000bf06270 */
[----:B---3--:R-:W-:Y:S02]  /*19770*/  @!P3 FADD.FTZ R17, -R26, R17 ;  /* 0x000000111a11b221 */ /* 0x008fe40000010100 */
[----:B------:R-:W-:Y:S02]  /*19780*/  @!P2 FMUL.FTZ R15, R15, 1.4426950216293334961 ;  /* 0x3fb8aa3b0f0fa820 */ /* 0x000fe40000410000 */
[----:B------:R1:W2:Y:S01]  /*19790*/  @!P1 MUFU.EX2 R14, R13 ;  /* 0x0000000d000e9308 */ /* 0x0002a20000000800 */
        /* <DEDUP_REMOVED lines=13> */
[----:B0-----:R-:W-:Y:S01]  /*19870*/  VIADD R9, R9, 0x800 ;  /* 0x0000080009097836 */ /* 0x001fe20000000000 */
[----:B------:R-:W-:Y:S06]  /*19880*/  @!P0 BRA `(.L_x_2155) ;  /* 0xfffffffc00548947 */ /* 0x000fec000383ffff */
.L_x_2142:
[----:B------:R-:W-:Y:S05]  /*19890*/  BSYNC.RECONVERGENT B0 ;  /* 0x0000000000007941 */ /* 0x000fea0003800200 */
.L_x_2141:
[----:B0---4-:R-:W0:Y:S01]  /*198a0*/  SHFL.BFLY PT, R7, R8, 0x10, 0x1f ;  /* 0x0e001f0008077f89 */ /* 0x011e2200000e0000 */
[C---:B------:R-:W-:Y:S01]  /*198b0*/  ISETP.NE.AND P0, PT, R5.reuse, RZ, PT ;  /* 0x000000ff0500720c */ /* 0x040fe20003f05270 */
[----:B------:R-:W2:Y:S01]  /*198c0*/  LDCU.U8 UR10, c[0x0][0x48c] ;  /* 0x00009180ff0a77ac */ /* 0x000ea20008000000 */
[----:B------:R-:W-:Y:S01]  /*198d0*/  ISETP.GT.U32.AND P1, PT, R5, 0x3, PT ;  /* 0x000000030500780c */ /* 0x000fe20003f24070 */
[----:B------:R-:W4:Y:S01]  /*198e0*/  S2UR UR12, SR_CTAID.X ;  /* 0x00000000000c79c3 */ /* 0x000f220000002500 */
[----:B------:R-:W-:Y:S01]  /*198f0*/  UMOV UR4, URZ ;  /* 0x000000ff00047c82 */ /* 0x000fe20008000000 */
[----:B------:R-:W-:-:S08]  /*19900*/  UMOV UR5, URZ ;  /* 0x000000ff00057c82 */ /* 0x000fd00008000000 */
[----:B------:R-:W-:-:S04]  /*19910*/  @!P0 SHF.R.U32.HI R12, RZ, 0x3, R238 ;  /* 0x00000003ff0c8819 */ /* 0x000fc800000116ee */
[----:B------:R-:W-:Y:S01]  /*19920*/  @!P0 LOP3.LUT R12, R12, 0x7c, RZ, 0xc0, !PT ;  /* 0x0000007c0c0c8812 */ /* 0x000fe200078ec0ff */
[----:B--2---:R-:W-:-:S04]  /*19930*/  UISETP.NE.AND UP0, UPT, UR10, URZ, UPT ;  /* 0x000000ff0a00728c */ /* 0x004fc8000bf05270 */
[----:B------:R-:W-:Y:S02]  /*19940*/  @!P0 IMAD.IADD R12, R12, 0x1, R27 ;  /* 0x000000010c0c8824 */ /* 0x000fe400078e021b */
[----:B0-----:R-:W-:-:S05]  /*19950*/  FADD.FTZ R7, R7, R8 ;  /* 0x0000000807077221 */ /* 0x001fca0000010000 */
        /* <DEDUP_REMOVED lines=10> */
[----:B------:R-:W-:-:S05]  /*19a00*/  ISETP.GE.AND P0, PT, R4, UR43, PT ;  /* 0x0000002b04007c0c */ /* 0x000fca000bf06270 */
[----:B------:R-:W0:Y:S04]  /*19a10*/  @!P1 LDS R11, [R28+0x10] ;  /* 0x000010001c0b9984 */ /* 0x000e280000000800 */
[----:B0-----:R-:W0:Y:S02]  /*19a20*/  SHFL.BFLY PT, R6, R11, 0x2, 0x1f ;  /* 0x0c401f000b067f89 */ /* 0x001e2400000e0000 */
[----:B0-----:R-:W-:-:S05]  /*19a30*/  FADD.FTZ R6, R6, R11 ;  /* 0x0000000b06067221 */ /* 0x001fca0000010000 */
[----:B------:R-:W0:Y:S02]  /*19a40*/  SHFL.BFLY PT, R5, R6, 0x1, 0x1f ;  /* 0x0c201f0006057f89 */ /* 0x000e2400000e0000 */
[----:B0-----:R-:W-:-:S06]  /*19a50*/  FADD.FTZ R5, R6, R5 ;  /* 0x0000000506057221 */ /* 0x001fcc0000010000 */
[----:B------:R-:W0:Y:S02]  /*19a60*/  SHFL.IDX PT, R5, R5, RZ, 0x1f ;  /* 0x00001fff05057589 */ /* 0x000e2400000e0000 */
[----:B0-----:R-:W-:-:S04]  /*19a70*/  FADD.FTZ R7, R5, 9.9999999747524270788e-07 ;  /* 0x358637bd05077421 */ /* 0x001fc80000010000 */
[----:B------:R0:W2:Y:S01]  /*19a80*/  MUFU.RCP R30, R7 ;  /* 0x00000007001e7308 */ /* 0x0000a20000001000 */
[----:B----4-:R-:W-:Y:S05]  /*19a90*/  BRA.U !UP0, `(.L_x_2156) ;  /* 0x0000000108207547 */ /* 0x010fea000b800000 */
[----:B------:R-:W4:Y:S01]  /*19aa0*/  LDCU UR5, c[0x0][0x3f8] ;  /* 0x00007f00ff0577ac */ /* 0x000f220008000800 */
[----:B------:R-:W5:Y:S01]  /*19ab0*/  LDCU UR4, c[0x0][0x488] ;  /* 0x00009100ff0477ac */ /* 0x000f620008000800 */
[----:B------:R-:W5:Y:S01]  /*19ac0*/  LDCU UR8, c[0x0][0x40c] ;  /* 0x00008180ff0877ac */ /* 0x000f620008000800 */
[----:B------:R-:W1:Y:S01]  /*19ad0*/  LDCU UR9, c[0x0][0x3f4] ;  /* 0x00007e80ff0977ac */ /* 0x000e620008000800 */
[----:B----4-:R-:W-:-:S04]  /*19ae0*/  UIMAD UR5, UR7, UR5, UR12 ;  /* 0x00000005070572a4 */ /* 0x010fc8000f8e020c */
[----:B-----5:R-:W-:-:S04]  /*19af0*/  UIMAD UR4, UR5, UR4, UR8 ;  /* 0x00000004050472a4 */ /* 0x020fc8000f8e0208 */
[----:B-1----:R-:W-:-:S04]  /*19b00*/  UIMAD UR4, UR4, UR9, URZ ;  /* 0x00000009040472a4 */ /* 0x002fc8000f8e02ff */
[----:B------:R-:W-:-:S12]  /*19b10*/  USHF.R.S32.HI UR5, URZ, 0x1f, UR4 ;  /* 0x0000001fff057899 */ /* 0x000fd80008011404 */
.L_x_2156:
        /* <DEDUP_REMOVED lines=13> */
[----:B------:R-:W4:Y:S01]  /*19bf0*/  S2UR UR9, SR_CgaCtaId ;  /* 0x00000000000979c3 */ /* 0x000f220000008800 */
[----:B------:R-:W-:Y:S01]  /*19c00*/  LEA.HI R5, R5, 0x1, RZ, 0x19 ;  /* 0x0000000105057811 */ /* 0x000fe200078fc8ff */
[----:B------:R-:W-:Y:S02]  /*19c10*/  UMOV UR8, 0x400 ;  /* 0x0000040000087882 */ /* 0x000fe40000000000 */
[----:B------:R-:W-:Y:S02]  /*19c20*/  UIADD3 UR8, UPT, UPT, UR8, 0x820, URZ ;  /* 0x0000082008087890 */ /* 0x000fe4000fffe0ff */
[C---:B------:R-:W-:Y:S01]  /*19c30*/  IMAD.SHL.U32 R6, R5.reuse, 0x80, RZ ;  /* 0x0000008005067824 */ /* 0x040fe200078e00ff */
[----:B------:R-:W-:-:S04]  /*19c40*/  LOP3.LUT R5, R5, 0x3, RZ, 0xc0, !PT ;  /* 0x0000000305057812 */ /* 0x000fc800078ec0ff */
[----:B0-----:R-:W-:Y:S01]  /*19c50*/  LOP3.LUT R7, R6, 0x180, RZ, 0xc0, !PT ;  /* 0x0000018006077812 */ /* 0x001fe200078ec0ff */
[----:B------:R-:W-:-:S04]  /*19c60*/  IMAD.MOV R6, RZ, RZ, -R5 ;  /* 0x000000ffff067224 */ /* 0x000fc800078e0a05 */
[----:B------:R-:W-:Y:S01]  /*19c70*/  IMAD.IADD R4, R4, 0x1, R7 ;  /* 0x0000000104047824 */ /* 0x000fe200078e0207 */
[----:B----4-:R-:W-:-:S06]  /*19c80*/  ULEA UR8, UR9, UR8, 0x18 ;  /* 0x0000000809087291 */ /* 0x010fcc000f8ec0ff */
[----:B------:R-:W-:-:S07]  /*19c90*/  VIADD R5, R0, UR8 ;  /* 0x0000000800057c36 */ /* 0x000fce0008000000 */
.L_x_2162:
[----:B------:R-:W2:Y:S01]  /*19ca0*/  LDS R7, [R5] ;  /* 0x0000000005077984 */ /* 0x000ea20000000800 */
[----:B------:R-:W-:-:S05]  /*19cb0*/  VIADD R6, R6, 0x1 ;  /* 0x0000000106067836 */ /* 0x000fca0000000000 */
[----:B------:R-:W-:Y:S01]  /*19cc0*/  ISETP.NE.AND P0, PT, R6, RZ, PT ;  /* 0x000000ff0600720c */ /* 0x000fe20003f05270 */
[----:B--2---:R-:W-:-:S05]  /*19cd0*/  FMUL.FTZ R8, R7, R30 ;  /* 0x0000001e07087220 */ /* 0x004fca0000410000 */
[----:B------:R0:W-:Y:S02]  /*19ce0*/  STS [R5], R8 ;  /* 0x0000000805007388 */ /* 0x0001e40000000800 */
[----:B0-----:R-:W-:-:S05]  /*19cf0*/  VIADD R5, R5, 0x200 ;  /* 0x0000020005057836 */ /* 0x001fca0000000000 */
[----:B------:R-:W-:Y:S05]  /*19d00*/  @P0 BRA `(.L_x_2162) ;  /* 0xfffffffc00e40947 */ /* 0x000fea000383ffff */
.L_x_2161:
[----:B------:R-:W-:Y:S05]  /*19d10*/  BSYNC.RECONVERGENT B1 ;  /* 0x0000000000017941 */ /* 0x000fea0003800200 */
.L_x_2160:
[----:B------:R-:W-:Y:S05]  /*19d20*/  @!P1 BRA `(.L_x_2158) ;  /* 0x0000001000dc9947 */ /* 0x000fea0003800000 */
[----:B0-----:R-:W0:Y:S01]  /*19d30*/  S2R R7, SR_CgaCtaId ;  /* 0x0000000000077919 */ /* 0x001e220000008800 */
[----:B------:R-:W-:Y:S01]  /*19d40*/  IADD3 R6, PT, PT, -R4, UR43, RZ ;  /* 0x0000002b04067c10 */ /* 0x000fe2000fffe1ff */
[----:B------:R-:W-:Y:S01]  /*19d50*/  USHF.L.U32 UR8, UR13, 0x2, URZ ;  /* 0x000000020d087899 */ /* 0x000fe200080006ff */
[----:B------:R-:W-:Y:S01]  /*19d60*/  MOV R5, 0x400 ;  /* 0x0000040000057802 */ /* 0x000fe20000000f00 */
[----:B------:R-:W-:Y:S01]  /*19d70*/  BSSY.RECONVERGENT B1, `(.L_x_2163) ;  /* 0x000003f000017945 */ /* 0x000fe20003800200 */
[----:B------:R-:W-:Y:S02]  /*19d80*/  ISETP.GT.AND P1, PT, R6, 0x600, PT ;  /* 0x000006000600780c */ /* 0x000fe40003f24270 */
[----:B------:R-:W-:Y:S01]  /*19d90*/  PLOP3.LUT P0, PT, PT, PT, PT, 0x80, 0x8 ;  /* 0x000000000008781c */ /* 0x000fe20003f0f070 */
[----:B------:R-:W-:Y:S01]  /*19da0*/  VIADD R6, R5, 0x820 ;  /* 0x0000082005067836 */ /* 0x000fe20000000000 */
[----:B------:R-:W-:-:S04]  /*19db0*/  LEA R5, R4, -UR8, 0x2 ;  /* 0x8000000804057c11 */ /* 0x000fc8000f8e10ff */
[----:B0-----:R-:W-:-:S04]  /*19dc0*/  LEA R6, R7, R6, 0x18 ;  /* 0x0000000607067211 */ /* 0x001fc800078ec0ff */
[----:B------:R-:W-:Y:S01]  /*19dd0*/  IADD3 R5, PT, PT, R5, 0x400, R6 ;  /* 0x0000040005057810 */ /* 0x000fe20007ffe006 */
[----:B------:R-:W-:Y:S06]  /*19de0*/  @!P1 BRA `(.L_x_2164) ;  /* 0x0000000000dc9947 */ /* 0x000fec0003800000 */
[----:B------:R-:W-:Y:S01]  /*19df0*/  IMAD.U32 R31, RZ, RZ, UR43 ;  /* 0x0000002bff1f7e24 */ /* 0x000fe2000f8e00ff */
[----:B------:R-:W-:-:S03]  /*19e00*/  PLOP3.LUT P0, PT, PT, PT, PT, 0x8, 0x80 ;  /* 0x000000000080781c */ /* 0x000fc60003f0e170 */
[----:B------:R-:W-:-:S10]  /*19e10*/  VIADD R31, R31, 0xfffffa00 ;  /* 0xfffffa001f1f7836 */ /* 0x000fd40000000000 */
.L_x_2165:
[----:B------:R-:W2:Y:S01]  /*19e20*/  LDS R6, [R5+-0x400] ;  /* 0xfffc000005067984 */ /* 0x000ea20000000800 */
[----:B------:R-:W-:-:S03]  /*19e30*/  VIADD R4, R4, 0x800 ;  /* 0x0000080004047836 */ /* 0x000fc60000000000 */
[----:B------:R-:W0:Y:S02]  /*19e40*/  LDS R7, [R5+-0x200] ;  /* 0xfffe000005077984 */ /* 0x000e240000000800 */
[----:B------:R-:W-:Y:S02]  /*19e50*/  ISETP.GE.AND P1, PT, R4, R31, PT ;  /* 0x0000001f0400720c */ /* 0x000fe40003f26270 */
[----:B------:R-:W4:Y:S04]  /*19e60*/  LDS R9, [R5] ;  /* 0x0000000005097984 */ /* 0x000f280000000800 */
[----:B------:R-:W5:Y:S04]  /*19e70*/  LDS R11, [R5+0x200] ;  /* 0x00020000050b7984 */ /* 0x000f680000000800 */
[----:B------:R-:W3:Y:S04]  /*19e80*/  LDS R13, [R5+0x400] ;  /* 0x00040000050d7984 */ /* 0x000ee80000000800 */
[----:B------:R-:W3:Y:S04]  /*19e90*/  LDS R15, [R5+0x600] ;  /* 0x00060000050f7984 */ /* 0x000ee80000000800 */
[----:B------:R-:W-:Y:S04]  /*19ea0*/  LDS R17, [R5+0x800] ;  /* 0x0008000005117984 */ /* 0x000fe80000000800 */
[----:B------:R-:W3:Y:S04]  /*19eb0*/  LDS R18, [R5+0xa00] ;  /* 0x000a000005127984 */ /* 0x000ee80000000800 */
[----:B------:R-:W3:Y:S04]  /*19ec0*/  LDS R19, [R5+0xc00] ;  /* 0x000c000005137984 */ /* 0x000ee80000000800 */
[----:B------:R-:W3:Y:S04]  /*19ed0*/  LDS R21, [R5+0xe00] ;  /* 0x000e000005157984 */ /* 0x000ee80000000800 */
[----:B------:R-:W3:Y:S01]  /*19ee0*/  LDS R23, [R5+0x1000] ;  /* 0x0010000005177984 */ /* 0x000ee20000000800 */
[----:B--2---:R-:W-:-:S03]  /*19ef0*/  FMUL.FTZ R6, R30, R6 ;  /* 0x000000061e067220 */ /* 0x004fc60000410000 */
[----:B------:R-:W2:Y:S01]  /*19f00*/  LDS R25, [R5+0x1200] ;  /* 0x0012000005197984 */ /* 0x000ea20000000800 */
[----:B0-----:R-:W-:-:S03]  /*19f10*/  FMUL.FTZ R8, R30, R7 ;  /* 0x000000071e087220 */ /* 0x001fc60000410000 */
[----:B-1----:R-:W0:Y:S01]  /*19f20*/  LDS R26, [R5+0x1400] ;  /* 0x00140000051a7984 */ /* 0x002e220000000800 */
[----:B----4-:R-:W-:-:S03]  /*19f30*/  FMUL.FTZ R10, R30, R9 ;  /* 0x000000091e0a7220 */ /* 0x010fc60000410000 */
[----:B------:R-:W1:Y:S01]  /*19f40*/  LDS R27, [R5+0x1600] ;  /* 0x00160000051b7984 */ /* 0x000e620000000800 */
[----:B-----5:R-:W-:-:S03]  /*19f50*/  FMUL.FTZ R12, R30, R11 ;  /* 0x0000000b1e0c7220 */ /* 0x020fc60000410000 */
[----:B------:R-:W4:Y:S01]  /*19f60*/  LDS R28, [R5+0x1800] ;  /* 0x00180000051c7984 */ /* 0x000f220000000800 */
[----:B---3--:R-:W-:-:S03]  /*19f70*/  FMUL.FTZ R14, R30, R13 ;  /* 0x0000000d1e0e7220 */ /* 0x008fc60000410000 */
[----:B------:R-:W3:Y:S01]  /*19f80*/  LDS R29, [R5+0x1a00] ;  /* 0x001a0000051d7984 */ /* 0x000ee20000000800 */
[----:B------:R-:W-:-:S03]  /*19f90*/  FMUL.FTZ R16, R30, R15 ;  /* 0x0000000f1e107220 */ /* 0x000fc60000410000 */
[----:B------:R5:W-:Y:S04]  /*19fa0*/  STS [R5+-0x400], R6 ;  /* 0xfffc000605007388 */ /* 0x000be80000000800 */
[----:B------:R2:W-:Y:S01]  /*19fb0*/  STS [R5+-0x200], R8 ;  /* 0xfffe000805007388 */ /* 0x0005e20000000800 */
[----:B------:R-:W-:-:S03]  /*19fc0*/  FMUL.FTZ R18, R30, R18 ;  /* 0x000000121e127220 */ /* 0x000fc60000410000 */
[----:B------:R1:W-:Y:S01]  /*19fd0*/  STS [R5], R10 ;  /* 0x0000000a05007388 */ /* 0x0003e20000000800 */
[C---:B------:R-:W-:Y:S01]  /*19fe0*/  FMUL.FTZ R20, R30.reuse, R19 ;  /* 0x000000131e147220 */ /* 0x040fe20000410000 */
[C---:B-----5:R-:W-:Y:S02]  /*19ff0*/  FMUL.FTZ R6, R30.reuse, R17 ;  /* 0x000000111e067220 */ /* 0x060fe40000410000 */
[----:B------:R3:W-:Y:S01]  /*1a000*/  STS [R5+0x200], R12 ;  /* 0x0002000c05007388 */ /* 0x0007e20000000800 */
[C---:B------:R-:W-:Y:S01]  /*1a010*/  FMUL.FTZ R22, R30.reuse, R21 ;  /* 0x000000151e167220 */ /* 0x040fe20000410000 */
[C---:B------:R-:W-:Y:S02]  /*1a020*/  FMUL.FTZ R24, R30.reuse, R23 ;  /* 0x000000171e187220 */ /* 0x040fe40000410000 */
[----:B------:R-:W-:Y:S01]  /*1a030*/  STS [R5+0x400], R14 ;  /* 0x0004000e05007388 */ /* 0x000fe20000000800 */
[----:B--2---:R-:W-:-:S03]  /*1a040*/  FMUL.FTZ R8, R30, R25 ;  /* 0x000000191e087220 */ /* 0x004fc60000410000 */
[----:B------:R-:W-:Y:S01]  /*1a050*/  STS [R5+0x600], R16 ;  /* 0x0006001005007388 */ /* 0x000fe20000000800 */
[----:B0-----:R-:W-:-:S03]  /*1a060*/  FMUL.FTZ R26, R30, R26 ;  /* 0x0000001a1e1a7220 */ /* 0x001fc60000410000 */
[----:B------:R-:W-:Y:S01]  /*1a070*/  STS [R5+0x800], R6 ;  /* 0x0008000605007388 */ /* 0x000fe20000000800 */
[----:B-1----:R-:W-:-:S03]  /*1a080*/  FMUL.FTZ R10, R30, R27 ;  /* 0x0000001b1e0a7220 */ /* 0x002fc60000410000 */
[----:B------:R-:W-:Y:S01]  /*1a090*/  STS [R5+0xa00], R18 ;  /* 0x000a001205007388 */ /* 0x000fe20000000800 */
[----:B----4-:R-:W-:-:S03]  /*1a0a0*/  FMUL.FTZ R28, R30, R28 ;  /* 0x0000001c1e1c7220 */ /* 0x010fc60000410000 */
[----:B------:R-:W-:Y:S01]  /*1a0b0*/  STS [R5+0xc00], R20 ;  /* 0x000c001405007388 */ /* 0x000fe20000000800 */
[----:B---3--:R-:W-:-:S03]  /*1a0c0*/  FMUL.FTZ R12, R30, R29 ;  /* 0x0000001d1e0c7220 */ /* 0x008fc60000410000 */
        /* <DEDUP_REMOVED lines=9> */
.L_x_2164:
[----:B------:R-:W-:Y:S05]  /*1a160*/  BSYNC.RECONVERGENT B1 ;  /* 0x0000000000017941 */ /* 0x000fea0003800200 */
.L_x_2163:
[----:B------:R-:W-:Y:S01]  /*1a170*/  IADD3 R6, PT, PT, -R4, UR43, RZ ;  /* 0x0000002b04067c10 */ /* 0x000fe2000fffe1ff */
[----:B------:R-:W-:Y:S03]  /*1a180*/  BSSY.RECONVERGENT B1, `(.L_x_2166) ;  /* 0x000001e000017945 */ /* 0x000fe60003800200 */
[----:B------:R-:W-:-:S13]  /*1a190*/  ISETP.GT.AND P1, PT, R6, 0x200, PT ;  /* 0x000002000600780c */ /* 0x000fda0003f24270 */
[----:B------:R-:W-:Y:S05]  /*1a1a0*/  @!P1 BRA `(.L_x_2167) ;  /* 0x00000000006c9947 */ /* 0x000fea0003800000 */
[----:B------:R-:W2:Y:S01]  /*1a1b0*/  LDS R6, [R5+-0x400] ;  /* 0xfffc000005067984 */ /* 0x000ea20000000800 */
[----:B------:R-:W-:Y:S01]  /*1a1c0*/  PLOP3.LUT P0, PT, PT, PT, PT, 0x8, 0x80 ;  /* 0x000000000080781c */ /* 0x000fe20003f0e170 */
[----:B------:R-:W-:Y:S02]  /*1a1d0*/  VIADD R4, R4, 0x400 ;  /* 0x0000040004047836 */ /* 0x000fe40000000000 */
[----:B------:R-:W0:Y:S04]  /*1a1e0*/  LDS R7, [R5+-0x200] ;  /* 0xfffe000005077984 */ /* 0x000e280000000800 */
[----:B------:R-:W4:Y:S04]  /*1a1f0*/  LDS R9, [R5] ;  /* 0x0000000005097984 */ /* 0x000f280000000800 */
[----:B------:R-:W5:Y:S04]  /*1a200*/  LDS R11, [R5+0x200] ;  /* 0x00020000050b7984 */ /* 0x000f680000000800 */
[----:B------:R-:W1:Y:S04]  /*1a210*/  LDS R13, [R5+0x400] ;  /* 0x00040000050d7984 */ /* 0x000e680000000800 */
[----:B------:R-:W3:Y:S04]  /*1a220*/  LDS R15, [R5+0x600] ;  /* 0x00060000050f7984 */ /* 0x000ee80000000800 */
[----:B------:R-:W3:Y:S04]  /*1a230*/  LDS R17, [R5+0x800] ;  /* 0x0008000005117984 */ /* 0x000ee80000000800 */
[----:B------:R-:W3:Y:S01]  /*1a240*/  LDS R19, [R5+0xa00] ;  /* 0x000a000005137984 */ /* 0x000ee20000000800 */
[C---:B--2---:R-:W-:Y:S01]  /*1a250*/  FMUL.FTZ R6, R30.reuse, R6 ;  /* 0x000000061e067220 */ /* 0x044fe20000410000 */
[----:B0-----:R-:W-:-:S04]  /*1a260*/  FMUL.FTZ R8, R30, R7 ;  /* 0x000000071e087220 */ /* 0x001fc80000410000 */
[----:B------:R-:W-:Y:S01]  /*1a270*/  STS [R5+-0x400], R6 ;  /* 0xfffc000605007388 */ /* 0x000fe20000000800 */
[----:B----4-:R-:W-:-:S03]  /*1a280*/  FMUL.FTZ R10, R30, R9 ;  /* 0x000000091e0a7220 */ /* 0x010fc60000410000 */
[----:B------:R-:W-:Y:S01]  /*1a290*/  STS [R5+-0x200], R8 ;  /* 0xfffe000805007388 */ /* 0x000fe20000000800 */
[----:B-----5:R-:W-:-:S03]  /*1a2a0*/  FMUL.FTZ R12, R30, R11 ;  /* 0x0000000b1e0c7220 */ /* 0x020fc60000410000 */
[----:B------:R-:W-:Y:S01]  /*1a2b0*/  STS [R5], R10 ;  /* 0x0000000a05007388 */ /* 0x000fe20000000800 */
[----:B-1----:R-:W-:-:S03]  /*1a2c0*/  FMUL.FTZ R14, R30, R13 ;  /* 0x0000000d1e0e7220 */ /* 0x002fc60000410000 */
[----:B------:R-:W-:Y:S01]  /*1a2d0*/  STS [R5+0x200], R12 ;  /* 0x0002000c05007388 */ /* 0x000fe20000000800 */
[----:B---3--:R-:W-:-:S03]  /*1a2e0*/  FMUL.FTZ R16, R30, R15 ;  /* 0x0000000f1e107220 */ /* 0x008fc60000410000 */
[----:B------:R-:W-:Y:S01]  /*1a2f0*/  STS [R5+0x400], R14 ;  /* 0x0004000e05007388 */ /* 0x000fe20000000800 */
[----:B------:R-:W-:-:S03]  /*1a300*/  FMUL.FTZ R18, R30, R17 ;  /* 0x000000111e127220 */ /* 0x000fc60000410000 */
[----:B------:R-:W-:Y:S01]  /*1a310*/  STS [R5+0x600], R16 ;  /* 0x0006001005007388 */ /* 0x000fe20000000800 */
[----:B------:R-:W-:-:S03]  /*1a320*/  FMUL.FTZ R20, R30, R19 ;  /* 0x000000131e147220 */ /* 0x000fc60000410000 */
[----:B------:R-:W-:Y:S04]  /*1a330*/  STS [R5+0x800], R18 ;  /* 0x0008001205007388 */ /* 0x000fe80000000800 */
[----:B------:R0:W-:Y:S02]  /*1a340*/  STS [R5+0xa00], R20 ;  /* 0x000a001405007388 */ /* 0x0001e40000000800 */
[----:B0-----:R-:W-:-:S07]  /*1a350*/  VIADD R5, R5, 0x1000 ;  /* 0x0000100005057836 */ /* 0x001fce0000000000 */
.L_x_2167:
[----:B------:R-:W-:Y:S05]  /*1a360*/  BSYNC.RECONVERGENT B1 ;  /* 0x0000000000017941 */ /* 0x000fea0003800200 */
.L_x_2166:
[----:B------:R-:W-:-:S13]  /*1a370*/  ISETP.LT.OR P0, PT, R4, UR43, P0 ;  /* 0x0000002b04007c0c */ /* 0x000fda0008701670 */
[----:B------:R-:W-:Y:S05]  /*1a380*/  @!P0 BRA `(.L_x_2158) ;  /* 0x0000000c00448947 */ /* 0x000fea0003800000 */
[----:B------:R-:W2:Y:S04]  /*1a390*/  LDS R4, [R5+-0x400] ;  /* 0xfffc000005047984 */ /* 0x000ea80000000800 */
[----:B------:R-:W0:Y:S04]  /*1a3a0*/  LDS R6, [R5+-0x200] ;  /* 0xfffe000005067984 */ /* 0x000e280000000800 */
[----:B------:R-:W4:Y:S04]  /*1a3b0*/  LDS R7, [R5] ;  /* 0x0000000005077984 */ /* 0x000f280000000800 */
[----:B------:R-:W5:Y:S01]  /*1a3c0*/  LDS R9, [R5+0x200] ;  /* 0x0002000005097984 */ /* 0x000f620000000800 */
[-C--:B--2---:R-:W-:Y:S01]  /*1a3d0*/  FMUL.FTZ R4, R4, R30.reuse ;  /* 0x0000001e04047220 */ /* 0x084fe20000410000 */
[----:B0-----:R-:W-:-:S04]  /*1a3e0*/  FMUL.FTZ R6, R6, R30 ;  /* 0x0000001e06067220 */ /* 0x001fc80000410000 */
[----:B------:R0:W-:Y:S01]  /*1a3f0*/  STS [R5+-0x400], R4 ;  /* 0xfffc000405007388 */ /* 0x0001e20000000800 */
[----:B----4-:R-:W-:-:S03]  /*1a400*/  FMUL.FTZ R8, R7, R30 ;  /* 0x0000001e07087220 */ /* 0x010fc60000410000 */
[----:B------:R0:W-:Y:S01]  /*1a410*/  STS [R5+-0x200], R6 ;  /* 0xfffe000605007388 */ /* 0x0001e20000000800 */
[----:B-----5:R-:W-:-:S03]  /*1a420*/  FMUL.FTZ R10, R9, R30 ;  /* 0x0000001e090a7220 */ /* 0x020fc60000410000 */
[----:B------:R0:W-:Y:S04]  /*1a430*/  STS [R5], R8 ;  /* 0x0000000805007388 */ /* 0x0001e80000000800 */
[----:B------:R0:W-:Y:S01]  /*1a440*/  STS [R5+0x200], R10 ;  /* 0x0002000a05007388 */ /* 0x0001e20000000800 */
[----:B------:R-:W-:Y:S05]  /*1a450*/  BRA `(.L_x_2158) ;  /* 0x0000000c00107947 */ /* 0x000fea0003800000 */
.L_x_2159:
        /* <DEDUP_REMOVED lines=10> */
[----:B------:R-:W5:Y:S01]  /*1a500*/  LDCU.64 UR14, c[0x0][0x480] ;  /* 0x00009000ff0e77ac */ /* 0x000f620008000a00 */
[----:B------:R-:W-:Y:S02]  /*1a510*/  LEA.HI R5, R5, 0x1, RZ, 0x19 ;  /* 0x0000000105057811 */ /* 0x000fe400078fc8ff */
[----:B------:R-:W-:Y:S01]  /*1a520*/  IADD3 R11, P0, PT, R4, UR4, RZ ;  /* 0x00000004040b7c10 */ /* 0x000fe2000ff1e0ff */
[----:B------:R-:W-:Y:S02]  /*1a530*/  UMOV UR8, 0x400 ;  /* 0x0000040000087882 */ /* 0x000fe40000000000 */
[----:B------:R-:W-:Y:S01]  /*1a540*/  UIADD3 UR8, UPT, UPT, UR8, 0x820, URZ ;  /* 0x0000082008087890 */ /* 0x000fe2000fffe0ff */
[C---:B------:R-:W-:Y:S01]  /*1a550*/  IMAD.SHL.U32 R6, R5.reuse, 0x80, RZ ;  /* 0x0000008005067824 */ /* 0x040fe200078e00ff */
[----:B------:R-:W-:Y:S01]  /*1a560*/  LOP3.LUT R5, R5, 0x3, RZ, 0xc0, !PT ;  /* 0x0000000305057812 */ /* 0x000fe200078ec0ff */
[----:B------:R-:W-:-:S03]  /*1a570*/  IMAD.X R8, RZ, RZ, UR5, P0 ;  /* 0x00000005ff087e24 */ /* 0x000fc600080e06ff */
[----:B0-----:R-:W-:-:S05]  /*1a580*/  LOP3.LUT R7, R6, 0x180, RZ, 0xc0, !PT ;  /* 0x0000018006077812 */ /* 0x001fca00078ec0ff */
[----:B------:R-:W-:Y:S01]  /*1a590*/  IMAD.IADD R4, R4, 0x1, R7 ;  /* 0x0000000104047824 */ /* 0x000fe200078e0207 */
[----:B-----5:R-:W-:-:S04]  /*1a5a0*/  LEA R10, P0, R11, UR14, 0x2 ;  /* 0x0000000e0b0a7c11 */ /* 0x020fc8000f8010ff */
[----:B------:R-:W-:Y:S01]  /*1a5b0*/  LEA.HI.X R11, R11, UR15, R8, 0x2, P0 ;  /* 0x0000000f0b0b7c11 */ /* 0x000fe200080f1408 */
[----:B----4-:R-:W-:Y:S01]  /*1a5c0*/  ULEA UR8, UR9, UR8, 0x18 ;  /* 0x0000000809087291 */ /* 0x010fe2000f8ec0ff */
[----:B------:R-:W-:-:S05]  /*1a5d0*/  IMAD.MOV R8, RZ, RZ, -R5 ;  /* 0x000000ffff087224 */ /* 0x000fca00078e0a05 */
[----:B------:R-:W-:-:S07]  /*1a5e0*/  VIADD R5, R0, UR8 ;  /* 0x0000000800057c36 */ /* 0x000fce0008000000 */
.L_x_2170:
[----:B----4-:R-:W2:Y:S01]  /*1a5f0*/  LDS R6, [R5] ;  /* 0x0000000005067984 */ /* 0x010ea20000000800 */
[----:B------:R-:W-:Y:S02]  /*1a600*/  IMAD.MOV.U32 R7, RZ, RZ, R11 ;  /* 0x000000ffff077224 */ /* 0x000fe400078e000b */
[----:B------:R-:W-:-:S05]  /*1a610*/  VIADD R8, R8, 0x1 ;  /* 0x0000000108087836 */ /* 0x000fca0000000000 */
[----:B------:R-:W-:Y:S01]  /*1a620*/  ISETP.NE.AND P0, PT, R8, RZ, PT ;  /* 0x000000ff0800720c */ /* 0x000fe20003f05270 */
[----:B--2---:R-:W-:Y:S01]  /*1a630*/  FMUL.FTZ R9, R6, R30 ;  /* 0x0000001e06097220 */ /* 0x004fe20000410000 */
[----:B------:R-:W-:Y:S01]  /*1a640*/  IMAD.MOV.U32 R6, RZ, RZ, R10 ;  /* 0x000000ffff067224 */ /* 0x000fe200078e000a */
[----:B------:R-:W-:-:S03]  /*1a650*/  IADD3 R10, P2, PT, R10, 0x200, RZ ;  /* 0x000002000a0a7810 */ /* 0x000fc60007f5e0ff */
[----:B------:R0:W-:Y:S02]  /*1a660*/  STS [R5], R9 ;  /* 0x0000000905007388 */ /* 0x0001e40000000800 */
[----:B------:R-:W-:Y:S02]  /*1a670*/  IMAD.X R11, RZ, RZ, R11, P2 ;  /* 0x000000ffff0b7224 */ /* 0x000fe400010e060b */
[----:B------:R4:W-:Y:S01]  /*1a680*/  STG.E desc[UR36][R6.64], R9 ;  /* 0x0000000906007986 */ /* 0x0009e2000c101924 */
[----:B0-----:R-:W-:Y:S02]  /*1a690*/  VIADD R5, R5, 0x200 ;  /* 0x0000020005057836 */ /* 0x001fe40000000000 */
[----:B------:R-:W-:Y:S05]  /*1a6a0*/  @P0 BRA `(.L_x_2170) ;  /* 0xfffffffc00d00947 */ /* 0x000fea000383ffff */
.L_x_2169:
[----:B------:R-:W-:Y:S05]  /*1a6b0*/  BSYNC.RECONVERGENT B1 ;  /* 0x0000000000017941 */ /* 0x000fea0003800200 */
.L_x_2168:
[----:B------:R-:W-:Y:S05]  /*1a6c0*/  @!P1 BRA `(.L_x_2158) ;  /* 0x0000000800749947 */ /* 0x000fea0003800000 */
[----:B------:R-:W5:Y:S01]  /*1a6d0*/  S2R R8, SR_CgaCtaId ;  /* 0x0000000000087919 */ /* 0x000f620000008800 */
[----:B------:R-:W1:Y:S01]  /*1a6e0*/  LDCU.64 UR8, c[0x0][0x480] ;  /* 0x00009000ff0877ac */ /* 0x000e620008000a00 */
[C---:B------:R-:W-:Y:S01]  /*1a6f0*/  IADD3 R10, PT, PT, -R4.reuse, UR43, RZ ;  /* 0x0000002b040a7c10 */ /* 0x040fe2000fffe1ff */
[----:B------:R-:W-:Y:S01]  /*1a700*/  BSSY.RECONVERGENT B1, `(.L_x_2171) ;  /* 0x000005b000017945 */ /* 0x000fe20003800200 */
[----:B----4-:R-:W-:Y:S02]  /*1a710*/  IADD3 R6, P0, PT, R4, UR4, RZ ;  /* 0x0000000404067c10 */ /* 0x010fe4000ff1e0ff */
[----:B------:R-:W-:Y:S02]  /*1a720*/  MOV R5, 0x400 ;  /* 0x0000040000057802 */ /* 0x000fe40000000f00 */
[----:B------:R-:W-:Y:S01]  /*1a730*/  ISETP.GT.AND P1, PT, R10, 0x600, PT ;  /* 0x000006000a00780c */ /* 0x000fe20003f24270 */
[----:B0-----:R-:W-:Y:S02]  /*1a740*/  IMAD.X R7, RZ, RZ, UR5, P0 ;  /* 0x00000005ff077e24 */ /* 0x001fe400080e06ff */
[----:B------:R-:W-:Y:S01]  /*1a750*/  VIADD R5, R5, 0x820 ;  /* 0x0000082005057836 */ /* 0x000fe20000000000 */
[----:B-1----:R-:W-:Y:S01]  /*1a760*/  LEA R9, P0, R6, UR8, 0x2 ;  /* 0x0000000806097c11 */ /* 0x002fe2000f8010ff */
[----:B------:R-:W-:-:S03]  /*1a770*/  USHF.L.U32 UR8, UR13, 0x2, URZ ;  /* 0x000000020d087899 */ /* 0x000fc600080006ff */
[----:B------:R-:W-:Y:S02]  /*1a780*/  LEA.HI.X R7, R6, UR9, R7, 0x2, P0 ;  /* 0x0000000906077c11 */ /* 0x000fe400080f1407 */
[----:B------:R-:W-:-:S05]  /*1a790*/  IADD3 R6, P0, PT, R9, 0x400, RZ ;  /* 0x0000040009067810 */ /* 0x000fca0007f1e0ff */
[----:B------:R-:W-:Y:S01]  /*1a7a0*/  IMAD.X R7, RZ, RZ, R7, P0 ;  /* 0x000000ffff077224 */ /* 0x000fe200000e0607 */
[----:B------:R-:W-:Y:S02]  /*1a7b0*/  PLOP3.LUT P0, PT, PT, PT, PT, 0x80, 0x8 ;  /* 0x000000000008781c */ /* 0x000fe40003f0f070 */
[----:B-----5:R-:W-:Y:S02]  /*1a7c0*/  LEA R8, R8, R5, 0x18 ;  /* 0x0000000508087211 */ /* 0x020fe400078ec0ff */
[----:B------:R-:W-:-:S04]  /*1a7d0*/  LEA R5, R4, -UR8, 0x2 ;  /* 0x8000000804057c11 */ /* 0x000fc8000f8e10ff */
[----:B------:R-:W-:Y:S01]  /*1a7e0*/  IADD3 R5, PT, PT, R5, 0x400, R8 ;  /* 0x0000040005057810 */ /* 0x000fe20007ffe008 */
[----:B------:R-:W-:Y:S06]  /*1a7f0*/  @!P1 BRA `(.L_x_2172) ;  /* 0x00000004002c9947 */ /* 0x000fec0003800000 */
[----:B------:R-:W-:Y:S01]  /*1a800*/  IMAD.U32 R25, RZ, RZ, UR43 ;  /* 0x0000002bff197e24 */ /* 0x000fe2000f8e00ff */
[----:B------:R-:W-:-:S03]  /*1a810*/  PLOP3.LUT P0, PT, PT, PT, PT, 0x8, 0x80 ;  /* 0x000000000080781c */ /* 0x000fc60003f0e170 */
[----:B------:R-:W-:-:S10]  /*1a820*/  VIADD R25, R25, 0xfffffa00 ;  /* 0xfffffa0019197836 */ /* 0x000fd40000000000 */
.L_x_2173:
[----:B------:R-:W2:Y:S01]  /*1a830*/  LDS R8, [R5+-0x400] ;  /* 0xfffc000005087984 */ /* 0x000ea20000000800 */
[----:B------:R-:W-:-:S03]  /*1a840*/  VIADD R4, R4, 0x800 ;  /* 0x0000080004047836 */ /* 0x000fc60000000000 */
[----:B------:R-:W0:Y:S02]  /*1a850*/  LDS R9, [R5+-0x200] ;  /* 0xfffe000005097984 */ /* 0x000e240000000800 */
[----:B------:R-:W-:Y:S02]  /*1a860*/  ISETP.GE.AND P2, PT, R4, R25, PT ;  /* 0x000000190400720c */ /* 0x000fe40003f46270 */
[----:B------:R-:W1:Y:S04]  /*1a870*/  LDS R10, [R5] ;  /* 0x00000000050a7984 */ /* 0x000e680000000800 */
[----:B------:R-:W4:Y:S04]  /*1a880*/  LDS R11, [R5+0x200] ;  /* 0x00020000050b7984 */ /* 0x000f280000000800 */
[----:B------:R-:W5:Y:S04]  /*1a890*/  LDS R12, [R5+0x400] ;  /* 0x00040000050c7984 */ /* 0x000f680000000800 */
[----:B------:R-:W3:Y:S04]  /*1a8a0*/  LDS R13, [R5+0x600] ;  /* 0x00060000050d7984 */ /* 0x000ee80000000800 */
[----:B------:R-:W3:Y:S04]  /*1a8b0*/  LDS R14, [R5+0x800] ;  /* 0x00080000050e7984 */ /* 0x000ee80000000800 */
[----:B------:R-:W3:Y:S04]  /*1a8c0*/  LDS R15, [R5+0xa00] ;  /* 0x000a0000050f7984 */ /* 0x000ee80000000800 */
[----:B------:R-:W3:Y:S04]  /*1a8d0*/  LDS R16, [R5+0xc00] ;  /* 0x000c000005107984 */ /* 0x000ee80000000800 */
[----:B------:R-:W3:Y:S04]  /*1a8e0*/  LDS R17, [R5+0xe00] ;  /* 0x000e000005117984 */ /* 0x000ee80000000800 */
[----:B------:R-:W3:Y:S01]  /*1a8f0*/  LDS R18, [R5+0x1000] ;  /* 0x0010000005127984 */ /* 0x000ee20000000800 */
[----:B--2---:R-:W-:-:S03]  /*1a900*/  FMUL.FTZ R8, R30, R8 ;  /* 0x000000081e087220 */ /* 0x004fc60000410000 */
[----:B------:R-:W2:Y:S01]  /*1a910*/  LDS R19, [R5+0x1200] ;  /* 0x0012000005137984 */ /* 0x000ea20000000800 */
[----:B0-----:R-:W-:-:S03]  /*1a920*/  FMUL.FTZ R9, R30, R9 ;  /* 0x000000091e097220 */ /* 0x001fc60000410000 */
[----:B------:R-:W0:Y:S01]  /*1a930*/  LDS R20, [R5+0x1400] ;  /* 0x0014000005147984 */ /* 0x000e220000000800 */
[----:B-1----:R-:W-:-:S03]  /*1a940*/  FMUL.FTZ R10, R30, R10 ;  /* 0x0000000a1e0a7220 */ /* 0x002fc60000410000 */
[----:B------:R-:W1:Y:S01]  /*1a950*/  LDS R21, [R5+0x1600] ;  /* 0x0016000005157984 */ /* 0x000e620000000800 */
[----:B----4-:R-:W-:-:S03]  /*1a960*/  FMUL.FTZ R11, R30, R11 ;  /* 0x0000000b1e0b7220 */ /* 0x010fc60000410000 */
[----:B------:R-:W4:Y:S01]  /*1a970*/  LDS R22, [R5+0x1800] ;  /* 0x0018000005167984 */ /* 0x000f220000000800 */
[----:B-----5:R-:W-:-:S03]  /*1a980*/  FMUL.FTZ R12, R30, R12 ;  /* 0x0000000c1e0c7220 */ /* 0x020fc60000410000 */
[----:B------:R-:W5:Y:S01]  /*1a990*/  LDS R23, [R5+0x1a00] ;  /* 0x001a000005177984 */ /* 0x000f620000000800 */
[----:B---3--:R-:W-:-:S03]  /*1a9a0*/  FMUL.FTZ R13, R30, R13 ;  /* 0x0000000d1e0d7220 */ /* 0x008fc60000410000 */
        /* <DEDUP_REMOVED lines=11> */
[----:B--2---:R-:W-:-:S03]  /*1aa60*/  FMUL.FTZ R19, R30, R19 ;  /* 0x000000131e137220 */ /* 0x004fc60000410000 */
[----:B------:R-:W-:Y:S01]  /*1aa70*/  STS [R5], R10 ;  /* 0x0000000a05007388 */ /* 0x000fe20000000800 */
[----:B0-----:R-:W-:Y:S02]  /*1aa80*/  IMAD.X R9, RZ, RZ, R7, P1 ;  /* 0x000000ffff097224 */ /* 0x001fe400008e0607 */
[C---:B------:R-:W-:Y:S01]  /*1aa90*/  FMUL.FTZ R20, R30.reuse, R20 ;  /* 0x000000141e147220 */ /* 0x040fe20000410000 */
[----:B------:R-:W-:Y:S01]  /*1aaa0*/  STG.E desc[UR36][R6.64+0x200], R11 ;  /* 0x0002000b06007986 */ /* 0x000fe2000c101924 */
[----:B-1----:R-:W-:-:S03]  /*1aab0*/  FMUL.FTZ R21, R30, R21 ;  /* 0x000000151e157220 */ /* 0x002fc60000410000 */
[----:B------:R-:W-:Y:S01]  /*1aac0*/  STS [R5+0x200], R11 ;  /* 0x0002000b05007388 */ /* 0x000fe20000000800 */
[----:B----4-:R-:W-:-:S03]  /*1aad0*/  FMUL.FTZ R22, R30, R22 ;  /* 0x000000161e167220 */ /* 0x010fc60000410000 */
[----:B------:R-:W-:Y:S01]  /*1aae0*/  STG.E desc[UR36][R6.64+0x400], R12 ;  /* 0x0004000c06007986 */ /* 0x000fe2000c101924 */
[----:B-----5:R-:W-:-:S03]  /*1aaf0*/  FMUL.FTZ R23, R30, R23 ;  /* 0x000000171e177220 */ /* 0x020fc60000410000 */
        /* <DEDUP_REMOVED lines=23> */
[----:B0-----:R-:W-:-:S02]  /*1ac70*/  IMAD.MOV.U32 R6, RZ, RZ, R8 ;  /* 0x000000ffff067224 */ /* 0x001fc400078e0008 */
[----:B-1----:R-:W-:Y:S02]  /*1ac80*/  VIADD R5, R5, 0x2000 ;  /* 0x0000200005057836 */ /* 0x002fe40000000000 */
[----:B------:R-:W-:Y:S01]  /*1ac90*/  IMAD.MOV.U32 R7, RZ, RZ, R9 ;  /* 0x000000ffff077224 */ /* 0x000fe200078e0009 */
[----:B------:R-:W-:Y:S06]  /*1aca0*/  @!P2 BRA `(.L_x_2173) ;  /* 0xfffffff800e0a947 */ /* 0x000fec000383ffff */
.L_x_2172:
[----:B------:R-:W-:Y:S05]  /*1acb0*/  BSYNC.RECONVERGENT B1 ;  /* 0x0000000000017941 */ /* 0x000fea0003800200 */
.L_x_2171:
        /* <DEDUP_REMOVED lines=8> */
[----:B------:R-:W1:Y:S04]  /*1ad40*/  LDS R10, [R5] ;  /* 0x00000000050a7984 */ /* 0x000e680000000800 */
[----:B------:R-:W4:Y:S04]  /*1ad50*/  LDS R11, [R5+0x200] ;  /* 0x00020000050b7984 */ /* 0x000f280000000800 */
[----:B------:R-:W5:Y:S04]  /*1ad60*/  LDS R12, [R5+0x400] ;  /* 0x00040000050c7984 */ /* 0x000f680000000800 */
[----:B------:R-:W3:Y:S04]  /*1ad70*/  LDS R13, [R5+0x600] ;  /* 0x00060000050d7984 */ /* 0x000ee80000000800 */
[----:B------:R-:W3:Y:S04]  /*1ad80*/  LDS R14, [R5+0x800] ;  /* 0x00080000050e7984 */ /* 0x000ee80000000800 */
[----:B------:R-:W3:Y:S01]  /*1ad90*/  LDS R15, [R5+0xa00] ;  /* 0x000a0000050f7984 */ /* 0x000ee20000000800 */
[C---:B--2---:R-:W-:Y:S01]  /*1ada0*/  FMUL.FTZ R8, R30.reuse, R8 ;  /* 0x000000081e087220 */ /* 0x044fe20000410000 */
[----:B0-----:R-:W-:-:S04]  /*1adb0*/  FMUL.FTZ R9, R30, R9 ;  /* 0x000000091e097220 */ /* 0x001fc80000410000 */
[----:B------:R-:W-:Y:S01]  /*1adc0*/  STG.E desc[UR36][R6.64+-0x400], R8 ;  /* 0xfffc000806007986 */ /* 0x000fe2000c101924 */
[----:B-1----:R-:W-:-:S03]  /*1add0*/  FMUL.FTZ R10, R30, R10 ;  /* 0x0000000a1e0a7220 */ /* 0x002fc60000410000 */
[----:B------:R0:W-:Y:S01]  /*1ade0*/  STS [R5+-0x400], R8 ;  /* 0xfffc000805007388 */ /* 0x0001e20000000800 */
[----:B----4-:R-:W-:-:S03]  /*1adf0*/  FMUL.FTZ R11, R30, R11 ;  /* 0x0000000b1e0b7220 */ /* 0x010fc60000410000 */
[----:B------:R-:W-:Y:S01]  /*1ae00*/  STG.E desc[UR36][R6.64+-0x200], R9 ;  /* 0xfffe000906007986 */ /* 0x000fe2000c101924 */
[----:B-----5:R-:W-:-:S03]  /*1ae10*/  FMUL.FTZ R12, R30, R12 ;  /* 0x0000000c1e0c7220 */ /* 0x020fc60000410000 */
[----:B------:R1:W-:Y:S01]  /*1ae20*/  STS [R5+-0x200], R9 ;  /* 0xfffe000905007388 */ /* 0x0003e20000000800 */
[----:B0-----:R-:W-:Y:S01]  /*1ae30*/  IADD3 R8, P1, PT, R6, 0x1000, RZ ;  /* 0x0000100006087810 */ /* 0x001fe20007f3e0ff */
[C---:B---3--:R-:W-:Y:S02]  /*1ae40*/  FMUL.FTZ R13, R30.reuse, R13 ;  /* 0x0000000d1e0d7220 */ /* 0x048fe40000410000 */
        /* <DEDUP_REMOVED lines=17> */
[----:B------:R-:W-:-:S07]  /*1af60*/  IMAD.MOV.U32 R7, RZ, RZ, R9 ;  /* 0x000000ffff077224 */ /* 0x000fce00078e0009 */
.L_x_2175:
[----:B------:R-:W-:Y:S05]  /*1af70*/  BSYNC.RECONVERGENT B1 ;  /* 0x0000000000017941 */ /* 0x000fea0003800200 */
.L_x_2174:
[----:B------:R-:W-:-:S13]  /*1af80*/  ISETP.LT.OR P0, PT, R4, UR43, P0 ;  /* 0x0000002b04007c0c */ /* 0x000fda0008701670 */
[----:B------:R-:W-:Y:S05]  /*1af90*/  @!P0 BRA `(.L_x_2158) ;  /* 0x0000000000408947 */ /* 0x000fea0003800000 */
[----:B------:R-:W2:Y:S04]  /*1afa0*/  LDS R4, [R5+-0x400] ;  /* 0xfffc000005047984 */ /* 0x000ea80000000800 */
[----:B------:R-:W0:Y:S04]  /*1afb0*/  LDS R8, [R5+-0x200] ;  /* 0xfffe000005087984 */ /* 0x000e280000000800 */
[----:B------:R-:W1:Y:S04]  /*1afc0*/  LDS R9, [R5] ;  /* 0x0000000005097984 */ /* 0x000e680000000800 */
[----:B------:R-:W4:Y:S01]  /*1afd0*/  LDS R10, [R5+0x200] ;  /* 0x00020000050a7984 */ /* 0x000f220000000800 */
[-C--:B--2---:R-:W-:Y:S01]  /*1afe0*/  FMUL.FTZ R4, R4, R30.reuse ;  /* 0x0000001e04047220 */ /* 0x084fe20000410000 */
[----:B0-----:R-:W-:-:S04]  /*1aff0*/  FMUL.FTZ R8, R8, R30 ;  /* 0x0000001e08087220 */ /* 0x001fc80000410000 */
[----:B------:R0:W-:Y:S01]  /*1b000*/  STG.E desc[UR36][R6.64+-0x400], R4 ;  /* 0xfffc000406007986 */ /* 0x0001e2000c101924 */
[----:B-1----:R-:W-:-:S03]  /*1b010*/  FMUL.FTZ R9, R9, R30 ;  /* 0x0000001e09097220 */ /* 0x002fc60000410000 */
        /* <DEDUP_REMOVED lines=8> */
.L_x_2158:
[----:B------:R-:W-:Y:S05]  /*1b0a0*/  BSYNC.RECONVERGENT B0 ;  /* 0x0000000000007941 */ /* 0x000fea0003800200 */
.L_x_2157:
[----:B------:R-:W3:Y:S01]  /*1b0b0*/  LDCU UR5, c[0x0][0x40c] ;  /* 0x00008180ff0577ac */ /* 0x000ee20008000800 */
[----:B------:R-:W5:Y:S01]  /*1b0c0*/  S2R R21, SR_CgaCtaId ;  /* 0x0000000000157919 */ /* 0x000f620000008800 */
[----:B------:R-:W-:Y:S01]  /*1b0d0*/  SHF.R.U32.HI R17, RZ, 0x6, R238 ;  /* 0x00000006ff117819 */ /* 0x000fe200000116ee */
[----:B------:R-:W-:Y:S01]  /*1b0e0*/  BSSY.RECONVERGENT B0, `(.L_x_2176) ;  /* 0x000001d000007945 */ /* 0x000fe20003800200 */
[----:B------:R-:W-:Y:S01]  /*1b0f0*/  ULEA.HI UR4, UR44, UR44, URZ, 0x1 ;  /* 0x0000002c2c047291 */ /* 0x000fe2000f8f08ff */
[----:B------:R-:W-:Y:S01]  /*1b100*/  LOP3.LUT R16, R0, 0xfc, RZ, 0xc0, !PT ;  /* 0x000000fc00107812 */ /* 0x000fe200078ec0ff */
[----:B------:R-:W-:Y:S01]  /*1b110*/  IMAD.SHL.U32 R0, R238, 0x10, RZ ;  /* 0x00000010ee007824 */ /* 0x000fe200078e00ff */
[----:B------:R-:W-:Y:S01]  /*1b120*/  MOV R12, 0x400 ;  /* 0x00000400000c7802 */ /* 0x000fe20000000f00 */
[----:B------:R-:W-:Y:S01]  /*1b130*/  ULOP3.LUT UR4, UR4, 0xfffffffe, URZ, 0xc0, !UPT ;  /* 0xfffffffe04047892 */ /* 0x000fe2000f8ec0ff */
[----:B0---4-:R-:W-:Y:S02]  /*1b140*/  CS2R R6, SRZ ;  /* 0x0000000000067805 */ /* 0x011fe4000001ff00 */
[----:B------:R-:W-:Y:S01]  /*1b150*/  LOP3.LUT R0, R0, 0x3f0, RZ, 0xc0, !PT ;  /* 0x000003f000007812 */ /* 0x000fe200078ec0ff */
[----:B------:R-:W-:Y:S01]  /*1b160*/  UIADD3 UR4, UPT, UPT, UR44, -UR4, URZ ;  /* 0x800000042c047290 */ /* 0x000fe2000fffe0ff */
[----:B------:R-:W-:-:S02]  /*1b170*/  VIADD R4, R12, 0x420 ;  /* 0x000004200c047836 */ /* 0x000fc40000000000 */
[----:B---3--:R-:W-:-:S03]  /*1b180*/  IMAD.U32 R44, RZ, RZ, UR5 ;  /* 0x00000005ff2c7e24 */ /* 0x008fc6000f8e00ff */
[----:B------:R-:W-:-:S04]  /*1b190*/  ISETP.NE.AND P0, PT, R17, UR4, PT ;  /* 0x0000000411007c0c */ /* 0x000fc8000bf05270 */
[----:B------:R-:W-:-:S04]  /*1b1a0*/  ISETP.NE.OR P0, PT, R44, RZ, P0 ;  /* 0x000000ff2c00720c */ /* 0x000fc80000705670 */
[----:B------:R-:W-:Y:S02]  /*1b1b0*/  ISETP.GT.U32.OR P0, PT, R16, 0xdf, P0 ;  /* 0x000000df1000780c */ /* 0x000fe40000704470 */
[----:B-----5:R-:W-:-:S05]  /*1b1c0*/  LEA R5, R21, R4, 0x18 ;  /* 0x0000000415057211 */ /* 0x020fca00078ec0ff */
[----:B------:R-:W-:Y:S01]  /*1b1d0*/  IMAD.IADD R18, R5, 0x1, R0 ;  /* 0x0000000105127824 */ /* 0x000fe200078e0200 */
[----:B------:R-:W-:-:S05]  /*1b1e0*/  CS2R R4, SRZ ;  /* 0x0000000000047805 */ /* 0x000fca000001ff00 */
[----:B------:R-:W-:Y:S05]  /*1b1f0*/  @P0 BRA `(.L_x_2177) ;  /* 0x00000000002c0947 */ /* 0x000fea0003800000 */
[----:B------:R-:W0:Y:S01]  /*1b200*/  LDCU.64 UR8, c[0x0][0x3b0] ;  /* 0x00007600ff0877ac */ /* 0x000e220008000a00 */
[----:B------:R-:W-:Y:S01]  /*1b210*/  IMAD.MOV.U32 R7, RZ, RZ, RZ ;  /* 0x000000ffff077224 */ /* 0x000fe200078e00ff */
[----:B0-----:R-:W-:-:S04]  /*1b220*/  UISETP.NE.U32.AND UP0, UPT, UR8, URZ, UPT ;  /* 0x000000ff0800728c */ /* 0x001fc8000bf05070 */
[----:B------:R-:W-:-:S09]  /*1b230*/  UISETP.NE.AND.EX UP0, UPT, UR9, URZ, UPT, UP0 ;  /* 0x000000ff0900728c */ /* 0x000fd2000bf05300 */
[----:B------:R-:W-:Y:S05]  /*1b240*/  BRA.U !UP0, `(.L_x_2178) ;  /* 0x0000000108147547 */ /* 0x000fea000b800000 */
[----:B------:R-:W0:Y:S01]  /*1b250*/  S2R R7, SR_CTAID.X ;  /* 0x0000000000077919 */ /* 0x000e220000002500 */
[----:B------:R-:W3:Y:S01]  /*1b260*/  LDC.64 R4, c[0x0][0x3b0] ;  /* 0x0000ec00ff047b82 */ /* 0x000ee20000000a00 */
[----:B0-----:R-:W-:-:S04]  /*1b270*/  IMAD R7, R7, 0xe0, R16 ;  /* 0x000000e007077824 */ /* 0x001fc800078e0210 */
[----:B---3--:R-:W-:-:S06]  /*1b280*/  IMAD.WIDE.U32 R4, R7, 0x4, R4 ;  /* 0x0000000407047825 */ /* 0x008fcc00078e0004 */
[----:B------:R-:W5:Y:S02]  /*1b290*/  LDG.E.128 R4, desc[UR36][R4.64] ;  /* 0x0000002404047981 */ /* 0x000f64000c1e1d00 */
.L_x_2178:
[----:B-----5:R0:W-:Y:S02]  /*1b2a0*/  STS.128 [R18], R4 ;  /* 0x0000000412007388 */ /* 0x0201e40000000c00 */
.L_x_2177:
[----:B------:R-:W-:Y:S05]  /*1b2b0*/  BSYNC.RECONVERGENT B0 ;  /* 0x0000000000007941 */ /* 0x000fea0003800200 */
.L_x_2176:
[----:B------:R-:W3:Y:S01]  /*1b2c0*/  LDCU UR14, c[0x0][0x3f8] ;  /* 0x00007f00ff0e77ac */ /* 0x000ee20008000800 */
[----:B------:R-:W-:Y:S01]  /*1b2d0*/  BAR.SYNC.DEFER_BLOCKING 0x0 ;  /* 0x0000000000007b1d */ /* 0x000fe20000010000 */
[----:B------:R-:W-:Y:S02]  /*1b2e0*/  ISETP.GT.U32.AND P0, PT, R16, 0xdf, PT ;  /* 0x000000df1000780c */ /* 0x000fe40003f04070 */
[----:B------:R-:W-:Y:S02]  /*1b2f0*/  CS2R R10, SRZ ;  /* 0x00000000000a7805 */ /* 0x000fe4000001ff00 */
[----:B------:R-:W-:Y:S01]  /*1b300*/  CS2R R8, SRZ ;  /* 0x0000000000087805 */ /* 0x000fe2000001ff00 */
[----:B------:R-:W4:Y:S01]  /*1b310*/  LDCU UR15, c[0x0][0x40c] ;  /* 0x00008180ff0f77ac */ /* 0x000f220008000800 */
[----:B------:R-:W-:Y:S01]  /*1b320*/  BSSY.RECONVERGENT B0, `(.L_x_2179) ;  /* 0x00001a9000007945 */ /* 0x000fe20003800200 */
[----:B------:R-:W0:Y:S01]  /*1b330*/  LDCU.64 UR10, c[0x0][0x3c8] ;  /* 0x00007900ff0a77ac */ /* 0x000e220008000a00 */
[----:B---3--:R-:W-:-:S04]  /*1b340*/  UIMAD UR7, UR7, UR14, UR12 ;  /* 0x0000000e070772a4 */ /* 0x008fc8000f8e020c */
[----:B------:R-:W-:Y:S01]  /*1b350*/  UIMAD UR7, UR7, 0xe0, URZ ;  /* 0x000000e0070778a4 */ /* 0x000fe2000f8e02ff */
[----:B------:R-:W-:Y:S11]  /*1b360*/  @P0 BRA `(.L_x_2180) ;  /* 0x0000001800900947 */ /* 0x000ff60003800000 */
[----:B------:R-:W3:Y:S01]  /*1b370*/  LDC R25, c[0x0][0x3f4] ;  /* 0x0000fd00ff197b82 */ /* 0x000ee20000000800 */
[----:B-1----:R-:W-:Y:S01]  /*1b380*/  VIADD R26, R17, UR13 ;  /* 0x0000000d111a7c36 */ /* 0x002fe20008000000 */
[----:B------:R-:W-:Y:S01]  /*1b390*/  BSSY.RECONVERGENT B1, `(.L_x_2181) ;  /* 0x0000092000017945 */ /* 0x000fe20003800200 */
[----:B------:R-:W-:-:S05]  /*1b3a0*/  VIADD R12, R12, 0x820 ;  /* 0x000008200c0c7836 */ /* 0x000fca0000000000 */
[----:B------:R-:W1:Y:S01]  /*1b3b0*/  LDC.64 R14, c[0x0][0x3c0] ;  /* 0x0000f000ff0e7b82 */ /* 0x000e620000000a00 */
[----:B------:R-:W-:-:S05]  /*1b3c0*/  LEA R45, R21, R12, 0x18 ;  /* 0x0000000c152d7211 */ /* 0x000fca00078ec0ff */
[----:B------:R-:W-:Y:S01]  /*1b3d0*/  IMAD R27, R17, 0x4, R45 ;  /* 0x00000004111b7824 */ /* 0x000fe200078e022d */
[C---:B---3--:R-:W-:Y:S01]  /*1b3e0*/  VIMNMX R19, PT, PT, R25.reuse, UR44, PT ;  /* 0x0000002c19137c48 */ /* 0x048fe2000bfe0100 */
[C-C-:B------:R-:W-:Y:S02]  /*1b3f0*/  IMAD R13, R25.reuse, UR7, R16.reuse ;  /* 0x00000007190d7c24 */ /* 0x140fe4000f8e0210 */
[----:B------:R-:W-:Y:S01]  /*1b400*/  IMAD R11, R25, UR6, R16 ;  /* 0x00000006190b7c24 */ /* 0x000fe2000f8e0210 */
[----:B------:R-:W-:Y:S01]  /*1b410*/  ISETP.GE.AND P0, PT, R26, R19, PT ;  /* 0x000000131a00720c */ /* 0x000fe20003f06270 */
[----:B-1----:R-:W-:-:S04]  /*1b420*/  IMAD.WIDE R12, R13, 0x4, R14 ;  /* 0x000000040d0c7825 */ /* 0x002fc800078e020e */
[----:B------:R-:W-:-:S04]  /*1b430*/  IMAD.WIDE R14, R11, 0x4, R14 ;  /* 0x000000040b0e7825 */ /* 0x000fc800078e020e */
[----:B------:R-:W-:-:S04]  /*1b440*/  IMAD.MOV.U32 R11, RZ, RZ, RZ ;  /* 0x000000ffff0b7224 */ /* 0x000fc800078e00ff */
[----:B------:R-:W-:Y:S05]  /*1b450*/  @P0 BRA `(.L_x_2182) ;  /* 0x0000000800140947 */ /* 0x000fea0003800000 */
[----:B------:R-:W-:Y:S01]  /*1b460*/  VIADD R20, R26, 0x2 ;  /* 0x000000021a147836 */ /* 0x000fe20000000000 */
[----:B------:R-:W1:Y:S01]  /*1b470*/  LDC.64 R8, c[0x0][0x458] ;  /* 0x00011600ff087b82 */ /* 0x000e620000000a00 */
[----:B------:R-:W-:Y:S01]  /*1b480*/  ULOP3.LUT UR5, URZ, UR13, URZ, 0x33, !UPT ;  /* 0x0000000dff057292 */ /* 0x000fe2000f8e33ff */
[----:B------:R-:W-:Y:S01]  /*1b490*/  IMAD R25, R25, UR14, RZ ;  /* 0x0000000e19197c24 */ /* 0x000fe2000f8e02ff */
[----:B------:R-:W-:Y:S01]  /*1b4a0*/  UIMAD UR8, UR38, UR14, UR12 ;  /* 0x0000000e260872a4 */ /* 0x000fe2000f8e020c */
[----:B------:R-:W-:Y:S01]  /*1b4b0*/  VIMNMX R0, PT, PT, R19, R20, !PT ;  /* 0x0000001413007248 */ /* 0x000fe20007fe0100 */
[----:B------:R-:W-:Y:S01]  /*1b4c0*/  BSSY.RECONVERGENT B2, `(.L_x_2183) ;  /* 0x0000030000027945 */ /* 0x000fe20003800200 */
[----:B------:R-:W-:Y:S01]  /*1b4d0*/  CS2R R10, SRZ ;  /* 0x00000000000a7805 */ /* 0x000fe2000001ff00 */
[----:B------:R-:W-:Y:S01]  /*1b4e0*/  IMAD R28, R25, 0xe0, RZ ;  /* 0x000000e0191c7824 */ /* 0x000fe200078e02ff */
[----:B------:R-:W-:Y:S01]  /*1b4f0*/  IADD3 R21, PT, PT, -R17, UR5, R0 ;  /* 0x0000000511157c10 */ /* 0x000fe2000fffe100 */
[----:B------:R-:W-:-:S02]  /*1b500*/  IMAD.U32 R23, RZ, RZ, UR8 ;  /* 0x00000008ff177e24 */ /* 0x000fc4000f8e00ff */
[----:B------:R-:W-:Y:S01]  /*1b510*/  IMAD.MOV.U32 R0, RZ, RZ, R26 ;  /* 0x000000ffff007224 */ /* 0x000fe200078e001a */
[----:B------:R-:W-:Y:S01]  /*1b520*/  LOP3.LUT P0, RZ, R21, 0x2, RZ, 0xc0, !PT ;  /* 0x0000000215ff7812 */ /* 0x000fe2000780c0ff */
[----:B------:R-:W-:-:S04]  /*1b530*/  IMAD R23, R23, 0xe0, R16 ;  /* 0x000000e017177824 */ /* 0x000fc800078e0210 */
[----:B-1----:R-:W-:Y:S01]  /*1b540*/  IMAD.WIDE R22, R23, 0x4, R8 ;  /* 0x0000000417167825 */ /* 0x002fe200078e0208 */
[----:B------:R-:W-:-:S07]  /*1b550*/  CS2R R8, SRZ ;  /* 0x0000000000087805 */ /* 0x000fce000001ff00 */
[----:B------:R-:W-:Y:S05]  /*1b560*/  @P0 BRA `(.L_x_2184) ;  /* 0x0000000000940947 */ /* 0x000fea0003800000 */
[----:B------:R-:W1:Y:S01]  /*1b570*/  LDCU.64 UR8, c[0x0][0x3c8] ;  /* 0x00007900ff0877ac */ /* 0x000e620008000a00 */
[----:B------:R-:W-:-:S05]  /*1b580*/  IADD3 R0, P0, PT, R3, R26, RZ ;  /* 0x0000001a03007210 */ /* 0x000fca0007f1e0ff */
[----:B------:R-:W-:Y:S01]  /*1b590*/  IMAD.X R9, RZ, RZ, R2, P0 ;  /* 0x000000ffff097224 */ /* 0x000fe200000e0602 */
[----:B-1----:R-:W-:-:S04]  /*1b5a0*/  LEA R10, P0, R0, UR8, 0x2 ;  /* 0x00000008000a7c11 */ /* 0x002fc8000f8010ff */
[----:B------:R-:W-:Y:S02]  /*1b5b0*/  LEA.HI.X R11, R0, UR9, R9, 0x2, P0 ;  /* 0x00000009000b7c11 */ /* 0x000fe400080f1409 */
[----:B------:R1:W3:Y:S04]  /*1b5c0*/  LDS R0, [R27] ;  /* 0x000000001b007984 */ /* 0x0002e80000000800 */
[----:B------:R-:W2:Y:S01]  /*1b5d0*/  LDG.E R11, desc[UR36][R10.64] ;  /* 0x000000240a0b7981 */ /* 0x000ea2000c1e1900 */
[----:B------:R-:W-:Y:S01]  /*1b5e0*/  ISETP.NE.AND P0, PT, R44, RZ, PT ;  /* 0x000000ff2c00720c */ /* 0x000fe20003f05270 */
[----:B--2---:R-:W-:-:S04]  /*1b5f0*/  IMAD R9, R25, R11, R26 ;  /* 0x0000000b19097224 */ /* 0x004fc800078e021a */
[----:B------:R-:W-:-:S04]  /*1b600*/  IMAD R9, R9, 0xe0, RZ ;  /* 0x000000e009097824 */ /* 0x000fc800078e02ff */
[----:B------:R-:W-:-:S05]  /*1b610*/  IMAD.WIDE R8, R9, 0x4, R14 ;  /* 0x0000000409087825 */ /* 0x000fca00078e020e */
[----:B------:R1:W5:Y:S01]  /*1b620*/  LDG.E.128 R32, desc[UR36][R8.64] ;  /* 0x0000002408207981 */ /* 0x000362000c1e1d00 */
[----:B---3--:R-:W-:Y:S05]  /*1b630*/  @P0 BRA `(.L_x_2185) ;  /* 0x00000000004c0947 */ /* 0x008fea0003800000 */
[----:B------:R-:W-:Y:S01]  /*1b640*/  UISETP.NE.AND UP0, UPT, UR42, URZ, UPT ;  /* 0x000000ff2a00728c */ /* 0x000fe2000bf05270 */
[----:B-1----:R-:W1:Y:S05]  /*1b650*/  LDS.128 R8, [R18] ;  /* 0x0000000012087984 */ /* 0x002e6a0000000c00 */
[----:B------:R-:W-:-:S13]  /*1b660*/  PLOP3.LUT P0, PT, PT, PT, UP0, 0x80, 0x8 ;  /* 0x000000000008781c */ /* 0x000fda0003f0f008 */
[----:B------:R-:W2:Y:S01]  /*1b670*/  @P0 LDG.E.128 R36, desc[UR36][R22.64] ;  /* 0x0000002416240981 */ /* 0x000ea2000c1e1d00 */
[----:B------:R-:W-:Y:S02]  /*1b680*/  PLOP3.LUT P0, PT, PT, PT, UP0, 0x80, 0x8 ;  /* 0x000000000008781c */ /* 0x000fe40003f0f008 */
[----:B------:R-:W-:Y:S02]  /*1b690*/  PLOP3.LUT P1, PT, PT, PT, UP0, 0x80, 0x8 ;  /* 0x000000000008781c */ /* 0x000fe40003f2f008 */
[----:B------:R-:W-:Y:S02]  /*1b6a0*/  PLOP3.LUT P2, PT, PT, PT, UP0, 0x80, 0x8 ;  /* 0x000000000008781c */ /* 0x000fe40003f4f008 */
[----:B------:R-:W-:Y:S01]  /*1b6b0*/  PLOP3.LUT P3, PT, PT, PT, UP0, 0x80, 0x8 ;  /* 0x000000000008781c */ /* 0x000fe20003f6f008 */
[----:B-1---5:R-:W-:Y:S01]  /*1b6c0*/  FADD.FTZ R33, R33, R9 ;  /* 0x0000000921217221 */ /* 0x022fe20000010000 */
        /* <DEDUP_REMOVED lines=10> */
.L_x_2185:
[C---:B-12--5:R-:W-:Y:S01]  /*1b770*/  FFMA.FTZ R8, R0.reuse, R32, RZ ;  /* 0x0000002000087223 */ /* 0x066fe200000100ff */
[C---:B------:R-:W-:Y:S01]  /*1b780*/  FFMA.FTZ R9, R0.reuse, R33, RZ ;  /* 0x0000002100097223 */ /* 0x040fe200000100ff */
[C---:B------:R-:W-:Y:S01]  /*1b790*/  FFMA.FTZ R10, R0.reuse, R34, RZ ;  /* 0x00000022000a7223 */ /* 0x040fe200000100ff */
[----:B------:R-:W-:Y:S01]  /*1b7a0*/  FFMA.FTZ R11, R0, R35, RZ ;  /* 0x00000023000b7223 */ /* 0x000fe200000100ff */
[----:B------:R-:W-:-:S07]  /*1b7b0*/  IMAD.MOV.U32 R0, RZ, RZ, R20 ;  /* 0x000000ffff007224 */ /* 0x000fce00078e0014 */
.L_x_2184:
[----:B0---4-:R-:W-:Y:S05]  /*1b7c0*/  BSYNC.RECONVERGENT B2 ;  /* 0x0000000000027941 */ /* 0x011fea0003800200 */
.L_x_2183:
[----:B------:R-:W-:-:S13]  /*1b7d0*/  ISETP.GE.U32.AND P0, PT, R21, 0x2, PT ;  /* 0x000000021500780c */ /* 0x000fda0003f06070 */
[----:B------:R-:W-:Y:S05]  /*1b7e0*/  @!P0 BRA `(.L_x_2182) ;  /* 0x0000000400308947 */ /* 0x000fea0003800000 */
[----:B------:R-:W-:Y:S01]  /*1b7f0*/  USHF.L.U32 UR5, UR13, 0x2, URZ ;  /* 0x000000020d057899 */ /* 0x000fe200080006ff */
[----:B------:R-:W-:Y:S01]  /*1b800*/  ISETP.NE.AND P0, PT, R44, RZ, PT ;  /* 0x000000ff2c00720c */ /* 0x000fe20003f05270 */
[----:B------:R-:W-:-:S04]  /*1b810*/  IMAD R31, R0, 0xe0, RZ ;  /* 0x000000e0001f7824 */ /* 0x000fc800078e02ff */
[----:B------:R-:W-:-:S04]  /*1b820*/  LEA R20, R0, -UR5, 0x2 ;  /* 0x8000000500147c11 */ /* 0x000fc8000f8e10ff */
[----:B------:R-:W-:-:S07]  /*1b830*/  IADD3 R29, PT, PT, R20, 0x8, R45 ;  /* 0x00000008141d7810 */ /* 0x000fce0007ffe02d */
.L_x_2189:
[----:B------:R-:W-:-:S05]  /*1b840*/  IADD3 R20, P1, PT, R3, R0, RZ ;  /* 0x0000000003147210 */ /* 0x000fca0007f3e0ff */
        /* <DEDUP_REMOVED lines=9> */
[----:B------:R-:W-:Y:S01]  /*1b8e0*/  UISETP.NE.AND UP0, UPT, UR42, URZ, UPT ;  /* 0x000000ff2a00728c */ /* 0x000fe2000bf05270 */
[----:B------:R-:W1:Y:S05]  /*1b8f0*/  LDS.128 R36, [R18] ;  /* 0x0000000012247984 */ /* 0x000e6a0000000c00 */
[----:B------:R-:W-:-:S13]  /*1b900*/  PLOP3.LUT P0, PT, PT, PT, UP0, 0x80, 0x8 ;  /* 0x000000000008781c */ /* 0x000fda0003f0f008 */
[----:B------:R-:W3:Y:S01]  /*1b910*/  @P0 LDG.E.128 R40, desc[UR36][R22.64] ;  /* 0x0000002416280981 */ /* 0x000ee2000c1e1d00 */
        /* <DEDUP_REMOVED lines=9> */
[----:B---3--:R-:W-:Y:S02]  /*1b9b0*/  @P0 FMUL.FTZ R32, R32, R40 ;  /* 0x0000002820200220 */ /* 0x008fe40000410000 */
[----:B------:R-:W-:Y:S02]  /*1b9c0*/  @P1 FMUL.FTZ R33, R33, R41 ;  /* 0x0000002921211220 */ /* 0x000fe40000410000 */
[----:B------:R-:W-:Y:S02]  /*1b9d0*/  @P2 FMUL.FTZ R34, R34, R42 ;  /* 0x0000002a22222220 */ /* 0x000fe40000410000 */
[----:B------:R-:W-:-:S05]  /*1b9e0*/  @P3 FMUL.FTZ R35, R35, R43 ;  /* 0x0000002b23233220 */ /* 0x000fca0000410000 */
[----:B------:R1:W-:Y:S02]  /*1b9f0*/  STG.E.128 desc[UR36][R20.64], R32 ;  /* 0x0000002014007986 */ /* 0x0003e4000c101d24 */
.L_x_2187:
[----:B------:R-:W-:Y:S05]  /*1ba00*/  BSYNC.RECONVERGENT B2 ;  /* 0x0000000000027941 */ /* 0x000fea0003800200 */
.L_x_2186:
[----:B------:R-:W0:Y:S04]  /*1ba10*/  LDG.E R24, desc[UR36][R24.64+0x8] ;  /* 0x0000082418187981 */ /* 0x000e28000c1e1900 */
[----:B------:R-:W2:Y:S01]  /*1ba20*/  LDS R37, [R29+-0x8] ;  /* 0xfffff8001d257984 */ /* 0x000ea20000000800 */
[----:B------:R-:W-:Y:S02]  /*1ba30*/  IMAD.U32 R44, RZ, RZ, UR15 ;  /* 0x0000000fff2c7e24 */ /* 0x000fe4000f8e00ff */
[----:B01----:R-:W-:-:S04]  /*1ba40*/  IMAD R20, R28, R24, R31 ;  /* 0x000000181c147224 */ /* 0x003fc800078e021f */
[----:B------:R-:W-:-:S04]  /*1ba50*/  VIADD R21, R20, 0x1c0 ;  /* 0x000001c014157836 */ /* 0x000fc80000000000 */
[----:B------:R-:W-:-:S05]  /*1ba60*/  IMAD.WIDE R20, R21, 0x4, R14 ;  /* 0x0000000415147825 */ /* 0x000fca00078e020e */
[----:B------:R0:W5:Y:S01]  /*1ba70*/  LDG.E.128 R40, desc[UR36][R20.64] ;  /* 0x0000002414287981 */ /* 0x000162000c1e1d00 */
[----:B------:R-:W-:Y:S01]  /*1ba80*/  ISETP.NE.AND P0, PT, R44, RZ, PT ;  /* 0x000000ff2c00720c */ /* 0x000fe20003f05270 */
[C---:B--2--5:R-:W-:Y:S01]  /*1ba90*/  FFMA.FTZ R30, R37.reuse, R33, R9 ;  /* 0x00000021251e7223 */ /* 0x064fe20000010009 */
[C---:B------:R-:W-:Y:S01]  /*1baa0*/  FFMA.FTZ R32, R37.reuse, R32, R8 ;  /* 0x0000002025207223 */ /* 0x040fe20000010008 */
[C---:B------:R-:W-:Y:S01]  /*1bab0*/  FFMA.FTZ R33, R37.reuse, R34, R10 ;  /* 0x0000002225217223 */ /* 0x040fe2000001000a */
[----:B------:R-:W-:-:S09]  /*1bac0*/  FFMA.FTZ R24, R37, R35, R11 ;  /* 0x0000002325187223 */ /* 0x000fd2000001000b */
[----:B0-----:R-:W-:Y:S05]  /*1bad0*/  @P0 BRA `(.L_x_2188) ;  /* 0x00000000004c0947 */ /* 0x001fea0003800000 */
[----:B------:R-:W-:Y:S01]  /*1bae0*/  UISETP.NE.AND UP0, UPT, UR42, URZ, UPT ;  /* 0x000000ff2a00728c */ /* 0x000fe2000bf05270 */
[----:B------:R-:W0:Y:S05]  /*1baf0*/  LDS.128 R36, [R18] ;  /* 0x0000000012247984 */ /* 0x000e2a0000000c00 */
[----:B------:R-:W-:-:S13]  /*1bb00*/  PLOP3.LUT P1, PT, PT, PT, UP0, 0x80, 0x8 ;  /* 0x000000000008781c */ /* 0x000fda0003f2f008 */
[----:B------:R-:W2:Y:S01]  /*1bb10*/  @P1 LDG.E.128 R8, desc[UR36][R22.64] ;  /* 0x0000002416081981 */ /* 0x000ea2000c1e1d00 */
[----:B------:R-:W-:Y:S01]  /*1bb20*/  PLOP3.LUT P1, PT, PT, PT, UP0, 0x80, 0x8 ;  /* 0x000000000008781c */ /* 0x000fe20003f2f008 */
[----:B------:R-:W-:Y:S01]  /*1bb30*/  VIADD R21, R31, 0x1c0 ;  /* 0x000001c01f157836 */ /* 0x000fe20000000000 */
[----:B------:R-:W-:Y:S02]  /*1bb40*/  PLOP3.LUT P2, PT, PT, PT, UP0, 0x80, 0x8 ;  /* 0x000000000008781c */ /* 0x000fe40003f4f008 */
[----:B------:R-:W-:Y:S02]  /*1bb50*/  PLOP3.LUT P3, PT, PT, PT, UP0, 0x80, 0x8 ;  /* 0x000000000008781c */ /* 0x000fe40003f6f008 */
[----:B------:R-:W-:Y:S01]  /*1bb60*/  PLOP3.LUT P4, PT, PT, PT, UP0, 0x80, 0x8 ;  /* 0x000000000008781c */ /* 0x000fe20003f8f008 */
[----:B0-----:R-:W-:Y:S01]  /*1bb70*/  FADD.FTZ R40, R36, R40 ;  /* 0x0000002824287221 */ /* 0x001fe20000010000 */
        /* <DEDUP_REMOVED lines=9> */
.L_x_2188:
        /* <DEDUP_REMOVED lines=10> */
.L_x_2182:
[----:B0---4-:R-:W-:Y:S05]  /*1bcb0*/  BSYNC.RECONVERGENT B1 ;  /* 0x0000000000017941 */ /* 0x011fea0003800200 */
.L_x_2181:
[----:B------:R-:W-:Y:S01]  /*1bcc0*/  ISETP.GE.AND P0, PT, R26, UR44, PT ;  /* 0x0000002c1a007c0c */ /* 0x000fe2000bf06270 */
[----:B------:R-:W-:-:S12]  /*1bcd0*/  BSSY.RECONVERGENT B1, `(.L_x_2190) ;  /* 0x00000df000017945 */ /* 0x000fd80003800200 */
[----:B------:R-:W-:Y:S05]  /*1bce0*/  @P0 BRA `(.L_x_2191) ;  /* 0x0000000c00740947 */ /* 0x000fea0003800000 */
[----:B------:R-:W0:Y:S01]  /*1bcf0*/  LDCU UR5, c[0x0][0x3f8] ;  /* 0x00007f00ff0577ac */ /* 0x000e220008000800 */
[----:B------:R-:W-:Y:S01]  /*1bd00*/  VIADD R32, R26, 0x2 ;  /* 0x000000021a207836 */ /* 0x000fe20000000000 */
[----:B------:R-:W1:Y:S01]  /*1bd10*/  LDC R23, c[0x0][0x3f4] ;  /* 0x0000fd00ff177b82 */ /* 0x000e620000000800 */
[----:B------:R-:W-:Y:S01]  /*1bd20*/  BSSY.RECONVERGENT B2, `(.L_x_2192) ;  /* 0x000004d000027945 */ /* 0x000fe20003800200 */
[----:B------:R-:W-:Y:S01]  /*1bd30*/  ULOP3.LUT UR9, URZ, UR13, URZ, 0x33, !UPT ;  /* 0x0000000dff097292 */ /* 0x000fe2000f8e33ff */
[----:B------:R-:W-:Y:S01]  /*1bd40*/  IMAD.MOV.U32 R19, RZ, RZ, R26 ;  /* 0x000000ffff137224 */ /* 0x000fe200078e001a */
[----:B------:R-:W-:-:S04]  /*1bd50*/  VIMNMX R0, PT, PT, R32, UR44, !PT ;  /* 0x0000002c20007c48 */ /* 0x000fc8000ffe0100 */
        /* <DEDUP_REMOVED lines=8> */
[----:B------:R-:W-:Y:S06]  /*1bde0*/  @P0 BRA `(.L_x_2193) ;  /* 0x0000000400000947 */ /* 0x000fec0003800000 */
[----:B------:R-:W-:Y:S01]  /*1bdf0*/  ISETP.GE.AND P0, PT, R26, R23, PT ;  /* 0x000000171a00720c */ /* 0x000fe20003f06270 */
[----:B------:R-:W-:-:S12]  /*1be00*/  IMAD.MOV.U32 R19, RZ, RZ, R32 ;  /* 0x000000ffff137224 */ /* 0x000fd800078e0020 */
[----:B------:R-:W-:Y:S05]  /*1be10*/  @!P0 BRA `(.L_x_2193) ;  /* 0x0000000000f48947 */ /* 0x000fea0003800000 */
[----:B------:R-:W-:Y:S01]  /*1be20*/  IABS R22, R23 ;  /* 0x0000001700167213 */ /* 0x000fe20000000000 */
[----:B------:R-:W-:Y:S01]  /*1be30*/  IMAD.MOV.U32 R20, RZ, RZ, RZ ;  /* 0x000000ffff147224 */ /* 0x000fe200078e00ff */
[----:B------:R-:W-:Y:S01]  /*1be40*/  IABS R29, R26 ;  /* 0x0000001a001d7213 */ /* 0x000fe20000000000 */
[----:B------:R-:W0:Y:S01]  /*1be50*/  LDCU.64 UR8, c[0x0][0x3c8] ;  /* 0x00007900ff0877ac */ /* 0x000e220008000a00 */
[----:B------:R-:W1:Y:S01]  /*1be60*/  I2F.RP R28, R22 ;  /* 0x00000016001c7306 */ /* 0x000e620000209400 */
[----:B------:R-:W-:Y:S01]  /*1be70*/  ISETP.GE.AND P1, PT, R26, RZ, PT ;  /* 0x000000ff1a00720c */ /* 0x000fe20003f26270 */
[----:B------:R-:W3:Y:S01]  /*1be80*/  LDS R27, [R27] ;  /* 0x000000001b1b7984 */ /* 0x000ee20000000800 */
[----:B------:R-:W-:-:S05]  /*1be90*/  ISETP.NE.AND P2, PT, R23, RZ, PT ;  /* 0x000000ff1700720c */ /* 0x000fca0003f45270 */
[----:B-1----:R-:W1:Y:S02]  /*1bea0*/  MUFU.RCP R28, R28 ;  /* 0x0000001c001c7308 */ /* 0x002e640000001000 */
[----:B-1----:R-:W-:-:S06]  /*1beb0*/  VIADD R21, R28, 0xffffffe ;  /* 0x0ffffffe1c157836 */ /* 0x002fcc0000000000 */
[----:B------:R-:W1:Y:S02]  /*1bec0*/  F2I.FTZ.U32.TRUNC.NTZ R21, R21 ;  /* 0x0000001500157305 */ /* 0x000e64000021f000 */
[----:B-1----:R-:W-:-:S04]  /*1bed0*/  IMAD.MOV R19, RZ, RZ, -R21 ;  /* 0x000000ffff137224 */ /* 0x002fc800078e0a15 */
[----:B------:R-:W-:-:S04]  /*1bee0*/  IMAD R19, R19, R22, RZ ;  /* 0x0000001613137224 */ /* 0x000fc800078e02ff */
        /* <DEDUP_REMOVED lines=8> */
[----:B------:R-:W-:-:S04]  /*1bf70*/  @!P0 IMAD.IADD R19, R19, 0x1, -R22 ;  /* 0x0000000113138824 */ /* 0x000fc800078e0a16 */
[----:B------:R-:W-:Y:S01]  /*1bf80*/  @!P1 IMAD.MOV R19, RZ, RZ, -R19 ;  /* 0x000000ffff139224 */ /* 0x000fe200078e0a13 */
[----:B------:R-:W-:-:S04]  /*1bf90*/  @!P2 LOP3.LUT R19, RZ, R23, RZ, 0x33, !PT ;  /* 0x00000017ff13a212 */ /* 0x000fc800078e33ff */
[----:B------:R-:W-:-:S05]  /*1bfa0*/  IADD3 R20, P0, PT, R3, R19, RZ ;  /* 0x0000001303147210 */ /* 0x000fca0007f1e0ff */
[----:B------:R-:W-:Y:S01]  /*1bfb0*/  IMAD.X R21, RZ, RZ, R2, P0 ;  /* 0x000000ffff157224 */ /* 0x000fe200000e0602 */
[----:B0-----:R-:W-:-:S04]  /*1bfc0*/  LEA R22, P0, R20, UR8, 0x2 ;  /* 0x0000000814167c11 */ /* 0x001fc8000f8010ff */
[----:B------:R-:W-:-:S05]  /*1bfd0*/  LEA.HI.X R23, R20, UR9, R21, 0x2, P0 ;  /* 0x0000000914177c11 */ /* 0x000fca00080f1415 */
[----:B------:R-:W4:Y:S01]  /*1bfe0*/  LDG.E R22, desc[UR36][R22.64] ;  /* 0x0000002416167981 */ /* 0x000f22000c1e1900 */
[----:B------:R-:W-:Y:S01]  /*1bff0*/  ISETP.NE.AND P0, PT, R44, RZ, PT ;  /* 0x000000ff2c00720c */ /* 0x000fe20003f05270 */
[----:B----4-:R-:W-:-:S04]  /*1c000*/  IMAD R19, R36, R22, R19 ;  /* 0x0000001624137224 */ /* 0x010fc800078e0213 */
[----:B------:R-:W-:-:S04]  /*1c010*/  IMAD R19, R19, 0xe0, RZ ;  /* 0x000000e013137824 */ /* 0x000fc800078e02ff */
[----:B------:R-:W-:-:S05]  /*1c020*/  IMAD.WIDE R20, R19, 0x4, R14 ;  /* 0x0000000413147825 */ /* 0x000fca00078e020e */
[----:B--2---:R0:W5:Y:S01]  /*1c030*/  LDG.E.128 R28, desc[UR36][R20.64] ;  /* 0x00000024141c7981 */ /* 0x004162000c1e1d00 */
[----:B------:R-:W-:Y:S04]  /*1c040*/  BSSY.RECONVERGENT B3, `(.L_x_2194) ;  /* 0x0000015000037945 */ /* 0x000fe80003800200 */
[----:B---3--:R-:W-:Y:S05]  /*1c050*/  @P0 BRA `(.L_x_2195) ;  /* 0x00000000004c0947 */ /* 0x008fea0003800000 */
[----:B------:R-:W-:Y:S01]  /*1c060*/  UISETP.NE.AND UP0, UPT, UR42, URZ, UPT ;  /* 0x000000ff2a00728c */ /* 0x000fe2000bf05270 */
[----:B------:R-:W1:Y:S05]  /*1c070*/  LDS.128 R40, [R18] ;  /* 0x0000000012287984 */ /* 0x000e6a0000000c00 */
[----:B------:R-:W-:-:S13]  /*1c080*/  PLOP3.LUT P0, PT, PT, PT, UP0, 0x80, 0x8 ;  /* 0x000000000008781c */ /* 0x000fda0003f0f008 */
[----:B0-----:R-:W2:Y:S01]  /*1c090*/  @P0 LDG.E.128 R20, desc[UR36][R24.64] ;  /* 0x0000002418140981 */ /* 0x001ea2000c1e1d00 */
[----:B------:R-:W-:Y:S01]  /*1c0a0*/  PLOP3.LUT P0, PT, PT, PT, UP0, 0x80, 0x8 ;  /* 0x000000000008781c */ /* 0x000fe20003f0f008 */
[----:B------:R-:W-:Y:S01]  /*1c0b0*/  IMAD R19, R26, 0xe0, RZ ;  /* 0x000000e01a137824 */ /* 0x000fe200078e02ff */
        /* <DEDUP_REMOVED lines=13> */
.L_x_2195:
[----:B------:R-:W-:Y:S05]  /*1c190*/  BSYNC.RECONVERGENT B3 ;  /* 0x0000000000037941 */ /* 0x000fea0003800200 */
.L_x_2194:
[C---:B-----5:R-:W-:Y:S01]  /*1c1a0*/  FFMA.FTZ R8, R27.reuse, R28, R8 ;  /* 0x0000001c1b087223 */ /* 0x060fe20000010008 */
[C---:B------:R-:W-:Y:S01]  /*1c1b0*/  FFMA.FTZ R9, R27.reuse, R29, R9 ;  /* 0x0000001d1b097223 */ /* 0x040fe20000010009 */
[C---:B------:R-:W-:Y:S01]  /*1c1c0*/  FFMA.FTZ R10, R27.reuse, R30, R10 ;  /* 0x0000001e1b0a7223 */ /* 0x040fe2000001000a */
[----:B------:R-:W-:Y:S01]  /*1c1d0*/  FFMA.FTZ R11, R27, R31, R11 ;  /* 0x0000001f1b0b7223 */ /* 0x000fe2000001000b */
[----:B------:R-:W-:-:S07]  /*1c1e0*/  IMAD.MOV.U32 R19, RZ, RZ, R32 ;  /* 0x000000ffff137224 */ /* 0x000fce00078e0020 */
.L_x_2193:
[----:B------:R-:W-:Y:S05]  /*1c1f0*/  BSYNC.RECONVERGENT B2 ;  /* 0x0000000000027941 */ /* 0x000fea0003800200 */
.L_x_2192:
[----:B------:R-:W-:-:S13]  /*1c200*/  ISETP.GE.U32.AND P0, PT, R0, 0x2, PT ;  /* 0x000000020000780c */ /* 0x000fda0003f06070 */
[----:B------:R-:W-:Y:S05]  /*1c210*/  @!P0 BRA `(.L_x_2191) ;  /* 0x0000000800288947 */ /* 0x000fea0003800000 */
[----:B------:R-:W-:Y:S01]  /*1c220*/  USHF.L.U32 UR5, UR13, 0x2, URZ ;  /* 0x000000020d057899 */ /* 0x000fe200080006ff */
[----:B------:R-:W-:-:S05]  /*1c230*/  VIADD R26, R19, 0x2 ;  /* 0x00000002131a7836 */ /* 0x000fca0000000000 */
[C---:B------:R-:W-:Y:S01]  /*1c240*/  LEA R0, R19.reuse, -UR5, 0x2 ;  /* 0x8000000513007c11 */ /* 0x040fe2000f8e10ff */
[----:B------:R-:W-:-:S03]  /*1c250*/  IMAD R19, R19, 0xe0, RZ ;  /* 0x000000e013137824 */ /* 0x000fc600078e02ff */
[----:B------:R-:W-:-:S07]  /*1c260*/  IADD3 R0, PT, PT, R0, 0x8, R45 ;  /* 0x0000000800007810 */ /* 0x000fce0007ffe02d */
.L_x_2202:
[----:B------:R-:W3:Y:S01]  /*1c270*/  LDC R37, c[0x0][0x3f4] ;  /* 0x0000fd00ff257b82 */ /* 0x000ee20000000800 */
[----:B------:R-:W-:Y:S01]  /*1c280*/  VIADD R22, R26, 0xfffffffe ;  /* 0xfffffffe1a167836 */ /* 0x000fe20000000000 */
[----:B------:R-:W-:Y:S04]  /*1c290*/  BSSY.RECONVERGENT B2, `(.L_x_2196) ;  /* 0x000003d000027945 */ /* 0x000fe80003800200 */
[----:B---3--:R-:W-:-:S13]  /*1c2a0*/  ISETP.GE.AND P0, PT, R22, R37, PT ;  /* 0x000000251600720c */ /* 0x008fda0003f06270 */
[----:B------:R-:W-:Y:S05]  /*1c2b0*/  @!P0 BRA `(.L_x_2197) ;  /* 0x0000000000e88947 */ /* 0x000fea0003800000 */
[----:B------:R-:W-:Y:S01]  /*1c2c0*/  IABS R23, R37 ;  /* 0x0000002500177213 */ /* 0x000fe20000000000 */
[----:B------:R-:W3:Y:S01]  /*1c2d0*/  LDCU.64 UR8, c[0x0][0x3c8] ;  /* 0x00007900ff0877ac */ /* 0x000ee20008000a00 */
[----:B-12---:R-:W-:Y:S02]  /*1c2e0*/  IABS R30, R22 ;  /* 0x00000016001e7213 */ /* 0x006fe40000000000 */
[----:B------:R-:W1:Y:S01]  /*1c2f0*/  I2F.RP R27, R23 ;  /* 0x00000017001b7306 */ /* 0x000e620000209400 */
[----:B------:R-:W-:Y:S01]  /*1c300*/  ISETP.GE.AND P1, PT, R22, RZ, PT ;  /* 0x000000ff1600720c */ /* 0x000fe20003f26270 */
[----:B------:R-:W2:Y:S01]  /*1c310*/  LDCU UR5, c[0x0][0x40c] ;  /* 0x00008180ff0577ac */ /* 0x000ea20008000800 */
[----:B------:R-:W-:-:S05]  /*1c320*/  ISETP.NE.AND P2, PT, R37, RZ, PT ;  /* 0x000000ff2500720c */ /* 0x000fca0003f45270 */
[----:B-1----:R-:W1:Y:S02]  /*1c330*/  MUFU.RCP R27, R27 ;  /* 0x0000001b001b7308 */ /* 0x002e640000001000 */
[----:B-1----:R-:W-:Y:S02]  /*1c340*/  VIADD R28, R27, 0xffffffe ;  /* 0x0ffffffe1b1c7836 */ /* 0x002fe40000000000 */
[----:B------:R1:W4:Y:S04]  /*1c350*/  LDS R27, [R0+-0x8] ;  /* 0xfffff800001b7984 */ /* 0x0003280000000800 */
[----:B0-----:R-:W0:Y:S02]  /*1c360*/  F2I.FTZ.U32.TRUNC.NTZ R21, R28 ;  /* 0x0000001c00157305 */ /* 0x001e24000021f000 */
[----:B0-----:R-:W-:-:S04]  /*1c370*/  IMAD.MOV R20, RZ, RZ, -R21 ;  /* 0x000000ffff147224 */ /* 0x001fc800078e0a15 */
[----:B------:R-:W-:Y:S02]  /*1c380*/  IMAD R29, R20, R23, RZ ;  /* 0x00000017141d7224 */ /* 0x000fe400078e02ff */
[----:B------:R-:W-:-:S04]  /*1c390*/  IMAD.MOV.U32 R20, RZ, RZ, RZ ;  /* 0x000000ffff147224 */ /* 0x000fc800078e00ff */
        /* <DEDUP_REMOVED lines=13> */
[----:B---3--:R-:W-:-:S04]  /*1c470*/  LEA R22, P0, R21, UR8, 0x2 ;  /* 0x0000000815167c11 */ /* 0x008fc8000f8010ff */
[----:B------:R-:W-:-:S06]  /*1c480*/  LEA.HI.X R23, R21, UR9, R28, 0x2, P0 ;  /* 0x0000000915177c11 */ /* 0x000fcc00080f141c */
[----:B------:R-:W3:Y:S01]  /*1c490*/  LDG.E R23, desc[UR36][R22.64] ;  /* 0x0000002416177981 */ /* 0x000ee2000c1e1900 */
[----:B--2---:R-:W-:Y:S01]  /*1c4a0*/  UISETP.NE.AND UP0, UPT, UR5, URZ, UPT ;  /* 0x000000ff0500728c */ /* 0x004fe2000bf05270 */
[----:B---3--:R-:W-:-:S04]  /*1c4b0*/  IMAD R20, R36, R23, R20 ;  /* 0x0000001724147224 */ /* 0x008fc800078e0214 */
[----:B------:R-:W-:-:S04]  /*1c4c0*/  IMAD R21, R20, 0xe0, RZ ;  /* 0x000000e014157824 */ /* 0x000fc800078e02ff */
[----:B------:R-:W-:-:S05]  /*1c4d0*/  IMAD.WIDE R20, R21, 0x4, R14 ;  /* 0x0000000415147825 */ /* 0x000fca00078e020e */
[----:B------:R1:W5:Y:S01]  /*1c4e0*/  LDG.E.128 R28, desc[UR36][R20.64] ;  /* 0x00000024141c7981 */ /* 0x000362000c1e1d00 */
[----:B----4-:R-:W-:Y:S05]  /*1c4f0*/  BRA.U UP0, `(.L_x_2198) ;  /* 0x0000000100487547 */ /* 0x010fea000b800000 */
[----:B------:R-:W-:Y:S01]  /*1c500*/  UISETP.NE.AND UP0, UPT, UR42, URZ, UPT ;  /* 0x000000ff2a00728c */ /* 0x000fe2000bf05270 */
[----:B-1----:R-:W0:Y:S05]  /*1c510*/  LDS.128 R20, [R18] ;  /* 0x0000000012147984 */ /* 0x002e2a0000000c00 */
[----:B------:R-:W-:-:S13]  /*1c520*/  PLOP3.LUT P0, PT, PT, PT, UP0, 0x80, 0x8 ;  /* 0x000000000008781c */ /* 0x000fda0003f0f008 */
[----:B------:R-:W2:Y:S01]  /*1c530*/  @P0 LDG.E.128 R32, desc[UR36][R24.64] ;  /* 0x0000002418200981 */ /* 0x000ea2000c1e1d00 */
[----:B------:R-:W-:Y:S02]  /*1c540*/  PLOP3.LUT P0, PT, PT, PT, UP0, 0x80, 0x8 ;  /* 0x000000000008781c */ /* 0x000fe40003f0f008 */
[----:B------:R-:W-:Y:S02]  /*1c550*/  PLOP3.LUT P1, PT, PT, PT, UP0, 0x80, 0x8 ;  /* 0x000000000008781c */ /* 0x000fe40003f2f008 */
[----:B------:R-:W-:Y:S02]  /*1c560*/  PLOP3.LUT P2, PT, PT, PT, UP0, 0x80, 0x8 ;  /* 0x000000000008781c */ /* 0x000fe40003f4f008 */
[----:B------:R-:W-:Y:S01]  /*1c570*/  PLOP3.LUT P3, PT, PT, PT, UP0, 0x80, 0x8 ;  /* 0x000000000008781c */ /* 0x000fe20003f6f008 */
[----:B0----5:R-:W-:Y:S01]  /*1c580*/  FADD.FTZ R28, R28, R20 ;  /* 0x000000141c1c7221 */ /* 0x021fe20000010000 */
        /* <DEDUP_REMOVED lines=9> */
.L_x_2198:
[C---:B-----5:R-:W-:Y:S01]  /*1c620*/  FFMA.FTZ R8, R27.reuse, R28, R8 ;  /* 0x0000001c1b087223 */ /* 0x060fe20000010008 */
[C---:B------:R-:W-:Y:S01]  /*1c630*/  FFMA.FTZ R9, R27.reuse, R29, R9 ;  /* 0x0000001d1b097223 */ /* 0x040fe20000010009 */
[C---:B------:R-:W-:Y:S01]  /*1c640*/  FFMA.FTZ R10, R27.reuse, R30, R10 ;  /* 0x0000001e1b0a7223 */ /* 0x040fe2000001000a */
[----:B------:R-:W-:-:S07]  /*1c650*/  FFMA.FTZ R11, R27, R31, R11 ;  /* 0x0000001f1b0b7223 */ /* 0x000fce000001000b */
.L_x_2197:
[----:B------:R-:W-:Y:S05]  /*1c660*/  BSYNC.RECONVERGENT B2 ;  /* 0x0000000000027941 */ /* 0x000fea0003800200 */
.L_x_2196:
[----:B------:R-:W-:Y:S01]  /*1c670*/  ISETP.GE.AND P0, PT, R26, R37, PT ;  /* 0x000000251a00720c */ /* 0x000fe20003f06270 */
[----:B------:R-:W-:-:S12]  /*1c680*/  BSSY.RECONVERGENT B2, `(.L_x_2199) ;  /* 0x000003d000027945 */ /* 0x000fd80003800200 */
[----:B------:R-:W-:Y:S05]  /*1c690*/  @!P0 BRA `(.L_x_2200) ;  /* 0x0000000000ec8947 */ /* 0x000fea0003800000 */
[----:B------:R-:W-:Y:S01]  /*1c6a0*/  IABS R23, R37 ;  /* 0x0000002500177213 */ /* 0x000fe20000000000 */
[----:B------:R-:W3:Y:S01]  /*1c6b0*/  LDCU.64 UR8, c[0x0][0x3c8] ;  /* 0x00007900ff0877ac */ /* 0x000ee20008000a00 */
[----:B01----:R-:W-:Y:S01]  /*1c6c0*/  IABS R28, R26 ;  /* 0x0000001a001c7213 */ /* 0x003fe20000000000 */
[----:B------:R0:W1:Y:S01]  /*1c6d0*/  LDS R33, [R0] ;  /* 0x0000000000217984 */ /* 0x0000620000000800 */
[----:B------:R-:W4:Y:S01]  /*1c6e0*/  I2F.RP R22, R23 ;  /* 0x0000001700167306 */ /* 0x000f220000209400 */
[----:B------:R-:W-:Y:S01]  /*1c6f0*/  ISETP.GE.AND P1, PT, R26, RZ, PT ;  /* 0x000000ff1a00720c */ /* 0x000fe20003f26270 */
[----:B------:R-:W2:Y:S01]  /*1c700*/  LDCU UR5, c[0x0][0x40c] ;  /* 0x00008180ff0577ac */ /* 0x000ea20008000800 */
[----:B------:R-:W-:-:S05]  /*1c710*/  ISETP.NE.AND P2, PT, R37, RZ, PT ;  /* 0x000000ff2500720c */ /* 0x000fca0003f45270 */
[----:B----4-:R-:W4:Y:S02]  /*1c720*/  MUFU.RCP R22, R22 ;  /* 0x0000001600167308 */ /* 0x010f240000001000 */
[----:B----4-:R-:W-:-:S06]  /*1c730*/  VIADD R27, R22, 0xffffffe ;  /* 0x0ffffffe161b7836 */ /* 0x010fcc0000000000 */
[----:B------:R-:W4:Y:S02]  /*1c740*/  F2I.FTZ.U32.TRUNC.NTZ R21, R27 ;  /* 0x0000001b00157305 */ /* 0x000f24000021f000 */
[----:B----4-:R-:W-:-:S04]  /*1c750*/  IMAD.MOV R20, RZ, RZ, -R21 ;  /* 0x000000ffff147224 */ /* 0x010fc800078e0a15 */
        /* <DEDUP_REMOVED lines=23> */
[----:B-1----:R-:W-:Y:S05]  /*1c8d0*/  BRA.U UP0, `(.L_x_2201) ;  /* 0x00000001004c7547 */ /* 0x002fea000b800000 */
[----:B------:R-:W-:Y:S01]  /*1c8e0*/  UISETP.NE.AND UP0, UPT, UR42, URZ, UPT ;  /* 0x000000ff2a00728c */ /* 0x000fe2000bf05270 */
[----:B------:R-:W1:Y:S05]  /*1c8f0*/  LDS.128 R40, [R18] ;  /* 0x0000000012287984 */ /* 0x000e6a0000000c00 */
[----:B------:R-:W-:-:S13]  /*1c900*/  PLOP3.LUT P0, PT, PT, PT, UP0, 0x80, 0x8 ;  /* 0x000000000008781c */ /* 0x000fda0003f0f008 */
[----:B0-----:R-:W2:Y:S01]  /*1c910*/  @P0 LDG.E.128 R20, desc[UR36][R24.64] ;  /* 0x0000002418140981 */ /* 0x001ea2000c1e1d00 */
[----:B------:R-:W-:Y:S01]  /*1c920*/  PLOP3.LUT P0, PT, PT, PT, UP0, 0x80, 0x8 ;  /* 0x000000000008781c */ /* 0x000fe20003f0f008 */
[----:B------:R-:W-:Y:S01]  /*1c930*/  VIADD R27, R19, 0x1c0 ;  /* 0x000001c0131b7836 */ /* 0x000fe20000000000 */
        /* <DEDUP_REMOVED lines=13> */
.L_x_2201:
[C---:B-----5:R-:W-:Y:S01]  /*1ca10*/  FFMA.FTZ R8, R33.reuse, R28, R8 ;  /* 0x0000001c21087223 */ /* 0x060fe20000010008 */
[C---:B------:R-:W-:Y:S01]  /*1ca20*/  FFMA.FTZ R9, R33.reuse, R29, R9 ;  /* 0x0000001d21097223 */ /* 0x040fe20000010009 */
[C---:B------:R-:W-:Y:S01]  /*1ca30*/  FFMA.FTZ R10, R33.reuse, R30, R10 ;  /* 0x0000001e210a7223 */ /* 0x040fe2000001000a */
[----:B------:R-:W-:-:S07]  /*1ca40*/  FFMA.FTZ R11, R33, R31, R11 ;  /* 0x0000001f210b7223 */ /* 0x000fce000001000b */
.L_x_2200:
[----:B------:R-:W-:Y:S05]  /*1ca50*/  BSYNC.RECONVERGENT B2 ;  /* 0x0000000000027941 */ /* 0x000fea0003800200 */
.L_x_2199:
[C---:B01----:R-:W-:Y:S02]  /*1ca60*/  VIADD R20, R26.reuse, 0x2 ;  /* 0x000000021a147836 */ /* 0x043fe40000000000 */
[----:B------:R-:W-:Y:S02]  /*1ca70*/  VIADD R26, R26, 0x4 ;  /* 0x000000041a1a7836 */ /* 0x000fe40000000000 */
[----:B------:R-:W-:Y:S01]  /*1ca80*/  VIADD R19, R19, 0x380 ;  /* 0x0000038013137836 */ /* 0x000fe20000000000 */
[----:B------:R-:W-:Y:S01]  /*1ca90*/  ISETP.GE.AND P0, PT, R20, UR44, PT ;  /* 0x0000002c14007c0c */ /* 0x000fe2000bf06270 */
[----:B------:R-:W-:-:S12]  /*1caa0*/  VIADD R0, R0, 0x10 ;  /* 0x0000001000007836 */ /* 0x000fd80000000000 */
[----:B------:R-:W-:Y:S05]  /*1cab0*/  @!P0 BRA `(.L_x_2202) ;  /* 0xfffffff400ec8947 */ /* 0x000fea000383ffff */
.L_x_2191:
[----:B------:R-:W-:Y:S05]  /*1cac0*/  BSYNC.RECONVERGENT B1 ;  /* 0x0000000000017941 */ /* 0x000fea0003800200 */
.L_x_2190:
[----:B------:R-:W-:-:S13]  /*1cad0*/  ISETP.NE.AND P0, PT, R17, UR4, PT ;  /* 0x0000000411007c0c */ /* 0x000fda000bf05270 */
[----:B------:R-:W-:Y:S05]  /*1cae0*/  @P0 BRA `(.L_x_2180) ;  /* 0x0000000000b00947 */ /* 0x000fea0003800000 */
[----:B------:R-:W-:Y:S02]  /*1caf0*/  UMOV UR5, 0xe0 ;  /* 0x000000e000057882 */ /* 0x000fe40000000000 */
[----:B------:R-:W-:-:S06]  /*1cb00*/  UIMAD UR5, UR43, UR5, -0xe0 ;  /* 0xffffff202b0574a4 */ /* 0x000fcc000f8e0205 */
[----:B------:R-:W-:-:S04]  /*1cb10*/  IMAD.U32 R3, RZ, RZ, UR5 ;  /* 0x00000005ff037e24 */ /* 0x000fc8000f8e00ff */
[----:B------:R-:W-:-:S05]  /*1cb20*/  IMAD.WIDE R2, R3, 0x4, R12 ;  /* 0x0000000403027825 */ /* 0x000fca00078e020c */
        /* <DEDUP_REMOVED lines=8> */
[----:B------:R-:W3:Y:S02]  /*1cbb0*/  LDCU UR5, c[0x0][0x40c] ;  /* 0x00008180ff0577ac */ /* 0x000ee40008000800 */
[----:B---3--:R-:W-:-:S09]  /*1cbc0*/  UISETP.NE.AND UP0, UPT, UR5, URZ, UPT ;  /* 0x000000ff0500728c */ /* 0x008fd2000bf05270 */
[----:B0-----:R-:W-:Y:S05]  /*1cbd0*/  BRA.U UP0, `(.L_x_2203) ;  /* 0x0000000100647547 */ /* 0x001fea000b800000 */
[----:B------:R-:W0:Y:S02]  /*1cbe0*/  LDCU.64 UR8, c[0x0][0x460] ;  /* 0x00008c00ff0877ac */ /* 0x000e240008000a00 */
[----:B0-----:R-:W-:-:S04]  /*1cbf0*/  UISETP.NE.U32.AND UP0, UPT, UR8, URZ, UPT ;  /* 0x000000ff0800728c */ /* 0x001fc8000bf05070 */
[----:B------:R-:W-:-:S06]  /*1cc00*/  UISETP.NE.AND.EX UP0, UPT, UR9, URZ, UPT, UP0 ;  /* 0x000000ff0900728c */ /* 0x000fcc000bf05300 */
[----:B------:R-:W-:-:S05]  /*1cc10*/  PLOP3.LUT P0, PT, PT, PT, UP0, 0x80, 0x8 ;  /* 0x000000000008781c */ /* 0x000fca0003f0f008 */
[----:B------:R-:W0:Y:S01]  /*1cc20*/  @UP0 LDCU UR5, c[0x0][0x3f8] ;  /* 0x00007f00ff0507ac */ /* 0x000e220008000800 */
[----:B------:R-:W3:Y:S01]  /*1cc30*/  @UP0 LDCU.64 UR8, c[0x0][0x458] ;  /* 0x00008b00ff0807ac */ /* 0x000ee20008000a00 */
[----:B0-----:R-:W-:Y:S01]  /*1cc40*/  @UP0 UIMAD UR5, UR38, UR5, UR12 ;  /* 0x00000005260502a4 */ /* 0x001fe2000f8e020c */
[----:B---3--:R-:W-:-:S05]  /*1cc50*/  IMAD.U32 R2, RZ, RZ, UR8 ;  /* 0x00000008ff027e24 */ /* 0x008fca000f8e00ff */
[----:B------:R-:W-:Y:S02]  /*1cc60*/  IMAD.U32 R17, RZ, RZ, UR5 ;  /* 0x00000005ff117e24 */ /* 0x000fe4000f8e00ff */
[----:B------:R-:W-:Y:S02]  /*1cc70*/  IMAD.U32 R3, RZ, RZ, UR9 ;  /* 0x00000009ff037e24 */ /* 0x000fe4000f8e00ff */
[----:B------:R-:W-:-:S04]  /*1cc80*/  @P0 IMAD R17, R17, 0xe0, R16 ;  /* 0x000000e011110824 */ /* 0x000fc800078e0210 */
[----:B------:R-:W-:-:S05]  /*1cc90*/  @P0 IMAD.WIDE R2, R17, 0x4, R2 ;  /* 0x0000000411020825 */ /* 0x000fca00078e0202 */
[----:B------:R-:W3:Y:S01]  /*1cca0*/  @P0 LDG.E.128 R24, desc[UR36][R2.64] ;  /* 0x0000002402180981 */ /* 0x000ee2000c1e1d00 */
[----:B------:R-:W-:Y:S01]  /*1ccb0*/  UIMAD UR5, UR40, 0xe0, URZ ;  /* 0x000000e0280578a4 */ /* 0x000fe2000f8e02ff */
[----:B-----5:R-:W-:Y:S01]  /*1ccc0*/  FADD.FTZ R20, R20, R4 ;  /* 0x0000000414147221 */ /* 0x020fe20000010000 */
[----:B------:R-:W-:Y:S01]  /*1ccd0*/  FADD.FTZ R21, R21, R5 ;  /* 0x0000000515157221 */ /* 0x000fe20000010000 */
[----:B------:R-:W-:Y:S01]  /*1cce0*/  FADD.FTZ R22, R22, R6 ;  /* 0x0000000616167221 */ /* 0x000fe20000010000 */
[----:B------:R-:W-:Y:S02]  /*1ccf0*/  FADD.FTZ R23, R23, R7 ;  /* 0x0000000717177221 */ /* 0x000fe40000010000 */
[----:B------:R-:W-:-:S04]  /*1cd00*/  IMAD.U32 R17, RZ, RZ, UR5 ;  /* 0x00000005ff117e24 */ /* 0x000fc8000f8e00ff */
[----:B------:R-:W-:-:S04]  /*1cd10*/  IMAD.WIDE R12, R17, 0x4, R12 ;  /* 0x00000004110c7825 */ /* 0x000fc800078e020c */
[----:B---3--:R-:W-:Y:S01]  /*1cd20*/  @P0 FMUL.FTZ R20, R20, R24 ;  /* 0x0000001814140220 */ /* 0x008fe20000410000 */
[----:B------:R-:W-:Y:S01]  /*1cd30*/  @P0 FMUL.FTZ R21, R21, R25 ;  /* 0x0000001915150220 */ /* 0x000fe20000410000 */
[----:B------:R-:W-:Y:S01]  /*1cd40*/  @P0 FMUL.FTZ R22, R22, R26 ;  /* 0x0000001a16160220 */ /* 0x000fe20000410000 */
[----:B------:R-:W-:-:S05]  /*1cd50*/  @P0 FMUL.FTZ R23, R23, R27 ;  /* 0x0000001b17170220 */ /* 0x000fca0000410000 */
[----:B------:R0:W-:Y:S02]  /*1cd60*/  STG.E.128 desc[UR36][R12.64], R20 ;  /* 0x000000140c007986 */ /* 0x0001e4000c101d24 */
.L_x_2203:
[C---:B-1---5:R-:W-:Y:S01]  /*1cd70*/  FFMA.FTZ R8, R15.reuse, R20, R8 ;  /* 0x000000140f087223 */ /* 0x062fe20000010008 */
[C---:B------:R-:W-:Y:S01]  /*1cd80*/  FFMA.FTZ R9, R15.reuse, R21, R9 ;  /* 0x000000150f097223 */ /* 0x040fe20000010009 */
[C---:B------:R-:W-:Y:S01]  /*1cd90*/  FFMA.FTZ R10, R15.reuse, R22, R10 ;  /* 0x000000160f0a7223 */ /* 0x040fe2000001000a */
[----:B------:R-:W-:-:S07]  /*1cda0*/  FFMA.FTZ R11, R15, R23, R11 ;  /* 0x000000170f0b7223 */ /* 0x000fce000001000b */
.L_x_2180:
[----:B0---4-:R-:W-:Y:S05]  /*1cdb0*/  BSYNC.RECONVERGENT B0 ;  /* 0x0000000000007941 */ /* 0x011fea0003800200 */
.L_x_2179:
[----:B------:R-:W-:Y:S01]  /*1cdc0*/  BAR.SYNC.DEFER_BLOCKING 0x0 ;  /* 0x0000000000007b1d */ /* 0x000fe20000010000 */
[----:B------:R-:W-:-:S13]  /*1cdd0*/  ISETP.GT.U32.AND P0, PT, R16, 0xdf, PT ;  /* 0x000000df1000780c */ /* 0x000fda0003f04070 */
[----:B------:R-:W-:Y:S05]  /*1cde0*/  @P0 EXIT ;  /* 0x000000000000094d */ /* 0x000fea0003800000 */
[----:B------:R-:W0:Y:S01]  /*1cdf0*/  S2UR UR5, SR_CgaCtaId ;  /* 0x00000000000579c3 */ /* 0x000e220000008800 */
[----:B------:R-:W-:Y:S01]  /*1ce00*/  UMOV UR4, 0x400 ;  /* 0x0000040000047882 */ /* 0x000fe20000000000 */
[C---:B------:R-:W-:Y:S01]  /*1ce10*/  LOP3.LUT R0, R238.reuse, 0x3c0, RZ, 0xc0, !PT ;  /* 0x000003c0ee007812 */ /* 0x040fe200078ec0ff */
[----:B------:R-:W-:Y:S01]  /*1ce20*/  UIADD3 UR4, UPT, UPT, UR4, 0x820, URZ ;  /* 0x0000082004047890 */ /* 0x000fe2000fffe0ff */
[----:B------:R-:W-:Y:S02]  /*1ce30*/  ISETP.GT.U32.AND P1, PT, R238, 0x3f, PT ;  /* 0x0000003fee00780c */ /* 0x000fe40003f24070 */
[----:B------:R-:W-:Y:S01]  /*1ce40*/  ISETP.NE.AND P0, PT, R0, 0x40, PT ;  /* 0x000000400000780c */ /* 0x000fe20003f05270 */
[----:B0-----:R-:W-:-:S06]  /*1ce50*/  ULEA UR4, UR5, UR4, 0x18 ;  /* 0x0000000405047291 */ /* 0x001fcc000f8ec0ff */
[----:B------:R-:W-:-:S06]  /*1ce60*/  LEA R0, R16, UR4, 0x2 ;  /* 0x0000000410007c11 */ /* 0x000fcc000f8e10ff */
[----:B------:R0:W-:Y:S01]  /*1ce70*/  @!P0 STS.128 [R0], R8 ;  /* 0x0000000800008388 */ /* 0x0001e20000000c00 */
[----:B------:R-:W-:Y:S06]  /*1ce80*/  BAR.SYNC.DEFER_BLOCKING 0x0 ;  /* 0x0000000000007b1d */ /* 0x000fec0000010000 */
[----:B------:R0:W3:Y:S02]  /*1ce90*/  @!P1 LDS.128 R4, [R0] ;  /* 0x0000000000049984 */ /* 0x0000e40000000c00 */
[----:B------:R-:W-:Y:S06]  /*1cea0*/  BAR.SYNC.DEFER_BLOCKING 0x0 ;  /* 0x0000000000007b1d */ /* 0x000fec0000010000 */
[----:B------:R-:W-:Y:S05]  /*1ceb0*/  @P1 EXIT ;  /* 0x000000000000194d */ /* 0x000fea0003800000 */
[----:B------:R-:W4:Y:S01]  /*1cec0*/  LDCU UR4, c[0x0][0x478] ;  /* 0x00008f00ff0477ac */ /* 0x000f220008000800 */
[----:B0--3--:R-:W-:Y:S01]  /*1ced0*/  @!P1 FADD.FTZ R8, R8, R4 ;  /* 0x0000000408089221 */ /* 0x009fe20000010000 */
[----:B------:R-:W-:Y:S01]  /*1cee0*/  @!P1 FADD.FTZ R9, R9, R5 ;  /* 0x0000000509099221 */ /* 0x000fe20000010000 */
[----:B------:R-:W-:Y:S01]  /*1cef0*/  @!P1 FADD.FTZ R10, R10, R6 ;  /* 0x000000060a0a9221 */ /* 0x000fe20000010000 */
[----:B------:R-:W-:Y:S01]  /*1cf00*/  @!P1 FADD.FTZ R11, R11, R7 ;  /* 0x000000070b0b9221 */ /* 0x000fe20000010000 */
[----:B----4-:R-:W-:-:S09]  /*1cf10*/  UISETP.NE.AND UP0, UPT, UR4, 0x2, UPT ;  /* 0x000000020400788c */ /* 0x010fd2000bf05270 */
[----:B------:R-:W-:Y:S05]  /*1cf20*/  BRA.U UP0, `(.L_x_2204) ;  /* 0x00000001007c7547 */ /* 0x000fea000b800000 */
[----:B------:R-:W0:Y:S01]  /*1cf30*/  LDC.64 R2, c[0x0][0x470] ;  /* 0x00011c00ff027b82 */ /* 0x000e220000000a00 */
[----:B------:R-:W3:Y:S01]  /*1cf40*/  LDCU.64 UR4, c[0x0][0x380] ;  /* 0x00007000ff0477ac */ /* 0x000ee20008000a00 */
[----:B0-----:R-:W4:Y:S01]  /*1cf50*/  LDG.E R2, desc[UR36][R2.64] ;  /* 0x0000002402027981 */ /* 0x001f22000c1e1900 */
[----:B------:R-:W-:Y:S02]  /*1cf60*/  VIADD R16, R16, UR7 ;  /* 0x0000000710107c36 */ /* 0x000fe40008000000 */
        /* <DEDUP_REMOVED lines=21> */
[----:B---3--:R-:W-:Y:S01]  /*1d0c0*/  IADD3 R2, P0, PT, R16, UR4, RZ ;  /* 0x0000000410027c10 */ /* 0x008fe2000ff1e0ff */
[----:B------:R-:W-:-:S03]  /*1d0d0*/  IMAD R4, R4, 0x100, R3 ;  /* 0x0000010004047824 */ /* 0x000fc600078e0203 */
[----:B------:R-:W-:Y:S01]  /*1d0e0*/  LEA.HI.X.SX32 R3, R16, UR5, 0x1, P0 ;  /* 0x0000000510037c11 */ /* 0x000fe200080f0eff */
[----:B------:R-:W-:-:S05]  /*1d0f0*/  IMAD.IADD R5, R4, 0x1, R5 ;  /* 0x0000000104057824 */ /* 0x000fca00078e0205 */
[----:B------:R-:W-:Y:S01]  /*1d100*/  STG.E desc[UR36][R2.64], R5 ;  /* 0x0000000502007986 */ /* 0x000fe2000c101924 */
[----:B------:R-:W-:Y:S05]  /*1d110*/  EXIT ;  /* 0x000000000000794d */ /* 0x000fea0003800000 */
.L_x_2204:
[----:B------:R-:W0:Y:S01]  /*1d120*/  LDC.64 R2, c[0x0][0x380] ;  /* 0x0000e000ff027b82 */ /* 0x000e220000000a00 */
[----:B------:R-:W-:-:S04]  /*1d130*/  VIADD R5, R16, UR7 ;  /* 0x0000000710057c36 */ /* 0x000fc80008000000 */
[----:B0-----:R-:W-:-:S05]  /*1d140*/  IMAD.WIDE R2, R5, 0x4, R2 ;  /* 0x0000000405027825 */ /* 0x001fca00078e0202 */
[----:B------:R-:W-:Y:S01]  /*1d150*/  STG.E.128 desc[UR36][R2.64], R8 ;  /* 0x0000000802007986 */ /* 0x000fe2000c101d24 */
[----:B------:R-:W-:Y:S05]  /*1d160*/  EXIT ;  /* 0x000000000000794d */ /* 0x000fea0003800000 */
.L_x_2136:
[----:B------:R-:W-:Y:S01]  /*1d170*/  BSSY B0, `(.L_x_2205) ;  /* 0x0000008000007945 */ /* 0x000fe20003800000 */
[----:B------:R-:W-:Y:S02]  /*1d180*/  IMAD.MOV.U32 R13, RZ, RZ, R10 ;  /* 0x000000ffff0d7224 */ /* 0x000fe400078e000a */
[----:B------:R-:W-:Y:S02]  /*1d190*/  IMAD.MOV.U32 R12, RZ, RZ, 0x1 ;  /* 0x00000001ff0c7424 */ /* 0x000fe400078e00ff */
[----:B------:R-:W-:Y:S02]  /*1d1a0*/  IMAD.MOV.U32 R11, RZ, RZ, 0x1f ;  /* 0x0000001fff0b7424 */ /* 0x000fe400078e00ff */
[----:B------:R-:W-:-:S07]  /*1d1b0*/  IMAD.MOV.U32 R15, RZ, RZ, -0x1 ;  /* 0xffffffffff0f7424 */ /* 0x000fce00078e00ff */
[----:B-----5:R-:W-:Y:S05]  /*1d1c0*/  WARPSYNC.COLLECTIVE R15, `(.L_x_2206) ;  /* 0x000000000f087348 */ /* 0x020fea0003c00000 */
[----:B------:R0:W1:Y:S02]  /*1d1d0*/  SHFL.BFLY P6, R14, R13, R12, R11 ;  /* 0x0c00000c0d0e7389 */ /* 0x00006400000c000b */
[----:B01---5:R-:W-:Y:S05]  /*1d1e0*/  ENDCOLLECTIVE ;  /* 0x000000000000791b */ /* 0x023fea0003800000 */
.L_x_2206:
[----:B------:R-:W-:Y:S05]  /*1d1f0*/  BSYNC B0 ;  /* 0x0000000000007941 */ /* 0x000fea0003800000 */
.L_x_2205:
[----:B------:R-:W-:Y:S05]  /*1d200*/  BRA `(.L_x_2207) ;  /* 0xffffffac00587947 */ /* 0x000fea000383ffff */
.L_x_2140:
[----:B------:R-:W-:Y:S01]  /*1d210*/  BSSY B0, `(.L_x_2208) ;  /* 0x0000008000007945 */ /* 0x000fe20003800000 */
[----:B------:R-:W-:Y:S02]  /*1d220*/  IMAD.MOV.U32 R13, RZ, RZ, R251 ;  /* 0x000000ffff0d7224 */ /* 0x000fe400078e00fb */
[----:B------:R-:W-:Y:S02]  /*1d230*/  IMAD.MOV.U32 R12, RZ, RZ, 0x10 ;  /* 0x00000010ff0c7424 */ /* 0x000fe400078e00ff */
[----:B------:R-:W-:Y:S02]  /*1d240*/  IMAD.MOV.U32 R11, RZ, RZ, 0x1f ;  /* 0x0000001fff0b7424 */ /* 0x000fe400078e00ff */
[----:B------:R-:W-:-:S07]  /*1d250*/  IMAD.MOV.U32 R15, RZ, RZ, -0x1 ;  /* 0xffffffffff0f7424 */ /* 0x000fce00078e00ff */
[----:B---3--:R-:W-:Y:S05]  /*1d260*/  WARPSYNC.COLLECTIVE R15, `(.L_x_2209) ;  /* 0x000000000f087348 */ /* 0x008fea0003c00000 */
[----:B------:R0:W1:Y:S02]  /*1d270*/  SHFL.BFLY P6, R14, R13, R12, R11 ;  /* 0x0c00000c0d0e7389 */ /* 0x00006400000c000b */
[----:B01-3--:R-:W-:Y:S05]  /*1d280*/  ENDCOLLECTIVE ;  /* 0x000000000000791b */ /* 0x00bfea0003800000 */
.L_x_2209:
[----:B------:R-:W-:Y:S05]  /*1d290*/  BSYNC B0 ;  /* 0x0000000000007941 */ /* 0x000fea0003800000 */
.L_x_2208:
[----:B------:R-:W-:Y:S01]  /*1d2a0*/  FMNMX.FTZ R13, R14, R251, !PT ;  /* 0x000000fb0e0d7209 */ /* 0x000fe20007810000 */
[----:B------:R-:W-:Y:S02]  /*1d2b0*/  IMAD.MOV.U32 R12, RZ, RZ, 0x8 ;  /* 0x00000008ff0c7424 */ /* 0x000fe400078e00ff */
[----:B------:R-:W-:Y:S02]  /*1d2c0*/  IMAD.MOV.U32 R11, RZ, RZ, 0x1f ;  /* 0x0000001fff0b7424 */ /* 0x000fe400078e00ff */
[----:B------:R-:W-:-:S07]  /*1d2d0*/  IMAD.MOV.U32 R15, RZ, RZ, -0x1 ;  /* 0xffffffffff0f7424 */ /* 0x000fce00078e00ff */
[----:B------:R-:W-:Y:S05]  /*1d2e0*/  WARPSYNC.COLLECTIVE R15, `(.L_x_2210) ;  /* 0x000000000f087348 */ /* 0x000fea0003c00000 */
[----:B------:R0:W1:Y:S02]  /*1d2f0*/  SHFL.BFLY P6, R14, R13, R12, R11 ;  /* 0x0c00000c0d0e7389 */ /* 0x00006400000c000b */
[----:B01----:R-:W-:Y:S05]  /*1d300*/  ENDCOLLECTIVE ;  /* 0x000000000000791b */ /* 0x003fea0003800000 */
.L_x_2210:
[----:B------:R-:W-:Y:S01]  /*1d310*/  IMAD.MOV.U32 R12, RZ, RZ, 0x4 ;  /* 0x00000004ff0c7424 */ /* 0x000fe200078e00ff */
[----:B------:R-:W-:-:S05]  /*1d320*/  FMNMX.FTZ R2, R13, R14, !PT ;  /* 0x0000000e0d027209 */ /* 0x000fca0007810000 */
[----:B------:R-:W-:-:S07]  /*1d330*/  IMAD.MOV.U32 R13, RZ, RZ, R2 ;  /* 0x000000ffff0d7224 */ /* 0x000fce00078e0002 */
[----:B------:R-:W-:Y:S05]  /*1d340*/  WARPSYNC.COLLECTIVE R15, `(.L_x_2211) ;  /* 0x000000000f087348 */ /* 0x000fea0003c00000 */
[----:B------:R0:W1:Y:S02]  /*1d350*/  SHFL.BFLY P6, R14, R13, R12, R11 ;  /* 0x0c00000c0d0e7389 */ /* 0x00006400000c000b */
[----:B01----:R-:W-:Y:S05]  /*1d360*/  ENDCOLLECTIVE ;  /* 0x000000000000791b */ /* 0x003fea0003800000 */
.L_x_2211:
[----:B------:R-:W-:Y:S01]  /*1d370*/  IMAD.MOV.U32 R12, RZ, RZ, 0x2 ;  /* 0x00000002ff0c7424 */ /* 0x000fe200078e00ff */
[----:B------:R-:W-:-:S05]  /*1d380*/  FMNMX.FTZ R3, R2, R14, !PT ;  /* 0x0000000e02037209 */ /* 0x000fca0007810000 */
[----:B------:R-:W-:-:S07]  /*1d390*/  IMAD.MOV.U32 R13, RZ, RZ, R3 ;  /* 0x000000ffff0d7224 */ /* 0x000fce00078e0003 */
[----:B------:R-:W-:Y:S05]  /*1d3a0*/  WARPSYNC.COLLECTIVE R15, `(.L_x_2212) ;  /* 0x000000000f087348 */ /* 0x000fea0003c00000 */
[----:B------:R0:W1:Y:S02]  /*1d3b0*/  SHFL.BFLY P6, R14, R13, R12, R11 ;  /* 0x0c00000c0d0e7389 */ /* 0x00006400000c000b */
[----:B01----:R-:W-:Y:S05]  /*1d3c0*/  ENDCOLLECTIVE ;  /* 0x000000000000791b */ /* 0x003fea0003800000 */
.L_x_2212:
[----:B------:R-:W-:Y:S05]  /*1d3d0*/  BRA `(.L_x_2213) ;  /* 0xffffffac00a47947 */ /* 0x000fea000383ffff */
.L_x_2214:
        /* <DEDUP_REMOVED lines=10> */
.L_x_5596:


//--------------------- .text._ZN4mmha33masked_multihead_attention_kernelIfLi224ELi256ELi4ELi64ELi64ELb1ELb1EEEv26Multihead_attention_paramsIT_XT5_EE --------------------------
	.section	.text._ZN4mmha33masked_multihead_attention_kernelIfLi224ELi256ELi4ELi64ELi64ELb1ELb1EEEv26Multihead_attention_paramsIT_XT5_EE,"ax",@progbits
	.align	128
        .global         _ZN4mmha33masked_multihead_attention_kernelIfLi224ELi256ELi4ELi64ELi64ELb1ELb1EEEv26Multihead_attention_paramsIT_XT5_EE
        .type           _ZN4mmha33masked_multihead_attention_kernelIfLi224ELi256ELi4ELi64ELi64ELb1ELb1EEEv26Multihead_attention_paramsIT_XT5_EE,@function
        .size           _ZN4mmha33masked_multihead_attention_kernelIfLi224ELi256ELi4ELi64ELi64ELb1ELb1EEEv26Multihead_attention_paramsIT_XT5_EE,(.L_x_5597 - _ZN4mmha33masked_multihead_attention_kernelIfLi224ELi256ELi4ELi64ELi64ELb1ELb1EEEv26Multihead_attention_paramsIT_XT5_EE)
        .other          _ZN4mmha33masked_multihead_attention_kernelIfLi224ELi256ELi4ELi64ELi64ELb1ELb1EEEv26Multihead_attention_paramsIT_XT5_EE,@"STO_CUDA_ENTRY STV_DEFAULT"
_ZN4mmha33masked_multihead_attention_kernelIfLi224ELi256ELi4ELi64ELi64ELb1ELb1EEEv26Multihead_attention_paramsIT_XT5_EE:
.text._ZN4mmha33masked_multihead_attention_kernelIfLi224ELi256ELi4ELi64ELi64ELb1ELb1EEEv26Multihead_attention_paramsIT_XT5_EE:
[----:B------:R-:W0:Y:S01]  /*0000*/  LDC R1, c[0x0][0x37c] ;  /* 0x0000df00ff017b82 */ /* 0x000e220000000800 */
[----:B------:R-:W1:Y:S01]  /*0010*/  LDCU.64 UR4, c[0x0][0x490] ;  /* 0x00009200ff0477ac */ /* 0x000e620008000a00 */
[----:B------:R-:W2:Y:S01]  /*0020*/  S2R R25, SR_CTAID.Y ;  /* 0x0000000000197919 */ /* 0x000ea20000002600 */
[----:B------:R-:W3:Y:S01]  /*0030*/  LDCU.64 UR36, c[0x0][0x358] ;  /* 0x00006b00ff2477ac */ /* 0x000ee20008000a00 */
[----:B-1----:R-:W-:-:S04]  /*0040*/  UISETP.NE.U32.AND UP0, UPT, UR4, URZ, UPT ;  /* 0x000000ff0400728c */ /* 0x002fc8000bf05070 */
[----:B------:R-:W-:-:S09]  /*0050*/  UISETP.NE.AND.EX UP0, UPT, UR5, URZ, UPT, UP0 ;  /* 0x000000ff0500728c */ /* 0x000fd2000bf05300 */
[----:B---3--:R-:W-:Y:S05]  /*0060*/  BRA.U !UP0, `(.L_x_2215) ;  /* 0x0000000108147547 */ /* 0x008fea000b800000 */
[----:B--2---:R-:W-:-:S05]  /*0070*/  IADD3 R2, P0, PT, R25, UR4, RZ ;  /* 0x0000000419027c10 */ /* 0x004fca000ff1e0ff */
[----:B------:R-:W-:-:S05]  /*0080*/  IMAD.X R3, RZ, RZ, UR5, P0 ;  /* 0x00000005ff037e24 */ /* 0x000fca00080e06ff */
[----:B------:R-:W2:Y:S02]  /*0090*/  LDG.E.U8 R2, desc[UR36][R2.64] ;  /* 0x0000002402027981 */ /* 0x000ea4000c1e1100 */
[----:B--2---:R-:W-:-:S13]  /*00a0*/  ISETP.NE.AND P0, PT, R2, 0x1, PT ;  /* 0x000000010200780c */ /* 0x004fda0003f05270 */
[----:B------:R-:W-:Y:S05]  /*00b0*/  @!P0 EXIT ;  /* 0x000000000000894d */ /* 0x000fea0003800000 */
.L_x_2215:
[----:B------:R-:W1:Y:S08]  /*00c0*/  LDC R8, c[0x0][0x3f0] ;  /* 0x0000fc00ff087b82 */ /* 0x000e700000000800 */
[----:B------:R-:W3:Y:S08]  /*00d0*/  LDC.64 R10, c[0x0][0x460] ;  /* 0x00011800ff0a7b82 */ /* 0x000ef00000000a00 */
[----:B------:R-:W4:Y:S01]  /*00e0*/  LDC R21, c[0x0][0x40c] ;  /* 0x00010300ff157b82 */ /* 0x000f220000000800 */
[----:B-1----:R-:W-:Y:S01]  /*00f0*/  IABS R5, R8 ;  /* 0x0000000800057213 */ /* 0x002fe20000000000 */
[----:B------:R-:W1:Y:S06]  /*0100*/  S2R R54, SR_TID.X ;  /* 0x0000000000367919 */ /* 0x000e6c0000002100 */
[----:B------:R-:W0:Y:S01]  /*0110*/  LDC R56, c[0x0][0x3f8] ;  /* 0x0000fe00ff387b82 */ /* 0x000e220000000800 */
[----:B------:R-:W2:Y:S01]  /*0120*/  I2F.RP R0, R5 ;  /* 0x0000000500007306 */ /* 0x000ea20000209400 */
[----:B---3--:R-:W-:-:S04]  /*0130*/  ISETP.NE.U32.AND P0, PT, R10, RZ, PT ;  /* 0x000000ff0a00720c */ /* 0x008fc80003f05070 */
[----:B------:R-:W-:-:S04]  /*0140*/  ISETP.NE.AND.EX P0, PT, R11, RZ, PT, P0 ;  /* 0x000000ff0b00720c */ /* 0x000fc80003f05300 */
[----:B----4-:R-:W-:Y:S01]  /*0150*/  ISETP.EQ.AND P3, PT, R21, RZ, P0 ;  /* 0x000000ff1500720c */ /* 0x010fe20000762270 */
[----:B--2---:R-:W2:Y:S01]  /*0160*/  MUFU.RCP R0, R0 ;  /* 0x0000000000007308 */ /* 0x004ea20000001000 */
[----:B------:R-:W0:Y:S01]  /*0170*/  S2R R17, SR_CTAID.X ;  /* 0x0000000000117919 */ /* 0x000e220000002500 */
[----:B------:R-:W-:Y:S01]  /*0180*/  BSSY.RECONVERGENT B0, `(.L_x_2216) ;  /* 0x000003c000007945 */ /* 0x000fe20003800200 */
[----:B------:R-:W-:Y:S01]  /*0190*/  P2R R24, PR, RZ, 0x8 ;  /* 0x00000008ff187803 */ /* 0x000fe20000000000 */
[----:B--2---:R-:W-:-:S04]  /*01a0*/  VIADD R2, R0, 0xffffffe ;  /* 0x0ffffffe00027836 */ /* 0x004fc80000000000 */
[----:B------:R2:W3:Y:S02]  /*01b0*/  F2I.FTZ.U32.TRUNC.NTZ R3, R2 ;  /* 0x0000000200037305 */ /* 0x0004e4000021f000 */
[----:B--2---:R-:W-:Y:S02]  /*01c0*/  IMAD.MOV.U32 R2, RZ, RZ, RZ ;  /* 0x000000ffff027224 */ /* 0x004fe400078e00ff */
[----:B---3--:R-:W-:-:S04]  /*01d0*/  IMAD.MOV R4, RZ, RZ, -R3 ;  /* 0x000000ffff047224 */ /* 0x008fc800078e0a03 */
[----:B------:R-:W-:Y:S01]  /*01e0*/  IMAD R7, R4, R5, RZ ;  /* 0x0000000504077224 */ /* 0x000fe200078e02ff */
[----:B------:R-:W-:-:S03]  /*01f0*/  IABS R4, R25 ;  /* 0x0000001900047213 */ /* 0x000fc60000000000 */
[----:B------:R-:W-:Y:S02]  /*0200*/  IMAD.HI.U32 R3, R3, R7, R2 ;  /* 0x0000000703037227 */ /* 0x000fe400078e0002 */
[----:B------:R-:W2:Y:S04]  /*0210*/  @P3 LDC.64 R6, c[0x0][0x460] ;  /* 0x00011800ff063b82 */ /* 0x000ea80000000a00 */
[----:B------:R-:W-:-:S04]  /*0220*/  IMAD.HI.U32 R3, R3, R4, RZ ;  /* 0x0000000403037227 */ /* 0x000fc800078e00ff */
[----:B------:R-:W-:-:S04]  /*0230*/  IMAD.MOV R0, RZ, RZ, -R3 ;  /* 0x000000ffff007224 */ /* 0x000fc800078e0a03 */
[----:B------:R-:W-:-:S05]  /*0240*/  IMAD R0, R5, R0, R4 ;  /* 0x0000000005007224 */ /* 0x000fca00078e0204 */
[----:B------:R-:W-:-:S13]  /*0250*/  ISETP.GT.U32.AND P1, PT, R5, R0, PT ;  /* 0x000000000500720c */ /* 0x000fda0003f24070 */
[----:B------:R-:W-:Y:S02]  /*0260*/  @!P1 IMAD.IADD R0, R0, 0x1, -R5 ;  /* 0x0000000100009824 */ /* 0x000fe400078e0a05 */
[----:B------:R-:W-:Y:S01]  /*0270*/  @!P1 VIADD R3, R3, 0x1 ;  /* 0x0000000103039836 */ /* 0x000fe20000000000 */
[----:B------:R-:W-:Y:S02]  /*0280*/  ISETP.NE.AND P1, PT, R8, RZ, PT ;  /* 0x000000ff0800720c */ /* 0x000fe40003f25270 */
[----:B------:R-:W-:Y:S02]  /*0290*/  ISETP.GE.U32.AND P0, PT, R0, R5, PT ;  /* 0x000000050000720c */ /* 0x000fe40003f06070 */
[----:B------:R-:W3:Y:S01]  /*02a0*/  LDC.64 R4, c[0x0][0x498] ;  /* 0x00012600ff047b82 */ /* 0x000ee20000000a00 */
[----:B------:R-:W-:-:S04]  /*02b0*/  LOP3.LUT R0, R25, R8, RZ, 0x3c, !PT ;  /* 0x0000000819007212 */ /* 0x000fc800078e3cff */
[----:B------:R-:W-:-:S03]  /*02c0*/  ISETP.GE.AND P2, PT, R0, RZ, PT ;  /* 0x000000ff0000720c */ /* 0x000fc60003f46270 */
[----:B------:R-:W4:Y:S03]  /*02d0*/  LDC R0, c[0x0][0x3e8] ;  /* 0x0000fa00ff007b82 */ /* 0x000f260000000800 */
[----:B------:R-:W-:-:S04]  /*02e0*/  @P0 VIADD R3, R3, 0x1 ;  /* 0x0000000103030836 */ /* 0x000fc80000000000 */
[----:B------:R-:W-:-:S04]  /*02f0*/  IMAD.MOV.U32 R27, RZ, RZ, R3 ;  /* 0x000000ffff1b7224 */ /* 0x000fc800078e0003 */
[----:B------:R-:W-:Y:S01]  /*0300*/  @!P2 IMAD.MOV R27, RZ, RZ, -R27 ;  /* 0x000000ffff1ba224 */ /* 0x000fe200078e0a1b */
[----:B------:R-:W-:Y:S01]  /*0310*/  @!P1 LOP3.LUT R27, RZ, R8, RZ, 0x33, !PT ;  /* 0x00000008ff1b9212 */ /* 0x000fe200078e33ff */
[----:B---3--:R-:W-:-:S04]  /*0320*/  IMAD.WIDE.U32 R4, R25, 0x4, R4 ;  /* 0x0000000419047825 */ /* 0x008fc800078e0004 */
[----:B--2---:R-:W-:Y:S01]  /*0330*/  @P3 IMAD.WIDE R6, R27, 0x4, R6 ;  /* 0x000000041b063825 */ /* 0x004fe200078e0206 */
[----:B------:R2:W5:Y:S04]  /*0340*/  LDG.E R16, desc[UR36][R4.64] ;  /* 0x0000002404107981 */ /* 0x000568000c1e1900 */
[----:B------:R2:W5:Y:S01]  /*0350*/  @P3 LDG.E R2, desc[UR36][R6.64] ;  /* 0x0000002406023981 */ /* 0x000562000c1e1900 */
[----:B----4-:R-:W-:Y:S01]  /*0360*/  ISETP.NE.AND P0, PT, R0, RZ, PT ;  /* 0x000000ff0000720c */ /* 0x010fe20003f05270 */
[----:B0-----:R-:W-:Y:S01]  /*0370*/  IMAD R18, R25, R56, R17 ;  /* 0x0000003819127224 */ /* 0x001fe200078e0211 */
[----:B-1----:R-:W-:Y:S02]  /*0380*/  ISETP.GT.U32.AND P2, PT, R54, 0x37, PT ;  /* 0x000000373600780c */ /* 0x002fe40003f44070 */
[----:B------:R-:W-:-:S02]  /*0390*/  CS2R R38, SRZ ;  /* 0x0000000000267805 */ /* 0x000fc4000001ff00 */
[----:B------:R-:W-:Y:S01]  /*03a0*/  CS2R R36, SRZ ;  /* 0x0000000000247805 */ /* 0x000fe2000001ff00 */
[----:B------:R-:W-:-:S06]  /*03b0*/  IMAD.SHL.U32 R26, R54, 0x4, RZ ;  /* 0x00000004361a7824 */ /* 0x000fcc00078e00ff */
[----:B------:R-:W-:Y:S02]  /*03c0*/  @P0 IMAD R0, R25, R0, RZ ;  /* 0x0000000019000224 */ /* 0x000fe400078e02ff */
[----:B------:R-:W-:Y:S02]  /*03d0*/  @!P0 IMAD R3, R18, 0xe0, RZ ;  /* 0x000000e012038824 */ /* 0x000fe400078e02ff */
[----:B------:R-:W-:Y:S01]  /*03e0*/  @P0 IMAD R3, R17, 0xe0, R0 ;  /* 0x000000e011030824 */ /* 0x000fe200078e0200 */
[----:B--2---:R-:W-:Y:S06]  /*03f0*/  @P2 BRA `(.L_x_2217) ;  /* 0x0000000000502947 */ /* 0x004fec0003800000 */
[----:B------:R-:W0:Y:S01]  /*0400*/  LDC R0, c[0x0][0x478] ;  /* 0x00011e00ff007b82 */ /* 0x000e220000000800 */
[----:B------:R-:W-:Y:S01]  /*0410*/  IMAD.IADD R13, R26, 0x1, R3 ;  /* 0x000000011a0d7824 */ /* 0x000fe200078e0203 */
        /* <DEDUP_REMOVED lines=18> */
.L_x_2217:
[----:B------:R-:W-:Y:S05]  /*0540*/  BSYNC.RECONVERGENT B0 ;  /* 0x0000000000007941 */ /* 0x000fea0003800200 */
.L_x_2216:
[----:B------:R-:W1:Y:S01]  /*0550*/  LDCU.64 UR6, c[0x0][0x3a0] ;  /* 0x00007400ff0677ac */ /* 0x000e620008000a00 */
[----:B------:R-:W2:Y:S01]  /*0560*/  LDC.64 R10, c[0x0][0x418] ;  /* 0x00010600ff0a7b82 */ /* 0x000ea20000000a00 */
[----:B------:R-:W-:Y:S01]  /*0570*/  ISETP.GT.U32.OR P3, PT, R54, 0x3f, !P3 ;  /* 0x0000003f3600780c */ /* 0x000fe20005f64470 */
[----:B-----5:R-:W-:Y:S01]  /*0580*/  VIADD R121, R16, 0xffffffff ;  /* 0xffffffff10797836 */ /* 0x020fe20000000000 */
[----:B------:R-:W3:Y:S01]  /*0590*/  LDCU.64 UR4, c[0x0][0x390] ;  /* 0x00007200ff0477ac */ /* 0x000ee20008000a00 */
[----:B------:R-:W-:Y:S01]  /*05a0*/  IMAD R19, R18, 0xe0, RZ ;  /* 0x000000e012137824 */ /* 0x000fe200078e02ff */
[----:B------:R-:W-:Y:S01]  /*05b0*/  CS2R R42, SRZ ;  /* 0x00000000002a7805 */ /* 0x000fe2000001ff00 */
[----:B------:R-:W-:Y:S01]  /*05c0*/  IMAD R3, R17, 0xe0, R26 ;  /* 0x000000e011037824 */ /* 0x000fe200078e021a */
[----:B------:R-:W-:Y:S01]  /*05d0*/  CS2R R40, SRZ ;  /* 0x0000000000287805 */ /* 0x000fe2000001ff00 */
[----:B------:R-:W4:Y:S08]  /*05e0*/  LDC R14, c[0x0][0x3f4] ;  /* 0x0000fd00ff0e7b82 */ /* 0x000f300000000800 */
[----:B------:R-:W0:Y:S01]  /*05f0*/  @!P2 LDC.64 R4, c[0x0][0x3b8] ;  /* 0x0000ee00ff04ab82 */ /* 0x000e220000000a00 */
[----:B-1----:R-:W-:-:S04]  /*0600*/  ISETP.NE.U32.AND P1, PT, RZ, UR6, PT ;  /* 0x00000006ff007c0c */ /* 0x002fc8000bf25070 */
[----:B------:R-:W-:Y:S02]  /*0610*/  ISETP.NE.AND.EX P1, PT, RZ, UR7, PT, P1 ;  /* 0x00000007ff007c0c */ /* 0x000fe4000bf25310 */
[----:B---3--:R-:W-:Y:S02]  /*0620*/  ISETP.NE.U32.AND P0, PT, RZ, UR4, PT ;  /* 0x00000004ff007c0c */ /* 0x008fe4000bf05070 */
[----:B------:R-:W-:Y:S02]  /*0630*/  CS2R R34, SRZ ;  /* 0x0000000000227805 */ /* 0x000fe4000001ff00 */
[----:B------:R-:W-:Y:S02]  /*0640*/  ISETP.GT.U32.OR P1, PT, R54, 0x37, !P1 ;  /* 0x000000373600780c */ /* 0x000fe40004f24470 */
[----:B------:R-:W-:Y:S02]  /*0650*/  CS2R R32, SRZ ;  /* 0x0000000000207805 */ /* 0x000fe4000001ff00 */
[----:B------:R-:W-:-:S02]  /*0660*/  ISETP.NE.AND.EX P0, PT, RZ, UR5, PT, P0 ;  /* 0x00000005ff007c0c */ /* 0x000fc4000bf05300 */
[----:B------:R-:W-:Y:S02]  /*0670*/  CS2R R30, SRZ ;  /* 0x00000000001e7805 */ /* 0x000fe4000001ff00 */
[----:B------:R-:W-:Y:S02]  /*0680*/  ISETP.NE.OR P4, PT, R21, RZ, P1 ;  /* 0x000000ff1500720c */ /* 0x000fe40000f85670 */
[----:B------:R-:W-:Y:S02]  /*0690*/  CS2R R28, SRZ ;  /* 0x00000000001c7805 */ /* 0x000fe4000001ff00 */
[C---:B------:R-:W-:Y:S01]  /*06a0*/  ISETP.GT.U32.OR P0, PT, R54.reuse, 0x37, !P0 ;  /* 0x000000373600780c */ /* 0x040fe20004704470 */
[-C--:B----4-:R-:W-:Y:S01]  /*06b0*/  @!P2 IMAD R0, R54, R14.reuse, R121 ;  /* 0x0000000e3600a224 */ /* 0x090fe200078e0279 */
[----:B--2---:R-:W-:Y:S01]  /*06c0*/  ISETP.NE.U32.AND P1, PT, R10, RZ, PT ;  /* 0x000000ff0a00720c */ /* 0x004fe20003f25070 */
[----:B------:R-:W-:Y:S01]  /*06d0*/  IMAD.MOV.U32 R22, RZ, RZ, RZ ;  /* 0x000000ffff167224 */ /* 0x000fe200078e00ff */
[----:B------:R-:W-:Y:S01]  /*06e0*/  IABS R23, R121 ;  /* 0x0000007900177213 */ /* 0x000fe20000000000 */
[----:B------:R-:W-:Y:S01]  /*06f0*/  @!P2 IMAD.SHL.U32 R0, R0, 0x4, RZ ;  /* 0x000000040000a824 */ /* 0x000fe200078e00ff */
[----:B------:R-:W-:Y:S01]  /*0700*/  ISETP.NE.AND.EX P1, PT, R11, RZ, PT, P1 ;  /* 0x000000ff0b00720c */ /* 0x000fe20003f25310 */
[----:B------:R-:W1:Y:S01]  /*0710*/  LDCU.U8 UR4, c[0x0][0x404] ;  /* 0x00008080ff0477ac */ /* 0x000e620008000000 */
[----:B------:R-:W2:Y:S01]  /*0720*/  @!P3 LDC.64 R10, c[0x0][0x450] ;  /* 0x00011400ff0abb82 */ /* 0x000ea20000000a00 */
[----:B------:R-:W-:-:S02]  /*0730*/  @!P2 IMAD R13, R19, R14, R0 ;  /* 0x0000000e130da224 */ /* 0x000fc400078e0200 */
[----:B------:R-:W-:Y:S02]  /*0740*/  @!P3 IMAD R0, R2, R56, RZ ;  /* 0x000000380200b224 */ /* 0x000fe400078e02ff */
[----:B0-----:R-:W-:-:S03]  /*0750*/  @!P2 IMAD.WIDE R4, R13, 0x4, R4 ;  /* 0x000000040d04a825 */ /* 0x001fc600078e0204 */
[----:B------:R-:W0:Y:S01]  /*0760*/  @!P4 LDC.64 R8, c[0x0][0x3a0] ;  /* 0x0000e800ff08cb82 */ /* 0x000e220000000a00 */
[----:B------:R-:W-:Y:S01]  /*0770*/  @!P3 IMAD R15, R0, 0xe0, R3 ;  /* 0x000000e0000fb824 */ /* 0x000fe200078e0203 */
[----:B------:R-:W3:Y:S06]  /*0780*/  @!P2 LDG.E.128 R32, desc[UR36][R4.64] ;  /* 0x000000240420a981 */ /* 0x000eec000c1e1d00 */
[----:B------:R-:W4:Y:S01]  /*0790*/  @!P0 LDC.64 R6, c[0x0][0x390] ;  /* 0x0000e400ff068b82 */ /* 0x000f220000000a00 */
[----:B--2---:R-:W-:-:S07]  /*07a0*/  @!P3 IMAD.WIDE R10, R15, 0x4, R10 ;  /* 0x000000040f0ab825 */ /* 0x004fce00078e020a */
[----:B------:R-:W2:Y:S01]  /*07b0*/  @P1 LDC.64 R12, c[0x0][0x418] ;  /* 0x00010600ff0c1b82 */ /* 0x000ea20000000a00 */
[----:B------:R-:W3:Y:S01]  /*07c0*/  @!P3 LDG.E.128 R44, desc[UR36][R10.64] ;  /* 0x000000240a2cb981 */ /* 0x000ee2000c1e1d00 */
[----:B0-----:R-:W-:-:S05]  /*07d0*/  @!P4 IMAD.WIDE.U32 R8, R3, 0x4, R8 ;  /* 0x000000040308c825 */ /* 0x001fca00078e0008 */
[----:B------:R-:W3:Y:S01]  /*07e0*/  @!P4 LDG.E.128 R28, desc[UR36][R8.64] ;  /* 0x00000024081cc981 */ /* 0x000ee2000c1e1d00 */
[----:B----4-:R-:W-:-:S05]  /*07f0*/  @!P0 IMAD.WIDE.U32 R6, R3, 0x4, R6 ;  /* 0x0000000403068825 */ /* 0x010fca00078e0006 */
[----:B------:R2:W4:Y:S02]  /*0800*/  @!P0 LDG.E.128 R40, desc[UR36][R6.64] ;  /* 0x0000002406288981 */ /* 0x000524000c1e1d00 */
[----:B--2---:R-:W-:Y:S01]  /*0810*/  @P1 IMAD.WIDE.U32 R6, R25, 0x4, R12 ;  /* 0x0000000419061825 */ /* 0x004fe200078e000c */
[----:B------:R-:W-:-:S04]  /*0820*/  IABS R12, R14 ;  /* 0x0000000e000c7213 */ /* 0x000fc80000000000 */
[----:B------:R-:W0:Y:S01]  /*0830*/  I2F.RP R0, R12 ;  /* 0x0000000c00007306 */ /* 0x000e220000209400 */
[----:B------:R-:W-:Y:S01]  /*0840*/  IMAD.MOV.U32 R4, RZ, RZ, RZ ;  /* 0x000000ffff047224 */ /* 0x000fe200078e00ff */
[----:B------:R2:W5:Y:S06]  /*0850*/  @P1 LDG.E R22, desc[UR36][R6.64] ;  /* 0x0000002406161981 */ /* 0x00056c000c1e1900 */
[----:B0-----:R-:W0:Y:S02]  /*0860*/  MUFU.RCP R0, R0 ;  /* 0x0000000000007308 */ /* 0x001e240000001000 */
[----:B0-----:R-:W-:-:S06]  /*0870*/  VIADD R3, R0, 0xffffffe ;  /* 0x0ffffffe00037836 */ /* 0x001fcc0000000000 */
[----:B------:R0:W1:Y:S01]  /*0880*/  F2I.FTZ.U32.TRUNC.NTZ R5, R3 ;  /* 0x0000000300057305 */ /* 0x000062000021f000 */
[----:B------:R-:W-:Y:S01]  /*0890*/  ISETP.GE.AND P2, PT, R121, RZ, PT ;  /* 0x000000ff7900720c */ /* 0x000fe20003f46270 */
[----:B0-----:R-:W0:Y:S01]  /*08a0*/  LDC R3, c[0x0][0x400] ;  /* 0x00010000ff037b82 */ /* 0x001e220000000800 */
[----:B-1----:R-:W-:-:S04]  /*08b0*/  IMAD.MOV R9, RZ, RZ, -R5 ;  /* 0x000000ffff097224 */ /* 0x002fc800078e0a05 */
[----:B------:R-:W-:-:S04]  /*08c0*/  IMAD R9, R9, R12, RZ ;  /* 0x0000000c09097224 */ /* 0x000fc800078e02ff */
[----:B------:R-:W-:-:S06]  /*08d0*/  IMAD.HI.U32 R4, R5, R9, R4 ;  /* 0x0000000905047227 */ /* 0x000fcc00078e0004 */
[----:B------:R-:W-:-:S04]  /*08e0*/  IMAD.HI.U32 R4, R4, R23, RZ ;  /* 0x0000001704047227 */ /* 0x000fc800078e00ff */
[----:B------:R-:W-:-:S04]  /*08f0*/  IMAD.MOV R4, RZ, RZ, -R4 ;  /* 0x000000ffff047224 */ /* 0x000fc800078e0a04 */
[----:B------:R-:W-:-:S05]  /*0900*/  IMAD R23, R12, R4, R23 ;  /* 0x000000040c177224 */ /* 0x000fca00078e0217 */
[----:B------:R-:W-:-:S13]  /*0910*/  ISETP.GT.U32.AND P0, PT, R12, R23, PT ;  /* 0x000000170c00720c */ /* 0x000fda0003f04070 */
[----:B------:R-:W-:-:S05]  /*0920*/  @!P0 IMAD.IADD R23, R23, 0x1, -R12 ;  /* 0x0000000117178824 */ /* 0x000fca00078e0a0c */
[----:B------:R-:W-:Y:S02]  /*0930*/  ISETP.GT.U32.AND P1, PT, R12, R23, PT ;  /* 0x000000170c00720c */ /* 0x000fe40003f24070 */
[----:B------:R-:W-:-:S11]  /*0940*/  ISETP.NE.AND P0, PT, R14, RZ, PT ;  /* 0x000000ff0e00720c */ /* 0x000fd60003f05270 */
[----:B------:R-:W-:-:S04]  /*0950*/  @!P1 IMAD.IADD R23, R23, 0x1, -R12 ;  /* 0x0000000117179824 */ /* 0x000fc800078e0a0c */
[----:B------:R-:W-:Y:S01]  /*0960*/  @!P2 IMAD.MOV R23, RZ, RZ, -R23 ;  /* 0x000000ffff17a224 */ /* 0x000fe200078e0a17 */
[-C--:B------:R-:W-:Y:S02]  /*0970*/  @!P0 LOP3.LUT R23, RZ, R14.reuse, RZ, 0x33, !PT ;  /* 0x0000000eff178212 */ /* 0x080fe400078e33ff */
[----:B------:R-:W-:Y:S02]  /*0980*/  ISETP.NE.AND P0, PT, RZ, UR4, PT ;  /* 0x00000004ff007c0c */ /* 0x000fe4000bf05270 */
[----:B------:R-:W-:Y:S02]  /*0990*/  ISETP.NE.AND P1, PT, R21, RZ, PT ;  /* 0x000000ff1500720c */ /* 0x000fe40003f25270 */
[----:B0-----:R-:W-:Y:S01]  /*09a0*/  ISETP.LT.OR P0, PT, R3, 0x1, P0 ;  /* 0x000000010300780c */ /* 0x001fe20000701670 */
[----:B------:R-:W-:Y:S01]  /*09b0*/  IMAD R25, R25, R14, RZ ;  /* 0x0000000e19197224 */ /* 0x000fe200078e02ff */
[----:B------:R-:W-:Y:S01]  /*09c0*/  BSSY.RECONVERGENT B6, `(.L_x_2218) ;  /* 0x0000120000067945 */ /* 0x000fe20003800200 */
[----:B------:R-:W-:-:S03]  /*09d0*/  IMAD R56, R27, R56, RZ ;  /* 0x000000381b387224 */ /* 0x000fc600078e02ff */
[----:B------:R-:W-:-:S05]  /*09e0*/  SHF.R.S32.HI R119, RZ, 0x1f, R25 ;  /* 0x0000001fff777819 */ /* 0x000fca0000011419 */
[----:B---3--:R-:W-:Y:S01]  /*09f0*/  @!P1 FADD.FTZ R32, R32, R28 ;  /* 0x0000001c20209221 */ /* 0x008fe20000010000 */
[----:B------:R-:W-:Y:S01]  /*0a00*/  @!P1 FADD.FTZ R33, R33, R29 ;  /* 0x0000001d21219221 */ /* 0x000fe20000010000 */
[----:B------:R-:W-:Y:S01]  /*0a10*/  @!P1 FADD.FTZ R34, R34, R30 ;  /* 0x0000001e22229221 */ /* 0x000fe20000010000 */
[----:B------:R-:W-:Y:S01]  /*0a20*/  @!P1 FADD.FTZ R35, R35, R31 ;  /* 0x0000001f23239221 */ /* 0x000fe20000010000 */
[----:B------:R-:W-:Y:S01]  /*0a30*/  @!P3 FMUL.FTZ R32, R32, R44 ;  /* 0x0000002c2020b220 */ /* 0x000fe20000410000 */
[----:B------:R-:W-:Y:S01]  /*0a40*/  @!P3 FMUL.FTZ R33, R33, R45 ;  /* 0x0000002d2121b220 */ /* 0x000fe20000410000 */
[----:B------:R-:W-:Y:S01]  /*0a50*/  @!P3 FMUL.FTZ R34, R34, R46 ;  /* 0x0000002e2222b220 */ /* 0x000fe20000410000 */
[----:B------:R-:W-:Y:S01]  /*0a60*/  @!P3 FMUL.FTZ R35, R35, R47 ;  /* 0x0000002f2323b220 */ /* 0x000fe20000410000 */
[----:B----4-:R-:W-:Y:S01]  /*0a70*/  FADD.FTZ R36, R40, R36 ;  /* 0x0000002428247221 */ /* 0x010fe20000010000 */
[----:B------:R-:W-:Y:S01]  /*0a80*/  FADD.FTZ R37, R41, R37 ;  /* 0x0000002529257221 */ /* 0x000fe20000010000 */
[----:B------:R-:W-:Y:S01]  /*0a90*/  FADD.FTZ R38, R42, R38 ;  /* 0x000000262a267221 */ /* 0x000fe20000010000 */
[----:B------:R-:W-:Y:S01]  /*0aa0*/  FADD.FTZ R39, R43, R39 ;  /* 0x000000272b277221 */ /* 0x000fe20000010000 */
[----:B--2---:R-:W-:Y:S06]  /*0ab0*/  @P0 BRA `(.L_x_2219) ;  /* 0x00000004002c0947 */ /* 0x004fec0003800000 */
[----:B------:R-:W-:Y:S05]  /*0ac0*/  @P1 BRA `(.L_x_2220) ;  /* 0x0000000000a81947 */ /* 0x000fea0003800000 */
[----:B------:R-:W-:-:S13]  /*0ad0*/  ISETP.GE.AND P0, PT, R26, R3, PT ;  /* 0x000000031a00720c */ /* 0x000fda0003f06270 */
[----:B------:R-:W-:Y:S05]  /*0ae0*/  @P0 BRA `(.L_x_2221) ;  /* 0x0000001000340947 */ /* 0x000fea0003800000 */
[----:B------:R-:W-:Y:S01]  /*0af0*/  I2FP.F32.U32 R3, R3 ;  /* 0x0000000300037245 */ /* 0x000fe20000201000 */
[----:B------:R-:W-:-:S05]  /*0b00*/  VIADD R0, R26, 0x2 ;  /* 0x000000021a007836 */ /* 0x000fca0000000000 */
[----:B------:R-:W0:Y:S01]  /*0b10*/  MUFU.RCP R3, R3 ;  /* 0x0000000300037308 */ /* 0x000e220000001000 */
[----:B------:R-:W-:-:S05]  /*0b20*/  I2FP.F32.U32 R0, R0 ;  /* 0x0000000000007245 */ /* 0x000fca0000201000 */
[----:B0-----:R-:W-:Y:S01]  /*0b30*/  FMUL.FTZ R4, R0, R3 ;  /* 0x0000000300047220 */ /* 0x001fe20000410000 */
[----:B------:R-:W-:-:S03]  /*0b40*/  I2FP.F32.U32 R0, R26 ;  /* 0x0000001a00007245 */ /* 0x000fc60000201000 */
[----:B------:R-:W-:Y:S02]  /*0b50*/  FMUL.FTZ R5, R4, 13.28771209716796875 ;  /* 0x41549a7804057820 */ /* 0x000fe40000410000 */
[----:B------:R-:W-:-:S04]  /*0b60*/  FMUL.FTZ R0, R0, R3 ;  /* 0x0000000300007220 */ /* 0x000fc80000410000 */
[----:B------:R-:W0:Y:S01]  /*0b70*/  MUFU.EX2 R5, -R5 ;  /* 0x8000000500057308 */ /* 0x000e220000000800 */
[----:B------:R-:W-:Y:S01]  /*0b80*/  FMUL.FTZ R4, R0, 13.28771209716796875 ;  /* 0x41549a7800047820 */ /* 0x000fe20000410000 */
[----:B-----5:R-:W-:-:S05]  /*0b90*/  IMAD.IADD R0, R21, 0x1, -R22 ;  /* 0x0000000115007824 */ /* 0x020fca00078e0a16 */
[----:B------:R-:W-:Y:S01]  /*0ba0*/  I2FP.F32.S32 R0, R0 ;  /* 0x0000000000007245 */ /* 0x000fe20000201400 */
[----:B------:R-:W1:Y:S04]  /*0bb0*/  MUFU.EX2 R7, -R4 ;  /* 0x8000000400077308 */ /* 0x000e680000000800 */
[----:B0-----:R-:W-:-:S04]  /*0bc0*/  FMUL.FTZ R3, R0, R5 ;  /* 0x0000000500037220 */ /* 0x001fc80000410000 */
[----:B------:R-:W-:Y:S01]  /*0bd0*/  FMUL.RZ R13, R3, 0.15915493667125701904 ;  /* 0x3e22f983030d7820 */ /* 0x000fe2000040c000 */
[----:B-1----:R-:W-:-:S03]  /*0be0*/  FMUL.FTZ R0, R0, R7 ;  /* 0x0000000700007220 */ /* 0x002fc60000410000 */
[----:B------:R-:W0:Y:S01]  /*0bf0*/  MUFU.SIN R6, R13 ;  /* 0x0000000d00067308 */ /* 0x000e220000000400 */
[----:B------:R-:W-:-:S07]  /*0c00*/  FMUL.RZ R11, R0, 0.15915493667125701904 ;  /* 0x3e22f983000b7820 */ /* 0x000fce000040c000 */
        /* <DEDUP_REMOVED lines=22> */
.L_x_2220:
[----:B------:R-:W-:-:S13]  /*0d70*/  ISETP.GE.AND P0, PT, R26, R3, PT ;  /* 0x000000031a00720c */ /* 0x000fda0003f06270 */
[----:B------:R-:W-:Y:S05]  /*0d80*/  @P0 BRA `(.L_x_2221) ;  /* 0x0000000c008c0947 */ /* 0x000fea0003800000 */
[----:B------:R-:W-:Y:S01]  /*0d90*/  I2FP.F32.U32 R3, R3 ;  /* 0x0000000300037245 */ /* 0x000fe20000201000 */
[----:B------:R-:W-:Y:S02]  /*0da0*/  VIADD R0, R26, 0x2 ;  /* 0x000000021a007836 */ /* 0x000fe40000000000 */
[----:B-----5:R-:W-:-:S03]  /*0db0*/  IMAD.IADD R21, R21, 0x1, -R22 ;  /* 0x0000000115157824 */ /* 0x020fc600078e0a16 */
[----:B------:R-:W0:Y:S01]  /*0dc0*/  MUFU.RCP R3, R3 ;  /* 0x0000000300037308 */ /* 0x000e220000001000 */
[----:B------:R-:W-:Y:S02]  /*0dd0*/  I2FP.F32.U32 R0, R0 ;  /* 0x0000000000007245 */ /* 0x000fe40000201000 */
[----:B------:R-:W-:-:S03]  /*0de0*/  I2FP.F32.S32 R21, R21 ;  /* 0x0000001500157245 */ /* 0x000fc60000201400 */
[----:B0-----:R-:W-:Y:S01]  /*0df0*/  FMUL.FTZ R4, R0, R3 ;  /* 0x0000000300047220 */ /* 0x001fe20000410000 */
[----:B------:R-:W-:-:S03]  /*0e00*/  I2FP.F32.U32 R0, R26 ;  /* 0x0000001a00007245 */ /* 0x000fc60000201000 */
[----:B------:R-:W-:Y:S02]  /*0e10*/  FMUL.FTZ R4, R4, 13.28771209716796875 ;  /* 0x41549a7804047820 */ /* 0x000fe40000410000 */
[----:B------:R-:W-:-:S04]  /*0e20*/  FMUL.FTZ R0, R0, R3 ;  /* 0x0000000300007220 */ /* 0x000fc80000410000 */
[----:B------:R-:W-:Y:S01]  /*0e30*/  FMUL.FTZ R0, R0, 13.28771209716796875 ;  /* 0x41549a7800007820 */ /* 0x000fe20000410000 */
        /* <DEDUP_REMOVED lines=19> */
.L_x_2219:
        /* <DEDUP_REMOVED lines=53> */
[----:B--2--5:R-:W-:Y:S05]  /*12c0*/  CALL.ABS.NOINC R14 ;  /* 0x000000000e007343 */ /* 0x024fea0003c00000 */
.L_x_2222:
        /* <DEDUP_REMOVED lines=15> */
.L_x_2223:
        /* <DEDUP_REMOVED lines=34> */
[----:B-----5:R-:W-:-:S03]  /*15e0*/  IMAD.IADD R11, R11, 0x1, -R22 ;  /* 0x000000010b0b7824 */ /* 0x020fc600078e0a16 */
        /* <DEDUP_REMOVED lines=15> */
[----:B------:R-:W1:Y:S08]  /*16e0*/  MUFU.COS R8, R15 ;  /* 0x0000000f00087308 */ /* 0x000e700000000000 */
[----:B------:R-:W3:Y:S01]  /*16f0*/  MUFU.SIN R6, R13 ;  /* 0x0000000d00067308 */ /* 0x000ee20000000400 */
[-C--:B0-----:R-:W-:Y:S01]  /*1700*/  FMUL.FTZ R7, R39, R9.reuse ;  /* 0x0000000927077220 */ /* 0x081fe20000410000 */
[-C--:B----4-:R-:W-:Y:S01]  /*1710*/  FMUL.FTZ R11, R35, R9.reuse ;  /* 0x00000009230b7220 */ /* 0x090fe20000410000 */
[-C--:B------:R-:W-:Y:S01]  /*1720*/  FMUL.FTZ R12, R38, R9.reuse ;  /* 0x00000009260c7220 */ /* 0x080fe20000410000 */
[----:B--2---:R-:W-:-:S04]  /*1730*/  FMUL.FTZ R14, R34, R9 ;  /* 0x00000009220e7220 */ /* 0x004fc80000410000 */
[----:B------:R-:W0:Y:S01]  /*1740*/  MUFU.COS R5, R13 ;  /* 0x0000000d00057308 */ /* 0x000e220000000000 */
[-C--:B-1----:R-:W-:Y:S01]  /*1750*/  FFMA.FTZ R10, R38, R8.reuse, -R7 ;  /* 0x00000008260a7223 */ /* 0x082fe20000010807 */
[-C--:B------:R-:W-:Y:S01]  /*1760*/  FFMA.FTZ R34, R34, R8.reuse, -R11 ;  /* 0x0000000822227223 */ /* 0x080fe2000001080b */
[-C--:B------:R-:W-:Y:S01]  /*1770*/  FFMA.FTZ R39, R39, R8.reuse, R12 ;  /* 0x0000000827277223 */ /* 0x080fe2000001000c */
[----:B------:R-:W-:Y:S01]  /*1780*/  FFMA.FTZ R35, R35, R8, R14 ;  /* 0x0000000823237223 */ /* 0x000fe2000001000e */
[----:B------:R-:W-:Y:S02]  /*1790*/  IMAD.MOV.U32 R38, RZ, RZ, R10 ;  /* 0x000000ffff267224 */ /* 0x000fe400078e000a */
[-C--:B---3--:R-:W-:Y:S01]  /*17a0*/  FMUL.FTZ R7, R37, R6.reuse ;  /* 0x0000000625077220 */ /* 0x088fe20000410000 */
[-C--:B------:R-:W-:Y:S01]  /*17b0*/  FMUL.FTZ R9, R33, R6.reuse ;  /* 0x0000000621097220 */ /* 0x080fe20000410000 */
[-C--:B------:R-:W-:Y:S01]  /*17c0*/  FMUL.FTZ R4, R36, R6.reuse ;  /* 0x0000000624047220 */ /* 0x080fe20000410000 */
[----:B------:R-:W-:Y:S01]  /*17d0*/  FMUL.FTZ R6, R32, R6 ;  /* 0x0000000620067220 */ /* 0x000fe20000410000 */
[-C--:B0-----:R-:W-:Y:S01]  /*17e0*/  FFMA.FTZ R7, R36, R5.reuse, -R7 ;  /* 0x0000000524077223 */ /* 0x081fe20000010807 */
[-C--:B------:R-:W-:Y:S01]  /*17f0*/  FFMA.FTZ R32, R32, R5.reuse, -R9 ;  /* 0x0000000520207223 */ /* 0x080fe20000010809 */
[-C--:B------:R-:W-:Y:S01]  /*1800*/  FFMA.FTZ R37, R37, R5.reuse, R4 ;  /* 0x0000000525257223 */ /* 0x080fe20000010004 */
[----:B------:R-:W-:Y:S01]  /*1810*/  FFMA.FTZ R33, R33, R5, R6 ;  /* 0x0000000521217223 */ /* 0x000fe20000010006 */
[----:B------:R-:W-:-:S07]  /*1820*/  IMAD.MOV.U32 R36, RZ, RZ, R7 ;  /* 0x000000ffff247224 */ /* 0x000fce00078e0007 */
.L_x_2229:
[----:B------:R-:W-:Y:S05]  /*1830*/  BSYNC.RECONVERGENT B2 ;  /* 0x0000000000027941 */ /* 0x000fea0003800200 */
.L_x_2228:
[----:B-1----:R0:W-:Y:S04]  /*1840*/  STS [R43], R32 ;  /* 0x000000202b007388 */ /* 0x0021e80000000800 */
[----:B--2---:R0:W-:Y:S04]  /*1850*/  STS [R43+0x4], R34 ;  /* 0x000004222b007388 */ /* 0x0041e80000000800 */
[----:B---3--:R0:W-:Y:S04]  /*1860*/  STS [R42], R33 ;  /* 0x000000212a007388 */ /* 0x0081e80000000800 */
[----:B----4-:R0:W-:Y:S01]  /*1870*/  STS [R42+0x4], R35 ;  /* 0x000004232a007388 */ /* 0x0101e20000000800 */
[----:B------:R-:W-:Y:S05]  /*1880*/  BRA `(.L_x_2230) ;  /* 0x0000000000847947 */ /* 0x000fea0003800000 */
.L_x_2227:
        /* <DEDUP_REMOVED lines=33> */
.L_x_2230:
[----:B------:R-:W-:Y:S05]  /*1aa0*/  BSYNC.RECONVERGENT B1 ;  /* 0x0000000000017941 */ /* 0x000fea0003800200 */
.L_x_2226:
[----:B------:R1:W-:Y:S04]  /*1ab0*/  STS [R21], R36 ;  /* 0x0000002415007388 */ /* 0x0003e80000000800 */
[----:B------:R1:W-:Y:S04]  /*1ac0*/  STS [R21+0x4], R38 ;  /* 0x0000042615007388 */ /* 0x0003e80000000800 */
[----:B------:R1:W-:Y:S04]  /*1ad0*/  STS [R20], R37 ;  /* 0x0000002514007388 */ /* 0x0003e80000000800 */
[----:B------:R1:W-:Y:S02]  /*1ae0*/  STS [R20+0x4], R39 ;  /* 0x0000042714007388 */ /* 0x0003e40000000800 */
.L_x_2225:
[----:B------:R-:W-:Y:S05]  /*1af0*/  BSYNC.RECONVERGENT B0 ;  /* 0x0000000000007941 */ /* 0x000fea0003800200 */
.L_x_2224:
        /* <DEDUP_REMOVED lines=10> */
.L_x_2232:
[----:B------:R-:W-:Y:S05]  /*1ba0*/  BSYNC.RECONVERGENT B0 ;  /* 0x0000000000007941 */ /* 0x000fea0003800200 */
.L_x_2231:
[----:B------:R-:W-:Y:S06]  /*1bb0*/  BAR.SYNC.DEFER_BLOCKING 0x0 ;  /* 0x0000000000007b1d */ /* 0x000fec0000010000 */
.L_x_2221:
[----:B------:R-:W-:Y:S05]  /*1bc0*/  BSYNC.RECONVERGENT B6 ;  /* 0x0000000000067941 */ /* 0x000fea0003800200 */
.L_x_2218:
[----:B------:R-:W-:Y:S01]  /*1bd0*/  ISETP.GT.U32.AND P0, PT, R54, 0x3f, PT ;  /* 0x0000003f3600780c */ /* 0x000fe20003f04070 */
[----:B------:R-:W-:Y:S01]  /*1be0*/  BSSY.RECONVERGENT B0, `(.L_x_2233) ;  /* 0x000001b000007945 */ /* 0x000fe20003800200 */
[----:B---3--:R-:W-:-:S11]  /*1bf0*/  IMAD.MOV.U32 R0, RZ, RZ, RZ ;  /* 0x000000ffff007224 */ /* 0x008fd600078e00ff */
[----:B------:R-:W-:Y:S05]  /*1c00*/  @P0 BRA `(.L_x_2234) ;  /* 0x0000000000600947 */ /* 0x000fea0003800000 */
[----:B------:R-:W3:Y:S01]  /*1c10*/  LDC R0, c[0x0][0x40c] ;  /* 0x00010300ff007b82 */ /* 0x000ee20000000800 */
[----:B------:R-:W0:Y:S01]  /*1c20*/  S2R R7, SR_CgaCtaId ;  /* 0x0000000000077919 */ /* 0x000e220000008800 */
[----:B------:R-:W-:Y:S02]  /*1c30*/  MOV R6, 0x400 ;  /* 0x0000040000067802 */ /* 0x000fe40000000f00 */
[----:B---3--:R-:W-:-:S03]  /*1c40*/  ISETP.NE.AND P1, PT, R0, RZ, PT ;  /* 0x000000ff0000720c */ /* 0x008fc60003f25270 */
[----:B------:R-:W-:Y:S01]  /*1c50*/  VIADD R0, R6, 0x10 ;  /* 0x0000001006007836 */ /* 0x000fe20000000000 */
[----:B------:R-:W-:-:S09]  /*1c60*/  ISETP.GT.U32.OR P0, PT, R54, 0x37, P1 ;  /* 0x000000373600780c */ /* 0x000fd20000f04470 */
[----:B------:R-:W-:-:S04]  /*1c70*/  @!P1 VIADD R6, R6, 0x410 ;  /* 0x0000041006069836 */ /* 0x000fc80000000000 */
[----:B------:R-:W3:Y:S08]  /*1c80*/  @!P0 LDC R9, c[0x0][0x3f4] ;  /* 0x0000fd00ff098b82 */ /* 0x000ef00000000800 */
[----:B-1----:R-:W1:Y:S01]  /*1c90*/  @!P0 LDC.64 R4, c[0x0][0x3b8] ;  /* 0x0000ee00ff048b82 */ /* 0x002e620000000a00 */
[----:B---3--:R-:W-:-:S04]  /*1ca0*/  @!P0 IMAD R3, R54, R9, R23 ;  /* 0x0000000936038224 */ /* 0x008fc800078e0217 */
[----:B------:R-:W-:Y:S01]  /*1cb0*/  @!P0 IMAD.SHL.U32 R8, R3, 0x4, RZ ;  /* 0x0000000403088824 */ /* 0x000fe200078e00ff */
[C---:B0-----:R-:W-:Y:S01]  /*1cc0*/  LEA R3, R7.reuse, R0, 0x18 ;  /* 0x0000000007037211 */ /* 0x041fe200078ec0ff */
[----:B--2-4-:R-:W-:Y:S01]  /*1cd0*/  FMUL.FTZ R0, R36, R32 ;  /* 0x0000002024007220 */ /* 0x014fe20000410000 */
[----:B------:R-:W-:Y:S01]  /*1ce0*/  @!P1 LEA R7, R7, R6, 0x18 ;  /* 0x0000000607079211 */ /* 0x000fe200078ec0ff */
[----:B------:R-:W-:Y:S02]  /*1cf0*/  @!P0 IMAD R9, R19, R9, R8 ;  /* 0x0000000913098224 */ /* 0x000fe400078e0208 */
        /* <DEDUP_REMOVED lines=9> */
.L_x_2234:
[----:B------:R-:W-:Y:S05]  /*1d90*/  BSYNC.RECONVERGENT B0 ;  /* 0x0000000000007941 */ /* 0x000fea0003800200 */
.L_x_2233:
[----:B---3--:R-:W1:Y:S01]  /*1da0*/  SHFL.BFLY PT, R3, R0, 0x10, 0x1f ;  /* 0x0e001f0000037f89 */ /* 0x008e6200000e0000 */
[----:B------:R-:W3:Y:S01]  /*1db0*/  S2UR UR5, SR_CgaCtaId ;  /* 0x00000000000579c3 */ /* 0x000ee20000008800 */
[----:B------:R-:W-:Y:S01]  /*1dc0*/  UMOV UR4, 0x400 ;  /* 0x0000040000047882 */ /* 0x000fe20000000000 */
[----:B------:R-:W-:Y:S01]  /*1dd0*/  BSSY.RECONVERGENT B0, `(.L_x_2235) ;  /* 0x000002e000007945 */ /* 0x000fe20003800200 */
[----:B------:R-:W-:-:S05]  /*1de0*/  IMAD.MOV.U32 R157, RZ, RZ, -0x800001 ;  /* 0xff7fffffff9d7424 */ /* 0x000fca00078e00ff */
[----:B------:R-:W0:Y:S01]  /*1df0*/  LDC R123, c[0x0][0x3f4] ;  /* 0x0000fd00ff7b7b82 */ /* 0x000e220000000800 */
[----:B-1----:R-:W-:Y:S01]  /*1e00*/  FADD.FTZ R4, R3, R0 ;  /* 0x0000000003047221 */ /* 0x002fe20000010000 */
[----:B------:R-:W-:Y:S01]  /*1e10*/  SHF.R.U32.HI R0, RZ, 0x3, R54 ;  /* 0x00000003ff007819 */ /* 0x000fe20000011636 */
[----:B---3--:R-:W-:-:S03]  /*1e20*/  ULEA UR6, UR5, UR4, 0x18 ;  /* 0x0000000405067291 */ /* 0x008fc6000f8ec0ff */
[----:B------:R-:W1:Y:S01]  /*1e30*/  SHFL.BFLY PT, R3, R4, 0x8, 0x1f ;  /* 0x0d001f0004037f89 */ /* 0x000e6200000e0000 */
[----:B------:R-:W-:Y:S02]  /*1e40*/  LOP3.LUT R0, R0, 0x7c, RZ, 0xc0, !PT ;  /* 0x0000007c00007812 */ /* 0x000fe400078ec0ff */
[----:B0-----:R-:W-:Y:S01]  /*1e50*/  VIADDMNMX R15, R16, -R123, RZ, !PT ;  /* 0x8000007b100f7246 */ /* 0x001fe200078001ff */
[----:B-1----:R-:W-:-:S05]  /*1e60*/  FADD.FTZ R5, R4, R3 ;  /* 0x0000000304057221 */ /* 0x002fca0000010000 */
[----:B------:R-:W0:Y:S02]  /*1e70*/  SHFL.BFLY PT, R6, R5, 0x4, 0x1f ;  /* 0x0c801f0005067f89 */ /* 0x000e2400000e0000 */
[----:B0-----:R-:W-:-:S05]  /*1e80*/  FADD.FTZ R6, R5, R6 ;  /* 0x0000000605067221 */ /* 0x001fca0000010000 */
[----:B------:R-:W0:Y:S02]  /*1e90*/  SHFL.BFLY PT, R3, R6, 0x2, 0x1f ;  /* 0x0c401f0006037f89 */ /* 0x000e2400000e0000 */
[----:B0-----:R-:W-:Y:S01]  /*1ea0*/  FADD.FTZ R7, R6, R3 ;  /* 0x0000000306077221 */ /* 0x001fe20000010000 */
[----:B------:R-:W-:-:S04]  /*1eb0*/  LOP3.LUT P0, R3, R54, 0x1f, RZ, 0xc0, !PT ;  /* 0x0000001f36037812 */ /* 0x000fc8000780c0ff */
[----:B------:R-:W0:Y:S01]  /*1ec0*/  SHFL.BFLY PT, R8, R7, 0x1, 0x1f ;  /* 0x0c201f0007087f89 */ /* 0x000e2200000e0000 */
[C---:B------:R-:W-:Y:S02]  /*1ed0*/  ISETP.GT.U32.AND P1, PT, R3.reuse, 0x1, PT ;  /* 0x000000010300780c */ /* 0x040fe40003f24070 */
[----:B------:R-:W-:Y:S01]  /*1ee0*/  LEA R3, R3, UR6, 0x2 ;  /* 0x0000000603037c11 */ /* 0x000fe2000f8e10ff */
[----:B0-----:R-:W-:-:S05]  /*1ef0*/  FADD.FTZ R5, R7, R8 ;  /* 0x0000000807057221 */ /* 0x001fca0000010000 */
[----:B------:R0:W-:Y:S01]  /*1f00*/  @!P0 STS [R0+UR6+0x8], R5 ;  /* 0x0000080500008988 */ /* 0x0001e20008000806 */
[----:B------:R-:W-:Y:S01]  /*1f10*/  BAR.SYNC.DEFER_BLOCKING 0x0 ;  /* 0x0000000000007b1d */ /* 0x000fe20000010000 */
[----:B------:R-:W-:Y:S01]  /*1f20*/  ISETP.NE.AND P0, PT, R54, RZ, PT ;  /* 0x000000ff3600720c */ /* 0x000fe20003f05270 */
[----:B------:R-:W-:-:S04]  /*1f30*/  UIADD3 UR6, UPT, UPT, UR4, 0x810, URZ ;  /* 0x0000081004067890 */ /* 0x000fc8000fffe0ff */
[----:B------:R-:W-:Y:S01]  /*1f40*/  ULEA UR6, UR5, UR6, 0x18 ;  /* 0x0000000605067291 */ /* 0x000fe2000f8ec0ff */
[----:B0-----:R-:W-:-:S05]  /*1f50*/  IMAD.IADD R0, R16, 0x1, -R15 ;  /* 0x0000000110007824 */ /* 0x001fca00078e0a0f */
[----:B------:R-:W-:Y:S01]  /*1f60*/  LEA R0, R0, UR6, 0x2 ;  /* 0x0000000600007c11 */ /* 0x000fe2000f8e10ff */
[----:B------:R-:W0:Y:S04]  /*1f70*/  @!P1 LDS R5, [R3+0x8] ;  /* 0x0000080003059984 */ /* 0x000e280000000800 */
[----:B0-----:R-:W0:Y:S02]  /*1f80*/  SHFL.BFLY PT, R4, R5, 0x1, 0x1f ;  /* 0x0c201f0005047f89 */ /* 0x001e2400000e0000 */
[----:B0-----:R-:W-:-:S06]  /*1f90*/  FADD.FTZ R4, R4, R5 ;  /* 0x0000000504047221 */ /* 0x001fcc0000010000 */
[----:B------:R-:W0:Y:S01]  /*1fa0*/  SHFL.IDX PT, R4, R4, RZ, 0x1f ;  /* 0x00001fff04047589 */ /* 0x000e2200000e0000 */
[----:B------:R-:W-:Y:S05]  /*1fb0*/  @P0 BRA `(.L_x_2236) ;  /* 0x00000000003c0947 */ /* 0x000fea0003800000 */
[----:B------:R-:W1:Y:S01]  /*1fc0*/  LDCU.64 UR8, c[0x0][0x438] ;  /* 0x00008700ff0877ac */ /* 0x000e620008000a00 */
[----:B------:R-:W0:Y:S01]  /*1fd0*/  LDCU UR7, c[0x0][0x410] ;  /* 0x00008200ff0777ac */ /* 0x000e220008000800 */
[----:B-1----:R-:W-:-:S04]  /*1fe0*/  UISETP.NE.U32.AND UP0, UPT, UR8, URZ, UPT ;  /* 0x000000ff0800728c */ /* 0x002fc8000bf05070 */
[----:B------:R-:W-:Y:S01]  /*1ff0*/  UISETP.NE.AND.EX UP0, UPT, UR9, URZ, UPT, UP0 ;  /* 0x000000ff0900728c */ /* 0x000fe2000bf05300 */
[----:B0-----:R-:W-:-:S08]  /*2000*/  FMUL.FTZ R157, R4, UR7 ;  /* 0x00000007049d7c20 */ /* 0x001fd00008410000 */
[----:B------:R-:W-:Y:S05]  /*2010*/  BRA.U !UP0, `(.L_x_2237) ;  /* 0x0000000108207547 */ /* 0x000fea000b800000 */
[----:B------:R-:W0:Y:S01]  /*2020*/  LDCU UR7, c[0x0][0x440] ;  /* 0x00008800ff0777ac */ /* 0x000e220008000800 */
[----:B------:R-:W1:Y:S01]  /*2030*/  LDC.64 R4, c[0x0][0x438] ;  /* 0x00010e00ff047b82 */ /* 0x000e620000000a00 */
[----:B-----5:R-:W-:-:S04]  /*2040*/  IMAD.IADD R6, R121, 0x1, -R22 ;  /* 0x0000000179067824 */ /* 0x020fc800078e0a16 */
[----:B0-----:R-:W-:-:S04]  /*2050*/  IMAD R3, R17, UR7, R6 ;  /* 0x0000000711037c24 */ /* 0x001fc8000f8e0206 */
[----:B------:R-:W-:-:S04]  /*2060*/  IMAD R3, R3, UR7, R6 ;  /* 0x0000000703037c24 */ /* 0x000fc8000f8e0206 */
[----:B-1----:R-:W-:-:S06]  /*2070*/  IMAD.WIDE R4, R3, 0x4, R4 ;  /* 0x0000000403047825 */ /* 0x002fcc00078e0204 */
[----:B------:R-:W3:Y:S02]  /*2080*/  LDG.E R4, desc[UR36][R4.64] ;  /* 0x0000002404047981 */ /* 0x000ee4000c1e1900 */
[----:B---3--:R-:W-:-:S07]  /*2090*/  FADD.FTZ R157, R157, R4 ;  /* 0x000000049d9d7221 */ /* 0x008fce0000010000 */
.L_x_2237:
[----:B------:R1:W-:Y:S02]  /*20a0*/  STS [R0+-0x4], R157 ;  /* 0xfffffc9d00007388 */ /* 0x0003e40000000800 */
.L_x_2236:
[----:B------:R-:W-:Y:S05]  /*20b0*/  BSYNC.RECONVERGENT B0 ;  /* 0x0000000000007941 */ /* 0x000fea0003800200 */
.L_x_2235:
[----:B------:R-:W-:Y:S01]  /*20c0*/  BAR.SYNC.DEFER_BLOCKING 0x0 ;  /* 0x0000000000007b1d */ /* 0x000fe20000010000 */
[----:B------:R-:W-:Y:S01]  /*20d0*/  UIADD3 UR7, UPT, UPT, UR4, 0x10, URZ ;  /* 0x0000001004077890 */ /* 0x000fe2000fffe0ff */
[----:B------:R-:W-:Y:S02]  /*20e0*/  LOP3.LUT R11, R26, 0xc, RZ, 0xc0, !PT ;  /* 0x0000000c1a0b7812 */ /* 0x000fe400078ec0ff */
[----:B------:R-:W-:Y:S01]  /*20f0*/  IADD3 R12, PT, PT, R121, 0x7, -R15 ;  /* 0x00000007790c7810 */ /* 0x000fe20007ffe80f */
[----:B------:R-:W-:Y:S01]  /*2100*/  ULEA UR7, UR5, UR7, 0x18 ;  /* 0x0000000705077291 */ /* 0x000fe2000f8ec0ff */
[----:B------:R-:W-:Y:S01]  /*2110*/  SHF.R.U32.HI R120, RZ, 0x2, R54 ;  /* 0x00000002ff787819 */ /* 0x000fe20000011636 */
[----:B------:R-:W3:Y:S01]  /*2120*/  LDCU UR10, c[0x0][0x3f0] ;  /* 0x00007e00ff0a77ac */ /* 0x000ee20008000800 */
[----:B------:R-:W-:Y:S02]  /*2130*/  SHF.R.S32.HI R13, RZ, 0x1f, R12 ;  /* 0x0000001fff0d7819 */ /* 0x000fe4000001140c */
[----:B------:R-:W-:Y:S01]  /*2140*/  LOP3.LUT R122, R54, 0x3, RZ, 0xc0, !PT ;  /* 0x00000003367a7812 */ /* 0x000fe200078ec0ff */
[----:B------:R-:W0:Y:S01]  /*2150*/  LDCU UR11, c[0x0][0x40c] ;  /* 0x00008180ff0b77ac */ /* 0x000e220008000800 */
[----:B------:R-:W-:Y:S01]  /*2160*/  LEA.HI R13, R13, R12, RZ, 0x3 ;  /* 0x0000000c0d0d7211 */ /* 0x000fe200078f18ff */
[----:B------:R-:W0:Y:S03]  /*2170*/  LDCU UR19, c[0x0][0x3f4] ;  /* 0x00007e80ff1377ac */ /* 0x000e260008000800 */
[----:B------:R-:W-:Y:S01]  /*2180*/  LOP3.LUT R13, R13, 0xfffffff8, RZ, 0xc0, !PT ;  /* 0xfffffff80d0d7812 */ /* 0x000fe200078ec0ff */
[----:B------:R-:W0:Y:S03]  /*2190*/  LDCU UR14, c[0x0][0x410] ;  /* 0x00008200ff0e77ac */ /* 0x000e260008000800 */
[----:B------:R-:W-:Y:S01]  /*21a0*/  ISETP.GE.AND P0, PT, R120, R13, PT ;  /* 0x0000000d7800720c */ /* 0x000fe20003f06270 */
[----:B------:R-:W0:Y:S01]  /*21b0*/  LDCU UR15, c[0x0][0x408] ;  /* 0x00008100ff0f77ac */ /* 0x000e220008000800 */
[----:B------:R0:W0:Y:S01]  /*21c0*/  LDS R156, [R11+UR7] ;  /* 0x000000070b9c7984 */ /* 0x0000220008000800 */
[----:B---3--:R-:W-:Y:S01]  /*21d0*/  IMAD R117, R56, UR10, R17 ;  /* 0x0000000a38757c24 */ /* 0x008fe2000f8e0211 */
[----:B------:R-:W3:Y:S02]  /*21e0*/  LDCU UR18, c[0x0][0x430] ;  /* 0x00008600ff1277ac */ /* 0x000ee40008000800 */
[----:B------:R0:W0:Y:S01]  /*21f0*/  LDS R155, [R11+UR7+0x10] ;  /* 0x000010070b9b7984 */ /* 0x0000220008000800 */
[----:B------:R-:W0:Y:S03]  /*2200*/  LDCU.64 UR8, c[0x0][0x3c8] ;  /* 0x00007900ff0877ac */ /* 0x000e260008000a00 */
[----:B------:R0:W0:Y:S01]  /*2210*/  LDS R154, [R11+UR7+0x20] ;  /* 0x000020070b9a7984 */ /* 0x0000220008000800 */
[----:B------:R-:W0:Y:S03]  /*2220*/  LDCU.64 UR12, c[0x0][0x3b8] ;  /* 0x00007700ff0c77ac */ /* 0x000e260008000a00 */
[----:B------:R0:W0:Y:S01]  /*2230*/  LDS R153, [R11+UR7+0x30] ;  /* 0x000030070b997984 */ /* 0x0000220008000800 */
[----:B------:R-:W0:Y:S03]  /*2240*/  LDCU.64 UR16, c[0x0][0x438] ;  /* 0x00008700ff1077ac */ /* 0x000e260008000a00 */
[----:B------:R0:W0:Y:S04]  /*2250*/  LDS R152, [R11+UR7+0x40] ;  /* 0x000040070b987984 */ /* 0x0000280008000800 */
        /* <DEDUP_REMOVED lines=14> */
[----:B------:R0:W2:Y:S04]  /*2340*/  LDS R137, [R11+UR7+0x130] ;  /* 0x000130070b897984 */ /* 0x0000a80008000800 */
[----:B------:R0:W2:Y:S04]  /*2350*/  LDS R136, [R11+UR7+0x140] ;  /* 0x000140070b887984 */ /* 0x0000a80008000800 */
[----:B------:R0:W2:Y:S04]  /*2360*/  LDS R135, [R11+UR7+0x150] ;  /* 0x000150070b877984 */ /* 0x0000a80008000800 */
[----:B------:R0:W2:Y:S04]  /*2370*/  LDS R134, [R11+UR7+0x160] ;  /* 0x000160070b867984 */ /* 0x0000a80008000800 */
[----:B------:R0:W2:Y:S04]  /*2380*/  LDS R133, [R11+UR7+0x170] ;  /* 0x000170070b857984 */ /* 0x0000a80008000800 */
[----:B------:R0:W2:Y:S04]  /*2390*/  LDS R132, [R11+UR7+0x180] ;  /* 0x000180070b847984 */ /* 0x0000a80008000800 */
[----:B------:R0:W2:Y:S04]  /*23a0*/  LDS R129, [R11+UR7+0x190] ;  /* 0x000190070b817984 */ /* 0x0000a80008000800 */
[----:B-1----:R1:W1:Y:S04]  /*23b0*/  LDS R0, [R11+UR7+0x1a0] ;  /* 0x0001a0070b007984 */ /* 0x0022680008000800 */
[----:B------:R1:W1:Y:S04]  /*23c0*/  LDS R3, [R11+UR7+0x1b0] ;  /* 0x0001b0070b037984 */ /* 0x0002680008000800 */
[----:B0-----:R0:W0:Y:S04]  /*23d0*/  LDS R4, [R11+UR7+0x1c0] ;  /* 0x0001c0070b047984 */ /* 0x0010280008000800 */
        /* <DEDUP_REMOVED lines=14> */
[----:B--2---:R2:W0:Y:S04]  /*24c0*/  LDS R32, [R11+UR7+0x2b0] ;  /* 0x0002b0070b207984 */ /* 0x0044280008000800 */
[----:B------:R2:W0:Y:S04]  /*24d0*/  LDS R33, [R11+UR7+0x2c0] ;  /* 0x0002c0070b217984 */ /* 0x0004280008000800 */
[----:B------:R2:W0:Y:S04]  /*24e0*/  LDS R34, [R11+UR7+0x2d0] ;  /* 0x0002d0070b227984 */ /* 0x0004280008000800 */
[----:B------:R2:W0:Y:S04]  /*24f0*/  LDS R35, [R11+UR7+0x2e0] ;  /* 0x0002e0070b237984 */ /* 0x0004280008000800 */
[----:B----4-:R2:W4:Y:S04]  /*2500*/  LDS R36, [R11+UR7+0x2f0] ;  /* 0x0002f0070b247984 */ /* 0x0105280008000800 */
        /* <DEDUP_REMOVED lines=15> */
[----:B------:R2:W0:Y:S01]  /*2600*/  LDS R52, [R11+UR7+0x3f0] ;  /* 0x0003f0070b347984 */ /* 0x0004220008000800 */
[----:B------:R-:W3:Y:S02]  /*2610*/  LDCU UR7, c[0x0][0x40c] ;  /* 0x00008180ff0777ac */ /* 0x000ee40008000800 */
[----:B---3--:R-:W-:-:S09]  /*2620*/  UISETP.NE.AND UP0, UPT, UR7, URZ, UPT ;  /* 0x000000ff0700728c */ /* 0x008fd2000bf05270 */
[----:B-12-4-:R-:W-:Y:S05]  /*2630*/  BRA.U UP0, `(.L_x_2238) ;  /* 0x00000005000c7547 */ /* 0x016fea000b800000 */
[----:B------:R-:W-:-:S04]  /*2640*/  UIADD3 UR4, UPT, UPT, UR4, 0x410, URZ ;  /* 0x0000041004047890 */ /* 0x000fc8000fffe0ff */
[----:B------:R-:W-:-:S06]  /*2650*/  ULEA UR4, UR5, UR4, 0x18 ;  /* 0x0000000405047291 */ /* 0x000fcc000f8ec0ff */
[----:B0-----:R-:W-:-:S05]  /*2660*/  LEA R11, R122, UR4, 0x2 ;  /* 0x000000047a0b7c11 */ /* 0x001fca000f8e10ff */
        /* <DEDUP_REMOVED lines=64> */
.L_x_2238:
[----:B------:R-:W-:Y:S01]  /*2a70*/  BSSY B1, `(.L_x_2239) ;  /* 0x0000f27000017945 */ /* 0x000fe20003800000 */
[----:B------:R-:W-:-:S03]  /*2a80*/  IMAD R117, R117, 0xe0, RZ ;  /* 0x000000e075757824 */ /* 0x000fc600078e02ff */
[----:B------:R-:W-:Y:S05]  /*2a90*/  @P0 BRA `(.L_x_2240) ;  /* 0x000000f000900947 */ /* 0x000fea0003800000 */
[----:B------:R-:W0:Y:S01]  /*2aa0*/  LDCU UR7, c[0x0][0x3f8] ;  /* 0x00007f00ff0777ac */ /* 0x000e220008000800 */
[----:B------:R-:W2:Y:S01]  /*2ab0*/  LDC.64 R224, c[0x0][0x450] ;  /* 0x00011400ffe07b82 */ /* 0x000ea20000000a00 */
[C---:B------:R-:W-:Y:S01]  /*2ac0*/  IMAD.IADD R12, R120.reuse, 0x1, R15 ;  /* 0x00000001780c7824 */ /* 0x040fe200078e020f */
[----:B------:R-:W-:Y:S01]  /*2ad0*/  LEA R120, R120, UR6, 0x2 ;  /* 0x0000000678787c11 */ /* 0x000fe2000f8e10ff */
[----:B------:R-:W3:Y:S02]  /*2ae0*/  LDCU UR10, c[0x0][0x440] ;  /* 0x00008800ff0a77ac */ /* 0x000ee40008000800 */
[----:B------:R-:W-:Y:S01]  /*2af0*/  VIADD R125, R12, 0x1 ;  /* 0x000000010c7d7836 */ /* 0x000fe20000000000 */
[----:B------:R-:W4:Y:S01]  /*2b00*/  LDCU.64 UR4, c[0x0][0x420] ;  /* 0x00008400ff0477ac */ /* 0x000f220008000a00 */
[----:B01----:R-:W-:-:S04]  /*2b10*/  IMAD R11, R2, UR7, R17 ;  /* 0x00000007020b7c24 */ /* 0x003fc8000f8e0211 */
[----:B------:R-:W-:-:S04]  /*2b20*/  IMAD R11, R11, 0xe0, R122 ;  /* 0x000000e00b0b7824 */ /* 0x000fc800078e027a */
[----:B--2---:R-:W-:Y:S01]  /*2b30*/  IMAD.WIDE R224, R11, 0x4, R224 ;  /* 0x000000040be07825 */ /* 0x004fe200078e02e0 */
[----:B----4-:R-:W-:Y:S02]  /*2b40*/  IADD3 R118, P1, P2, R25, UR4, R12 ;  /* 0x0000000419767c10 */ /* 0x010fe4000fa3e00c */
[----:B------:R-:W-:Y:S01]  /*2b50*/  ISETP.NE.U32.AND P0, PT, RZ, UR4, PT ;  /* 0x00000004ff007c0c */ /* 0x000fe2000bf05070 */
[----:B---3--:R-:W-:Y:S01]  /*2b60*/  IMAD R11, R17, UR10, R121 ;  /* 0x0000000a110b7c24 */ /* 0x008fe2000f8e0279 */
[----:B------:R-:W-:Y:S01]  /*2b70*/  IADD3.X R119, PT, PT, R119, UR5, RZ, P1, P2 ;  /* 0x0000000577777c10 */ /* 0x000fe20008fe44ff */
[-CC-:B------:R-:W-:Y:S01]  /*2b80*/  IMAD R121, R19, R123.reuse, R122.reuse ;  /* 0x0000007b13797224 */ /* 0x180fe200078e027a */
[----:B------:R-:W-:Y:S01]  /*2b90*/  ISETP.NE.AND.EX P0, PT, RZ, UR5, PT, P0 ;  /* 0x00000005ff007c0c */ /* 0x000fe2000bf05300 */
[----:B------:R-:W-:Y:S02]  /*2ba0*/  IMAD R122, R117, R123, R122 ;  /* 0x0000007b757a7224 */ /* 0x000fe400078e027a */
[----:B------:R-:W-:Y:S01]  /*2bb0*/  IMAD R123, R123, 0xe0, RZ ;  /* 0x000000e07b7b7824 */ /* 0x000fe200078e02ff */
[----:B------:R-:W-:Y:S01]  /*2bc0*/  SHF.R.S32.HI R126, RZ, 0x1f, R121 ;  /* 0x0000001fff7e7819 */ /* 0x000fe20000011479 */
[----:B------:R-:W-:Y:S01]  /*2bd0*/  IMAD R124, R11, UR10, R12 ;  /* 0x0000000a0b7c7c24 */ /* 0x000fe2000f8e020c */
[----:B------:R-:W-:Y:S01]  /*2be0*/  SHF.R.S32.HI R127, RZ, 0x1f, R122 ;  /* 0x0000001fff7f7819 */ /* 0x000fe2000001147a */
[----:B------:R-:W-:-:S07]  /*2bf0*/  IMAD R128, R123, UR7, RZ ;  /* 0x000000077b807c24 */ /* 0x000fce000f8e02ff */
.L_x_2502:
[----:B------:R-:W2:Y:S01]  /*2c00*/  @P0 LDG.E.U8 R220, desc[UR36][R118.64] ;  /* 0x0000002476dc0981 */ /* 0x000ea2000c1e1100 */
[----:B------:R-:W0:Y:S01]  /*2c10*/  LDC R11, c[0x0][0x3f4] ;  /* 0x0000fd00ff0b7b82 */ /* 0x000e220000000800 */
[----:B------:R-:W-:Y:S01]  /*2c20*/  VIADD R15, R125, 0xffffffff ;  /* 0xffffffff7d0f7836 */ /* 0x000fe20000000000 */
[----:B------:R-:W-:Y:S01]  /*2c30*/  UISETP.NE.AND UP0, UPT, UR11, URZ, UPT ;  /* 0x000000ff0b00728c */ /* 0x000fe2000bf05270 */
[----:B------:R-:W-:Y:S03]  /*2c40*/  BSSY.RECONVERGENT B0, `(.L_x_2241) ;  /* 0x0000e98000007945 */ /* 0x000fe60003800200 */
[----:B------:R-:W-:Y:S02]  /*2c50*/  IABS R222, R15 ;  /* 0x0000000f00de7213 */ /* 0x000fe40000000000 */
[----:B------:R-:W-:Y:S02]  /*2c60*/  ISETP.GE.AND P2, PT, R15, RZ, PT ;  /* 0x000000ff0f00720c */ /* 0x000fe40003f46270 */
[----:B0-----:R-:W-:-:S02]  /*2c70*/  IABS R227, R11 ;  /* 0x0000000b00e37213 */ /* 0x001fc40000000000 */
[----:B------:R-:W0:Y:S02]  /*2c80*/  LDC R11, c[0x0][0x3f4] ;  /* 0x0000fd00ff0b7b82 */ /* 0x000e240000000800 */
[----:B------:R-:W1:Y:S08]  /*2c90*/  I2F.RP R14, R227 ;  /* 0x000000e3000e7306 */ /* 0x000e700000209400 */
[----:B-1----:R-:W1:Y:S01]  /*2ca0*/  MUFU.RCP R14, R14 ;  /* 0x0000000e000e7308 */ /* 0x002e620000001000 */
[----:B0-----:R-:W-:Y:S01]  /*2cb0*/  ISETP.NE.AND P3, PT, R11, RZ, PT ;  /* 0x000000ff0b00720c */ /* 0x001fe20003f65270 */
[----:B-1----:R-:W-:Y:S01]  /*2cc0*/  VIADD R12, R14, 0xffffffe ;  /* 0x0ffffffe0e0c7836 */ /* 0x002fe20000000000 */
[----:B------:R-:W-:-:S05]  /*2cd0*/  SHF.R.S32.HI R14, RZ, 0x1f, R25 ;  /* 0x0000001fff0e7819 */ /* 0x000fca0000011419 */
[----:B------:R0:W1:Y:S02]  /*2ce0*/  F2I.FTZ.U32.TRUNC.NTZ R13, R12 ;  /* 0x0000000c000d7305 */ /* 0x000064000021f000 */
[----:B0-----:R-:W-:Y:S02]  /*2cf0*/  IMAD.MOV.U32 R12, RZ, RZ, RZ ;  /* 0x000000ffff0c7224 */ /* 0x001fe400078e00ff */
[----:B-1----:R-:W-:-:S04]  /*2d00*/  IMAD.MOV R130, RZ, RZ, -R13 ;  /* 0x000000ffff827224 */ /* 0x002fc800078e0a0d */
[----:B------:R-:W-:-:S04]  /*2d10*/  IMAD R131, R130, R227, RZ ;  /* 0x000000e382837224 */ /* 0x000fc800078e02ff */
[----:B------:R-:W-:Y:S01]  /*2d20*/  IMAD.HI.U32 R131, R13, R131, R12 ;  /* 0x000000830d837227 */ /* 0x000fe200078e000c */
[----:B------:R-:W-:-:S05]  /*2d30*/  IABS R13, R11 ;  /* 0x0000000b000d7213 */ /* 0x000fca0000000000 */
[----:B------:R-:W-:-:S04]  /*2d40*/  IMAD.HI.U32 R12, R131, R222, RZ ;  /* 0x000000de830c7227 */ /* 0x000fc800078e00ff */
[----:B------:R-:W-:Y:S02]  /*2d50*/  IMAD.MOV.U32 R131, RZ, RZ, R13 ;  /* 0x000000ffff837224 */ /* 0x000fe400078e000d */
        /* <DEDUP_REMOVED lines=10> */
[----:B------:R-:W-:-:S04]  /*2e00*/  LEA R12, P1, R13, UR8, 0x2 ;  /* 0x000000080d0c7c11 */ /* 0x000fc8000f8210ff */
[----:B------:R-:W-:Y:S02]  /*2e10*/  LEA.HI.X R13, R13, UR9, R14, 0x2, P1 ;  /* 0x000000090d0d7c11 */ /* 0x000fe400088f140e */
[----:B--2---:R-:W-:Y:S01]  /*2e20*/  ISETP.NE.AND P3, PT, R220, RZ, P0 ;  /* 0x000000ffdc00720c */ /* 0x004fe20000765270 */
[----:B------:R-:W-:-:S12]  /*2e30*/  BRA.U UP0, `(.L_x_2242) ;  /* 0x000000b500e47547 */ /* 0x000fd8000b800000 */
[----:B------:R-:W-:-:S13]  /*2e40*/  ISETP.NE.AND P4, PT, R24, RZ, PT ;  /* 0x000000ff1800720c */ /* 0x000fda0003f85270 */
[----:B------:R-:W-:Y:S05]  /*2e50*/  @!P4 BRA `(.L_x_2243) ;  /* 0x0000005c00e8c947 */ /* 0x000fea0003800000 */
[--C-:B------:R-:W-:Y:S01]  /*2e60*/  IMAD.IADD R250, R222, 0x1, R11.reuse ;  /* 0x00000001defa7824 */ /* 0x100fe200078e020b */
[----:B------:R-:W-:Y:S01]  /*2e70*/  BSSY.RECONVERGENT B2, `(.L_x_2244) ;  /* 0x0000026000027945 */ /* 0x000fe20003800200 */
[----:B------:R-:W-:Y:S02]  /*2e80*/  VIADD R14, R16, 0xffffffff ;  /* 0xffffffff100e7836 */ /* 0x000fe40000000000 */
[----:B------:R-:W-:Y:S02]  /*2e90*/  IMAD R234, R11, 0x4, R250 ;  /* 0x000000040bea7824 */ /* 0x000fe400078e02fa */
[----:B------:R-:W-:Y:S01]  /*2ea0*/  IMAD.SHL.U32 R250, R250, 0x4, RZ ;  /* 0x00000004fafa7824 */ /* 0x000fe200078e00ff */
[----:B------:R-:W-:Y:S01]  /*2eb0*/  ISETP.GE.AND P1, PT, R15, R14, PT ;  /* 0x0000000e0f00720c */ /* 0x000fe20003f26270 */
[----:B------:R-:W-:Y:S02]  /*2ec0*/  IMAD.IADD R232, R234, 0x1, R11 ;  /* 0x00000001eae87824 */ /* 0x000fe400078e020b */
[----:B------:R-:W-:-:S02]  /*2ed0*/  IMAD R131, R11, 0x8, R250 ;  /* 0x000000080b837824 */ /* 0x000fc400078e02fa */
[----:B------:R-:W-:Y:S02]  /*2ee0*/  IMAD.IADD R230, R232, 0x1, R11 ;  /* 0x00000001e8e67824 */ /* 0x000fe400078e020b */
[----:B------:R-:W-:Y:S02]  /*2ef0*/  IMAD.SHL.U32 R130, R222, 0x4, RZ ;  /* 0x00000004de827824 */ /* 0x000fe400078e00ff */
[----:B------:R-:W-:-:S04]  /*2f00*/  IMAD R248, R11, 0x2, R230 ;  /* 0x000000020bf87824 */ /* 0x000fc800078e02e6 */
[----:B------:R-:W-:-:S04]  /*2f10*/  IMAD.IADD R246, R248, 0x1, R11 ;  /* 0x00000001f8f67824 */ /* 0x000fc800078e020b */
[----:B------:R-:W-:-:S04]  /*2f20*/  IMAD.IADD R244, R246, 0x1, R11 ;  /* 0x00000001f6f47824 */ /* 0x000fc800078e020b */
[----:B------:R-:W-:-:S04]  /*2f30*/  IMAD.IADD R242, R244, 0x1, R11 ;  /* 0x00000001f4f27824 */ /* 0x000fc800078e020b */
[----:B------:R-:W-:-:S04]  /*2f40*/  IMAD.IADD R240, R242, 0x1, R11 ;  /* 0x00000001f2f07824 */ /* 0x000fc800078e020b */
[----:B------:R-:W-:-:S04]  /*2f50*/  IMAD.IADD R238, R240, 0x1, R11 ;  /* 0x00000001f0ee7824 */ /* 0x000fc800078e020b */
[----:B------:R-:W-:-:S04]  /*2f60*/  IMAD.IADD R236, R238, 0x1, R11 ;  /* 0x00000001eeec7824 */ /* 0x000fc800078e020b */
[----:B------:R-:W-:-:S04]  /*2f70*/  IMAD R226, R11, 0x2, R236 ;  /* 0x000000020be27824 */ /* 0x000fc800078e02ec */
[----:B------:R-:W-:Y:S01]  /*2f80*/  IMAD.IADD R220, R226, 0x1, R11 ;  /* 0x00000001e2dc7824 */ /* 0x000fe200078e020b */
        /* <DEDUP_REMOVED lines=8> */
[----:B------:R-:W-:Y:S01]  /*3010*/  @!P2 LEA.HI.X R229, R222, R15, R223, 0x2, P4 ;  /* 0x0000000fdee5a211 */ /* 0x000fe200020f14df */
[----:B------:R-:W-:Y:S01]  /*3020*/  IMAD.MOV.U32 R222, RZ, RZ, RZ ;  /* 0x000000ffffde7224 */ /* 0x000fe200078e00ff */
[----:B------:R-:W2:Y:S01]  /*3030*/  LDG.E R223, desc[UR36][R224.64] ;  /* 0x00000024e0df7981 */ /* 0x000ea2000c1e1900 */
[----:B------:R-:W0:Y:S04]  /*3040*/  @!P2 LDC.64 R14, c[0x0][0x3b8] ;  /* 0x0000ee00ff0eab82 */ /* 0x000e280000000a00 */
[----:B------:R-:W3:Y:S01]  /*3050*/  @!P2 LDG.E R222, desc[UR36][R228.64] ;  /* 0x00000024e4dea981 */ /* 0x000ee2000c1e1900 */
[----:B------:R-:W-:-:S05]  /*3060*/  @!P2 IADD3 R227, P4, PT, R121, R130, RZ ;  /* 0x0000008279e3a210 */ /* 0x000fca0007f9e0ff */
[----:B------:R-:W-:Y:S01]  /*3070*/  @!P2 IMAD.X R252, RZ, RZ, R126, P4 ;  /* 0x000000fffffca224 */ /* 0x000fe200020e067e */
[----:B0-----:R-:W-:-:S04]  /*3080*/  @!P2 LEA R14, P5, R227, R14, 0x2 ;  /* 0x0000000ee30ea211 */ /* 0x001fc800078a10ff */
[----:B------:R-:W-:Y:S01]  /*3090*/  @!P2 LEA.HI.X R15, R227, R15, R252, 0x2, P5 ;  /* 0x0000000fe30fa211 */ /* 0x000fe200028f14fc */
[----:B---3--:R-:W-:-:S04]  /*30a0*/  FADD.FTZ R222, R53, R222 ;  /* 0x000000de35de7221 */ /* 0x008fc80000010000 */
[----:B--2---:R-:W-:-:S05]  /*30b0*/  FMUL.FTZ R223, R222, R223 ;  /* 0x000000dfdedf7220 */ /* 0x004fca0000410000 */
[----:B------:R0:W-:Y:S02]  /*30c0*/  @!P2 STG.E desc[UR36][R14.64], R223 ;  /* 0x000000df0e00a986 */ /* 0x0001e4000c101924 */
.L_x_2245:
[----:B------:R-:W-:Y:S05]  /*30d0*/  BSYNC.RECONVERGENT B2 ;  /* 0x0000000000027941 */ /* 0x000fea0003800200 */
.L_x_2244:
[----:B------:R-:W-:Y:S04]  /*30e0*/  BSSY.RECONVERGENT B2, `(.L_x_2246) ;  /* 0x0000015000027945 */ /* 0x000fe80003800200 */
[----:B------:R-:W-:Y:S05]  /*30f0*/  @P1 BRA `(.L_x_2247) ;  /* 0x00000000004c1947 */ /* 0x000fea0003800000 */
[----:B------:R-:W-:-:S13]  /*3100*/  ISETP.GE.AND P2, PT, R250, R123, PT ;  /* 0x0000007bfa00720c */ /* 0x000fda0003f46270 */
[----:B------:R-:W2:Y:S01]  /*3110*/  @!P2 LDG.E R227, desc[UR36][R12.64] ;  /* 0x000000240ce3a981 */ /* 0x000ea2000c1e1900 */
[----:B0-----:R-:W0:Y:S01]  /*3120*/  @!P2 LDC.64 R14, c[0x0][0x3b8] ;  /* 0x0000ee00ff0eab82 */ /* 0x001e220000000a00 */
        /* <DEDUP_REMOVED lines=9> */
[----:B------:R-:W-:-:S04]  /*31c0*/  @!P2 IADD3 R222, P4, PT, R121, R250, RZ ;  /* 0x000000fa79dea210 */ /* 0x000fc80007f9e0ff */
[----:B------:R-:W-:Y:S02]  /*31d0*/  @!P2 LEA.HI.X.SX32 R250, R250, R126, 0x1, P4 ;  /* 0x0000007efafaa211 */ /* 0x000fe400020f0eff */
[----:B0-----:R-:W-:-:S04]  /*31e0*/  @!P2 LEA R14, P4, R222, R14, 0x2 ;  /* 0x0000000ede0ea211 */ /* 0x001fc800078810ff */
[----:B------:R-:W-:Y:S01]  /*31f0*/  @!P2 LEA.HI.X R15, R222, R15, R250, 0x2, P4 ;  /* 0x0000000fde0fa211 */ /* 0x000fe200020f14fa */
[----:B---3--:R-:W-:-:S04]  /*3200*/  FADD.FTZ R227, R54, R227 ;  /* 0x000000e336e37221 */ /* 0x008fc80000010000 */
[----:B--2---:R-:W-:-:S05]  /*3210*/  FMUL.FTZ R218, R227, R218 ;  /* 0x000000dae3da7220 */ /* 0x004fca0000410000 */
[----:B------:R1:W-:Y:S02]  /*3220*/  @!P2 STG.E desc[UR36][R14.64], R218 ;  /* 0x000000da0e00a986 */ /* 0x0003e4000c101924 */
.L_x_2247:
[----:B------:R-:W-:Y:S05]  /*3230*/  BSYNC.RECONVERGENT B2 ;  /* 0x0000000000027941 */ /* 0x000fea0003800200 */
.L_x_2246:
[----:B------:R-:W-:Y:S01]  /*3240*/  BSSY.RECONVERGENT B2, `(.L_x_2248) ;  /* 0x0000017000027945 */ /* 0x000fe20003800200 */
[----:B------:R-:W-:-:S03]  /*3250*/  IMAD.IADD R222, R220, 0x1, R11 ;  /* 0x00000001dcde7824 */ /* 0x000fc600078e020b */
[----:B------:R-:W-:Y:S05]  /*3260*/  @P1 BRA `(.L_x_2249) ;  /* 0x0000000000501947 */ /* 0x000fea0003800000 */
[----:B------:R-:W-:-:S05]  /*3270*/  IMAD R252, R11, 0x8, R130 ;  /* 0x000000080bfc7824 */ /* 0x000fca00078e0282 */
[----:B------:R-:W-:-:S13]  /*3280*/  ISETP.GE.AND P2, PT, R252, R123, PT ;  /* 0x0000007bfc00720c */ /* 0x000fda0003f46270 */
[----:B------:R-:W2:Y:S01]  /*3290*/  @!P2 LDG.E R221, desc[UR36][R12.64] ;  /* 0x000000240cdda981 */ /* 0x000ea2000c1e1900 */
[----:B01----:R-:W0:Y:S01]  /*32a0*/  @!P2 LDC.64 R14, c[0x0][0x3b8] ;  /* 0x0000ee00ff0eab82 */ /* 0x003e220000000a00 */
[----:B--2---:R-:W-:-:S05]  /*32b0*/  @!P2 IMAD R221, R128, R221, R252 ;  /* 0x000000dd80dda224 */ /* 0x004fca00078e02fc */
[----:B------:R-:W-:-:S04]  /*32c0*/  @!P2 IADD3 R227, P4, PT, R122, R221, RZ ;  /* 0x000000dd7ae3a210 */ /* 0x000fc80007f9e0ff */
[----:B------:R-:W-:Y:S02]  /*32d0*/  @!P2 LEA.HI.X.SX32 R250, R221, R127, 0x1, P4 ;  /* 0x0000007fddfaa211 */ /* 0x000fe400020f0eff */
[C---:B0-----:R-:W-:Y:S01]  /*32e0*/  @!P2 LEA R228, P4, R227.reuse, R14, 0x2 ;  /* 0x0000000ee3e4a211 */ /* 0x041fe200078810ff */
[----:B------:R-:W2:Y:S03]  /*32f0*/  LDG.E R221, desc[UR36][R224.64+0x20] ;  /* 0x00002024e0dd7981 */ /* 0x000ea6000c1e1900 */
[----:B------:R-:W-:Y:S01]  /*3300*/  @!P2 LEA.HI.X R229, R227, R15, R250, 0x2, P4 ;  /* 0x0000000fe3e5a211 */ /* 0x000fe200020f14fa */
[----:B------:R-:W-:Y:S01]  /*3310*/  IMAD.MOV.U32 R250, RZ, RZ, RZ ;  /* 0x000000fffffa7224 */ /* 0x000fe200078e00ff */
[----:B------:R-:W0:Y:S05]  /*3320*/  @!P2 LDC.64 R14, c[0x0][0x3b8] ;  /* 0x0000ee00ff0eab82 */ /* 0x000e2a0000000a00 */
        /* <DEDUP_REMOVED lines=8> */
.L_x_2249:
[----:B------:R-:W-:Y:S05]  /*33b0*/  BSYNC.RECONVERGENT B2 ;  /* 0x0000000000027941 */ /* 0x000fea0003800200 */
.L_x_2248:
[----:B------:R-:W-:Y:S04]  /*33c0*/  BSSY.RECONVERGENT B2, `(.L_x_2250) ;  /* 0x0000015000027945 */ /* 0x000fe80003800200 */
[----:B------:R-:W-:Y:S05]  /*33d0*/  @P1 BRA `(.L_x_2251) ;  /* 0x00000000004c1947 */ /* 0x000fea0003800000 */
[----:B------:R-:W-:-:S13]  /*33e0*/  ISETP.GE.AND P2, PT, R131, R123, PT ;  /* 0x0000007b8300720c */ /* 0x000fda0003f46270 */
[----:B------:R-:W3:Y:S01]  /*33f0*/  @!P2 LDG.E R216, desc[UR36][R12.64] ;  /* 0x000000240cd8a981 */ /* 0x000ee2000c1e1900 */
[----:B012---:R-:W0:Y:S01]  /*3400*/  @!P2 LDC.64 R14, c[0x0][0x3b8] ;  /* 0x0000ee00ff0eab82 */ /* 0x007e220000000a00 */
[----:B---3--:R-:W-:-:S05]  /*3410*/  @!P2 IMAD R216, R128, R216, R131 ;  /* 0x000000d880d8a224 */ /* 0x008fca00078e0283 */
        /* <DEDUP_REMOVED lines=15> */
.L_x_2251:
[----:B------:R-:W-:Y:S05]  /*3510*/  BSYNC.RECONVERGENT B2 ;  /* 0x0000000000027941 */ /* 0x000fea0003800200 */
.L_x_2250:
[----:B------:R-:W-:Y:S01]  /*3520*/  BSSY.RECONVERGENT B2, `(.L_x_2252) ;  /* 0x0000017000027945 */ /* 0x000fe20003800200 */
[----:B------:R-:W-:-:S03]  /*3530*/  IMAD.IADD R228, R222, 0x1, R11 ;  /* 0x00000001dee47824 */ /* 0x000fc600078e020b */
[----:B------:R-:W-:Y:S05]  /*3540*/  @P1 BRA `(.L_x_2253) ;  /* 0x0000000000501947 */ /* 0x000fea0003800000 */
[----:B------:R-:W-:-:S05]  /*3550*/  IMAD R227, R11, 0x10, R130 ;  /* 0x000000100be37824 */ /* 0x000fca00078e0282 */
[----:B------:R-:W-:-:S13]  /*3560*/  ISETP.GE.AND P2, PT, R227, R123, PT ;  /* 0x0000007be300720c */ /* 0x000fda0003f46270 */
[----:B------:R-:W4:Y:S01]  /*3570*/  @!P2 LDG.E R131, desc[UR36][R12.64] ;  /* 0x000000240c83a981 */ /* 0x000f22000c1e1900 */
[----:B0123--:R-:W0:Y:S01]  /*3580*/  @!P2 LDC.64 R14, c[0x0][0x3b8] ;  /* 0x0000ee00ff0eab82 */ /* 0x00fe220000000a00 */
[----:B----4-:R-:W-:-:S05]  /*3590*/  @!P2 IMAD R131, R128, R131, R227 ;  /* 0x000000838083a224 */ /* 0x010fca00078e02e3 */
        /* <DEDUP_REMOVED lines=15> */
.L_x_2253:
[----:B------:R-:W-:Y:S05]  /*3690*/  BSYNC.RECONVERGENT B2 ;  /* 0x0000000000027941 */ /* 0x000fea0003800200 */
.L_x_2252:
[----:B------:R-:W-:Y:S04]  /*36a0*/  BSSY.RECONVERGENT B2, `(.L_x_2254) ;  /* 0x0000016000027945 */ /* 0x000fe80003800200 */
[----:B------:R-:W-:Y:S05]  /*36b0*/  @P1 BRA `(.L_x_2255) ;  /* 0x0000000000501947 */ /* 0x000fea0003800000 */
[----:B------:R-:W-:-:S05]  /*36c0*/  IMAD.SHL.U32 R250, R234, 0x4, RZ ;  /* 0x00000004eafa7824 */ /* 0x000fca00078e00ff */
[----:B------:R-:W-:-:S13]  /*36d0*/  ISETP.GE.AND P2, PT, R250, R123, PT ;  /* 0x0000007bfa00720c */ /* 0x000fda0003f46270 */
[----:B------:R-:W2:Y:S02]  /*36e0*/  @!P2 LDG.E R131, desc[UR36][R12.64] ;  /* 0x000000240c83a981 */ /* 0x000ea4000c1e1900 */
[----:B01234-:R-:W0:Y:S01]  /*36f0*/  @!P2 LDC.64 R14, c[0x0][0x3b8] ;  /* 0x0000ee00ff0eab82 */ /* 0x01fe220000000a00 */
[----:B------:R-:W-:-:S05]  /*3700*/  @!P2 IMAD R131, R128, R131, R250 ;  /* 0x000000838083a224 */ /* 0x000fca00078e02fa */
        /* <DEDUP_REMOVED lines=15> */
.L_x_2255:
[----:B------:R-:W-:Y:S05]  /*3800*/  BSYNC.RECONVERGENT B2 ;  /* 0x0000000000027941 */ /* 0x000fea0003800200 */
.L_x_2254:
[----:B------:R-:W-:Y:S01]  /*3810*/  BSSY.RECONVERGENT B2, `(.L_x_2256) ;  /* 0x0000017000027945 */ /* 0x000fe20003800200 */
[----:B------:R-:W-:-:S03]  /*3820*/  IMAD.IADD R234, R228, 0x1, R11 ;  /* 0x00000001e4ea7824 */ /* 0x000fc600078e020b */
        /* <DEDUP_REMOVED lines=21> */
.L_x_2257:
[----:B------:R-:W-:Y:S05]  /*3980*/  BSYNC.RECONVERGENT B2 ;  /* 0x0000000000027941 */ /* 0x000fea0003800200 */
.L_x_2256:
        /* <DEDUP_REMOVED lines=23> */
.L_x_2259:
[----:B------:R-:W-:Y:S05]  /*3b00*/  BSYNC.RECONVERGENT B2 ;  /* 0x0000000000027941 */ /* 0x000fea0003800200 */
.L_x_2258:
[----:B------:R-:W-:Y:S01]  /*3b10*/  BSSY.RECONVERGENT B2, `(.L_x_2260) ;  /* 0x0000017000027945 */ /* 0x000fe20003800200 */
[----:B------:R-:W-:-:S03]  /*3b20*/  IMAD.IADD R230, R232, 0x1, R11 ;  /* 0x00000001e8e67824 */ /* 0x000fc600078e020b */
[----:B------:R-:W-:Y:S05]  /*3b30*/  @P1 BRA `(.L_x_2261) ;  /* 0x0000000000501947 */ /* 0x000fea0003800000 */
[----:B------:R-:W-:-:S05]  /*3b40*/  IMAD R227, R11, 0x20, R130 ;  /* 0x000000200be37824 */ /* 0x000fca00078e0282 */
        /* <DEDUP_REMOVED lines=19> */
.L_x_2261:
[----:B------:R-:W-:Y:S05]  /*3c80*/  BSYNC.RECONVERGENT B2 ;  /* 0x0000000000027941 */ /* 0x000fea0003800200 */
.L_x_2260:
        /* <DEDUP_REMOVED lines=22> */
.L_x_2263:
[----:B------:R-:W-:Y:S05]  /*3df0*/  BSYNC.RECONVERGENT B2 ;  /* 0x0000000000027941 */ /* 0x000fea0003800200 */
.L_x_2262:
        /* <DEDUP_REMOVED lines=23> */
.L_x_2265:
[----:B------:R-:W-:Y:S05]  /*3f70*/  BSYNC.RECONVERGENT B2 ;  /* 0x0000000000027941 */ /* 0x000fea0003800200 */
.L_x_2264:
        /* <DEDUP_REMOVED lines=23> */
.L_x_2267:
[----:B------:R-:W-:Y:S05]  /*40f0*/  BSYNC.RECONVERGENT B2 ;  /* 0x0000000000027941 */ /* 0x000fea0003800200 */
.L_x_2266:
        /* <DEDUP_REMOVED lines=23> */
.L_x_2269:
[----:B------:R-:W-:Y:S05]  /*4270*/  BSYNC.RECONVERGENT B2 ;  /* 0x0000000000027941 */ /* 0x000fea0003800200 */
.L_x_2268:
        /* <DEDUP_REMOVED lines=23> */
.L_x_2271:
[----:B------:R-:W-:Y:S05]  /*43f0*/  BSYNC.RECONVERGENT B2 ;  /* 0x0000000000027941 */ /* 0x000fea0003800200 */
.L_x_2270:
        /* <DEDUP_REMOVED lines=23> */
.L_x_2273:
[----:B------:R-:W-:Y:S05]  /*4570*/  BSYNC.RECONVERGENT B2 ;  /* 0x0000000000027941 */ /* 0x000fea0003800200 */
.L_x_2272:
        /* <DEDUP_REMOVED lines=23> */
.L_x_2275:
[----:B------:R-:W-:Y:S05]  /*46f0*/  BSYNC.RECONVERGENT B2 ;  /* 0x0000000000027941 */ /* 0x000fea0003800200 */
.L_x_2274:
        /* <DEDUP_REMOVED lines=23> */
.L_x_2277:
[----:B------:R-:W-:Y:S05]  /*4870*/  BSYNC.RECONVERGENT B2 ;  /* 0x0000000000027941 */ /* 0x000fea0003800200 */
.L_x_2276:
        /* <DEDUP_REMOVED lines=22> */
.L_x_2279:
[----:B------:R-:W-:Y:S05]  /*49e0*/  BSYNC.RECONVERGENT B2 ;  /* 0x0000000000027941 */ /* 0x000fea0003800200 */
.L_x_2278:
        /* <DEDUP_REMOVED lines=23> */
.L_x_2281:
[----:B------:R-:W-:Y:S05]  /*4b60*/  BSYNC.RECONVERGENT B2 ;  /* 0x0000000000027941 */ /* 0x000fea0003800200 */
.L_x_2280:
[----:B------:R-:W-:Y:S01]  /*4b70*/  BSSY.RECONVERGENT B2, `(.L_x_2282) ;  /* 0x0000017000027945 */ /* 0x000fe20003800200 */
[----:B------:R-:W-:-:S03]  /*4b80*/  IMAD R220, R11, 0x2, R250 ;  /* 0x000000020bdc7824 */ /* 0x000fc600078e02fa */
        /* <DEDUP_REMOVED lines=21> */
.L_x_2283:
[----:B------:R-:W-:Y:S05]  /*4ce0*/  BSYNC.RECONVERGENT B2 ;  /* 0x0000000000027941 */ /* 0x000fea0003800200 */
.L_x_2282:
        /* <DEDUP_REMOVED lines=23> */
.L_x_2285:
[----:B------:R-:W-:Y:S05]  /*4e60*/  BSYNC.RECONVERGENT B2 ;  /* 0x0000000000027941 */ /* 0x000fea0003800200 */
.L_x_2284:
        /* <DEDUP_REMOVED lines=23> */
.L_x_2287:
[----:B------:R-:W-:Y:S05]  /*4fe0*/  BSYNC.RECONVERGENT B2 ;  /* 0x0000000000027941 */ /* 0x000fea0003800200 */
.L_x_2286:
        /* <DEDUP_REMOVED lines=23> */
.L_x_2289:
[----:B------:R-:W-:Y:S05]  /*5160*/  BSYNC.RECONVERGENT B2 ;  /* 0x0000000000027941 */ /* 0x000fea0003800200 */
.L_x_2288:
        /* <DEDUP_REMOVED lines=23> */
.L_x_2291:
[----:B------:R-:W-:Y:S05]  /*52e0*/  BSYNC.RECONVERGENT B2 ;  /* 0x0000000000027941 */ /* 0x000fea0003800200 */
.L_x_2290:
        /* <DEDUP_REMOVED lines=23> */
.L_x_2293:
[----:B------:R-:W-:Y:S05]  /*5460*/  BSYNC.RECONVERGENT B2 ;  /* 0x0000000000027941 */ /* 0x000fea0003800200 */
.L_x_2292:
        /* <DEDUP_REMOVED lines=23> */
.L_x_2295:
[----:B------:R-:W-:Y:S05]  /*55e0*/  BSYNC.RECONVERGENT B2 ;  /* 0x0000000000027941 */ /* 0x000fea0003800200 */
.L_x_2294:
        /* <DEDUP_REMOVED lines=23> */
.L_x_2297:
[----:B------:R-:W-:Y:S05]  /*5760*/  BSYNC.RECONVERGENT B2 ;  /* 0x0000000000027941 */ /* 0x000fea0003800200 */
.L_x_2296:
        /* <DEDUP_REMOVED lines=23> */
.L_x_2299:
[----:B------:R-:W-:Y:S05]  /*58e0*/  BSYNC.RECONVERGENT B2 ;  /* 0x0000000000027941 */ /* 0x000fea0003800200 */
.L_x_2298:
        /* <DEDUP_REMOVED lines=23> */
.L_x_2301:
[----:B------:R-:W-:Y:S05]  /*5a60*/  BSYNC.RECONVERGENT B2 ;  /* 0x0000000000027941 */ /* 0x000fea0003800200 */
.L_x_2300:
        /* <DEDUP_REMOVED lines=23> */
.L_x_2303:
[----:B------:R-:W-:Y:S05]  /*5be0*/  BSYNC.RECONVERGENT B2 ;  /* 0x0000000000027941 */ /* 0x000fea0003800200 */
.L_x_2302:
        /* <DEDUP_REMOVED lines=23> */
.L_x_2305:
[----:B------:R-:W-:Y:S05]  /*5d60*/  BSYNC.RECONVERGENT B2 ;  /* 0x0000000000027941 */ /* 0x000fea0003800200 */
.L_x_2304:
        /* <DEDUP_REMOVED lines=23> */
.L_x_2307:
[----:B------:R-:W-:Y:S05]  /*5ee0*/  BSYNC.RECONVERGENT B2 ;  /* 0x0000000000027941 */ /* 0x000fea0003800200 */
.L_x_2306:
[----:B------:R-:W-:Y:S01]  /*5ef0*/  BSSY.RECONVERGENT B2, `(.L_x_2308) ;  /* 0x0000017000027945 */ /* 0x000fe20003800200 */
[----:B------:R-:W-:Y:S02]  /*5f00*/  IMAD.IADD R248, R236, 0x1, R11 ;  /* 0x00000001ecf87824 */ /* 0x000fe400078e020b */
[----:B------:R-:W-:Y:S01]  /*5f10*/  IMAD R252, R11, 0x80, R130 ;  /* 0x000000800bfc7824 */ /* 0x000fe200078e0282 */
[----:B------:R-:W-:Y:S06]  /*5f20*/  @P1 BRA `(.L_x_2309) ;  /* 0x00000000004c1947 */ /* 0x000fec0003800000 */
        /* <DEDUP_REMOVED lines=19> */
.L_x_2309:
[----:B------:R-:W-:Y:S05]  /*6060*/  BSYNC.RECONVERGENT B2 ;  /* 0x0000000000027941 */ /* 0x000fea0003800200 */
.L_x_2308:
        /* <DEDUP_REMOVED lines=23> */
.L_x_2311:
[----:B------:R-:W-:Y:S05]  /*61e0*/  BSYNC.RECONVERGENT B2 ;  /* 0x0000000000027941 */ /* 0x000fea0003800200 */
.L_x_2310:
        /* <DEDUP_REMOVED lines=23> */
.L_x_2313:
[----:B------:R-:W-:Y:S05]  /*6360*/  BSYNC.RECONVERGENT B2 ;  /* 0x0000000000027941 */ /* 0x000fea0003800200 */
.L_x_2312:
        /* <DEDUP_REMOVED lines=9> */
[----:B------:R-:W-:Y:S01]  /*6400*/  @!P2 LEA.HI.X.SX32 R250, R131, R127, 0x1, P4 ;  /* 0x0000007f83faa211 */ /* 0x000fe200020f0eff */
[----:B------:R-:W-:Y:S01]  /*6410*/  IMAD.MOV.U32 R131, RZ, RZ, RZ ;  /* 0x000000ffff837224 */ /* 0x000fe200078e00ff */
[----:B0-----:R-:W-:-:S04]  /*6420*/  @!P2 LEA R226, P4, R187, R14, 0x2 ;  /* 0x0000000ebbe2a211 */ /* 0x001fc800078810ff */
[----:B------:R-:W-:Y:S02]  /*6430*/  @!P2 LEA.HI.X R227, R187, R15, R250, 0x2, P4 ;  /* 0x0000000fbbe3a211 */ /* 0x000fe400020f14fa */
[----:B------:R-:W2:Y:S01]  /*6440*/  LDG.E R250, desc[UR36][R224.64+0x230] ;  /* 0x00023024e0fa7981 */ /* 0x000ea2000c1e1900 */
[----:B------:R-:W0:Y:S03]  /*6450*/  @!P2 LDC.64 R14, c[0x0][0x3b8] ;  /* 0x0000ee00ff0eab82 */ /* 0x000e260000000a00 */
        /* <DEDUP_REMOVED lines=8> */
.L_x_2315:
[----:B------:R-:W-:Y:S05]  /*64e0*/  BSYNC.RECONVERGENT B2 ;  /* 0x0000000000027941 */ /* 0x000fea0003800200 */
.L_x_2314:
        /* <DEDUP_REMOVED lines=23> */
.L_x_2317:
[----:B------:R-:W-:Y:S05]  /*6660*/  BSYNC.RECONVERGENT B2 ;  /* 0x0000000000027941 */ /* 0x000fea0003800200 */
.L_x_2316:
        /* <DEDUP_REMOVED lines=23> */
.L_x_2319:
[----:B------:R-:W-:Y:S05]  /*67e0*/  BSYNC.RECONVERGENT B2 ;  /* 0x0000000000027941 */ /* 0x000fea0003800200 */
.L_x_2318:
        /* <DEDUP_REMOVED lines=23> */
.L_x_2321:
[----:B------:R-:W-:Y:S05]  /*6960*/  BSYNC.RECONVERGENT B2 ;  /* 0x0000000000027941 */ /* 0x000fea0003800200 */
.L_x_2320:
        /* <DEDUP_REMOVED lines=23> */
.L_x_2323:
[----:B------:R-:W-:Y:S05]  /*6ae0*/  BSYNC.RECONVERGENT B2 ;  /* 0x0000000000027941 */ /* 0x000fea0003800200 */
.L_x_2322:
        /* <DEDUP_REMOVED lines=23> */
.L_x_2325:
[----:B------:R-:W-:Y:S05]  /*6c60*/  BSYNC.RECONVERGENT B2 ;  /* 0x0000000000027941 */ /* 0x000fea0003800200 */
.L_x_2324:
        /* <DEDUP_REMOVED lines=23> */
.L_x_2327:
[----:B------:R-:W-:Y:S05]  /*6de0*/  BSYNC.RECONVERGENT B2 ;  /* 0x0000000000027941 */ /* 0x000fea0003800200 */
.L_x_2326:
        /* <DEDUP_REMOVED lines=23> */
.L_x_2329:
[----:B------:R-:W-:Y:S05]  /*6f60*/  BSYNC.RECONVERGENT B2 ;  /* 0x0000000000027941 */ /* 0x000fea0003800200 */
.L_x_2328:
        /* <DEDUP_REMOVED lines=23> */
.L_x_2331:
[----:B------:R-:W-:Y:S05]  /*70e0*/  BSYNC.RECONVERGENT B2 ;  /* 0x0000000000027941 */ /* 0x000fea0003800200 */
.L_x_2330:
        /* <DEDUP_REMOVED lines=23> */
.L_x_2333:
[----:B------:R-:W-:Y:S05]  /*7260*/  BSYNC.RECONVERGENT B2 ;  /* 0x0000000000027941 */ /* 0x000fea0003800200 */
.L_x_2332:
        /* <DEDUP_REMOVED lines=23> */
.L_x_2335:
[----:B------:R-:W-:Y:S05]  /*73e0*/  BSYNC.RECONVERGENT B2 ;  /* 0x0000000000027941 */ /* 0x000fea0003800200 */
.L_x_2334:
        /* <DEDUP_REMOVED lines=23> */
.L_x_2337:
[----:B------:R-:W-:Y:S05]  /*7560*/  BSYNC.RECONVERGENT B2 ;  /* 0x0000000000027941 */ /* 0x000fea0003800200 */
.L_x_2336:
        /* <DEDUP_REMOVED lines=23> */
.L_x_2339:
[----:B------:R-:W-:Y:S05]  /*76e0*/  BSYNC.RECONVERGENT B2 ;  /* 0x0000000000027941 */ /* 0x000fea0003800200 */
.L_x_2338:
        /* <DEDUP_REMOVED lines=23> */
.L_x_2341:
[----:B------:R-:W-:Y:S05]  /*7860*/  BSYNC.RECONVERGENT B2 ;  /* 0x0000000000027941 */ /* 0x000fea0003800200 */
.L_x_2340:
        /* <DEDUP_REMOVED lines=22> */
.L_x_2343:
[----:B------:R-:W-:Y:S05]  /*79d0*/  BSYNC.RECONVERGENT B2 ;  /* 0x0000000000027941 */ /* 0x000fea0003800200 */
.L_x_2342:
        /* <DEDUP_REMOVED lines=22> */
.L_x_2345:
[----:B------:R-:W-:Y:S05]  /*7b40*/  BSYNC.RECONVERGENT B2 ;  /* 0x0000000000027941 */ /* 0x000fea0003800200 */
.L_x_2344:
        /* <DEDUP_REMOVED lines=22> */
.L_x_2347:
[----:B------:R-:W-:Y:S05]  /*7cb0*/  BSYNC.RECONVERGENT B2 ;  /* 0x0000000000027941 */ /* 0x000fea0003800200 */
.L_x_2346:
        /* <DEDUP_REMOVED lines=22> */
.L_x_2349:
[----:B------:R-:W-:Y:S05]  /*7e20*/  BSYNC.RECONVERGENT B2 ;  /* 0x0000000000027941 */ /* 0x000fea0003800200 */
.L_x_2348:
        /* <DEDUP_REMOVED lines=22> */
.L_x_2351:
[----:B------:R-:W-:Y:S05]  /*7f90*/  BSYNC.RECONVERGENT B2 ;  /* 0x0000000000027941 */ /* 0x000fea0003800200 */
.L_x_2350:
        /* <DEDUP_REMOVED lines=22> */
.L_x_2353:
[----:B------:R-:W-:Y:S05]  /*8100*/  BSYNC.RECONVERGENT B2 ;  /* 0x0000000000027941 */ /* 0x000fea0003800200 */
.L_x_2352:
        /* <DEDUP_REMOVED lines=22> */
.L_x_2355:
[----:B------:R-:W-:Y:S05]  /*8270*/  BSYNC.RECONVERGENT B2 ;  /* 0x0000000000027941 */ /* 0x000fea0003800200 */
.L_x_2354:
        /* <DEDUP_REMOVED lines=22> */
.L_x_2357:
[----:B------:R-:W-:Y:S05]  /*83e0*/  BSYNC.RECONVERGENT B2 ;  /* 0x0000000000027941 */ /* 0x000fea0003800200 */
.L_x_2356:
        /* <DEDUP_REMOVED lines=22> */
.L_x_2359:
[----:B------:R-:W-:Y:S05]  /*8550*/  BSYNC.RECONVERGENT B2 ;  /* 0x0000000000027941 */ /* 0x000fea0003800200 */
.L_x_2358:
        /* <DEDUP_REMOVED lines=22> */
.L_x_2361:
[----:B------:R-:W-:Y:S05]  /*86c0*/  BSYNC.RECONVERGENT B2 ;  /* 0x0000000000027941 */ /* 0x000fea0003800200 */
.L_x_2360:
        /* <DEDUP_REMOVED lines=22> */
.L_x_2363:
[----:B------:R-:W-:Y:S05]  /*8830*/  BSYNC.RECONVERGENT B2 ;  /* 0x0000000000027941 */ /* 0x000fea0003800200 */
.L_x_2362:
        /* <DEDUP_REMOVED lines=22> */
.L_x_2365:
[----:B------:R-:W-:Y:S05]  /*89a0*/  BSYNC.RECONVERGENT B2 ;  /* 0x0000000000027941 */ /* 0x000fea0003800200 */
.L_x_2364:
        /* <DEDUP_REMOVED lines=22> */
.L_x_2367:
[----:B------:R-:W-:Y:S05]  /*8b10*/  BSYNC.RECONVERGENT B2 ;  /* 0x0000000000027941 */ /* 0x000fea0003800200 */
.L_x_2366:
        /* <DEDUP_REMOVED lines=22> */
.L_x_2369:
[----:B------:R-:W-:Y:S05]  /*8c80*/  BSYNC.RECONVERGENT B2 ;  /* 0x0000000000027941 */ /* 0x000fea0003800200 */
.L_x_2368:
[----:B------:R-:W-:Y:S01]  /*8c90*/  IMAD.IADD R11, R130, 0x1, R11 ;  /* 0x00000001820b7824 */ /* 0x000fe200078e020b */
[----:B------:R-:W-:Y:S06]  /*8ca0*/  @P1 BRA `(.L_x_2370) ;  /* 0x0000008800441947 */ /* 0x000fec0003800000 */
        /* <DEDUP_REMOVED lines=10> */
[----:B------:R-:W2:Y:S05]  /*8d50*/  LDG.E R130, desc[UR36][R224.64+0x3f0] ;  /* 0x0003f024e0827981 */ /* 0x000eaa000c1e1900 */
[----:B------:R-:W3:Y:S02]  /*8d60*/  @!P4 LDG.E R11, desc[UR36][R14.64] ;  /* 0x000000240e0bc981 */ /* 0x000ee4000c1e1900 */
[----:B---3--:R-:W-:-:S04]  /*8d70*/  FADD.FTZ R11, R116, R11 ;  /* 0x0000000b740b7221 */ /* 0x008fc80000010000 */
[----:B--2---:R-:W-:Y:S01]  /*8d80*/  FMUL.FTZ R159, R11, R130 ;  /* 0x000000820b9f7220 */ /* 0x004fe20000410000 */
[----:B------:R-:W-:Y:S06]  /*8d90*/  @P4 BRA `(.L_x_2370) ;  /* 0x0000008800084947 */ /* 0x000fec0003800000 */
[----:B------:R-:W-:-:S04]  /*8da0*/  IADD3 R11, P2, PT, R121, R220, RZ ;  /* 0x000000dc790b7210 */ /* 0x000fc80007f5e0ff */
[----:B------:R-:W-:Y:S02]  /*8db0*/  LEA.HI.X.SX32 R14, R220, R126, 0x1, P2 ;  /* 0x0000007edc0e7211 */ /* 0x000fe400010f0eff */
[----:B------:R-:W-:-:S04]  /*8dc0*/  LEA R12, P2, R11, UR12, 0x2 ;  /* 0x0000000c0b0c7c11 */ /* 0x000fc8000f8410ff */
[----:B------:R-:W-:-:S05]  /*8dd0*/  LEA.HI.X R13, R11, UR13, R14, 0x2, P2 ;  /* 0x0000000d0b0d7c11 */ /* 0x000fca00090f140e */
[----:B------:R0:W-:Y:S01]  /*8de0*/  STG.E desc[UR36][R12.64], R159 ;  /* 0x0000009f0c007986 */ /* 0x0001e2000c101924 */
[----:B------:R-:W-:Y:S05]  /*8df0*/  BRA `(.L_x_2370) ;  /* 0x0000008400f07947 */ /* 0x000fea0003800000 */
.L_x_2243:
[--C-:B------:R-:W-:Y:S01]  /*8e00*/  IMAD.IADD R250, R222, 0x1, R11.reuse ;  /* 0x00000001defa7824 */ /* 0x100fe200078e020b */
[----:B------:R-:W-:Y:S01]  /*8e10*/  BSSY.RECONVERGENT B2, `(.L_x_2371) ;  /* 0x0000025000027945 */ /* 0x000fe20003800200 */
[----:B------:R-:W-:Y:S02]  /*8e20*/  VIADD R14, R16, 0xffffffff ;  /* 0xffffffff100e7836 */ /* 0x000fe40000000000 */
[----:B------:R-:W-:Y:S02]  /*8e30*/  IMAD R234, R11, 0x4, R250 ;  /* 0x000000040bea7824 */ /* 0x000fe400078e02fa */
[----:B------:R-:W-:Y:S02]  /*8e40*/  VIADD R15, R125, 0xffffffff ;  /* 0xffffffff7d0f7836 */ /* 0x000fe40000000000 */
[--C-:B------:R-:W-:Y:S02]  /*8e50*/  IMAD.IADD R232, R234, 0x1, R11.reuse ;  /* 0x00000001eae87824 */ /* 0x100fe400078e020b */
[----:B------:R-:W-:Y:S01]  /*8e60*/  IMAD.SHL.U32 R250, R250, 0x4, RZ ;  /* 0x00000004fafa7824 */ /* 0x000fe200078e00ff */
[----:B------:R-:W-:Y:S01]  /*8e70*/  ISETP.GE.AND P1, PT, R15, R14, PT ;  /* 0x0000000e0f00720c */ /* 0x000fe20003f26270 */
[----:B------:R-:W-:-:S02]  /*8e80*/  IMAD.IADD R230, R232, 0x1, R11 ;  /* 0x00000001e8e67824 */ /* 0x000fc400078e020b */
[C---:B------:R-:W-:Y:S02]  /*8e90*/  IMAD R131, R11.reuse, 0x8, R250 ;  /* 0x000000080b837824 */ /* 0x040fe400078e02fa */
[----:B------:R-:W-:Y:S02]  /*8ea0*/  IMAD R248, R11, 0x2, R230 ;  /* 0x000000020bf87824 */ /* 0x000fe400078e02e6 */
[----:B------:R-:W-:Y:S02]  /*8eb0*/  IMAD.SHL.U32 R130, R222, 0x4, RZ ;  /* 0x00000004de827824 */ /* 0x000fe400078e00ff */
        /* <DEDUP_REMOVED lines=18> */
[----:B------:R-:W0:Y:S05]  /*8fe0*/  @!P2 LDC.64 R14, c[0x0][0x3b8] ;  /* 0x0000ee00ff0eab82 */ /* 0x000e2a0000000a00 */
[----:B------:R-:W2:Y:S01]  /*8ff0*/  @!P2 LDG.E R222, desc[UR36][R228.64] ;  /* 0x00000024e4dea981 */ /* 0x000ea2000c1e1900 */
[----:B------:R-:W-:-:S05]  /*9000*/  @!P2 IADD3 R223, P4, PT, R121, R130, RZ ;  /* 0x0000008279dfa210 */ /* 0x000fca0007f9e0ff */
[----:B------:R-:W-:Y:S01]  /*9010*/  @!P2 IMAD.X R252, RZ, RZ, R126, P4 ;  /* 0x000000fffffca224 */ /* 0x000fe200020e067e */
[----:B0-----:R-:W-:-:S04]  /*9020*/  @!P2 LEA R14, P5, R223, R14, 0x2 ;  /* 0x0000000edf0ea211 */ /* 0x001fc800078a10ff */
[----:B------:R-:W-:Y:S01]  /*9030*/  @!P2 LEA.HI.X R15, R223, R15, R252, 0x2, P5 ;  /* 0x0000000fdf0fa211 */ /* 0x000fe200028f14fc */
[----:B--2---:R-:W-:-:S05]  /*9040*/  FADD.FTZ R223, R53, R222 ;  /* 0x000000de35df7221 */ /* 0x004fca0000010000 */
[----:B------:R0:W-:Y:S03]  /*9050*/  @!P2 STG.E desc[UR36][R14.64], R223 ;  /* 0x000000df0e00a986 */ /* 0x0001e6000c101924 */
.L_x_2372:
[----:B------:R-:W-:Y:S05]  /*9060*/  BSYNC.RECONVERGENT B2 ;  /* 0x0000000000027941 */ /* 0x000fea0003800200 */
.L_x_2371:
        /* <DEDUP_REMOVED lines=13> */
[----:B------:R-:W-:-:S04]  /*9140*/  @!P2 IADD3 R218, P4, PT, R121, R250, RZ ;  /* 0x000000fa79daa210 */ /* 0x000fc80007f9e0ff */
[----:B------:R-:W-:Y:S02]  /*9150*/  @!P2 LEA.HI.X.SX32 R250, R250, R126, 0x1, P4 ;  /* 0x0000007efafaa211 */ /* 0x000fe400020f0eff */
[----:B0-----:R-:W-:-:S04]  /*9160*/  @!P2 LEA R14, P4, R218, R14, 0x2 ;  /* 0x0000000eda0ea211 */ /* 0x001fc800078810ff */
[----:B------:R-:W-:Y:S01]  /*9170*/  @!P2 LEA.HI.X R15, R218, R15, R250, 0x2, P4 ;  /* 0x0000000fda0fa211 */ /* 0x000fe200020f14fa */
[----:B--2---:R-:W-:-:S05]  /*9180*/  FADD.FTZ R218, R54, R227 ;  /* 0x000000e336da7221 */ /* 0x004fca0000010000 */
[----:B------:R1:W-:Y:S03]  /*9190*/  @!P2 STG.E desc[UR36][R14.64], R218 ;  /* 0x000000da0e00a986 */ /* 0x0003e6000c101924 */
.L_x_2374:
[----:B------:R-:W-:Y:S05]  /*91a0*/  BSYNC.RECONVERGENT B2 ;  /* 0x0000000000027941 */ /* 0x000fea0003800200 */
.L_x_2373:
        /* <DEDUP_REMOVED lines=21> */
.L_x_2376:
[----:B------:R-:W-:Y:S05]  /*9300*/  BSYNC.RECONVERGENT B2 ;  /* 0x0000000000027941 */ /* 0x000fea0003800200 */
.L_x_2375:
        /* <DEDUP_REMOVED lines=19> */
.L_x_2378:
[----:B------:R-:W-:Y:S05]  /*9440*/  BSYNC.RECONVERGENT B2 ;  /* 0x0000000000027941 */ /* 0x000fea0003800200 */
.L_x_2377:
        /* <DEDUP_REMOVED lines=21> */
.L_x_2380:
[----:B------:R-:W-:Y:S05]  /*95a0*/  BSYNC.RECONVERGENT B2 ;  /* 0x0000000000027941 */ /* 0x000fea0003800200 */
.L_x_2379:
        /* <DEDUP_REMOVED lines=20> */
.L_x_2382:
[----:B------:R-:W-:Y:S05]  /*96f0*/  BSYNC.RECONVERGENT B2 ;  /* 0x0000000000027941 */ /* 0x000fea0003800200 */
.L_x_2381:
        /* <DEDUP_REMOVED lines=21> */
.L_x_2384:
[----:B------:R-:W-:Y:S05]  /*9850*/  BSYNC.RECONVERGENT B2 ;  /* 0x0000000000027941 */ /* 0x000fea0003800200 */
.L_x_2383:
        /* <DEDUP_REMOVED lines=21> */
.L_x_2386:
[----:B------:R-:W-:Y:S05]  /*99b0*/  BSYNC.RECONVERGENT B2 ;  /* 0x0000000000027941 */ /* 0x000fea0003800200 */
.L_x_2385:
        /* <DEDUP_REMOVED lines=21> */
.L_x_2388:
[----:B------:R-:W-:Y:S05]  /*9b10*/  BSYNC.RECONVERGENT B2 ;  /* 0x0000000000027941 */ /* 0x000fea0003800200 */
.L_x_2387:
        /* <DEDUP_REMOVED lines=20> */
.L_x_2390:
[----:B------:R-:W-:Y:S05]  /*9c60*/  BSYNC.RECONVERGENT B2 ;  /* 0x0000000000027941 */ /* 0x000fea0003800200 */
.L_x_2389:
        /* <DEDUP_REMOVED lines=21> */
.L_x_2392:
[----:B------:R-:W-:Y:S05]  /*9dc0*/  BSYNC.RECONVERGENT B2 ;  /* 0x0000000000027941 */ /* 0x000fea0003800200 */
.L_x_2391:
        /* <DEDUP_REMOVED lines=21> */
.L_x_2394:
[----:B------:R-:W-:Y:S05]  /*9f20*/  BSYNC.RECONVERGENT B2 ;  /* 0x0000000000027941 */ /* 0x000fea0003800200 */
.L_x_2393:
        /* <DEDUP_REMOVED lines=21> */
.L_x_2396:
[----:B------:R-:W-:Y:S05]  /*a080*/  BSYNC.RECONVERGENT B2 ;  /* 0x0000000000027941 */ /* 0x000fea0003800200 */
.L_x_2395:
        /* <DEDUP_REMOVED lines=21> */
.L_x_2398:
[----:B------:R-:W-:Y:S05]  /*a1e0*/  BSYNC.RECONVERGENT B2 ;  /* 0x0000000000027941 */ /* 0x000fea0003800200 */
.L_x_2397:
        /* <DEDUP_REMOVED lines=21> */
.L_x_2400:
[----:B------:R-:W-:Y:S05]  /*a340*/  BSYNC.RECONVERGENT B2 ;  /* 0x0000000000027941 */ /* 0x000fea0003800200 */
.L_x_2399:
        /* <DEDUP_REMOVED lines=21> */
.L_x_2402:
[----:B------:R-:W-:Y:S05]  /*a4a0*/  BSYNC.RECONVERGENT B2 ;  /* 0x0000000000027941 */ /* 0x000fea0003800200 */
.L_x_2401:
        /* <DEDUP_REMOVED lines=21> */
.L_x_2404:
[----:B------:R-:W-:Y:S05]  /*a600*/  BSYNC.RECONVERGENT B2 ;  /* 0x0000000000027941 */ /* 0x000fea0003800200 */
.L_x_2403:
        /* <DEDUP_REMOVED lines=20> */
.L_x_2406:
[----:B------:R-:W-:Y:S05]  /*a750*/  BSYNC.RECONVERGENT B2 ;  /* 0x0000000000027941 */ /* 0x000fea0003800200 */
.L_x_2405:
        /* <DEDUP_REMOVED lines=21> */
.L_x_2408:
[----:B------:R-:W-:Y:S05]  /*a8b0*/  BSYNC.RECONVERGENT B2 ;  /* 0x0000000000027941 */ /* 0x000fea0003800200 */
.L_x_2407:
        /* <DEDUP_REMOVED lines=21> */
.L_x_2410:
[----:B------:R-:W-:Y:S05]  /*aa10*/  BSYNC.RECONVERGENT B2 ;  /* 0x0000000000027941 */ /* 0x000fea0003800200 */
.L_x_2409:
        /* <DEDUP_REMOVED lines=21> */
.L_x_2412:
[----:B------:R-:W-:Y:S05]  /*ab70*/  BSYNC.RECONVERGENT B2 ;  /* 0x0000000000027941 */ /* 0x000fea0003800200 */
.L_x_2411:
        /* <DEDUP_REMOVED lines=21> */
.L_x_2414:
[----:B------:R-:W-:Y:S05]  /*acd0*/  BSYNC.RECONVERGENT B2 ;  /* 0x0000000000027941 */ /* 0x000fea0003800200 */
.L_x_2413:
        /* <DEDUP_REMOVED lines=21> */
.L_x_2416:
[----:B------:R-:W-:Y:S05]  /*ae30*/  BSYNC.RECONVERGENT B2 ;  /* 0x0000000000027941 */ /* 0x000fea0003800200 */
.L_x_2415:
        /* <DEDUP_REMOVED lines=21> */
.L_x_2418:
[----:B------:R-:W-:Y:S05]  /*af90*/  BSYNC.RECONVERGENT B2 ;  /* 0x0000000000027941 */ /* 0x000fea0003800200 */
.L_x_2417:
        /* <DEDUP_REMOVED lines=21> */
.L_x_2420:
[----:B------:R-:W-:Y:S05]  /*b0f0*/  BSYNC.RECONVERGENT B2 ;  /* 0x0000000000027941 */ /* 0x000fea0003800200 */
.L_x_2419:
        /* <DEDUP_REMOVED lines=21> */
.L_x_2422:
[----:B------:R-:W-:Y:S05]  /*b250*/  BSYNC.RECONVERGENT B2 ;  /* 0x0000000000027941 */ /* 0x000fea0003800200 */
.L_x_2421:
        /* <DEDUP_REMOVED lines=21> */
.L_x_2424:
[----:B------:R-:W-:Y:S05]  /*b3b0*/  BSYNC.RECONVERGENT B2 ;  /* 0x0000000000027941 */ /* 0x000fea0003800200 */
.L_x_2423:
        /* <DEDUP_REMOVED lines=21> */
.L_x_2426:
[----:B------:R-:W-:Y:S05]  /*b510*/  BSYNC.RECONVERGENT B2 ;  /* 0x0000000000027941 */ /* 0x000fea0003800200 */
.L_x_2425:
        /* <DEDUP_REMOVED lines=21> */
.L_x_2428:
[----:B------:R-:W-:Y:S05]  /*b670*/  BSYNC.RECONVERGENT B2 ;  /* 0x0000000000027941 */ /* 0x000fea0003800200 */
.L_x_2427:
        /* <DEDUP_REMOVED lines=21> */
.L_x_2430:
[----:B------:R-:W-:Y:S05]  /*b7d0*/  BSYNC.RECONVERGENT B2 ;  /* 0x0000000000027941 */ /* 0x000fea0003800200 */
.L_x_2429:
        /* <DEDUP_REMOVED lines=21> */
.L_x_2432:
[----:B------:R-:W-:Y:S05]  /*b930*/  BSYNC.RECONVERGENT B2 ;  /* 0x0000000000027941 */ /* 0x000fea0003800200 */
.L_x_2431:
        /* <DEDUP_REMOVED lines=21> */
.L_x_2434:
[----:B------:R-:W-:Y:S05]  /*ba90*/  BSYNC.RECONVERGENT B2 ;  /* 0x0000000000027941 */ /* 0x000fea0003800200 */
.L_x_2433:
        /* <DEDUP_REMOVED lines=21> */
.L_x_2436:
[----:B------:R-:W-:Y:S05]  /*bbf0*/  BSYNC.RECONVERGENT B2 ;  /* 0x0000000000027941 */ /* 0x000fea0003800200 */
.L_x_2435:
        /* <DEDUP_REMOVED lines=21> */
.L_x_2438:
[----:B------:R-:W-:Y:S05]  /*bd50*/  BSYNC.RECONVERGENT B2 ;  /* 0x0000000000027941 */ /* 0x000fea0003800200 */
.L_x_2437:
        /* <DEDUP_REMOVED lines=21> */
.L_x_2440:
[----:B------:R-:W-:Y:S05]  /*beb0*/  BSYNC.RECONVERGENT B2 ;  /* 0x0000000000027941 */ /* 0x000fea0003800200 */
.L_x_2439:
        /* <DEDUP_REMOVED lines=21> */
.L_x_2442:
[----:B------:R-:W-:Y:S05]  /*c010*/  BSYNC.RECONVERGENT B2 ;  /* 0x0000000000027941 */ /* 0x000fea0003800200 */
.L_x_2441:
        /* <DEDUP_REMOVED lines=21> */
.L_x_2444:
[----:B------:R-:W-:Y:S05]  /*c170*/  BSYNC.RECONVERGENT B2 ;  /* 0x0000000000027941 */ /* 0x000fea0003800200 */
.L_x_2443:
        /* <DEDUP_REMOVED lines=21> */
.L_x_2446:
[----:B------:R-:W-:Y:S05]  /*c2d0*/  BSYNC.RECONVERGENT B2 ;  /* 0x0000000000027941 */ /* 0x000fea0003800200 */
.L_x_2445:
        /* <DEDUP_REMOVED lines=21> */
.L_x_2448:
[----:B------:R-:W-:Y:S05]  /*c430*/  BSYNC.RECONVERGENT B2 ;  /* 0x0000000000027941 */ /* 0x000fea0003800200 */
.L_x_2447:
        /* <DEDUP_REMOVED lines=21> */
.L_x_2450:
[----:B------:R-:W-:Y:S05]  /*c590*/  BSYNC.RECONVERGENT B2 ;  /* 0x0000000000027941 */ /* 0x000fea0003800200 */
.L_x_2449:
        /* <DEDUP_REMOVED lines=21> */
.L_x_2452:
[----:B------:R-:W-:Y:S05]  /*c6f0*/  BSYNC.RECONVERGENT B2 ;  /* 0x0000000000027941 */ /* 0x000fea0003800200 */
.L_x_2451:
        /* <DEDUP_REMOVED lines=21> */
.L_x_2454:
[----:B------:R-:W-:Y:S05]  /*c850*/  BSYNC.RECONVERGENT B2 ;  /* 0x0000000000027941 */ /* 0x000fea0003800200 */
.L_x_2453:
        /* <DEDUP_REMOVED lines=21> */
.L_x_2456:
[----:B------:R-:W-:Y:S05]  /*c9b0*/  BSYNC.RECONVERGENT B2 ;  /* 0x0000000000027941 */ /* 0x000fea0003800200 */
.L_x_2455:
        /* <DEDUP_REMOVED lines=21> */
.L_x_2458:
[----:B------:R-:W-:Y:S05]  /*cb10*/  BSYNC.RECONVERGENT B2 ;  /* 0x0000000000027941 */ /* 0x000fea0003800200 */
.L_x_2457:
        /* <DEDUP_REMOVED lines=21> */
.L_x_2460:
[----:B------:R-:W-:Y:S05]  /*cc70*/  BSYNC.RECONVERGENT B2 ;  /* 0x0000000000027941 */ /* 0x000fea0003800200 */
.L_x_2459:
        /* <DEDUP_REMOVED lines=21> */
.L_x_2462:
[----:B------:R-:W-:Y:S05]  /*cdd0*/  BSYNC.RECONVERGENT B2 ;  /* 0x0000000000027941 */ /* 0x000fea0003800200 */
.L_x_2461:
        /* <DEDUP_REMOVED lines=21> */
.L_x_2464:
[----:B------:R-:W-:Y:S05]  /*cf30*/  BSYNC.RECONVERGENT B2 ;  /* 0x0000000000027941 */ /* 0x000fea0003800200 */
.L_x_2463:
        /* <DEDUP_REMOVED lines=21> */
.L_x_2466:
[----:B------:R-:W-:Y:S05]  /*d090*/  BSYNC.RECONVERGENT B2 ;  /* 0x0000000000027941 */ /* 0x000fea0003800200 */
.L_x_2465:
        /* <DEDUP_REMOVED lines=21> */
.L_x_2468:
[----:B------:R-:W-:Y:S05]  /*d1f0*/  BSYNC.RECONVERGENT B2 ;  /* 0x0000000000027941 */ /* 0x000fea0003800200 */
.L_x_2467:
        /* <DEDUP_REMOVED lines=20> */
.L_x_2470:
[----:B------:R-:W-:Y:S05]  /*d340*/  BSYNC.RECONVERGENT B2 ;  /* 0x0000000000027941 */ /* 0x000fea0003800200 */
.L_x_2469:
        /* <DEDUP_REMOVED lines=20> */
.L_x_2472:
[----:B------:R-:W-:Y:S05]  /*d490*/  BSYNC.RECONVERGENT B2 ;  /* 0x0000000000027941 */ /* 0x000fea0003800200 */
.L_x_2471:
        /* <DEDUP_REMOVED lines=20> */
.L_x_2474:
[----:B------:R-:W-:Y:S05]  /*d5e0*/  BSYNC.RECONVERGENT B2 ;  /* 0x0000000000027941 */ /* 0x000fea0003800200 */
.L_x_2473:
        /* <DEDUP_REMOVED lines=20> */
.L_x_2476:
[----:B------:R-:W-:Y:S05]  /*d730*/  BSYNC.RECONVERGENT B2 ;  /* 0x0000000000027941 */ /* 0x000fea0003800200 */
.L_x_2475:
        /* <DEDUP_REMOVED lines=20> */
.L_x_2478:
[----:B------:R-:W-:Y:S05]  /*d880*/  BSYNC.RECONVERGENT B2 ;  /* 0x0000000000027941 */ /* 0x000fea0003800200 */
.L_x_2477:
        /* <DEDUP_REMOVED lines=20> */
.L_x_2480:
[----:B------:R-:W-:Y:S05]  /*d9d0*/  BSYNC.RECONVERGENT B2 ;  /* 0x0000000000027941 */ /* 0x000fea0003800200 */
.L_x_2479:
        /* <DEDUP_REMOVED lines=20> */
.L_x_2482:
[----:B------:R-:W-:Y:S05]  /*db20*/  BSYNC.RECONVERGENT B2 ;  /* 0x0000000000027941 */ /* 0x000fea0003800200 */
.L_x_2481:
        /* <DEDUP_REMOVED lines=20> */
.L_x_2484:
[----:B------:R-:W-:Y:S05]  /*dc70*/  BSYNC.RECONVERGENT B2 ;  /* 0x0000000000027941 */ /* 0x000fea0003800200 */
.L_x_2483:
        /* <DEDUP_REMOVED lines=20> */
.L_x_2486:
[----:B------:R-:W-:Y:S05]  /*ddc0*/  BSYNC.RECONVERGENT B2 ;  /* 0x0000000000027941 */ /* 0x000fea0003800200 */
.L_x_2485:
        /* <DEDUP_REMOVED lines=20> */
.L_x_2488:
[----:B------:R-:W-:Y:S05]  /*df10*/  BSYNC.RECONVERGENT B2 ;  /* 0x0000000000027941 */ /* 0x000fea0003800200 */
.L_x_2487:
        /* <DEDUP_REMOVED lines=20> */
.L_x_2490:
[----:B------:R-:W-:Y:S05]  /*e060*/  BSYNC.RECONVERGENT B2 ;  /* 0x0000000000027941 */ /* 0x000fea0003800200 */
.L_x_2489:
        /* <DEDUP_REMOVED lines=20> */
.L_x_2492:
[----:B------:R-:W-:Y:S05]  /*e1b0*/  BSYNC.RECONVERGENT B2 ;  /* 0x0000000000027941 */ /* 0x000fea0003800200 */
.L_x_2491:
        /* <DEDUP_REMOVED lines=20> */
.L_x_2494:
[----:B------:R-:W-:Y:S05]  /*e300*/  BSYNC.RECONVERGENT B2 ;  /* 0x0000000000027941 */ /* 0x000fea0003800200 */
.L_x_2493:
        /* <DEDUP_REMOVED lines=20> */
.L_x_2496:
[----:B------:R-:W-:Y:S05]  /*e450*/  BSYNC.RECONVERGENT B2 ;  /* 0x0000000000027941 */ /* 0x000fea0003800200 */
.L_x_2495:
[----:B------:R-:W-:Y:S01]  /*e460*/  IMAD.IADD R11, R130, 0x1, R11 ;  /* 0x00000001820b7824 */ /* 0x000fe200078e020b */
[----:B------:R-:W-:Y:S06]  /*e470*/  @P1 BRA `(.L_x_2370) ;  /* 0x0000003000501947 */ /* 0x000fec0003800000 */
[----:B------:R-:W-:Y:S01]  /*e480*/  IMAD.SHL.U32 R220, R11, 0x4, RZ ;  /* 0x000000040bdc7824 */ /* 0x000fe200078e00ff */
[----:B------:R-:W-:Y:S01]  /*e490*/  BSSY.RECONVERGENT B2, `(.L_x_2497) ;  /* 0x000000b000027945 */ /* 0x000fe20003800200 */
[----:B01234-:R-:W-:-:S03]  /*e4a0*/  IMAD.MOV.U32 R15, RZ, RZ, RZ ;  /* 0x000000ffff0f7224 */ /* 0x01ffc600078e00ff */
[----:B------:R-:W-:-:S13]  /*e4b0*/  ISETP.GE.AND P4, PT, R220, R123, PT ;  /* 0x0000007bdc00720c */ /* 0x000fda0003f86270 */
[----:B------:R-:W-:Y:S05]  /*e4c0*/  @P4 BRA `(.L_x_2498) ;  /* 0x00000000001c4947 */ /* 0x000fea0003800000 */
[----:B------:R-:W2:Y:S02]  /*e4d0*/  LDG.E R13, desc[UR36][R12.64] ;  /* 0x000000240c0d7981 */ /* 0x000ea4000c1e1900 */
[----:B--2---:R-:W-:-:S05]  /*e4e0*/  IMAD R11, R128, R13, R220 ;  /* 0x0000000d800b7224 */ /* 0x004fca00078e02dc */
[----:B------:R-:W-:-:S04]  /*e4f0*/  IADD3 R15, P2, PT, R122, R11, RZ ;  /* 0x0000000b7a0f7210 */ /* 0x000fc80007f5e0ff */
[----:B------:R-:W-:Y:S02]  /*e500*/  LEA.HI.X.SX32 R130, R11, R127, 0x1, P2 ;  /* 0x0000007f0b827211 */ /* 0x000fe400010f0eff */
[----:B------:R-:W-:-:S04]  /*e510*/  LEA R14, P2, R15, UR12, 0x2 ;  /* 0x0000000c0f0e7c11 */ /* 0x000fc8000f8410ff */
[----:B------:R-:W-:-:S06]  /*e520*/  LEA.HI.X R15, R15, UR13, R130, 0x2, P2 ;  /* 0x0000000d0f0f7c11 */ /* 0x000fcc00090f1482 */
[----:B------:R0:W5:Y:S03]  /*e530*/  LDG.E R15, desc[UR36][R14.64] ;  /* 0x000000240e0f7981 */ /* 0x000166000c1e1900 */
.L_x_2498:
[----:B------:R-:W-:Y:S05]  /*e540*/  BSYNC.RECONVERGENT B2 ;  /* 0x0000000000027941 */ /* 0x000fea0003800200 */
.L_x_2497:
[----:B-----5:R-:W-:Y:S01]  /*e550*/  FADD.FTZ R159, R116, R15 ;  /* 0x0000000f749f7221 */ /* 0x020fe20000010000 */
[----:B------:R-:W-:Y:S06]  /*e560*/  @P4 BRA `(.L_x_2370) ;  /* 0x0000003000144947 */ /* 0x000fec0003800000 */
[----:B------:R-:W-:-:S04]  /*e570*/  IADD3 R11, P2, PT, R121, R220, RZ ;  /* 0x000000dc790b7210 */ /* 0x000fc80007f5e0ff */
[----:B0-----:R-:W-:Y:S02]  /*e580*/  LEA.HI.X.SX32 R14, R220, R126, 0x1, P2 ;  /* 0x0000007edc0e7211 */ /* 0x001fe400010f0eff */
[----:B------:R-:W-:-:S04]  /*e590*/  LEA R12, P2, R11, UR12, 0x2 ;  /* 0x0000000c0b0c7c11 */ /* 0x000fc8000f8410ff */
[----:B------:R-:W-:-:S05]  /*e5a0*/  LEA.HI.X R13, R11, UR13, R14, 0x2, P2 ;  /* 0x0000000d0b0d7c11 */ /* 0x000fca00090f140e */
[----:B------:R0:W-:Y:S01]  /*e5b0*/  STG.E desc[UR36][R12.64], R159 ;  /* 0x0000009f0c007986 */ /* 0x0001e2000c101924 */
[----:B------:R-:W-:Y:S05]  /*e5c0*/  BRA `(.L_x_2370) ;  /* 0x0000002c00fc7947 */ /* 0x000fea0003800000 */
.L_x_2242:
[----:B------:R-:W-:Y:S02]  /*e5d0*/  VIADD R227, R16, 0xffffffff ;  /* 0xffffffff10e37836 */ /* 0x000fe40000000000 */
[----:B------:R-:W-:Y:S02]  /*e5e0*/  VIADD R220, R125, 0xffffffff ;  /* 0xffffffff7ddc7836 */ /* 0x000fe40000000000 */
[----:B------:R-:W-:-:S03]  /*e5f0*/  IMAD.SHL.U32 R226, R222, 0x4, RZ ;  /* 0x00000004dee27824 */ /* 0x000fc600078e00ff */
[----:B------:R-:W-:Y:S01]  /*e600*/  ISETP.GE.AND P1, PT, R220, R227, PT ;  /* 0x000000e3dc00720c */ /* 0x000fe20003f26270 */
[----:B------:R-:W-:-:S05]  /*e610*/  IMAD R130, R11, 0x8, R226 ;  /* 0x000000080b827824 */ /* 0x000fca00078e02e2 */
[----:B------:R-:W-:-:S13]  /*e620*/  ISETP.GE.OR P4, PT, R130, R123, P1 ;  /* 0x0000007b8200720c */ /* 0x000fda0000f86670 */
[----:B------:R-:W2:Y:S01]  /*e630*/  @!P4 LDG.E R15, desc[UR36][R12.64] ;  /* 0x000000240c0fc981 */ /* 0x000ea2000c1e1900 */
[C-C-:B------:R-:W-:Y:S01]  /*e640*/  IMAD R230, R11.reuse, 0x10, R226.reuse ;  /* 0x000000100be67824 */ /* 0x140fe200078e02e2 */
[----:B------:R-:W-:Y:S01]  /*e650*/  ISETP.GE.AND P5, PT, R220, R227, PT ;  /* 0x000000e3dc00720c */ /* 0x000fe20003fa6270 */
[----:B------:R-:W-:-:S03]  /*e660*/  IMAD R233, R11, 0x20, R226 ;  /* 0x000000200be97824 */ /* 0x000fc600078e02e2 */
[----:B------:R-:W-:Y:S02]  /*e670*/  ISETP.GE.OR P2, PT, R230, R123, P1 ;  /* 0x0000007be600720c */ /* 0x000fe40000f46670 */
[----:B------:R-:W-:Y:S02]  /*e680*/  FSEL R223, R223, RZ, P5 ;  /* 0x000000ffdfdf7208 */ /* 0x000fe40002800000 */
[----:B------:R-:W-:Y:S02]  /*e690*/  FSEL R218, R218, RZ, P5 ;  /* 0x000000ffdada7208 */ /* 0x000fe40002800000 */
[----:B------:R-:W-:Y:S02]  /*e6a0*/  FSEL R221, R221, RZ, P5 ;  /* 0x000000ffdddd7208 */ /* 0x000fe40002800000 */
[----:B------:R-:W-:Y:S02]  /*e6b0*/  FSEL R216, R216, RZ, P5 ;  /* 0x000000ffd8d87208 */ /* 0x000fe40002800000 */
[----:B------:R-:W-:-:S02]  /*e6c0*/  FSEL R219, R219, RZ, P5 ;  /* 0x000000ffdbdb7208 */ /* 0x000fc40002800000 */
[----:B------:R-:W-:Y:S01]  /*e6d0*/  FSEL R214, R214, RZ, P5 ;  /* 0x000000ffd6d67208 */ /* 0x000fe20002800000 */
[----:B------:R-:W3:Y:S01]  /*e6e0*/  @!P2 LDG.E R231, desc[UR36][R12.64] ;  /* 0x000000240ce7a981 */ /* 0x000ee2000c1e1900 */
[----:B------:R-:W-:Y:S02]  /*e6f0*/  FSEL R217, R217, RZ, P5 ;  /* 0x000000ffd9d97208 */ /* 0x000fe40002800000 */
[----:B------:R-:W-:Y:S02]  /*e700*/  FSEL R212, R212, RZ, P5 ;  /* 0x000000ffd4d47208 */ /* 0x000fe40002800000 */
[----:B------:R-:W-:Y:S02]  /*e710*/  FSEL R215, R215, RZ, P5 ;  /* 0x000000ffd7d77208 */ /* 0x000fe40002800000 */
[----:B------:R-:W-:Y:S02]  /*e720*/  FSEL R210, R210, RZ, P5 ;  /* 0x000000ffd2d27208 */ /* 0x000fe40002800000 */
[----:B------:R-:W-:-:S02]  /*e730*/  FSEL R213, R213, RZ, P5 ;  /* 0x000000ffd5d57208 */ /* 0x000fc40002800000 */
[----:B------:R-:W-:Y:S02]  /*e740*/  FSEL R208, R208, RZ, P5 ;  /* 0x000000ffd0d07208 */ /* 0x000fe40002800000 */
        /* <DEDUP_REMOVED lines=50> */
[----:B------:R-:W-:Y:S01]  /*ea70*/  FSEL R158, R158, RZ, P5 ;  /* 0x000000ff9e9e7208 */ /* 0x000fe20002800000 */
[----:B--2---:R-:W-:Y:S02]  /*ea80*/  @!P4 IMAD R130, R128, R15, R130 ;  /* 0x0000000f8082c224 */ /* 0x004fe400078e0282 */
[----:B------:R-:W0:Y:S03]  /*ea90*/  @!P4 LDC.64 R14, c[0x0][0x3b8] ;  /* 0x0000ee00ff0ecb82 */ /* 0x000e260000000a00 */
[----:B------:R-:W-:-:S04]  /*eaa0*/  @!P4 IADD3 R131, P5, PT, R122, R130, RZ ;  /* 0x000000827a83c210 */ /* 0x000fc80007fbe0ff */
[----:B------:R-:W-:Y:S02]  /*eab0*/  @!P4 LEA.HI.X.SX32 R130, R130, R127, 0x1, P5 ;  /* 0x0000007f8282c211 */ /* 0x000fe400028f0eff */
[----:B0-----:R-:W-:-:S04]  /*eac0*/  @!P4 LEA R228, P5, R131, R14, 0x2 ;  /* 0x0000000e83e4c211 */ /* 0x001fc800078a10ff */
[----:B------:R-:W-:Y:S02]  /*ead0*/  @!P4 LEA.HI.X R229, R131, R15, R130, 0x2, P5 ;  /* 0x0000000f83e5c211 */ /* 0x000fe400028f1482 */
[----:B------:R-:W-:Y:S01]  /*eae0*/  ISETP.GE.OR P5, PT, R233, R123, P1 ;  /* 0x0000007be900720c */ /* 0x000fe20000fa6670 */
[----:B------:R-:W0:Y:S01]  /*eaf0*/  @!P2 LDC.64 R14, c[0x0][0x3b8] ;  /* 0x0000ee00ff0eab82 */ /* 0x000e220000000a00 */
[----:B---3--:R-:W-:Y:S01]  /*eb00*/  @!P2 IMAD R230, R128, R231, R230 ;  /* 0x000000e780e6a224 */ /* 0x008fe200078e02e6 */
[----:B------:R1:W5:Y:S10]  /*eb10*/  @!P4 LDG.E R221, desc[UR36][R228.64] ;  /* 0x00000024e4ddc981 */ /* 0x000374000c1e1900 */
[----:B------:R-:W2:Y:S01]  /*eb20*/  @!P5 LDG.E R235, desc[UR36][R12.64] ;  /* 0x000000240cebd981 */ /* 0x000ea2000c1e1900 */
[----:B------:R-:W1:Y:S01]  /*eb30*/  @!P5 LDC.64 R130, c[0x0][0x3b8] ;  /* 0x0000ee00ff82db82 */ /* 0x000e620000000a00 */
[----:B------:R-:W-:Y:S01]  /*eb40*/  @!P2 IADD3 R231, P4, PT, R122, R230, RZ ;  /* 0x000000e67ae7a210 */ /* 0x000fe20007f9e0ff */
[----:B------:R-:W-:-:S03]  /*eb50*/  IMAD R234, R11, 0x40, R226 ;  /* 0x000000400bea7824 */ /* 0x000fc600078e02e2 */
[----:B------:R-:W-:Y:S02]  /*eb60*/  @!P2 LEA.HI.X.SX32 R232, R230, R127, 0x1, P4 ;  /* 0x0000007fe6e8a211 */ /* 0x000fe400020f0eff */
[----:B0-----:R-:W-:-:S04]  /*eb70*/  @!P2 LEA R230, P4, R231, R14, 0x2 ;  /* 0x0000000ee7e6a211 */ /* 0x001fc800078810ff */
[----:B------:R-:W-:Y:S02]  /*eb80*/  @!P2 LEA.HI.X R231, R231, R15, R232, 0x2, P4 ;  /* 0x0000000fe7e7a211 */ /* 0x000fe400020f14e8 */
[----:B------:R-:W-:-:S03]  /*eb90*/  ISETP.GE.OR P4, PT, R234, R123, P1 ;  /* 0x0000007bea00720c */ /* 0x000fc60000f86670 */
[----:B------:R0:W5:Y:S01]  /*eba0*/  @!P2 LDG.E R219, desc[UR36][R230.64] ;  /* 0x00000024e6dba981 */ /* 0x000162000c1e1900 */
[----:B--2---:R-:W-:-:S09]  /*ebb0*/  @!P5 IMAD R14, R128, R235, R233 ;  /* 0x000000eb800ed224 */ /* 0x004fd200078e02e9 */
[----:B------:R-:W2:Y:S01]  /*ebc0*/  @!P4 LDG.E R235, desc[UR36][R12.64] ;  /* 0x000000240cebc981 */ /* 0x000ea2000c1e1900 */
[----:B------:R-:W-:-:S04]  /*ebd0*/  @!P5 IADD3 R15, P2, PT, R122, R14, RZ ;  /* 0x0000000e7a0fd210 */ /* 0x000fc80007f5e0ff */
[----:B------:R-:W-:Y:S02]  /*ebe0*/  @!P5 LEA.HI.X.SX32 R14, R14, R127, 0x1, P2 ;  /* 0x0000007f0e0ed211 */ /* 0x000fe400010f0eff */
[----:B-1----:R-:W-:-:S04]  /*ebf0*/  @!P5 LEA R228, P2, R15, R130, 0x2 ;  /* 0x000000820fe4d211 */ /* 0x002fc800078410ff */
[----:B------:R-:W-:Y:S02]  /*ec00*/  @!P5 LEA.HI.X R229, R15, R131, R14, 0x2, P2 ;  /* 0x000000830fe5d211 */ /* 0x000fe400010f140e */
[----:B------:R-:W-:Y:S01]  /*ec10*/  ISETP.GE.OR P2, PT, R226, R123, P1 ;  /* 0x0000007be200720c */ /* 0x000fe20000f46670 */
[----:B------:R-:W1:Y:S02]  /*ec20*/  @!P4 LDC.64 R14, c[0x0][0x3b8] ;  /* 0x0000ee00ff0ecb82 */ /* 0x000e640000000a00 */
[----:B------:R3:W5:Y:S10]  /*ec30*/  @!P5 LDG.E R215, desc[UR36][R228.64] ;  /* 0x00000024e4d7d981 */ /* 0x000774000c1e1900 */
[----:B------:R-:W4:Y:S01]  /*ec40*/  @!P2 LDG.E R233, desc[UR36][R12.64] ;  /* 0x000000240ce9a981 */ /* 0x000f22000c1e1900 */
[----:B------:R-:W3:Y:S01]  /*ec50*/  @!P2 LDC.64 R130, c[0x0][0x3b8] ;  /* 0x0000ee00ff82ab82 */ /* 0x000ee20000000a00 */
[----:B------:R-:W-:-:S02]  /*ec60*/  IMAD.IADD R236, R222, 0x1, R11 ;  /* 0x00000001deec7824 */ /* 0x000fc400078e020b */
[----:B--2---:R-:W-:-:S05]  /*ec70*/  @!P4 IMAD R232, R128, R235, R234 ;  /* 0x000000eb80e8c224 */ /* 0x004fca00078e02ea */
[----:B0-----:R-:W-:Y:S01]  /*ec80*/  @!P4 IADD3 R231, P5, PT, R122, R232, RZ ;  /* 0x000000e87ae7c210 */ /* 0x001fe20007fbe0ff */
[----:B------:R-:W-:-:S03]  /*ec90*/  IMAD R234, R11, 0x80, R226 ;  /* 0x000000800bea7824 */ /* 0x000fc600078e02e2 */
[----:B------:R-:W-:Y:S02]  /*eca0*/  @!P4 LEA.HI.X.SX32 R232, R232, R127, 0x1, P5 ;  /* 0x0000007fe8e8c211 */ /* 0x000fe400028f0eff */
[----:B-1----:R-:W-:-:S04]  /*ecb0*/  @!P4 LEA R230, P5, R231, R14, 0x2 ;  /* 0x0000000ee7e6c211 */ /* 0x002fc800078a10ff */
[----:B------:R-:W-:Y:S02]  /*ecc0*/  @!P4 LEA.HI.X R231, R231, R15, R232, 0x2, P5 ;  /* 0x0000000fe7e7c211 */ /* 0x000fe400028f14e8 */
[----:B------:R-:W-:-:S03]  /*ecd0*/  ISETP.GE.OR P5, PT, R234, R123, P1 ;  /* 0x0000007bea00720c */ /* 0x000fc60000fa6670 */
[----:B------:R0:W5:Y:S01]  /*ece0*/  @!P4 LDG.E R207, desc[UR36][R230.64] ;  /* 0x00000024e6cfc981 */ /* 0x000162000c1e1900 */
[----:B----4-:R-:W-:Y:S02]  /*ecf0*/  @!P2 IMAD R233, R128, R233, R226 ;  /* 0x000000e980e9a224 */ /* 0x010fe400078e02e2 */
[----:B------:R-:W-:-:S07]  /*ed00*/  IMAD.SHL.U32 R232, R236, 0x4, RZ ;  /* 0x00000004ece87824 */ /* 0x000fce00078e00ff */
[----:B------:R-:W2:Y:S01]  /*ed10*/  @!P5 LDG.E R237, desc[UR36][R12.64] ;  /* 0x000000240cedd981 */ /* 0x000ea2000c1e1900 */
[----:B------:R-:W-:-:S04]  /*ed20*/  @!P2 IADD3 R14, P4, PT, R122, R233, RZ ;  /* 0x000000e97a0ea210 */ /* 0x000fc80007f9e0ff */
[----:B------:R-:W-:Y:S02]  /*ed30*/  @!P2 LEA.HI.X.SX32 R233, R233, R127, 0x1, P4 ;  /* 0x0000007fe9e9a211 */ /* 0x000fe400020f0eff */
[----:B---3--:R-:W-:-:S04]  /*ed40*/  @!P2 LEA R228, P4, R14, R130, 0x2 ;  /* 0x000000820ee4a211 */ /* 0x008fc800078810ff */
[----:B------:R-:W-:Y:S02]  /*ed50*/  @!P2 LEA.HI.X R229, R14, R131, R233, 0x2, P4 ;  /* 0x000000830ee5a211 */ /* 0x000fe400020f14e9 */
[----:B------:R-:W-:Y:S01]  /*ed60*/  ISETP.GE.OR P4, PT, R232, R123, P1 ;  /* 0x0000007be800720c */ /* 0x000fe20000f86670 */
[----:B------:R-:W0:Y:S02]  /*ed70*/  @!P5 LDC.64 R14, c[0x0][0x3b8] ;  /* 0x0000ee00ff0edb82 */ /* 0x000e240000000a00 */
[----:B------:R1:W5:Y:S10]  /*ed80*/  @!P2 LDG.E R223, desc[UR36][R228.64] ;  /* 0x00000024e4dfa981 */ /* 0x000374000c1e1900 */
[----:B------:R-:W3:Y:S01]  /*ed90*/  @!P4 LDG.E R235, desc[UR36][R12.64] ;  /* 0x000000240cebc981 */ /* 0x000ee2000c1e1900 */
[----:B------:R-:W1:Y:S01]  /*eda0*/  @!P4 LDC.64 R130, c[0x0][0x3b8] ;  /* 0x0000ee00ff82cb82 */ /* 0x000e620000000a00 */
[----:B------:R-:W-:-:S02]  /*edb0*/  IMAD R233, R11, 0x8, R232 ;  /* 0x000000080be97824 */ /* 0x000fc400078e02e8 */
[----:B--2---:R-:W-:-:S05]  /*edc0*/  @!P5 IMAD R222, R128, R237, R234 ;  /* 0x000000ed80ded224 */ /* 0x004fca00078e02ea */
[----:B------:R-:W-:-:S04]  /*edd0*/  @!P5 IADD3 R226, P2, PT, R122, R222, RZ ;  /* 0x000000de7ae2d210 */ /* 0x000fc80007f5e0ff */
[----:B------:R-:W-:Y:S02]  /*ede0*/  @!P5 LEA.HI.X.SX32 R222, R222, R127, 0x1, P2 ;  /* 0x0000007fdeded211 */ /* 0x000fe400010f0eff */
[----:B0-----:R-:W-:-:S04]  /*edf0*/  @!P5 LEA R230, P2, R226, R14, 0x2 ;  /* 0x0000000ee2e6d211 */ /* 0x001fc800078410ff */
[----:B------:R-:W-:Y:S02]  /*ee00*/  @!P5 LEA.HI.X R231, R226, R15, R222, 0x2, P2 ;  /* 0x0000000fe2e7d211 */ /* 0x000fe400010f14de */
[----:B------:R-:W-:-:S03]  /*ee10*/  ISETP.GE.OR P2, PT, R233, R123, P1 ;  /* 0x0000007be900720c */ /* 0x000fc60000f46670 */
[----:B------:R0:W5:Y:S01]  /*ee20*/  @!P5 LDG.E R191, desc[UR36][R230.64] ;  /* 0x00000024e6bfd981 */ /* 0x000162000c1e1900 */
[----:B---3--:R-:W-:Y:S02]  /*ee30*/  @!P4 IMAD R14, R128, R235, R232 ;  /* 0x000000eb800ec224 */ /* 0x008fe400078e02e8 */
[----:B------:R-:W-:-:S07]  /*ee40*/  IMAD R232, R11, 0x4, R236 ;  /* 0x000000040be87824 */ /* 0x000fce00078e02ec */
[----:B------:R-:W2:Y:S01]  /*ee50*/  @!P2 LDG.E R222, desc[UR36][R12.64] ;  /* 0x000000240cdea981 */ /* 0x000ea2000c1e1900 */
[----:B------:R-:W-:Y:S01]  /*ee60*/  @!P4 IADD3 R15, P5, PT, R122, R14, RZ ;  /* 0x0000000e7a0fc210 */ /* 0x000fe20007fbe0ff */
[----:B------:R-:W-:-:S03]  /*ee70*/  IMAD.SHL.U32 R234, R232, 0x4, RZ ;  /* 0x00000004e8ea7824 */ /* 0x000fc600078e00ff */
[----:B------:R-:W-:Y:S02]  /*ee80*/  @!P4 LEA.HI.X.SX32 R14, R14, R127, 0x1, P5 ;  /* 0x0000007f0e0ec211 */ /* 0x000fe400028f0eff */
[----:B-1----:R-:W-:-:S04]  /*ee90*/  @!P4 LEA R228, P5, R15, R130, 0x2 ;  /* 0x000000820fe4c211 */ /* 0x002fc800078a10ff */
[----:B------:R-:W-:Y:S02]  /*eea0*/  @!P4 LEA.HI.X R229, R15, R131, R14, 0x2, P5 ;  /* 0x000000830fe5c211 */ /* 0x000fe400028f140e */
[----:B------:R-:W-:Y:S01]  /*eeb0*/  ISETP.GE.OR P5, PT, R234, R123, P1 ;  /* 0x0000007bea00720c */ /* 0x000fe20000fa6670 */
[----:B------:R-:W0:Y:S02]  /*eec0*/  @!P2 LDC.64 R14, c[0x0][0x3b8] ;  /* 0x0000ee00ff0eab82 */ /* 0x000e240000000a00 */
[----:B------:R1:W5:Y:S10]  /*eed0*/  @!P4 LDG.E R218, desc[UR36][R228.64] ;  /* 0x00000024e4dac981 */ /* 0x000374000c1e1900 */
[----:B------:R-:W3:Y:S01]  /*eee0*/  @!P5 LDG.E R235, desc[UR36][R12.64] ;  /* 0x000000240cebd981 */ /* 0x000ee2000c1e1900 */
[----:B------:R-:W1:Y:S01]  /*eef0*/  @!P5 LDC.64 R130, c[0x0][0x3b8] ;  /* 0x0000ee00ff82db82 */ /* 0x000e620000000a00 */
[----:B------:R-:W-:-:S02]  /*ef00*/  IMAD.IADD R232, R232, 0x1, R11 ;  /* 0x00000001e8e87824 */ /* 0x000fc400078e020b */
[----:B--2---:R-:W-:-:S05]  /*ef10*/  @!P2 IMAD R222, R128, R222, R233 ;  /* 0x000000de80dea224 */ /* 0x004fca00078e02e9 */
[----:B------:R-:W-:Y:S01]  /*ef20*/  @!P2 IADD3 R226, P4, PT, R122, R222, RZ ;  /* 0x000000de7ae2a210 */ /* 0x000fe20007f9e0ff */
[----:B------:R-:W-:-:S03]  /*ef30*/  IMAD.SHL.U32 R233, R232, 0x4, RZ ;  /* 0x00000004e8e97824 */ /* 0x000fc600078e00ff */
[----:B------:R-:W-:Y:S02]  /*ef40*/  @!P2 LEA.HI.X.SX32 R222, R222, R127, 0x1, P4 ;  /* 0x0000007fdedea211 */ /* 0x000fe400020f0eff */
[----:B0-----:R-:W-:-:S04]  /*ef50*/  @!P2 LEA R230, P4, R226, R14, 0x2 ;  /* 0x0000000ee2e6a211 */ /* 0x001fc800078810ff */
[----:B------:R-:W-:Y:S02]  /*ef60*/  @!P2 LEA.HI.X R231, R226, R15, R222, 0x2, P4 ;  /* 0x0000000fe2e7a211 */ /* 0x000fe400020f14de */
[----:B------:R-:W-:Y:S01]  /*ef70*/  ISETP.GE.OR P4, PT, R233, R123, P1 ;  /* 0x0000007be900720c */ /* 0x000fe20000f86670 */
[----:B------:R-:W-:Y:S02]  /*ef80*/  IMAD.IADD R232, R232, 0x1, R11 ;  /* 0x00000001e8e87824 */ /* 0x000fe400078e020b */
[----:B------:R0:W5:Y:S01]  /*ef90*/  @!P2 LDG.E R216, desc[UR36][R230.64] ;  /* 0x00000024e6d8a981 */ /* 0x000162000c1e1900 */
[----:B---3--:R-:W-:-:S09]  /*efa0*/  @!P5 IMAD R14, R128, R235, R234 ;  /* 0x000000eb800ed224 */ /* 0x008fd200078e02ea */
        /* <DEDUP_REMOVED lines=85> */
[----:B------:R-:W-:Y:S02]  /*f500*/  IMAD R232, R11, 0x2, R232 ;  /* 0x000000020be87824 */ /* 0x000fe400078e02e8 */
        /* <DEDUP_REMOVED lines=455> */
[----:B------:R-:W-:-:S04]  /*11180*/  @!P4 IADD3 R226, P5, PT, R122, R222, RZ ;  /* 0x000000de7ae2c210 */ /* 0x000fc80007fbe0ff */
[----:B------:R-:W-:Y:S02]  /*11190*/  @!P4 LEA.HI.X.SX32 R222, R222, R127, 0x1, P5 ;  /* 0x0000007fdedec211 */ /* 0x000fe400028f0eff */
[----:B0-----:R-:W-:-:S04]  /*111a0*/  @!P4 LEA R230, P5, R226, R14, 0x2 ;  /* 0x0000000ee2e6c211 */ /* 0x001fc800078a10ff */
[----:B------:R-:W-:Y:S01]  /*111b0*/  @!P4 LEA.HI.X R231, R226, R15, R222, 0x2, P5 ;  /* 0x0000000fe2e7c211 */ /* 0x000fe200028f14de */
[----:B------:R-:W-:-:S04]  /*111c0*/  IMAD.SHL.U32 R222, R232, 0x4, RZ ;  /* 0x00000004e8de7824 */ /* 0x000fc800078e00ff */
[----:B------:R0:W5:Y:S01]  /*111d0*/  @!P4 LDG.E R165, desc[UR36][R230.64] ;  /* 0x00000024e6a5c981 */ /* 0x000162000c1e1900 */
[----:B------:R-:W-:Y:S01]  /*111e0*/  ISETP.GE.OR P5, PT, R222, R123, P1 ;  /* 0x0000007bde00720c */ /* 0x000fe20000fa6670 */
[----:B---3--:R-:W-:Y:S02]  /*111f0*/  @!P2 IMAD R14, R128, R235, R234 ;  /* 0x000000eb800ea224 */ /* 0x008fe400078e02ea */
[----:B------:R-:W-:-:S03]  /*11200*/  IMAD.IADD R232, R232, 0x1, R11 ;  /* 0x00000001e8e87824 */ /* 0x000fc600078e020b */
[----:B------:R-:W-:Y:S01]  /*11210*/  @!P2 IADD3 R15, P4, PT, R122, R14, RZ ;  /* 0x0000000e7a0fa210 */ /* 0x000fe20007f9e0ff */
[----:B------:R-:W-:-:S03]  /*11220*/  IMAD.SHL.U32 R233, R232, 0x4, RZ ;  /* 0x00000004e8e97824 */ /* 0x000fc600078e00ff */
[----:B------:R-:W-:Y:S02]  /*11230*/  @!P2 LEA.HI.X.SX32 R14, R14, R127, 0x1, P4 ;  /* 0x0000007f0e0ea211 */ /* 0x000fe400020f0eff */
[----:B-1----:R-:W-:-:S04]  /*11240*/  @!P2 LEA R228, P4, R15, R130, 0x2 ;  /* 0x000000820fe4a211 */ /* 0x002fc800078810ff */
[----:B------:R-:W-:Y:S02]  /*11250*/  @!P2 LEA.HI.X R229, R15, R131, R14, 0x2, P4 ;  /* 0x000000830fe5a211 */ /* 0x000fe400020f140e */
[----:B------:R-:W2:Y:S01]  /*11260*/  @!P5 LDG.E R131, desc[UR36][R12.64] ;  /* 0x000000240c83d981 */ /* 0x000ea2000c1e1900 */
[----:B------:R-:W-:Y:S01]  /*11270*/  ISETP.GE.OR P4, PT, R233, R123, P1 ;  /* 0x0000007be900720c */ /* 0x000fe20000f86670 */
[----:B------:R-:W1:Y:S02]  /*11280*/  @!P5 LDC.64 R14, c[0x0][0x3b8] ;  /* 0x0000ee00ff0edb82 */ /* 0x000e640000000a00 */
[----:B------:R3:W5:Y:S10]  /*11290*/  @!P2 LDG.E R162, desc[UR36][R228.64] ;  /* 0x00000024e4a2a981 */ /* 0x000774000c1e1900 */
[----:B------:R-:W4:Y:S01]  /*112a0*/  @!P4 LDG.E R234, desc[UR36][R12.64] ;  /* 0x000000240ceac981 */ /* 0x000f22000c1e1900 */
[----:B------:R-:W-:-:S02]  /*112b0*/  IMAD.IADD R232, R232, 0x1, R11 ;  /* 0x00000001e8e87824 */ /* 0x000fc400078e020b */
[----:B--2---:R-:W-:Y:S02]  /*112c0*/  @!P5 IMAD R222, R128, R131, R222 ;  /* 0x0000008380ded224 */ /* 0x004fe400078e02de */
[----:B------:R-:W3:Y:S03]  /*112d0*/  @!P4 LDC.64 R130, c[0x0][0x3b8] ;  /* 0x0000ee00ff82cb82 */ /* 0x000ee60000000a00 */
[----:B------:R-:W-:-:S04]  /*112e0*/  @!P5 IADD3 R226, P2, PT, R122, R222, RZ ;  /* 0x000000de7ae2d210 */ /* 0x000fc80007f5e0ff */
[----:B0-----:R-:W-:Y:S02]  /*112f0*/  @!P5 LEA.HI.X.SX32 R230, R222, R127, 0x1, P2 ;  /* 0x0000007fdee6d211 */ /* 0x001fe400010f0eff */
[----:B-1----:R-:W-:Y:S01]  /*11300*/  @!P5 LEA R14, P2, R226, R14, 0x2 ;  /* 0x0000000ee20ed211 */ /* 0x002fe200078410ff */
[----:B----4-:R-:W-:-:S03]  /*11310*/  @!P4 IMAD R222, R128, R234, R233 ;  /* 0x000000ea80dec224 */ /* 0x010fc600078e02e9 */
[----:B------:R-:W-:Y:S01]  /*11320*/  @!P5 LEA.HI.X R15, R226, R15, R230, 0x2, P2 ;  /* 0x0000000fe20fd211 */ /* 0x000fe200010f14e6 */
[C---:B------:R-:W-:Y:S02]  /*11330*/  IMAD.SHL.U32 R230, R232.reuse, 0x4, RZ ;  /* 0x00000004e8e67824 */ /* 0x040fe400078e00ff */
[----:B------:R-:W-:Y:S01]  /*11340*/  IMAD.IADD R232, R232, 0x1, R11 ;  /* 0x00000001e8e87824 */ /* 0x000fe200078e020b */
[----:B------:R-:W-:Y:S01]  /*11350*/  @!P4 IADD3 R226, P2, PT, R122, R222, RZ ;  /* 0x000000de7ae2c210 */ /* 0x000fe20007f5e0ff */
[----:B------:R0:W5:Y:S01]  /*11360*/  @!P5 LDG.E R163, desc[UR36][R14.64] ;  /* 0x000000240ea3d981 */ /* 0x000162000c1e1900 */
[----:B------:R-:W-:Y:S01]  /*11370*/  ISETP.GE.OR P5, PT, R230, R123, P1 ;  /* 0x0000007be600720c */ /* 0x000fe20000fa6670 */
[----:B------:R-:W-:Y:S01]  /*11380*/  IMAD.SHL.U32 R231, R232, 0x4, RZ ;  /* 0x00000004e8e77824 */ /* 0x000fe200078e00ff */
[----:B------:R-:W-:Y:S02]  /*11390*/  @!P4 LEA.HI.X.SX32 R222, R222, R127, 0x1, P2 ;  /* 0x0000007fdedec211 */ /* 0x000fe400010f0eff */
[----:B---3--:R-:W-:-:S04]  /*113a0*/  @!P4 LEA R228, P2, R226, R130, 0x2 ;  /* 0x00000082e2e4c211 */ /* 0x008fc800078410ff */
[----:B------:R-:W-:Y:S02]  /*113b0*/  @!P4 LEA.HI.X R229, R226, R131, R222, 0x2, P2 ;  /* 0x00000083e2e5c211 */ /* 0x000fe400010f14de */
[----:B------:R-:W-:-:S03]  /*113c0*/  ISETP.GE.AND P2, PT, R231, R123, PT ;  /* 0x0000007be700720c */ /* 0x000fc60003f46270 */
[----:B0-----:R-:W0:Y:S01]  /*113d0*/  @!P5 LDC.64 R14, c[0x0][0x3b8] ;  /* 0x0000ee00ff0edb82 */ /* 0x001e220000000a00 */
[----:B------:R1:W5:Y:S01]  /*113e0*/  @!P4 LDG.E R160, desc[UR36][R228.64] ;  /* 0x00000024e4a0c981 */ /* 0x000362000c1e1900 */
[----:B------:R-:W-:-:S03]  /*113f0*/  ISETP.GE.OR P2, PT, R220, R227, P2 ;  /* 0x000000e3dc00720c */ /* 0x000fc60001746670 */
[----:B------:R-:W2:Y:S10]  /*11400*/  @!P5 LDG.E R227, desc[UR36][R12.64] ;  /* 0x000000240ce3d981 */ /* 0x000eb4000c1e1900 */
[----:B------:R-:W3:Y:S01]  /*11410*/  @!P2 LDG.E R222, desc[UR36][R12.64] ;  /* 0x000000240cdea981 */ /* 0x000ee2000c1e1900 */
[----:B------:R-:W4:Y:S01]  /*11420*/  @!P2 LDC.64 R130, c[0x0][0x3b8] ;  /* 0x0000ee00ff82ab82 */ /* 0x000f220000000a00 */
[----:B--2---:R-:W-:-:S05]  /*11430*/  @!P5 IMAD R220, R128, R227, R230 ;  /* 0x000000e380dcd224 */ /* 0x004fca00078e02e6 */
[----:B------:R-:W-:-:S04]  /*11440*/  @!P5 IADD3 R226, P4, PT, R122, R220, RZ ;  /* 0x000000dc7ae2d210 */ /* 0x000fc80007f9e0ff */
[----:B------:R-:W-:Y:S01]  /*11450*/  @!P5 LEA.HI.X.SX32 R220, R220, R127, 0x1, P4 ;  /* 0x0000007fdcdcd211 */ /* 0x000fe200020f0eff */
[----:B---3--:R-:W-:Y:S01]  /*11460*/  @!P2 IMAD R222, R128, R222, R231 ;  /* 0x000000de80dea224 */ /* 0x008fe200078e02e7 */
[----:B0-----:R-:W-:-:S04]  /*11470*/  @!P5 LEA R14, P4, R226, R14, 0x2 ;  /* 0x0000000ee20ed211 */ /* 0x001fc800078810ff */
[----:B------:R-:W-:Y:S02]  /*11480*/  @!P5 LEA.HI.X R15, R226, R15, R220, 0x2, P4 ;  /* 0x0000000fe20fd211 */ /* 0x000fe400020f14dc */
[----:B------:R-:W-:-:S03]  /*11490*/  @!P2 IADD3 R220, P4, PT, R122, R222, RZ ;  /* 0x000000de7adca210 */ /* 0x000fc60007f9e0ff */
[----:B------:R1:W5:Y:S01]  /*114a0*/  @!P5 LDG.E R161, desc[UR36][R14.64] ;  /* 0x000000240ea1d981 */ /* 0x000362000c1e1900 */
[----:B------:R-:W-:Y:S02]  /*114b0*/  @!P2 LEA.HI.X.SX32 R222, R222, R127, 0x1, P4 ;  /* 0x0000007fdedea211 */ /* 0x000fe400020f0eff */
[----:B----4-:R-:W-:-:S04]  /*114c0*/  @!P2 LEA R130, P4, R220, R130, 0x2 ;  /* 0x00000082dc82a211 */ /* 0x010fc800078810ff */
[----:B------:R-:W-:-:S05]  /*114d0*/  @!P2 LEA.HI.X R131, R220, R131, R222, 0x2, P4 ;  /* 0x00000083dc83a211 */ /* 0x000fca00020f14de */
[----:B------:R1:W5:Y:S01]  /*114e0*/  @!P2 LDG.E R158, desc[UR36][R130.64] ;  /* 0x00000024829ea981 */ /* 0x000362000c1e1900 */
[----:B------:R-:W-:Y:S01]  /*114f0*/  IMAD.IADD R11, R232, 0x1, R11 ;  /* 0x00000001e80b7824 */ /* 0x000fe200078e020b */
[----:B------:R-:W-:Y:S06]  /*11500*/  @P1 BRA `(.L_x_2370) ;  /* 0x00000000002c1947 */ /* 0x000fec0003800000 */
[----:B------:R-:W-:Y:S02]  /*11510*/  IMAD.SHL.U32 R11, R11, 0x4, RZ ;  /* 0x000000040b0b7824 */ /* 0x000fe400078e00ff */
[----:B------:R-:W-:-:S03]  /*11520*/  IMAD.MOV.U32 R159, RZ, RZ, RZ ;  /* 0x000000ffff9f7224 */ /* 0x000fc600078e00ff */
[----:B------:R-:W-:-:S13]  /*11530*/  ISETP.GE.AND P2, PT, R11, R123, PT ;  /* 0x0000007b0b00720c */ /* 0x000fda0003f46270 */
[----:B------:R-:W-:Y:S05]  /*11540*/  @P2 BRA `(.L_x_2370) ;  /* 0x00000000001c2947 */ /* 0x000fea0003800000 */
[----:B------:R-:W2:Y:S02]  /*11550*/  LDG.E R12, desc[UR36][R12.64] ;  /* 0x000000240c0c7981 */ /* 0x000ea4000c1e1900 */
[----:B--2---:R-:W-:-:S05]  /*11560*/  IMAD R11, R128, R12, R11 ;  /* 0x0000000c800b7224 */ /* 0x004fca00078e020b */
[----:B-1----:R-:W-:-:S04]  /*11570*/  IADD3 R15, P2, PT, R122, R11, RZ ;  /* 0x0000000b7a0f7210 */ /* 0x002fc80007f5e0ff */
[----:B------:R-:W-:Y:S02]  /*11580*/  LEA.HI.X.SX32 R130, R11, R127, 0x1, P2 ;  /* 0x0000007f0b827211 */ /* 0x000fe400010f0eff */
[----:B------:R-:W-:-:S04]  /*11590*/  LEA R14, P2, R15, UR12, 0x2 ;  /* 0x0000000c0f0e7c11 */ /* 0x000fc8000f8410ff */
[----:B------:R-:W-:-:S05]  /*115a0*/  LEA.HI.X R15, R15, UR13, R130, 0x2, P2 ;  /* 0x0000000d0f0f7c11 */ /* 0x000fca00090f1482 */
[----:B------:R0:W5:Y:S04]  /*115b0*/  LDG.E R159, desc[UR36][R14.64] ;  /* 0x000000240e9f7981 */ /* 0x000168000c1e1900 */
.L_x_2370:
[----:B------:R-:W-:Y:S05]  /*115c0*/  BSYNC.RECONVERGENT B0 ;  /* 0x0000000000007941 */ /* 0x000fea0003800200 */
.L_x_2241:
[----:B-----5:R-:W-:Y:S01]  /*115d0*/  FMUL.FTZ R11, R155, R218 ;  /* 0x000000da9b0b7220 */ /* 0x020fe20000410000 */
[----:B01234-:R-:W0:Y:S01]  /*115e0*/  S2R R14, SR_TID.X ;  /* 0x00000000000e7919 */ /* 0x01fe220000002100 */
[----:B------:R-:W-:Y:S02]  /*115f0*/  UMOV UR4, 0xffffffff ;  /* 0xffffffff00047882 */ /* 0x000fe40000000000 */
[----:B------:R-:W-:-:S04]  /*11600*/  FFMA.FTZ R11, R156, R223, R11 ;  /* 0x000000df9c0b7223 */ /* 0x000fc8000001000b */
[----:B------:R-:W-:-:S04]  /*11610*/  FFMA.FTZ R12, R154, R221, R11 ;  /* 0x000000dd9a0c7223 */ /* 0x000fc8000001000b */
[----:B------:R-:W-:-:S04]  /*11620*/  FFMA.FTZ R11, R153, R216, R12 ;  /* 0x000000d8990b7223 */ /* 0x000fc8000001000c */
[----:B------:R-:W-:-:S04]  /*11630*/  FFMA.FTZ R12, R152, R219, R11 ;  /* 0x000000db980c7223 */ /* 0x000fc8000001000b */
[----:B------:R-:W-:-:S04]  /*11640*/  FFMA.FTZ R11, R151, R214, R12 ;  /* 0x000000d6970b7223 */ /* 0x000fc8000001000c */
[----:B------:R-:W-:-:S04]  /*11650*/  FFMA.FTZ R12, R150, R217, R11 ;  /* 0x000000d9960c7223 */ /* 0x000fc8000001000b */
[----:B------:R-:W-:-:S04]  /*11660*/  FFMA.FTZ R11, R149, R212, R12 ;  /* 0x000000d4950b7223 */ /* 0x000fc8000001000c */
[----:B------:R-:W-:Y:S01]  /*11670*/  FFMA.FTZ R12, R148, R215, R11 ;  /* 0x000000d7940c7223 */ /* 0x000fe2000001000b */
[----:B0-----:R-:W-:-:S03]  /*11680*/  LOP3.LUT R130, R14, 0x3, RZ, 0xc0, !PT ;  /* 0x000000030e827812 */ /* 0x001fc600078ec0ff */
[----:B------:R-:W-:-:S04]  /*11690*/  FFMA.FTZ R11, R147, R210, R12 ;  /* 0x000000d2930b7223 */ /* 0x000fc8000001000c */
        /* <DEDUP_REMOVED lines=54> */
[----:B------:R-:W-:Y:S06]  /*11a00*/  BRA.DIV UR4, `(.L_x_2499) ;  /* 0x0000004e04847947 */ /* 0x000fec000b800000 */
[----:B------:R-:W0:Y:S02]  /*11a10*/  SHFL.BFLY PT, R14, R13, 0x2, 0x1f ;  /* 0x0c401f000d0e7f89 */ /* 0x000e2400000e0000 */
[----:B0-----:R-:W-:-:S05]  /*11a20*/  FADD.FTZ R13, R13, R14 ;  /* 0x0000000e0d0d7221 */ /* 0x001fca0000010000 */
[----:B------:R0:W1:Y:S02]  /*11a30*/  SHFL.BFLY PT, R14, R13, 0x1, 0x1f ;  /* 0x0c201f000d0e7f89 */ /* 0x00006400000e0000 */
.L_x_2573:
[----:B------:R-:W-:Y:S01]  /*11a40*/  ISETP.NE.OR P1, PT, R130, RZ, P1 ;  /* 0x000000ff8200720c */ /* 0x000fe20000f25670 */
[----:B-1----:R-:W-:Y:S01]  /*11a50*/  FADD.FTZ R14, R13, R14 ;  /* 0x0000000e0d0e7221 */ /* 0x002fe20000010000 */
[----:B------:R-:W-:Y:S03]  /*11a60*/  BSSY.RECONVERGENT B0, `(.L_x_2500) ;  /* 0x0000018000007945 */ /* 0x000fe60003800200 */
[----:B------:R-:W-:-:S08]  /*11a70*/  FMUL.FTZ R11, R14, UR14 ;  /* 0x0000000e0e0b7c20 */ /* 0x000fd00008410000 */
[----:B------:R-:W-:Y:S05]  /*11a80*/  @P1 BRA `(.L_x_2501) ;  /* 0x0000000000541947 */ /* 0x000fea0003800000 */
[----:B------:R-:W1:Y:S01]  /*11a90*/  LDC.64 R14, c[0x0][0x448] ;  /* 0x00011200ff0e7b82 */ /* 0x000e620000000a00 */
[----:B------:R-:W-:-:S04]  /*11aa0*/  ISETP.NE.U32.AND P2, PT, RZ, UR16, PT ;  /* 0x00000010ff007c0c */ /* 0x000fc8000bf45070 */
[----:B------:R-:W-:-:S13]  /*11ab0*/  ISETP.NE.AND.EX P2, PT, RZ, UR17, PT, P2 ;  /* 0x00000011ff007c0c */ /* 0x000fda000bf45320 */
[----:B0-----:R-:W0:Y:S01]  /*11ac0*/  @P2 LDC.64 R12, c[0x0][0x438] ;  /* 0x00010e00ff0c2b82 */ /* 0x001e220000000a00 */
[----:B-1----:R-:W-:-:S04]  /*11ad0*/  ISETP.NE.U32.AND P1, PT, R14, RZ, PT ;  /* 0x000000ff0e00720c */ /* 0x002fc80003f25070 */
[----:B------:R-:W-:-:S13]  /*11ae0*/  ISETP.NE.AND.EX P1, PT, R15, RZ, PT, P1 ;  /* 0x000000ff0f00720c */ /* 0x000fda0003f25310 */
[----:B------:R-:W1:Y:S01]  /*11af0*/  @P1 LDC.64 R14, c[0x0][0x448] ;  /* 0x00011200ff0e1b82 */ /* 0x000e620000000a00 */
[----:B0-----:R-:W-:-:S06]  /*11b00*/  @P2 IMAD.WIDE R12, R124, 0x4, R12 ;  /* 0x000000047c0c2825 */ /* 0x001fcc00078e020c */
[----:B------:R-:W2:Y:S01]  /*11b10*/  @P2 LDG.E R12, desc[UR36][R12.64] ;  /* 0x000000240c0c2981 */ /* 0x000ea2000c1e1900 */
[----:B-1----:R-:W-:-:S06]  /*11b20*/  @P1 IMAD.WIDE.U32 R14, R17, 0x4, R14 ;  /* 0x00000004110e1825 */ /* 0x002fcc00078e000e */
[----:B------:R-:W3:Y:S01]  /*11b30*/  @P1 LDG.E R14, desc[UR36][R14.64] ;  /* 0x000000240e0e1981 */ /* 0x000ee2000c1e1900 */
[----:B------:R-:W-:Y:S01]  /*11b40*/  UIADD3 UR4, UPT, UPT, UR15, UR18, URZ ;  /* 0x000000120f047290 */ /* 0x000fe2000fffe0ff */
[----:B------:R-:W-:-:S05]  /*11b50*/  VIADD R130, R125, 0xffffffff ;  /* 0xffffffff7d827836 */ /* 0x000fca0000000000 */
[----:B------:R-:W-:-:S04]  /*11b60*/  @P1 ISETP.GE.AND P4, PT, R130, UR4, PT ;  /* 0x0000000482001c0c */ /* 0x000fc8000bf86270 */
[----:B------:R-:W-:-:S04]  /*11b70*/  @P1 SEL R130, R22, RZ, !P4 ;  /* 0x000000ff16821207 */ /* 0x000fc80006000000 */
[----:B------:R-:W-:-:S04]  /*11b80*/  @P1 IADD3 R130, PT, PT, R125, R130, -R16 ;  /* 0x000000827d821210 */ /* 0x000fc80007ffe810 */
[----:B------:R-:W-:Y:S01]  /*11b90*/  @P1 I2FP.F32.S32 R130, R130 ;  /* 0x0000008200821245 */ /* 0x000fe20000201400 */
[----:B--2---:R-:W-:-:S04]  /*11ba0*/  @P2 FADD.FTZ R11, R11, R12 ;  /* 0x0000000c0b0b2221 */ /* 0x004fc80000010000 */
[----:B---3--:R-:W-:-:S05]  /*11bb0*/  @P1 FFMA.FTZ R11, R130, R14, R11 ;  /* 0x0000000e820b1223 */ /* 0x008fca000001000b */
[----:B------:R1:W-:Y:S01]  /*11bc0*/  STS [R120], R11 ;  /* 0x0000000b78007388 */ /* 0x0003e20000000800 */
[----:B------:R-:W-:-:S07]  /*11bd0*/  @!P3 FMNMX.FTZ R157, R157, R11, !PT ;  /* 0x0000000b9d9db209 */ /* 0x000fce0007810000 */
.L_x_2501:
[----:B------:R-:W-:Y:S05]  /*11be0*/  BSYNC.RECONVERGENT B0 ;  /* 0x0000000000007941 */ /* 0x000fea0003800200 */
.L_x_2500:
[C---:B-1----:R-:W-:Y:S01]  /*11bf0*/  VIADD R11, R16.reuse, 0xffffffff ;  /* 0xffffffff100b7836 */ /* 0x042fe20000000000 */
[----:B------:R-:W-:Y:S01]  /*11c00*/  VIADDMNMX R12, R16, -UR19, RZ, !PT ;  /* 0x80000013100c7c46 */ /* 0x000fe2000f8001ff */
[----:B------:R-:W-:Y:S01]  /*11c10*/  VIADD R120, R120, 0x40 ;  /* 0x0000004078787836 */ /* 0x000fe20000000000 */
[----:B------:R-:W-:Y:S01]  /*11c20*/  IADD3 R118, P2, PT, R118, 0x10, RZ ;  /* 0x0000001076767810 */ /* 0x000fe20007f5e0ff */
[----:B------:R-:W-:Y:S01]  /*11c30*/  VIADD R124, R124, 0x10 ;  /* 0x000000107c7c7836 */ /* 0x000fe20000000000 */
[----:B------:R-:W-:-:S03]  /*11c40*/  IADD3 R11, PT, PT, R11, 0x7, -R12 ;  /* 0x000000070b0b7810 */ /* 0x000fc60007ffe80c */
[----:B------:R-:W-:Y:S01]  /*11c50*/  IMAD.X R119, RZ, RZ, R119, P2 ;  /* 0x000000ffff777224 */ /* 0x000fe200010e0677 */
[----:B------:R-:W-:-:S04]  /*11c60*/  SHF.R.S32.HI R14, RZ, 0x1f, R11 ;  /* 0x0000001fff0e7819 */ /* 0x000fc8000001140b */
[----:B------:R-:W-:Y:S01]  /*11c70*/  LEA.HI R14, R14, R11, RZ, 0x3 ;  /* 0x0000000b0e0e7211 */ /* 0x000fe200078f18ff */
[C---:B------:R-:W-:Y:S02]  /*11c80*/  VIADD R11, R125.reuse, 0xf ;  /* 0x0000000f7d0b7836 */ /* 0x040fe40000000000 */
[----:B------:R-:W-:Y:S01]  /*11c90*/  VIADD R125, R125, 0x10 ;  /* 0x000000107d7d7836 */ /* 0x000fe20000000000 */
[----:B0-----:R-:W-:-:S05]  /*11ca0*/  LOP3.LUT R13, R14, 0xfffffff8, RZ, 0xc0, !PT ;  /* 0xfffffff80e0d7812 */ /* 0x001fca00078ec0ff */
[----:B------:R-:W-:-:S05]  /*11cb0*/  IMAD.IADD R12, R13, 0x1, R12 ;  /* 0x000000010d0c7824 */ /* 0x000fca00078e020c */
[----:B------:R-:W-:-:S13]  /*11cc0*/  ISETP.GE.AND P1, PT, R11, R12, PT ;  /* 0x0000000c0b00720c */ /* 0x000fda0003f26270 */
[----:B------:R-:W-:Y:S05]  /*11cd0*/  @!P1 BRA `(.L_x_2502) ;  /* 0xffffff0c00c89947 */ /* 0x000fea000383ffff */
.L_x_2240:
[----:B------:R-:W-:Y:S05]  /*11ce0*/  BSYNC B1 ;  /* 0x0000000000017941 */ /* 0x000fea0003800000 */
.L_x_2239:
[----:B0-----:R-:W0:Y:S01]  /*11cf0*/  S2R R10, SR_TID.X ;  /* 0x00000000000a7919 */ /* 0x001e220000002100 */
[----:B------:R-:W2:Y:S01]  /*11d00*/  LDCU UR4, c[0x0][0x3f4] ;  /* 0x00007e80ff0477ac */ /* 0x000ea20008000800 */
[----:B------:R-:W-:Y:S01]  /*11d10*/  MOV R8, 0x400 ;  /* 0x0000040000087802 */ /* 0x000fe20000000f00 */
[----:B------:R-:W3:Y:S01]  /*11d20*/  S2R R9, SR_CgaCtaId ;  /* 0x0000000000097919 */ /* 0x000ee20000008800 */
[----:B------:R-:W-:Y:S02]  /*11d30*/  SHF.R.S32.HI R20, RZ, 0x1f, R25 ;  /* 0x0000001fff147819 */ /* 0x000fe40000011419 */
[----:B--2---:R-:W-:Y:S01]  /*11d40*/  VIADDMNMX R3, R16, -UR4, RZ, !PT ;  /* 0x8000000410037c46 */ /* 0x004fe2000f8001ff */
[----:B------:R-:W-:Y:S01]  /*11d50*/  UMOV UR4, 0xffffffff ;  /* 0xffffffff00047882 */ /* 0x000fe20000000000 */
[C---:B0-----:R-:W-:Y:S01]  /*11d60*/  LOP3.LUT R7, R10.reuse, 0x1f, RZ, 0xc0, !PT ;  /* 0x0000001f0a077812 */ /* 0x041fe200078ec0ff */
[----:B------:R-:W-:Y:S01]  /*11d70*/  IMAD.SHL.U32 R4, R10, 0x4, RZ ;  /* 0x000000040a047824 */ /* 0x000fe200078e00ff */
[----:B---3-5:R-:W-:-:S02]  /*11d80*/  LEA R22, R9, R8, 0x18 ;  /* 0x0000000809167211 */ /* 0x028fc400078ec0ff */
[----:B------:R-:W-:-:S03]  /*11d90*/  ISETP.NE.AND P0, PT, R7, RZ, PT ;  /* 0x000000ff0700720c */ /* 0x000fc60003f05270 */
[----:B------:R-:W-:Y:S01]  /*11da0*/  IMAD R6, R7, 0x4, R22 ;  /* 0x0000000407067824 */ /* 0x000fe200078e0216 */
[----:B------:R-:W-:Y:S09]  /*11db0*/  BRA.DIV UR4, `(.L_x_2503) ;  /* 0x0000004a04d87947 */ /* 0x000ff2000b800000 */
[----:B------:R-:W0:Y:S02]  /*11dc0*/  SHFL.BFLY PT, R14, R157, 0x10, 0x1f ;  /* 0x0e001f009d0e7f89 */ /* 0x000e2400000e0000 */
[----:B0-----:R-:W-:-:S05]  /*11dd0*/  FMNMX.FTZ R13, R14, R157, !PT ;  /* 0x0000009d0e0d7209 */ /* 0x001fca0007810000 */
[----:B------:R-:W0:Y:S02]  /*11de0*/  SHFL.BFLY PT, R14, R13, 0x8, 0x1f ;  /* 0x0d001f000d0e7f89 */ /* 0x000e2400000e0000 */
[----:B0-----:R-:W-:-:S05]  /*11df0*/  FMNMX.FTZ R0, R13, R14, !PT ;  /* 0x0000000e0d007209 */ /* 0x001fca0007810000 */
[----:B------:R0:W2:Y:S02]  /*11e00*/  SHFL.BFLY PT, R14, R0, 0x4, 0x1f ;  /* 0x0c801f00000e7f89 */ /* 0x0000a400000e0000 */
.L_x_2578:
[----:B------:R-:W1:Y:S01]  /*11e10*/  @!P0 S2R R12, SR_CgaCtaId ;  /* 0x00000000000c8919 */ /* 0x000e620000008800 */
[----:B------:R-:W-:Y:S01]  /*11e20*/  @!P0 MOV R5, 0x400 ;  /* 0x0000040000058802 */ /* 0x000fe20000000f00 */
[----:B------:R-:W-:Y:S05]  /*11e30*/  WARPSYNC.ALL ;  /* 0x0000000000007948 */ /* 0x000fea0003800000 */
[----:B-1----:R-:W-:Y:S02]  /*11e40*/  @!P0 LEA R11, R12, R5, 0x18 ;  /* 0x000000050c0b8211 */ /* 0x002fe400078ec0ff */
[----:B--2---:R-:W-:Y:S02]  /*11e50*/  FMNMX.FTZ R5, R0, R14, !PT ;  /* 0x0000000e00057209 */ /* 0x004fe40007810000 */
[----:B0-----:R-:W-:-:S05]  /*11e60*/  @!P0 LEA.HI R0, R10, R11, RZ, 0x1d ;  /* 0x0000000b0a008211 */ /* 0x001fca00078fe8ff */
[----:B------:R0:W-:Y:S01]  /*11e70*/  @!P0 STS [R0], R5 ;  /* 0x0000000500008388 */ /* 0x0001e20000000800 */
[----:B------:R-:W-:Y:S01]  /*11e80*/  ISETP.GT.U32.AND P0, PT, R7, 0x1, PT ;  /* 0x000000010700780c */ /* 0x000fe20003f04070 */
[----:B------:R-:W-:Y:S01]  /*11e90*/  BAR.SYNC.DEFER_BLOCKING 0x0 ;  /* 0x0000000000007b1d */ /* 0x000fe20000010000 */
[----:B0-----:R-:W-:Y:S02]  /*11ea0*/  IMAD.MOV.U32 R0, RZ, RZ, -0x800001 ;  /* 0xff7fffffff007424 */ /* 0x001fe400078e00ff */
[----:B------:R-:W-:-:S03]  /*11eb0*/  IMAD.MOV.U32 R14, RZ, RZ, RZ ;  /* 0x000000ffff0e7224 */ /* 0x000fc600078e00ff */
[----:B------:R-:W-:Y:S06]  /*11ec0*/  BSSY.RECONVERGENT B0, `(.L_x_2504) ;  /* 0x0000151000007945 */ /* 0x000fec0003800200 */
[----:B------:R-:W0:Y:S04]  /*11ed0*/  @!P0 LDS R0, [R6] ;  /* 0x0000000006008984 */ /* 0x000e280000000800 */
[----:B0-----:R-:W0:Y:S02]  /*11ee0*/  SHFL.BFLY PT, R5, R0, 0x1, 0x1f ;  /* 0x0c201f0000057f89 */ /* 0x001e2400000e0000 */
[----:B0-----:R-:W-:Y:S01]  /*11ef0*/  FMNMX.FTZ R11, R5, R0, !PT ;  /* 0x00000000050b7209 */ /* 0x001fe20007810000 */
[----:B------:R-:W-:-:S04]  /*11f00*/  IMAD.IADD R5, R10, 0x1, R3 ;  /* 0x000000010a057824 */ /* 0x000fc800078e0203 */
        /* <DEDUP_REMOVED lines=10> */
[----:B------:R-:W-:-:S03]  /*11fb0*/  IMAD.MOV.U32 R14, RZ, RZ, RZ ;  /* 0x000000ffff0e7224 */ /* 0x000fc600078e00ff */
[----:B------:R-:W-:-:S04]  /*11fc0*/  IADD3 R0, PT, PT, -R3, R0, R11 ;  /* 0x0000000003007210 */ /* 0x000fc80007ffe10b */
[C---:B------:R-:W-:Y:S02]  /*11fd0*/  LOP3.LUT R11, R0.reuse, 0xc0, RZ, 0xc0, !PT ;  /* 0x000000c0000b7812 */ /* 0x040fe400078ec0ff */
[----:B------:R-:W-:Y:S02]  /*11fe0*/  ISETP.GE.U32.AND P1, PT, R0, 0xc0, PT ;  /* 0x000000c00000780c */ /* 0x000fe40003f26070 */
[----:B------:R-:W-:Y:S01]  /*11ff0*/  ISETP.NE.AND P0, PT, R11, 0xc0, PT ;  /* 0x000000c00b00780c */ /* 0x000fe20003f05270 */
[----:B------:R-:W-:-:S12]  /*12000*/  IMAD.MOV.U32 R11, RZ, RZ, R5 ;  /* 0x000000ffff0b7224 */ /* 0x000fd800078e0005 */
[----:B------:R-:W-:Y:S05]  /*12010*/  @!P0 BRA `(.L_x_2508) ;  /* 0x0000000000548947 */ /* 0x000fea0003800000 */
[----:B------:R-:W0:Y:S01]  /*12020*/  S2UR UR5, SR_CgaCtaId ;  /* 0x00000000000579c3 */ /* 0x000e220000008800 */
[----:B------:R-:W-:Y:S01]  /*12030*/  UMOV UR4, 0x400 ;  /* 0x0000040000047882 */ /* 0x000fe20000000000 */
[----:B------:R-:W-:Y:S01]  /*12040*/  LEA.HI R0, R0, 0x1, RZ, 0x1a ;  /* 0x0000000100007811 */ /* 0x000fe200078fd0ff */
[----:B------:R-:W-:Y:S01]  /*12050*/  UIADD3 UR4, UPT, UPT, UR4, 0x810, URZ ;  /* 0x0000081004047890 */ /* 0x000fe2000fffe0ff */
[----:B------:R-:W-:Y:S02]  /*12060*/  IMAD.MOV.U32 R14, RZ, RZ, RZ ;  /* 0x000000ffff0e7224 */ /* 0x000fe400078e00ff */
[----:B------:R-:W-:Y:S01]  /*12070*/  LOP3.LUT R0, R0, 0x3, RZ, 0xc0, !PT ;  /* 0x0000000300007812 */ /* 0x000fe200078ec0ff */
[----:B------:R-:W-:-:S04]  /*12080*/  IMAD.MOV.U32 R11, RZ, RZ, R5 ;  /* 0x000000ffff0b7224 */ /* 0x000fc800078e0005 */
[----:B------:R-:W-:Y:S01]  /*12090*/  IMAD.MOV R12, RZ, RZ, -R0 ;  /* 0x000000ffff0c7224 */ /* 0x000fe200078e0a00 */
[----:B0-----:R-:W-:-:S06]  /*120a0*/  ULEA UR4, UR5, UR4, 0x18 ;  /* 0x0000000405047291 */ /* 0x001fcc000f8ec0ff */
[----:B------:R-:W-:-:S07]  /*120b0*/  VIADD R0, R4, UR4 ;  /* 0x0000000404007c36 */ /* 0x000fce0008000000 */
.L_x_2509:
        /* <DEDUP_REMOVED lines=11> */
.L_x_2508:
[----:B------:R-:W-:Y:S05]  /*12170*/  BSYNC.RECONVERGENT B1 ;  /* 0x0000000000017941 */ /* 0x000fea0003800200 */
.L_x_2507:
[----:B------:R-:W-:Y:S05]  /*12180*/  @!P1 BRA `(.L_x_2505) ;  /* 0x0000001000909947 */ /* 0x000fea0003800000 */
[----:B------:R-:W0:Y:S01]  /*12190*/  S2R R13, SR_CgaCtaId ;  /* 0x00000000000d7919 */ /* 0x000e220000008800 */
[----:B------:R-:W-:Y:S01]  /*121a0*/  IMAD.IADD R0, R16, 0x1, -R11 ;  /* 0x0000000110007824 */ /* 0x000fe200078e0a0b */
[----:B------:R-:W-:Y:S01]  /*121b0*/  MOV R12, 0x400 ;  /* 0x00000400000c7802 */ /* 0x000fe20000000f00 */
[----:B------:R-:W-:Y:S01]  /*121c0*/  BSSY.RECONVERGENT B1, `(.L_x_2510) ;  /* 0x000006f000017945 */ /* 0x000fe20003800200 */
[----:B------:R-:W-:Y:S02]  /*121d0*/  PLOP3.LUT P0, PT, PT, PT, PT, 0x80, 0x8 ;  /* 0x000000000008781c */ /* 0x000fe40003f0f070 */
[----:B------:R-:W-:Y:S01]  /*121e0*/  ISETP.GT.AND P1, PT, R0, 0x300, PT ;  /* 0x000003000000780c */ /* 0x000fe20003f24270 */
[----:B------:R-:W-:Y:S02]  /*121f0*/  IMAD.SHL.U32 R0, R3, 0x4, RZ ;  /* 0x0000000403007824 */ /* 0x000fe400078e00ff */
[----:B------:R-:W-:Y:S02]  /*12200*/  VIADD R12, R12, 0x810 ;  /* 0x000008100c0c7836 */ /* 0x000fe40000000000 */
[----:B------:R-:W-:-:S03]  /*12210*/  IMAD R0, R11, 0x4, -R0 ;  /* 0x000000040b007824 */ /* 0x000fc600078e0a00 */
[----:B0-----:R-:W-:-:S04]  /*12220*/  LEA R13, R13, R12, 0x18 ;  /* 0x0000000c0d0d7211 */ /* 0x001fc800078ec0ff */
[----:B------:R-:W-:Y:S01]  /*12230*/  IADD3 R0, PT, PT, R0, 0x200, R13 ;  /* 0x0000020000007810 */ /* 0x000fe20007ffe00d */
[----:B------:R-:W-:Y:S06]  /*12240*/  @!P1 BRA `(.L_x_2511) ;  /* 0x0000000400989947 */ /* 0x000fec0003800000 */
[----:B------:R-:W-:Y:S01]  /*12250*/  PLOP3.LUT P0, PT, PT, PT, PT, 0x8, 0x80 ;  /* 0x000000000080781c */ /* 0x000fe20003f0e170 */
[----:B------:R-:W-:-:S12]  /*12260*/  VIADD R46, R16, 0xfffffd00 ;  /* 0xfffffd00102e7836 */ /* 0x000fd80000000000 */
.L_x_2512:
[----:B------:R-:W1:Y:S01]  /*12270*/  LDS R12, [R0+-0x200] ;  /* 0xfffe0000000c7984 */ /* 0x000e620000000800 */
        /* <DEDUP_REMOVED lines=13> */
[----:B0-----:R-:W-:Y:S01]  /*12350*/  FADD.FTZ R15, -R53, R13 ;  /* 0x0000000d350f7221 */ /* 0x001fe20000010100 */
[----:B------:R-:W-:Y:S02]  /*12360*/  FMUL.FTZ R12, R12, 1.4426950216293334961 ;  /* 0x3fb8aa3b0c0c7820 */ /* 0x000fe40000410000 */
[----:B------:R-:W0:Y:S01]  /*12370*/  LDS R40, [R0+0x900] ;  /* 0x0009000000287984 */ /* 0x000e220000000800 */
[----:B------:R-:W-:Y:S01]  /*12380*/  FMUL.FTZ R15, R15, 1.4426950216293334961 ;  /* 0x3fb8aa3b0f0f7820 */ /* 0x000fe20000410000 */
[C---:B--2---:R-:W-:Y:S01]  /*12390*/  FADD.FTZ R21, -R53.reuse, R21 ;  /* 0x0000001535157221 */ /* 0x044fe20000010100 */
[----:B------:R4:W2:Y:S01]  /*123a0*/  MUFU.EX2 R13, R12 ;  /* 0x0000000c000d7308 */ /* 0x0008a20000000800 */
[----:B------:R-:W0:Y:S01]  /*123b0*/  LDS R42, [R0+0xa00] ;  /* 0x000a0000002a7984 */ /* 0x000e220000000800 */
[----:B---3--:R-:W-:Y:S01]  /*123c0*/  FADD.FTZ R26, -R53, R26 ;  /* 0x0000001a351a7221 */ /* 0x008fe20000010100 */
[----:B------:R-:W-:-:S02]  /*123d0*/  FMUL.FTZ R21, R21, 1.4426950216293334961 ;  /* 0x3fb8aa3b15157820 */ /* 0x000fc40000410000 */
[----:B------:R-:W3:Y:S01]  /*123e0*/  LDS R44, [R0+0xb00] ;  /* 0x000b0000002c7984 */ /* 0x000ee20000000800 */
[----:B------:R-:W-:Y:S02]  /*123f0*/  FMUL.FTZ R26, R26, 1.4426950216293334961 ;  /* 0x3fb8aa3b1a1a7820 */ /* 0x000fe40000410000 */
[----:B------:R-:W1:Y:S01]  /*12400*/  MUFU.EX2 R15, R15 ;  /* 0x0000000f000f7308 */ /* 0x000e620000000800 */
[C---:B----4-:R-:W-:Y:S01]  /*12410*/  FADD.FTZ R12, -R53.reuse, R27 ;  /* 0x0000001b350c7221 */ /* 0x050fe20000010100 */
[----:B-----5:R-:W-:-:S03]  /*12420*/  FADD.FTZ R28, -R53, R28 ;  /* 0x0000001c351c7221 */ /* 0x020fc60000010100 */
[----:B------:R-:W-:Y:S01]  /*12430*/  FMUL.FTZ R12, R12, 1.4426950216293334961 ;  /* 0x3fb8aa3b0c0c7820 */ /* 0x000fe20000410000 */
[----:B------:R-:W-:Y:S01]  /*12440*/  FMUL.FTZ R28, R28, 1.4426950216293334961 ;  /* 0x3fb8aa3b1c1c7820 */ /* 0x000fe20000410000 */
[----:B------:R-:W-:Y:S01]  /*12450*/  FADD.FTZ R30, -R53, R30 ;  /* 0x0000001e351e7221 */ /* 0x000fe20000010100 */
[----:B------:R4:W5:Y:S01]  /*12460*/  MUFU.EX2 R27, R26 ;  /* 0x0000001a001b7308 */ /* 0x0009620000000800 */
[----:B--2---:R-:W-:Y:S01]  /*12470*/  FADD.FTZ R14, R13, R14 ;  /* 0x0000000e0d0e7221 */ /* 0x004fe20000010000 */
[C---:B------:R-:W-:Y:S01]  /*12480*/  FADD.FTZ R32, -R53.reuse, R32 ;  /* 0x0000002035207221 */ /* 0x040fe20000010100 */
[----:B------:R-:W-:Y:S01]  /*12490*/  FMUL.FTZ R30, R30, 1.4426950216293334961 ;  /* 0x3fb8aa3b1e1e7820 */ /* 0x000fe20000410000 */
[----:B------:R-:W-:Y:S02]  /*124a0*/  STS [R0+-0x200], R13 ;  /* 0xfffe000d00007388 */ /* 0x000fe40000000800 */
[----:B------:R-:W-:Y:S01]  /*124b0*/  FMUL.FTZ R32, R32, 1.4426950216293334961 ;  /* 0x3fb8aa3b20207820 */ /* 0x000fe20000410000 */
[C---:B------:R-:W-:Y:S01]  /*124c0*/  FADD.FTZ R34, -R53.reuse, R34 ;  /* 0x0000002235227221 */ /* 0x040fe20000010100 */
[----:B------:R-:W2:Y:S01]  /*124d0*/  MUFU.EX2 R21, R21 ;  /* 0x0000001500157308 */ /* 0x000ea20000000800 */
[----:B----4-:R-:W4:Y:S01]  /*124e0*/  LDS R26, [R0+0xc00] ;  /* 0x000c0000001a7984 */ /* 0x010f220000000800 */
[----:B-1----:R-:W-:Y:S01]  /*124f0*/  FADD.FTZ R14, R14, R15 ;  /* 0x0000000f0e0e7221 */ /* 0x002fe20000010000 */
[----:B------:R-:W-:Y:S01]  /*12500*/  FMUL.FTZ R34, R34, 1.4426950216293334961 ;  /* 0x3fb8aa3b22227820 */ /* 0x000fe20000410000 */
[C---:B------:R-:W-:Y:S01]  /*12510*/  FADD.FTZ R36, -R53.reuse, R36 ;  /* 0x0000002435247221 */ /* 0x040fe20000010100 */
[----:B------:R-:W-:Y:S01]  /*12520*/  STS [R0+-0x100], R15 ;  /* 0xffff000f00007388 */ /* 0x000fe20000000800 */
[----:B------:R-:W-:-:S02]  /*12530*/  FADD.FTZ R38, -R53, R38 ;  /* 0x0000002635267221 */ /* 0x000fc40000010100 */
[----:B------:R1:W3:Y:S01]  /*12540*/  MUFU.EX2 R29, R12 ;  /* 0x0000000c001d7308 */ /* 0x0002e20000000800 */
[----:B------:R-:W-:Y:S01]  /*12550*/  FMUL.FTZ R36, R36, 1.4426950216293334961 ;  /* 0x3fb8aa3b24247820 */ /* 0x000fe20000410000 */
[----:B-----5:R-:W-:Y:S01]  /*12560*/  STS [R0+0x100], R27 ;  /* 0x0001001b00007388 */ /* 0x020fe20000000800 */
[----:B------:R-:W-:Y:S01]  /*12570*/  FMUL.FTZ R38, R38, 1.4426950216293334961 ;  /* 0x3fb8aa3b26267820 */ /* 0x000fe20000410000 */
[----:B0-----:R-:W-:-:S04]  /*12580*/  FADD.FTZ R40, -R53, R40 ;  /* 0x0000002835287221 */ /* 0x001fc80000010100 */
[----:B------:R-:W0:Y:S01]  /*12590*/  MUFU.EX2 R31, R28 ;  /* 0x0000001c001f7308 */ /* 0x000e220000000800 */
[----:B-1----:R-:W1:Y:S01]  /*125a0*/  LDS R12, [R0+0xd00] ;  /* 0x000d0000000c7984 */ /* 0x002e620000000800 */
[----:B--2---:R-:W-:Y:S01]  /*125b0*/  FADD.FTZ R14, R14, R21 ;  /* 0x000000150e0e7221 */ /* 0x004fe20000010000 */
[----:B------:R-:W-:Y:S01]  /*125c0*/  FMUL.FTZ R40, R40, 1.4426950216293334961 ;  /* 0x3fb8aa3b28287820 */ /* 0x000fe20000410000 */
[C---:B------:R-:W-:Y:S01]  /*125d0*/  FADD.FTZ R42, -R53.reuse, R42 ;  /* 0x0000002a352a7221 */ /* 0x040fe20000010100 */
[C---:B---3--:R-:W-:Y:S01]  /*125e0*/  FADD.FTZ R44, -R53.reuse, R44 ;  /* 0x0000002c352c7221 */ /* 0x048fe20000010100 */
[----:B------:R-:W-:Y:S01]  /*125f0*/  FADD.FTZ R14, R14, R27 ;  /* 0x0000001b0e0e7221 */ /* 0x000fe20000010000 */
[----:B------:R-:W-:Y:S01]  /*12600*/  STS [R0], R21 ;  /* 0x0000001500007388 */ /* 0x000fe20000000800 */
[----:B------:R-:W2:Y:S01]  /*12610*/  MUFU.EX2 R33, R30 ;  /* 0x0000001e00217308 */ /* 0x000ea20000000800 */
[----:B------:R-:W-:Y:S01]  /*12620*/  FMUL.FTZ R42, R42, 1.4426950216293334961 ;  /* 0x3fb8aa3b2a2a7820 */ /* 0x000fe20000410000 */
[----:B------:R-:W-:Y:S01]  /*12630*/  FADD.FTZ R14, R14, R29 ;  /* 0x0000001d0e0e7221 */ /* 0x000fe20000010000 */
[----:B------:R-:W-:Y:S01]  /*12640*/  FMUL.FTZ R44, R44, 1.4426950216293334961 ;  /* 0x3fb8aa3b2c2c7820 */ /* 0x000fe20000410000 */
[----:B------:R-:W-:Y:S04]  /*12650*/  STS [R0+0x200], R29 ;  /* 0x0002001d00007388 */ /* 0x000fe80000000800 */
[----:B------:R-:W3:Y:S01]  /*12660*/  MUFU.EX2 R35, R32 ;  /* 0x0000002000237308 */ /* 0x000ee20000000800 */
[----:B0-----:R-:W-:Y:S01]  /*12670*/  FADD.FTZ R14, R14, R31 ;  /* 0x0000001f0e0e7221 */ /* 0x001fe20000010000 */
[----:B------:R-:W-:Y:S06]  /*12680*/  STS [R0+0x300], R31 ;  /* 0x0003001f00007388 */ /* 0x000fec0000000800 */
[----:B------:R-:W0:Y:S01]  /*12690*/  MUFU.EX2 R37, R34 ;  /* 0x0000002200257308 */ /* 0x000e220000000800 */
[----:B--2---:R-:W-:Y:S01]  /*126a0*/  FADD.FTZ R14, R14, R33 ;  /* 0x000000210e0e7221 */ /* 0x004fe20000010000 */
[----:B----4-:R-:W-:Y:S01]  /*126b0*/  FADD.FTZ R26, -R53, R26 ;  /* 0x0000001a351a7221 */ /* 0x010fe20000010100 */
[----:B------:R-:W-:Y:S03]  /*126c0*/  STS [R0+0x400], R33 ;  /* 0x0004002100007388 */ /* 0x000fe60000000800 */
[----:B------:R-:W-:-:S02]  /*126d0*/  FMUL.FTZ R26, R26, 1.4426950216293334961 ;  /* 0x3fb8aa3b1a1a7820 */ /* 0x000fc40000410000 */
[----:B------:R-:W2:Y:S01]  /*126e0*/  MUFU.EX2 R39, R36 ;  /* 0x0000002400277308 */ /* 0x000ea20000000800 */
[----:B---3--:R-:W-:Y:S01]  /*126f0*/  FADD.FTZ R14, R14, R35 ;  /* 0x000000230e0e7221 */ /* 0x008fe20000010000 */
[----:B------:R-:W-:Y:S06]  /*12700*/  STS [R0+0x500], R35 ;  /* 0x0005002300007388 */ /* 0x000fec0000000800 */
[----:B------:R-:W3:Y:S01]  /*12710*/  MUFU.EX2 R41, R38 ;  /* 0x0000002600297308 */ /* 0x000ee20000000800 */
[----:B0-----:R-:W-:Y:S01]  /*12720*/  FADD.FTZ R14, R14, R37 ;  /* 0x000000250e0e7221 */ /* 0x001fe20000010000 */
[----:B-1----:R-:W-:Y:S01]  /*12730*/  FADD.FTZ R12, -R53, R12 ;  /* 0x0000000c350c7221 */ /* 0x002fe20000010100 */
[----:B------:R-:W-:Y:S03]  /*12740*/  STS [R0+0x600], R37 ;  /* 0x0006002500007388 */ /* 0x000fe60000000800 */
[----:B------:R-:W-:-:S02]  /*12750*/  FMUL.FTZ R12, R12, 1.4426950216293334961 ;  /* 0x3fb8aa3b0c0c7820 */ /* 0x000fc40000410000 */
[----:B------:R-:W0:Y:S01]  /*12760*/  MUFU.EX2 R43, R40 ;  /* 0x00000028002b7308 */ /* 0x000e220000000800 */
[----:B--2---:R-:W-:Y:S01]  /*12770*/  FADD.FTZ R14, R14, R39 ;  /* 0x000000270e0e7221 */ /* 0x004fe20000010000 */
[----:B------:R-:W-:Y:S06]  /*12780*/  STS [R0+0x700], R39 ;  /* 0x0007002700007388 */ /* 0x000fec0000000800 */
[----:B------:R-:W1:Y:S01]  /*12790*/  MUFU.EX2 R45, R42 ;  /* 0x0000002a002d7308 */ /* 0x000e620000000800 */
[----:B---3--:R-:W-:Y:S01]  /*127a0*/  FADD.FTZ R14, R14, R41 ;  /* 0x000000290e0e7221 */ /* 0x008fe20000010000 */
        /* <DEDUP_REMOVED lines=14> */
[----:B0-----:R-:W-:Y:S01]  /*12890*/  VIADD R0, R0, 0x1000 ;  /* 0x0000100000007836 */ /* 0x001fe20000000000 */
[----:B------:R-:W-:Y:S06]  /*128a0*/  @!P1 BRA `(.L_x_2512) ;  /* 0xfffffff800709947 */ /* 0x000fec000383ffff */
.L_x_2511:
[----:B------:R-:W-:Y:S05]  /*128b0*/  BSYNC.RECONVERGENT B1 ;  /* 0x0000000000017941 */ /* 0x000fea0003800200 */
.L_x_2510:
[----:B------:R-:W-:Y:S01]  /*128c0*/  IMAD.IADD R12, R16, 0x1, -R11 ;  /* 0x00000001100c7824 */ /* 0x000fe200078e0a0b */
[----:B------:R-:W-:Y:S04]  /*128d0*/  BSSY.RECONVERGENT B1, `(.L_x_2513) ;  /* 0x0000036000017945 */ /* 0x000fe80003800200 */
        /* <DEDUP_REMOVED lines=15> */
[----:B------:R-:W-:Y:S01]  /*129d0*/  FMUL.FTZ R15, R15, 1.4426950216293334961 ;  /* 0x3fb8aa3b0f0f7820 */ /* 0x000fe20000410000 */
[C---:B--2---:R-:W-:Y:S02]  /*129e0*/  FADD.FTZ R21, -R53.reuse, R21 ;  /* 0x0000001535157221 */ /* 0x044fe40000010100 */
[----:B------:R5:W0:Y:S01]  /*129f0*/  MUFU.EX2 R13, R12 ;  /* 0x0000000c000d7308 */ /* 0x000a220000000800 */
[----:B---3--:R-:W-:Y:S01]  /*12a00*/  FADD.FTZ R26, -R53, R26 ;  /* 0x0000001a351a7221 */ /* 0x008fe20000010100 */
[----:B------:R-:W-:-:S03]  /*12a10*/  FMUL.FTZ R21, R21, 1.4426950216293334961 ;  /* 0x3fb8aa3b15157820 */ /* 0x000fc60000410000 */
[----:B------:R-:W-:Y:S01]  /*12a20*/  FMUL.FTZ R26, R26, 1.4426950216293334961 ;  /* 0x3fb8aa3b1a1a7820 */ /* 0x000fe20000410000 */
[C---:B----4-:R-:W-:Y:S02]  /*12a30*/  FADD.FTZ R28, -R53.reuse, R27 ;  /* 0x0000001b351c7221 */ /* 0x050fe40000010100 */
[----:B------:R-:W1:Y:S01]  /*12a40*/  MUFU.EX2 R15, R15 ;  /* 0x0000000f000f7308 */ /* 0x000e620000000800 */
[----:B-----5:R-:W-:Y:S01]  /*12a50*/  FADD.FTZ R12, -R53, R29 ;  /* 0x0000001d350c7221 */ /* 0x020fe20000010100 */
[----:B------:R-:W-:-:S03]  /*12a60*/  FMUL.FTZ R28, R28, 1.4426950216293334961 ;  /* 0x3fb8aa3b1c1c7820 */ /* 0x000fc60000410000 */
[----:B------:R-:W-:Y:S01]  /*12a70*/  FMUL.FTZ R12, R12, 1.4426950216293334961 ;  /* 0x3fb8aa3b0c0c7820 */ /* 0x000fe20000410000 */
[C---:B------:R-:W-:Y:S02]  /*12a80*/  FADD.FTZ R30, -R53.reuse, R30 ;  /* 0x0000001e351e7221 */ /* 0x040fe40000010100 */
        /* <DEDUP_REMOVED lines=26> */
.L_x_2514:
[----:B------:R-:W-:Y:S05]  /*12c30*/  BSYNC.RECONVERGENT B1 ;  /* 0x0000000000017941 */ /* 0x000fea0003800200 */
.L_x_2513:
[----:B------:R-:W-:-:S13]  /*12c40*/  ISETP.LT.OR P0, PT, R11, R16, P0 ;  /* 0x000000100b00720c */ /* 0x000fda0000701670 */
[----:B------:R-:W-:Y:S05]  /*12c50*/  @!P0 BRA `(.L_x_2505) ;  /* 0x0000000400dc8947 */ /* 0x000fea0003800000 */
[----:B------:R-:W1:Y:S04]  /*12c60*/  LDS R11, [R0+-0x200] ;  /* 0xfffe0000000b7984 */ /* 0x000e680000000800 */
[----:B------:R-:W0:Y:S04]  /*12c70*/  LDS R13, [R0] ;  /* 0x00000000000d7984 */ /* 0x000e280000000800 */
[----:B------:R-:W2:Y:S04]  /*12c80*/  LDS R21, [R0+0x100] ;  /* 0x0001000000157984 */ /* 0x000ea80000000800 */
[----:B------:R-:W3:Y:S01]  /*12c90*/  LDS R12, [R0+-0x100] ;  /* 0xffff0000000c7984 */ /* 0x000ee20000000800 */
        /* <DEDUP_REMOVED lines=14> */
[----:B-1----:R0:W-:Y:S04]  /*12d80*/  STS [R0], R15 ;  /* 0x0000000f00007388 */ /* 0x0021e80000000800 */
[----:B--2---:R0:W-:Y:S01]  /*12d90*/  STS [R0+-0x100], R13 ;  /* 0xffff000d00007388 */ /* 0x0041e20000000800 */
[----:B------:R-:W-:-:S04]  /*12da0*/  FADD.FTZ R14, R14, R13 ;  /* 0x0000000d0e0e7221 */ /* 0x000fc80000010000 */
[----:B------:R-:W-:Y:S01]  /*12db0*/  FADD.FTZ R14, R14, R15 ;  /* 0x0000000f0e0e7221 */ /* 0x000fe20000010000 */
[----:B---3--:R0:W-:Y:S03]  /*12dc0*/  STS [R0+0x100], R21 ;  /* 0x0001001500007388 */ /* 0x0081e60000000800 */
[----:B------:R-:W-:Y:S01]  /*12dd0*/  FADD.FTZ R14, R14, R21 ;  /* 0x000000150e0e7221 */ /* 0x000fe20000010000 */
[----:B------:R-:W-:Y:S06]  /*12de0*/  BRA `(.L_x_2505) ;  /* 0x0000000400787947 */ /* 0x000fec0003800000 */
.L_x_2506:
        /* <DEDUP_REMOVED lines=14> */
[--C-:B------:R-:W-:Y:S01]  /*12ed0*/  IADD3 R12, P1, P2, R25, R12, R5.reuse ;  /* 0x0000000c190c7210 */ /* 0x100fe20007a3e005 */
[----:B------:R-:W-:Y:S01]  /*12ee0*/  IMAD.MOV.U32 R14, RZ, RZ, RZ ;  /* 0x000000ffff0e7224 */ /* 0x000fe200078e00ff */
[----:B------:R-:W-:Y:S01]  /*12ef0*/  LOP3.LUT R11, R0, 0x3, RZ, 0xc0, !PT ;  /* 0x00000003000b7812 */ /* 0x000fe200078ec0ff */
[----:B------:R-:W-:Y:S01]  /*12f00*/  IMAD.MOV.U32 R0, RZ, RZ, R5 ;  /* 0x000000ffff007224 */ /* 0x000fe200078e0005 */
[----:B------:R-:W-:-:S03]  /*12f10*/  IADD3.X R13, PT, PT, R20, R13, RZ, P1, P2 ;  /* 0x0000000d140d7210 */ /* 0x000fc60000fe44ff */
[----:B------:R-:W-:Y:S01]  /*12f20*/  IMAD.MOV R15, RZ, RZ, -R11 ;  /* 0x000000ffff0f7224 */ /* 0x000fe200078e0a0b */
[----:B0-----:R-:W-:-:S06]  /*12f30*/  ULEA UR4, UR5, UR4, 0x18 ;  /* 0x0000000405047291 */ /* 0x001fcc000f8ec0ff */
[----:B------:R-:W-:-:S07]  /*12f40*/  VIADD R11, R4, UR4 ;  /* 0x00000004040b7c36 */ /* 0x000fce0008000000 */
.L_x_2517:
[----:B------:R0:W2:Y:S01]  /*12f50*/  LDG.E.U8 R21, desc[UR36][R12.64] ;  /* 0x000000240c157981 */ /* 0x0000a2000c1e1100 */
[----:B------:R-:W-:Y:S02]  /*12f60*/  VIADD R15, R15, 0x1 ;  /* 0x000000010f0f7836 */ /* 0x000fe40000000000 */
        /* <DEDUP_REMOVED lines=14> */
.L_x_2516:
[----:B------:R-:W-:Y:S05]  /*13050*/  BSYNC.RECONVERGENT B1 ;  /* 0x0000000000017941 */ /* 0x000fea0003800200 */
.L_x_2515:
[----:B------:R-:W-:Y:S05]  /*13060*/  @!P0 BRA `(.L_x_2505) ;  /* 0x0000000000d88947 */ /* 0x000fea0003800000 */
[----:B------:R-:W0:Y:S01]  /*13070*/  S2R R26, SR_CgaCtaId ;  /* 0x00000000001a7919 */ /* 0x000e220000008800 */
[----:B------:R-:W2:Y:S01]  /*13080*/  LDCU.64 UR4, c[0x0][0x420] ;  /* 0x00008400ff0477ac */ /* 0x000ea20008000a00 */
[----:B------:R-:W-:Y:S01]  /*13090*/  MOV R13, 0x400 ;  /* 0x00000400000d7802 */ /* 0x000fe20000000f00 */
[----:B------:R-:W-:-:S04]  /*130a0*/  IMAD.SHL.U32 R11, R3, 0x4, RZ ;  /* 0x00000004030b7824 */ /* 0x000fc800078e00ff */
[----:B------:R-:W-:Y:S02]  /*130b0*/  VIADD R13, R13, 0x810 ;  /* 0x000008100d0d7836 */ /* 0x000fe40000000000 */
[----:B------:R-:W-:Y:S01]  /*130c0*/  IMAD R11, R0, 0x4, -R11 ;  /* 0x00000004000b7824 */ /* 0x000fe200078e0a0b */
[----:B--2---:R-:W-:-:S04]  /*130d0*/  IADD3 R12, P0, P1, R25, UR4, R0 ;  /* 0x00000004190c7c10 */ /* 0x004fc8000f91e000 */
[----:B------:R-:W-:Y:S02]  /*130e0*/  IADD3 R12, P2, PT, R12, 0x80, RZ ;  /* 0x000000800c0c7810 */ /* 0x000fe40007f5e0ff */
[----:B0-----:R-:W-:Y:S02]  /*130f0*/  LEA R26, R26, R13, 0x18 ;  /* 0x0000000d1a1a7211 */ /* 0x001fe400078ec0ff */
[----:B------:R-:W-:Y:S02]  /*13100*/  IADD3.X R13, PT, PT, R20, UR5, RZ, P0, P1 ;  /* 0x00000005140d7c10 */ /* 0x000fe400087e24ff */
[----:B------:R-:W-:-:S03]  /*13110*/  IADD3 R11, PT, PT, R11, 0x200, R26 ;  /* 0x000002000b0b7810 */ /* 0x000fc60007ffe01a */
[----:B------:R-:W-:-:S07]  /*13120*/  IMAD.X R13, RZ, RZ, R13, P2 ;  /* 0x000000ffff0d7224 */ /* 0x000fce00010e060d */
.L_x_2518:
[----:B------:R-:W2:Y:S04]  /*13130*/  LDG.E.U8 R26, desc[UR36][R12.64+-0x80] ;  /* 0xffff80240c1a7981 */ /* 0x000ea8000c1e1100 */
[----:B------:R-:W3:Y:S04]  /*13140*/  LDG.E.U8 R15, desc[UR36][R12.64+-0x40] ;  /* 0xffffc0240c0f7981 */ /* 0x000ee8000c1e1100 */
[----:B------:R-:W4:Y:S04]  /*13150*/  LDG.E.U8 R21, desc[UR36][R12.64] ;  /* 0x000000240c157981 */ /* 0x000f28000c1e1100 */
[----:B------:R-:W5:Y:S01]  /*13160*/  LDG.E.U8 R27, desc[UR36][R12.64+0x40] ;  /* 0x000040240c1b7981 */ /* 0x000f62000c1e1100 */
[----:B------:R-:W-:Y:S01]  /*13170*/  VIADD R0, R0, 0x100 ;  /* 0x0000010000007836 */ /* 0x000fe20000000000 */
[----:B--2---:R-:W-:-:S02]  /*13180*/  ISETP.NE.AND P0, PT, R26, RZ, PT ;  /* 0x000000ff1a00720c */ /* 0x004fc40003f05270 */
[----:B---3--:R-:W-:Y:S02]  /*13190*/  ISETP.NE.AND P1, PT, R15, RZ, PT ;  /* 0x000000ff0f00720c */ /* 0x008fe40003f25270 */
[----:B----4-:R-:W-:Y:S02]  /*131a0*/  ISETP.NE.AND P2, PT, R21, RZ, PT ;  /* 0x000000ff1500720c */ /* 0x010fe40003f45270 */
[----:B-----5:R-:W-:-:S07]  /*131b0*/  ISETP.NE.AND P3, PT, R27, RZ, PT ;  /* 0x000000ff1b00720c */ /* 0x020fce0003f65270 */
        /* <DEDUP_REMOVED lines=8> */
[----:B------:R-:W-:Y:S02]  /*13240*/  IMAD.MOV.U32 R26, RZ, RZ, RZ ;  /* 0x000000ffff1a7224 */ /* 0x000fe400078e00ff */
[----:B------:R-:W0:Y:S01]  /*13250*/  @!P0 MUFU.EX2 R15, R21 ;  /* 0x00000015000f8308 */ /* 0x000e220000000800 */
[----:B------:R-:W-:Y:S01]  /*13260*/  @!P1 FMUL.FTZ R27, R27, 1.4426950216293334961 ;  /* 0x3fb8aa3b1b1b9820 */ /* 0x000fe20000410000 */
[C---:B--2---:R-:W-:Y:S01]  /*13270*/  @!P2 FADD.FTZ R29, -R53.reuse, R28 ;  /* 0x0000001c351da221 */ /* 0x044fe20000010100 */
[----:B------:R-:W-:Y:S02]  /*13280*/  IMAD.MOV.U32 R28, RZ, RZ, RZ ;  /* 0x000000ffff1c7224 */ /* 0x000fe400078e00ff */
[----:B---3--:R-:W-:Y:S01]  /*13290*/  @!P3 FADD.FTZ R31, -R53, R30 ;  /* 0x0000001e351fb221 */ /* 0x008fe20000010100 */
[----:B------:R-:W-:-:S02]  /*132a0*/  IMAD.MOV.U32 R30, RZ, RZ, RZ ;  /* 0x000000ffff1e7224 */ /* 0x000fc400078e00ff */
[----:B------:R-:W-:Y:S01]  /*132b0*/  @!P2 FMUL.FTZ R29, R29, 1.4426950216293334961 ;  /* 0x3fb8aa3b1d1da820 */ /* 0x000fe20000410000 */
[----:B------:R-:W-:Y:S01]  /*132c0*/  ISETP.GE.AND P0, PT, R0, R16, PT ;  /* 0x000000100000720c */ /* 0x000fe20003f06270 */
        /* <DEDUP_REMOVED lines=16> */
.L_x_2505:
[----:B------:R-:W-:Y:S05]  /*133d0*/  BSYNC.RECONVERGENT B0 ;  /* 0x0000000000007941 */ /* 0x000fea0003800200 */
.L_x_2504:
[----:B0-----:R-:W0:Y:S01]  /*133e0*/  SHFL.BFLY PT, R11, R14, 0x10, 0x1f ;  /* 0x0e001f000e0b7f89 */ /* 0x001e2200000e0000 */
[----:B------:R-:W-:Y:S01]  /*133f0*/  SHF.R.U32.HI R21, RZ, 0x3, R10 ;  /* 0x00000003ff157819 */ /* 0x000fe2000001160a */
[----:B------:R-:W2:Y:S01]  /*13400*/  LDCU.U8 UR6, c[0x0][0x48c] ;  /* 0x00009180ff0677ac */ /* 0x000ea20008000000 */
[----:B------:R-:W-:Y:S02]  /*13410*/  ISETP.NE.AND P0, PT, R7, RZ, PT ;  /* 0x000000ff0700720c */ /* 0x000fe40003f05270 */
[----:B------:R-:W-:Y:S02]  /*13420*/  LOP3.LUT R21, R21, 0x7c, RZ, 0xc0, !PT ;  /* 0x0000007c15157812 */ /* 0x000fe400078ec0ff */
[----:B------:R-:W-:-:S03]  /*13430*/  ISETP.GT.U32.AND P1, PT, R7, 0x1, PT ;  /* 0x000000010700780c */ /* 0x000fc60003f24070 */
[----:B------:R-:W-:Y:S01]  /*13440*/  IMAD.IADD R22, R21, 0x1, R22 ;  /* 0x0000000115167824 */ /* 0x000fe200078e0216 */
[----:B--2---:R-:W-:Y:S01]  /*13450*/  UISETP.NE.AND UP0, UPT, UR6, URZ, UPT ;  /* 0x000000ff0600728c */ /* 0x004fe2000bf05270 */
        /* <DEDUP_REMOVED lines=12> */
[----:B------:R-:W-:-:S05]  /*13520*/  ISETP.GE.AND P0, PT, R5, R16, PT ;  /* 0x000000100500720c */ /* 0x000fca0003f06270 */
[----:B------:R-:W0:Y:S04]  /*13530*/  @!P1 LDS R15, [R6+0x8] ;  /* 0x00000800060f9984 */ /* 0x000e280000000800 */
[----:B0-----:R-:W0:Y:S02]  /*13540*/  SHFL.BFLY PT, R0, R15, 0x1, 0x1f ;  /* 0x0c201f000f007f89 */ /* 0x001e2400000e0000 */
[----:B0-----:R-:W-:-:S06]  /*13550*/  FADD.FTZ R0, R0, R15 ;  /* 0x0000000f00007221 */ /* 0x001fcc0000010000 */
[----:B------:R-:W0:Y:S02]  /*13560*/  SHFL.IDX PT, R0, R0, RZ, 0x1f ;  /* 0x00001fff00007589 */ /* 0x000e2400000e0000 */
[----:B0-----:R-:W-:-:S04]  /*13570*/  FADD.FTZ R7, R0, 9.9999999747524270788e-07 ;  /* 0x358637bd00077421 */ /* 0x001fc80000010000 */
[----:B------:R0:W2:Y:S01]  /*13580*/  MUFU.RCP R41, R7 ;  /* 0x0000000700297308 */ /* 0x0000a20000001000 */
[----:B------:R-:W-:Y:S05]  /*13590*/  BRA.U !UP0, `(.L_x_2519) ;  /* 0x0000000108187547 */ /* 0x000fea000b800000 */
[----:B0-----:R-:W0:Y:S08]  /*135a0*/  LDC R7, c[0x0][0x488] ;  /* 0x00012200ff077b82 */ /* 0x001e300000000800 */
[----:B------:R-:W0:Y:S08]  /*135b0*/  LDC R0, c[0x0][0x40c] ;  /* 0x00010300ff007b82 */ /* 0x000e300000000800 */
[----:B------:R-:W3:Y:S01]  /*135c0*/  LDC R11, c[0x0][0x3f4] ;  /* 0x0000fd00ff0b7b82 */ /* 0x000ee20000000800 */
[----:B0-----:R-:W-:-:S04]  /*135d0*/  IMAD R18, R18, R7, R0 ;  /* 0x0000000712127224 */ /* 0x001fc800078e0200 */
[----:B---3--:R-:W-:-:S05]  /*135e0*/  IMAD R12, R18, R11, RZ ;  /* 0x0000000b120c7224 */ /* 0x008fca00078e02ff */
[----:B------:R-:W-:-:S07]  /*135f0*/  SHF.R.S32.HI R13, RZ, 0x1f, R12 ;  /* 0x0000001fff0d7819 */ /* 0x000fce000001140c */
.L_x_2519:
[----:B------:R-:W-:Y:S04]  /*13600*/  BSSY.RECONVERGENT B0, `(.L_x_2520) ;  /* 0x0000154000007945 */ /* 0x000fe80003800200 */
[----:B------:R-:W-:Y:S05]  /*13610*/  @P0 BRA `(.L_x_2521) ;  /* 0x0000001400480947 */ /* 0x000fea0003800000 */
[----:B------:R-:W-:-:S09]  /*13620*/  UISETP.NE.AND UP0, UPT, UR6, URZ, UPT ;  /* 0x000000ff0600728c */ /* 0x000fd2000bf05270 */
[----:B------:R-:W-:Y:S05]  /*13630*/  BRA.U UP0, `(.L_x_2522) ;  /* 0x0000000900387547 */ /* 0x000fea000b800000 */
        /* <DEDUP_REMOVED lines=8> */
[----:B------:R-:W3:Y:S01]  /*136c0*/  S2UR UR5, SR_CgaCtaId ;  /* 0x00000000000579c3 */ /* 0x000ee20000008800 */
[----:B------:R-:W-:Y:S01]  /*136d0*/  LEA.HI R0, R0, 0x1, RZ, 0x1a ;  /* 0x0000000100007811 */ /* 0x000fe200078fd0ff */
[----:B------:R-:W-:Y:S02]  /*136e0*/  UMOV UR4, 0x400 ;  /* 0x0000040000047882 */ /* 0x000fe40000000000 */
[----:B------:R-:W-:Y:S02]  /*136f0*/  UIADD3 UR4, UPT, UPT, UR4, 0x810, URZ ;  /* 0x0000081004047890 */ /* 0x000fe4000fffe0ff */
[C---:B------:R-:W-:Y:S01]  /*13700*/  IMAD.SHL.U32 R6, R0.reuse, 0x40, RZ ;  /* 0x0000004000067824 */ /* 0x040fe200078e00ff */
[----:B------:R-:W-:-:S04]  /*13710*/  LOP3.LUT R0, R0, 0x3, RZ, 0xc0, !PT ;  /* 0x0000000300007812 */ /* 0x000fc800078ec0ff */
[----:B------:R-:W-:Y:S01]  /*13720*/  LOP3.LUT R6, R6, 0xc0, RZ, 0xc0, !PT ;  /* 0x000000c006067812 */ /* 0x000fe200078ec0ff */
[----:B0-----:R-:W-:-:S04]  /*13730*/  IMAD.MOV R7, RZ, RZ, -R0 ;  /* 0x000000ffff077224 */ /* 0x001fc800078e0a00 */
[----:B------:R-:W-:Y:S01]  /*13740*/  IMAD.IADD R5, R5, 0x1, R6 ;  /* 0x0000000105057824 */ /* 0x000fe200078e0206 */
[----:B---3--:R-:W-:-:S06]  /*13750*/  ULEA UR4, UR5, UR4, 0x18 ;  /* 0x0000000405047291 */ /* 0x008fcc000f8ec0ff */
[----:B------:R-:W-:-:S07]  /*13760*/  VIADD R0, R4, UR4 ;  /* 0x0000000404007c36 */ /* 0x000fce0008000000 */
.L_x_2525:
[----:B------:R-:W2:Y:S01]  /*13770*/  LDS R6, [R0] ;  /* 0x0000000000067984 */ /* 0x000ea20000000800 */
[----:B------:R-:W-:-:S05]  /*13780*/  VIADD R7, R7, 0x1 ;  /* 0x0000000107077836 */ /* 0x000fca0000000000 */
[----:B------:R-:W-:Y:S01]  /*13790*/  ISETP.NE.AND P0, PT, R7, RZ, PT ;  /* 0x000000ff0700720c */ /* 0x000fe20003f05270 */
[----:B--2---:R-:W-:-:S05]  /*137a0*/  FMUL.FTZ R11, R6, R41 ;  /* 0x00000029060b7220 */ /* 0x004fca0000410000 */
[----:B------:R0:W-:Y:S02]  /*137b0*/  STS [R0], R11 ;  /* 0x0000000b00007388 */ /* 0x0001e40000000800 */
[----:B0-----:R-:W-:-:S05]  /*137c0*/  VIADD R0, R0, 0x100 ;  /* 0x0000010000007836 */ /* 0x001fca0000000000 */
[----:B------:R-:W-:Y:S05]  /*137d0*/  @P0 BRA `(.L_x_2525) ;  /* 0xfffffffc00e40947 */ /* 0x000fea000383ffff */
.L_x_2524:
[----:B------:R-:W-:Y:S05]  /*137e0*/  BSYNC.RECONVERGENT B1 ;  /* 0x0000000000017941 */ /* 0x000fea0003800200 */
.L_x_2523:
[----:B------:R-:W-:Y:S05]  /*137f0*/  @!P1 BRA `(.L_x_2521) ;  /* 0x0000001000d09947 */ /* 0x000fea0003800000 */
[----:B0-----:R-:W0:Y:S01]  /*13800*/  S2R R7, SR_CgaCtaId ;  /* 0x0000000000077919 */ /* 0x001e220000008800 */
        /* <DEDUP_REMOVED lines=13> */
.L_x_2528:
[----:B------:R-:W2:Y:S01]  /*138e0*/  LDS R6, [R0+-0x200] ;  /* 0xfffe000000067984 */ /* 0x000ea20000000800 */
[----:B------:R-:W-:-:S03]  /*138f0*/  VIADD R5, R5, 0x400 ;  /* 0x0000040005057836 */ /* 0x000fc60000000000 */
[----:B------:R-:W0:Y:S02]  /*13900*/  LDS R11, [R0+-0x100] ;  /* 0xffff0000000b7984 */ /* 0x000e240000000800 */
[----:B------:R-:W-:Y:S02]  /*13910*/  ISETP.GE.AND P1, PT, R5, R42, PT ;  /* 0x0000002a0500720c */ /* 0x000fe40003f26270 */
[----:B------:R-:W3:Y:S04]  /*13920*/  LDS R12, [R0] ;  /* 0x00000000000c7984 */ /* 0x000ee80000000800 */
[----:B------:R-:W4:Y:S04]  /*13930*/  LDS R14, [R0+0x100] ;  /* 0x00010000000e7984 */ /* 0x000f280000000800 */
[----:B------:R-:W5:Y:S04]  /*13940*/  LDS R18, [R0+0x200] ;  /* 0x0002000000127984 */ /* 0x000f680000000800 */
[----:B------:R-:W1:Y:S04]  /*13950*/  LDS R22, [R0+0x300] ;  /* 0x0003000000167984 */ /* 0x000e680000000800 */
[----:B------:R-:W-:Y:S04]  /*13960*/  LDS R26, [R0+0x400] ;  /* 0x00040000001a7984 */ /* 0x000fe80000000800 */
[----:B------:R-:W1:Y:S04]  /*13970*/  LDS R28, [R0+0x500] ;  /* 0x00050000001c7984 */ /* 0x000e680000000800 */
[----:B------:R-:W1:Y:S04]  /*13980*/  LDS R30, [R0+0x600] ;  /* 0x00060000001e7984 */ /* 0x000e680000000800 */
[----:B------:R-:W1:Y:S04]  /*13990*/  LDS R32, [R0+0x700] ;  /* 0x0007000000207984 */ /* 0x000e680000000800 */
[----:B------:R-:W1:Y:S01]  /*139a0*/  LDS R34, [R0+0x800] ;  /* 0x0008000000227984 */ /* 0x000e620000000800 */
[----:B--2---:R-:W-:-:S03]  /*139b0*/  FMUL.FTZ R7, R41, R6 ;  /* 0x0000000629077220 */ /* 0x004fc60000410000 */
[----:B------:R-:W2:Y:S01]  /*139c0*/  LDS R36, [R0+0x900] ;  /* 0x0009000000247984 */ /* 0x000ea20000000800 */
[----:B0-----:R-:W-:-:S03]  /*139d0*/  FMUL.FTZ R11, R41, R11 ;  /* 0x0000000b290b7220 */ /* 0x001fc60000410000 */
[----:B------:R-:W0:Y:S01]  /*139e0*/  LDS R37, [R0+0xa00] ;  /* 0x000a000000257984 */ /* 0x000e220000000800 */
[----:B---3--:R-:W-:-:S03]  /*139f0*/  FMUL.FTZ R13, R41, R12 ;  /* 0x0000000c290d7220 */ /* 0x008fc60000410000 */
[----:B------:R-:W3:Y:S01]  /*13a00*/  LDS R38, [R0+0xb00] ;  /* 0x000b000000267984 */ /* 0x000ee20000000800 */
[----:B----4-:R-:W-:-:S03]  /*13a10*/  FMUL.FTZ R15, R41, R14 ;  /* 0x0000000e290f7220 */ /* 0x010fc60000410000 */
[----:B------:R-:W4:Y:S01]  /*13a20*/  LDS R39, [R0+0xc00] ;  /* 0x000c000000277984 */ /* 0x000f220000000800 */
[----:B-----5:R-:W-:-:S03]  /*13a30*/  FMUL.FTZ R21, R41, R18 ;  /* 0x0000001229157220 */ /* 0x020fc60000410000 */
[----:B------:R-:W5:Y:S01]  /*13a40*/  LDS R40, [R0+0xd00] ;  /* 0x000d000000287984 */ /* 0x000f620000000800 */
[----:B-1----:R-:W-:-:S03]  /*13a50*/  FMUL.FTZ R27, R41, R22 ;  /* 0x00000016291b7220 */ /* 0x002fc60000410000 */
[----:B------:R1:W-:Y:S04]  /*13a60*/  STS [R0+-0x200], R7 ;  /* 0xfffe000700007388 */ /* 0x0003e80000000800 */
[----:B------:R2:W-:Y:S01]  /*13a70*/  STS [R0+-0x100], R11 ;  /* 0xffff000b00007388 */ /* 0x0005e20000000800 */
[----:B------:R-:W-:-:S03]  /*13a80*/  FMUL.FTZ R29, R41, R28 ;  /* 0x0000001c291d7220 */ /* 0x000fc60000410000 */
[----:B------:R3:W-:Y:S01]  /*13a90*/  STS [R0], R13 ;  /* 0x0000000d00007388 */ /* 0x0007e20000000800 */
[C---:B------:R-:W-:Y:S01]  /*13aa0*/  FMUL.FTZ R31, R41.reuse, R30 ;  /* 0x0000001e291f7220 */ /* 0x040fe20000410000 */
[C---:B-1----:R-:W-:Y:S02]  /*13ab0*/  FMUL.FTZ R7, R41.reuse, R26 ;  /* 0x0000001a29077220 */ /* 0x042fe40000410000 */
        /* <DEDUP_REMOVED lines=8> */
[----:B---3--:R-:W-:-:S03]  /*13b40*/  FMUL.FTZ R13, R41, R38 ;  /* 0x00000026290d7220 */ /* 0x008fc60000410000 */
[----:B------:R-:W-:Y:S01]  /*13b50*/  STS [R0+0x500], R29 ;  /* 0x0005001d00007388 */ /* 0x000fe20000000800 */
[----:B----4-:R-:W-:-:S03]  /*13b60*/  FMUL.FTZ R39, R41, R39 ;  /* 0x0000002729277220 */ /* 0x010fc60000410000 */
[----:B------:R-:W-:Y:S01]  /*13b70*/  STS [R0+0x600], R31 ;  /* 0x0006001f00007388 */ /* 0x000fe20000000800 */
[----:B-----5:R-:W-:-:S03]  /*13b80*/  FMUL.FTZ R15, R41, R40 ;  /* 0x00000028290f7220 */ /* 0x020fc60000410000 */
        /* <DEDUP_REMOVED lines=9> */
.L_x_2527:
[----:B------:R-:W-:Y:S05]  /*13c20*/  BSYNC.RECONVERGENT B1 ;  /* 0x0000000000017941 */ /* 0x000fea0003800200 */
.L_x_2526:
[----:B------:R-:W-:Y:S01]  /*13c30*/  IMAD.IADD R6, R16, 0x1, -R5 ;  /* 0x0000000110067824 */ /* 0x000fe200078e0a05 */
[----:B------:R-:W-:Y:S04]  /*13c40*/  BSSY.RECONVERGENT B1, `(.L_x_2529) ;  /* 0x000001e000017945 */ /* 0x000fe80003800200 */
[----:B------:R-:W-:-:S13]  /*13c50*/  ISETP.GT.AND P1, PT, R6, 0x100, PT ;  /* 0x000001000600780c */ /* 0x000fda0003f24270 */
[----:B------:R-:W-:Y:S05]  /*13c60*/  @!P1 BRA `(.L_x_2530) ;  /* 0x00000000006c9947 */ /* 0x000fea0003800000 */
[----:B------:R-:W2:Y:S01]  /*13c70*/  LDS R6, [R0+-0x200] ;  /* 0xfffe000000067984 */ /* 0x000ea20000000800 */
[----:B------:R-:W-:Y:S01]  /*13c80*/  PLOP3.LUT P0, PT, PT, PT, PT, 0x8, 0x80 ;  /* 0x000000000080781c */ /* 0x000fe20003f0e170 */
[----:B------:R-:W-:Y:S02]  /*13c90*/  VIADD R5, R5, 0x200 ;  /* 0x0000020005057836 */ /* 0x000fe40000000000 */
[----:B------:R-:W0:Y:S04]  /*13ca0*/  LDS R11, [R0+-0x100] ;  /* 0xffff0000000b7984 */ /* 0x000e280000000800 */
[----:B------:R-:W3:Y:S04]  /*13cb0*/  LDS R12, [R0] ;  /* 0x00000000000c7984 */ /* 0x000ee80000000800 */
[----:B------:R-:W4:Y:S04]  /*13cc0*/  LDS R14, [R0+0x100] ;  /* 0x00010000000e7984 */ /* 0x000f280000000800 */
[----:B------:R-:W5:Y:S04]  /*13cd0*/  LDS R18, [R0+0x200] ;  /* 0x0002000000127984 */ /* 0x000f680000000800 */
[----:B------:R-:W1:Y:S04]  /*13ce0*/  LDS R22, [R0+0x300] ;  /* 0x0003000000167984 */ /* 0x000e680000000800 */
[----:B------:R-:W1:Y:S04]  /*13cf0*/  LDS R26, [R0+0x400] ;  /* 0x00040000001a7984 */ /* 0x000e680000000800 */
[----:B------:R-:W1:Y:S01]  /*13d00*/  LDS R28, [R0+0x500] ;  /* 0x00050000001c7984 */ /* 0x000e620000000800 */
[C---:B--2---:R-:W-:Y:S01]  /*13d10*/  FMUL.FTZ R7, R41.reuse, R6 ;  /* 0x0000000629077220 */ /* 0x044fe20000410000 */
[----:B0-----:R-:W-:-:S04]  /*13d20*/  FMUL.FTZ R11, R41, R11 ;  /* 0x0000000b290b7220 */ /* 0x001fc80000410000 */
[----:B------:R-:W-:Y:S01]  /*13d30*/  STS [R0+-0x200], R7 ;  /* 0xfffe000700007388 */ /* 0x000fe20000000800 */
[----:B---3--:R-:W-:-:S03]  /*13d40*/  FMUL.FTZ R13, R41, R12 ;  /* 0x0000000c290d7220 */ /* 0x008fc60000410000 */
[----:B------:R-:W-:Y:S01]  /*13d50*/  STS [R0+-0x100], R11 ;  /* 0xffff000b00007388 */ /* 0x000fe20000000800 */
[----:B----4-:R-:W-:-:S03]  /*13d60*/  FMUL.FTZ R15, R41, R14 ;  /* 0x0000000e290f7220 */ /* 0x010fc60000410000 */
[----:B------:R-:W-:Y:S01]  /*13d70*/  STS [R0], R13 ;  /* 0x0000000d00007388 */ /* 0x000fe20000000800 */
[----:B-----5:R-:W-:-:S03]  /*13d80*/  FMUL.FTZ R21, R41, R18 ;  /* 0x0000001229157220 */ /* 0x020fc60000410000 */
[----:B------:R-:W-:Y:S01]  /*13d90*/  STS [R0+0x100], R15 ;  /* 0x0001000f00007388 */ /* 0x000fe20000000800 */
[----:B-1----:R-:W-:-:S03]  /*13da0*/  FMUL.FTZ R27, R41, R22 ;  /* 0x00000016291b7220 */ /* 0x002fc60000410000 */
[----:B------:R-:W-:Y:S01]  /*13db0*/  STS [R0+0x200], R21 ;  /* 0x0002001500007388 */ /* 0x000fe20000000800 */
[----:B------:R-:W-:-:S03]  /*13dc0*/  FMUL.FTZ R29, R41, R26 ;  /* 0x0000001a291d7220 */ /* 0x000fc60000410000 */
[----:B------:R-:W-:Y:S01]  /*13dd0*/  STS [R0+0x300], R27 ;  /* 0x0003001b00007388 */ /* 0x000fe20000000800 */
[----:B------:R-:W-:-:S03]  /*13de0*/  FMUL.FTZ R31, R41, R28 ;  /* 0x0000001c291f7220 */ /* 0x000fc60000410000 */
[----:B------:R-:W-:Y:S04]  /*13df0*/  STS [R0+0x400], R29 ;  /* 0x0004001d00007388 */ /* 0x000fe80000000800 */
[----:B------:R0:W-:Y:S02]  /*13e00*/  STS [R0+0x500], R31 ;  /* 0x0005001f00007388 */ /* 0x0001e40000000800 */
[----:B0-----:R-:W-:-:S07]  /*13e10*/  VIADD R0, R0, 0x800 ;  /* 0x0000080000007836 */ /* 0x001fce0000000000 */
.L_x_2530:
[----:B------:R-:W-:Y:S05]  /*13e20*/  BSYNC.RECONVERGENT B1 ;  /* 0x0000000000017941 */ /* 0x000fea0003800200 */
.L_x_2529:
[----:B------:R-:W-:-:S13]  /*13e30*/  ISETP.LT.OR P0, PT, R5, R16, P0 ;  /* 0x000000100500720c */ /* 0x000fda0000701670 */
[----:B------:R-:W-:Y:S05]  /*13e40*/  @!P0 BRA `(.L_x_2521) ;  /* 0x0000000c003c8947 */ /* 0x000fea0003800000 */
[----:B------:R-:W2:Y:S04]  /*13e50*/  LDS R5, [R0+-0x200] ;  /* 0xfffe000000057984 */ /* 0x000ea80000000800 */
[----:B------:R-:W0:Y:S04]  /*13e60*/  LDS R6, [R0+-0x100] ;  /* 0xffff000000067984 */ /* 0x000e280000000800 */
[----:B------:R-:W3:Y:S04]  /*13e70*/  LDS R11, [R0] ;  /* 0x00000000000b7984 */ /* 0x000ee80000000800 */
[----:B------:R-:W4:Y:S01]  /*13e80*/  LDS R12, [R0+0x100] ;  /* 0x00010000000c7984 */ /* 0x000f220000000800 */
[-C--:B--2---:R-:W-:Y:S01]  /*13e90*/  FMUL.FTZ R5, R5, R41.reuse ;  /* 0x0000002905057220 */ /* 0x084fe20000410000 */
[----:B0-----:R-:W-:-:S04]  /*13ea0*/  FMUL.FTZ R7, R6, R41 ;  /* 0x0000002906077220 */ /* 0x001fc80000410000 */
[----:B------:R0:W-:Y:S01]  /*13eb0*/  STS [R0+-0x200], R5 ;  /* 0xfffe000500007388 */ /* 0x0001e20000000800 */
[----:B---3--:R-:W-:-:S03]  /*13ec0*/  FMUL.FTZ R11, R11, R41 ;  /* 0x000000290b0b7220 */ /* 0x008fc60000410000 */
[----:B------:R0:W-:Y:S01]  /*13ed0*/  STS [R0+-0x100], R7 ;  /* 0xffff000700007388 */ /* 0x0001e20000000800 */
[----:B----4-:R-:W-:-:S03]  /*13ee0*/  FMUL.FTZ R13, R12, R41 ;  /* 0x000000290c0d7220 */ /* 0x010fc60000410000 */
[----:B------:R0:W-:Y:S04]  /*13ef0*/  STS [R0], R11 ;  /* 0x0000000b00007388 */ /* 0x0001e80000000800 */
[----:B------:R0:W-:Y:S01]  /*13f00*/  STS [R0+0x100], R13 ;  /* 0x0001000d00007388 */ /* 0x0001e20000000800 */
[----:B------:R-:W-:Y:S05]  /*13f10*/  BRA `(.L_x_2521) ;  /* 0x0000000c00087947 */ /* 0x000fea0003800000 */
.L_x_2522:
        /* <DEDUP_REMOVED lines=9> */
[----:B------:R-:W4:Y:S01]  /*13fb0*/  LDCU.64 UR8, c[0x0][0x480] ;  /* 0x00009000ff0877ac */ /* 0x000f220008000a00 */
[----:B------:R-:W-:Y:S02]  /*13fc0*/  LEA.HI R0, R0, 0x1, RZ, 0x1a ;  /* 0x0000000100007811 */ /* 0x000fe400078fd0ff */
[----:B------:R-:W-:Y:S01]  /*13fd0*/  IADD3 R21, P0, PT, R5, R12, RZ ;  /* 0x0000000c05157210 */ /* 0x000fe20007f1e0ff */
[----:B------:R-:W-:Y:S02]  /*13fe0*/  UMOV UR4, 0x400 ;  /* 0x0000040000047882 */ /* 0x000fe40000000000 */
[----:B------:R-:W-:Y:S01]  /*13ff0*/  UIADD3 UR4, UPT, UPT, UR4, 0x810, URZ ;  /* 0x0000081004047890 */ /* 0x000fe2000fffe0ff */
[C---:B------:R-:W-:Y:S01]  /*14000*/  IMAD.SHL.U32 R6, R0.reuse, 0x40, RZ ;  /* 0x0000004000067824 */ /* 0x040fe200078e00ff */
[----:B------:R-:W-:Y:S01]  /*14010*/  LOP3.LUT R0, R0, 0x3, RZ, 0xc0, !PT ;  /* 0x0000000300007812 */ /* 0x000fe200078ec0ff */
[----:B------:R-:W-:-:S03]  /*14020*/  IMAD.X R18, RZ, RZ, R13, P0 ;  /* 0x000000ffff127224 */ /* 0x000fc600000e060d */
[----:B------:R-:W-:Y:S01]  /*14030*/  LOP3.LUT R6, R6, 0xc0, RZ, 0xc0, !PT ;  /* 0x000000c006067812 */ /* 0x000fe200078ec0ff */
[----:B------:R-:W-:-:S04]  /*14040*/  IMAD.MOV R11, RZ, RZ, -R0 ;  /* 0x000000ffff0b7224 */ /* 0x000fc800078e0a00 */
[----:B------:R-:W-:Y:S01]  /*14050*/  IMAD.IADD R5, R5, 0x1, R6 ;  /* 0x0000000105057824 */ /* 0x000fe200078e0206 */
[----:B----4-:R-:W-:-:S04]  /*14060*/  LEA R14, P0, R21, UR8, 0x2 ;  /* 0x00000008150e7c11 */ /* 0x010fc8000f8010ff */
[----:B------:R-:W-:Y:S01]  /*14070*/  LEA.HI.X R21, R21, UR9, R18, 0x2, P0 ;  /* 0x0000000915157c11 */ /* 0x000fe200080f1412 */
[----:B---3--:R-:W-:-:S06]  /*14080*/  ULEA UR4, UR5, UR4, 0x18 ;  /* 0x0000000405047291 */ /* 0x008fcc000f8ec0ff */
[----:B------:R-:W-:-:S07]  /*14090*/  VIADD R0, R4, UR4 ;  /* 0x0000000404007c36 */ /* 0x000fce0008000000 */
.L_x_2533:
[----:B---3--:R-:W2:Y:S01]  /*140a0*/  LDS R6, [R0] ;  /* 0x0000000000067984 */ /* 0x008ea20000000800 */
[----:B0-----:R-:W-:Y:S02]  /*140b0*/  IMAD.MOV.U32 R7, RZ, RZ, R21 ;  /* 0x000000ffff077224 */ /* 0x001fe400078e0015 */
        /* <DEDUP_REMOVED lines=10> */
.L_x_2532:
[----:B------:R-:W-:Y:S05]  /*14160*/  BSYNC.RECONVERGENT B1 ;  /* 0x0000000000017941 */ /* 0x000fea0003800200 */
.L_x_2531:
[----:B------:R-:W-:Y:S05]  /*14170*/  @!P1 BRA `(.L_x_2521) ;  /* 0x0000000800709947 */ /* 0x000fea0003800000 */
[----:B------:R-:W4:Y:S01]  /*14180*/  S2R R14, SR_CgaCtaId ;  /* 0x00000000000e7919 */ /* 0x000f220000008800 */
[----:B------:R-:W5:Y:S01]  /*14190*/  LDCU.64 UR4, c[0x0][0x480] ;  /* 0x00009000ff0477ac */ /* 0x000f620008000a00 */
[----:B---3--:R-:W-:Y:S01]  /*141a0*/  IADD3 R6, P0, PT, R5, R12, RZ ;  /* 0x0000000c05067210 */ /* 0x008fe20007f1e0ff */
[----:B------:R-:W-:Y:S01]  /*141b0*/  IMAD.IADD R12, R16, 0x1, -R5 ;  /* 0x00000001100c7824 */ /* 0x000fe200078e0a05 */
[----:B------:R-:W-:Y:S01]  /*141c0*/  MOV R0, 0x400 ;  /* 0x0000040000007802 */ /* 0x000fe20000000f00 */
[----:B------:R-:W-:Y:S02]  /*141d0*/  BSSY.RECONVERGENT B1, `(.L_x_2534) ;  /* 0x0000058000017945 */ /* 0x000fe40003800200 */
[----:B------:R-:W-:Y:S01]  /*141e0*/  IMAD.X R13, RZ, RZ, R13, P0 ;  /* 0x000000ffff0d7224 */ /* 0x000fe200000e060d */
[----:B------:R-:W-:Y:S01]  /*141f0*/  ISETP.GT.AND P1, PT, R12, 0x300, PT ;  /* 0x000003000c00780c */ /* 0x000fe20003f24270 */
[----:B0-----:R-:W-:Y:S02]  /*14200*/  VIADD R7, R0, 0x810 ;  /* 0x0000081000077836 */ /* 0x001fe40000000000 */
[----:B------:R-:W-:-:S04]  /*14210*/  IMAD.SHL.U32 R0, R3, 0x4, RZ ;  /* 0x0000000403007824 */ /* 0x000fc800078e00ff */
[----:B------:R-:W-:Y:S01]  /*14220*/  IMAD R0, R5, 0x4, -R0 ;  /* 0x0000000405007824 */ /* 0x000fe200078e0a00 */
[----:B-----5:R-:W-:-:S04]  /*14230*/  LEA R11, P0, R6, UR4, 0x2 ;  /* 0x00000004060b7c11 */ /* 0x020fc8000f8010ff */
[----:B------:R-:W-:Y:S02]  /*14240*/  LEA.HI.X R13, R6, UR5, R13, 0x2, P0 ;  /* 0x00000005060d7c11 */ /* 0x000fe400080f140d */
[----:B------:R-:W-:Y:S02]  /*14250*/  IADD3 R6, P0, PT, R11, 0x200, RZ ;  /* 0x000002000b067810 */ /* 0x000fe40007f1e0ff */
[----:B----4-:R-:W-:-:S03]  /*14260*/  LEA R11, R14, R7, 0x18 ;  /* 0x000000070e0b7211 */ /* 0x010fc600078ec0ff */
[----:B------:R-:W-:Y:S01]  /*14270*/  IMAD.X R7, RZ, RZ, R13, P0 ;  /* 0x000000ffff077224 */ /* 0x000fe200000e060d */
[----:B------:R-:W-:Y:S02]  /*14280*/  PLOP3.LUT P0, PT, PT, PT, PT, 0x80, 0x8 ;  /* 0x000000000008781c */ /* 0x000fe40003f0f070 */
[----:B------:R-:W-:Y:S01]  /*14290*/  IADD3 R0, PT, PT, R0, 0x200, R11 ;  /* 0x0000020000007810 */ /* 0x000fe20007ffe00b */
[----:B------:R-:W-:Y:S10]  /*142a0*/  @!P1 BRA `(.L_x_2535) ;  /* 0x0000000400289947 */ /* 0x000ff40003800000 */
[----:B------:R-:W-:Y:S01]  /*142b0*/  PLOP3.LUT P0, PT, PT, PT, PT, 0x8, 0x80 ;  /* 0x000000000080781c */ /* 0x000fe20003f0e170 */
[----:B------:R-:W-:-:S12]  /*142c0*/  VIADD R40, R16, 0xfffffd00 ;  /* 0xfffffd0010287836 */ /* 0x000fd80000000000 */
.L_x_2536:
[----:B------:R-:W2:Y:S01]  /*142d0*/  LDS R11, [R0+-0x200] ;  /* 0xfffe0000000b7984 */ /* 0x000ea20000000800 */
[----:B------:R-:W-:-:S03]  /*142e0*/  VIADD R5, R5, 0x400 ;  /* 0x0000040005057836 */ /* 0x000fc60000000000 */
[----:B------:R-:W0:Y:S02]  /*142f0*/  LDS R12, [R0+-0x100] ;  /* 0xffff0000000c7984 */ /* 0x000e240000000800 */
[----:B------:R-:W-:Y:S02]  /*14300*/  ISETP.GE.AND P2, PT, R5, R40, PT ;  /* 0x000000280500720c */ /* 0x000fe40003f46270 */
[----:B------:R-:W3:Y:S04]  /*14310*/  LDS R14, [R0] ;  /* 0x00000000000e7984 */ /* 0x000ee80000000800 */
[----:B------:R-:W4:Y:S04]  /*14320*/  LDS R18, [R0+0x100] ;  /* 0x0001000000127984 */ /* 0x000f280000000800 */
[----:B------:R-:W-:Y:S04]  /*14330*/  LDS R30, [R0+0x500] ;  /* 0x00050000001e7984 */ /* 0x000fe80000000800 */
[----:B------:R-:W-:Y:S04]  /*14340*/  LDS R32, [R0+0x600] ;  /* 0x0006000000207984 */ /* 0x000fe80000000800 */
[----:B------:R-:W5:Y:S04]  /*14350*/  LDS R22, [R0+0x200] ;  /* 0x0002000000167984 */ /* 0x000f680000000800 */
[----:B------:R-:W1:Y:S04]  /*14360*/  LDS R26, [R0+0x300] ;  /* 0x00030000001a7984 */ /* 0x000e680000000800 */
[----:B------:R-:W1:Y:S04]  /*14370*/  LDS R28, [R0+0x400] ;  /* 0x00040000001c7984 */ /* 0x000e680000000800 */
[----:B------:R-:W1:Y:S04]  /*14380*/  LDS R33, [R0+0x700] ;  /* 0x0007000000217984 */ /* 0x000e680000000800 */
[----:B------:R-:W-:Y:S01]  /*14390*/  LDS R34, [R0+0x800] ;  /* 0x0008000000227984 */ /* 0x000fe20000000800 */
[----:B--2---:R-:W-:-:S03]  /*143a0*/  FMUL.FTZ R11, R41, R11 ;  /* 0x0000000b290b7220 */ /* 0x004fc60000410000 */
[----:B------:R-:W2:Y:S01]  /*143b0*/  LDS R35, [R0+0x900] ;  /* 0x0009000000237984 */ /* 0x000ea20000000800 */
[C---:B0-----:R-:W-:Y:S01]  /*143c0*/  FMUL.FTZ R13, R41.reuse, R12 ;  /* 0x0000000c290d7220 */ /* 0x041fe20000410000 */
[----:B------:R-:W-:Y:S02]  /*143d0*/  IADD3 R12, P1, PT, R6, 0x1000, RZ ;  /* 0x00001000060c7810 */ /* 0x000fe40007f3e0ff */
[----:B------:R-:W-:Y:S01]  /*143e0*/  LDS R36, [R0+0xa00] ;  /* 0x000a000000247984 */ /* 0x000fe20000000800 */
[----:B---3--:R-:W-:-:S03]  /*143f0*/  FMUL.FTZ R15, R41, R14 ;  /* 0x0000000e290f7220 */ /* 0x008fc60000410000 */
[----:B------:R-:W0:Y:S01]  /*14400*/  LDS R37, [R0+0xb00] ;  /* 0x000b000000257984 */ /* 0x000e220000000800 */
[----:B----4-:R-:W-:-:S03]  /*14410*/  FMUL.FTZ R21, R41, R18 ;  /* 0x0000001229157220 */ /* 0x010fc60000410000 */
[----:B------:R-:W-:Y:S04]  /*14420*/  LDS R38, [R0+0xc00] ;  /* 0x000c000000267984 */ /* 0x000fe80000000800 */
[----:B------:R-:W3:Y:S04]  /*14430*/  LDS R39, [R0+0xd00] ;  /* 0x000d000000277984 */ /* 0x000ee80000000800 */
[----:B------:R-:W-:Y:S01]  /*14440*/  STG.E desc[UR36][R6.64+-0x200], R11 ;  /* 0xfffe000b06007986 */ /* 0x000fe2000c101924 */
[----:B-----5:R-:W-:-:S03]  /*14450*/  FMUL.FTZ R27, R41, R22 ;  /* 0x00000016291b7220 */ /* 0x020fc60000410000 */
[----:B------:R4:W-:Y:S01]  /*14460*/  STS [R0+-0x200], R11 ;  /* 0xfffe000b00007388 */ /* 0x0009e20000000800 */
[----:B-1----:R-:W-:-:S03]  /*14470*/  FMUL.FTZ R29, R41, R26 ;  /* 0x0000001a291d7220 */ /* 0x002fc60000410000 */
[----:B------:R-:W-:Y:S01]  /*14480*/  STG.E desc[UR36][R6.64+-0x100], R13 ;  /* 0xffff000d06007986 */ /* 0x000fe2000c101924 */
[----:B------:R-:W-:-:S03]  /*14490*/  FMUL.FTZ R31, R41, R28 ;  /* 0x0000001c291f7220 */ /* 0x000fc60000410000 */
[----:B------:R1:W-:Y:S01]  /*144a0*/  STS [R0+-0x100], R13 ;  /* 0xffff000d00007388 */ /* 0x0003e20000000800 */
[C---:B------:R-:W-:Y:S01]  /*144b0*/  FMUL.FTZ R33, R41.reuse, R33 ;  /* 0x0000002129217220 */ /* 0x040fe20000410000 */
[C---:B----4-:R-:W-:Y:S02]  /*144c0*/  FMUL.FTZ R11, R41.reuse, R30 ;  /* 0x0000001e290b7220 */ /* 0x050fe40000410000 */
[----:B------:R-:W-:Y:S04]  /*144d0*/  STG.E desc[UR36][R6.64], R15 ;  /* 0x0000000f06007986 */ /* 0x000fe8000c101924 */
[----:B------:R4:W-:Y:S01]  /*144e0*/  STS [R0], R15 ;  /* 0x0000000f00007388 */ /* 0x0009e20000000800 */
[C---:B--2---:R-:W-:Y:S01]  /*144f0*/  FMUL.FTZ R35, R41.reuse, R35 ;  /* 0x0000002329237220 */ /* 0x044fe20000410000 */
[----:B-1----:R-:W-:-:S02]  /*14500*/  FMUL.FTZ R13, R41, R32 ;  /* 0x00000020290d7220 */ /* 0x002fc40000410000 */
[----:B------:R-:W-:Y:S04]  /*14510*/  STG.E desc[UR36][R6.64+0x100], R21 ;  /* 0x0001001506007986 */ /* 0x000fe8000c101924 */
[----:B------:R1:W-:Y:S01]  /*14520*/  STS [R0+0x100], R21 ;  /* 0x0001001500007388 */ /* 0x0003e20000000800 */
[C---:B0-----:R-:W-:Y:S01]  /*14530*/  FMUL.FTZ R37, R41.reuse, R37 ;  /* 0x0000002529257220 */ /* 0x041fe20000410000 */
[C---:B----4-:R-:W-:Y:S02]  /*14540*/  FMUL.FTZ R15, R41.reuse, R34 ;  /* 0x00000022290f7220 */ /* 0x050fe40000410000 */
[----:B------:R-:W-:Y:S04]  /*14550*/  STG.E desc[UR36][R6.64+0x500], R11 ;  /* 0x0005000b06007986 */ /* 0x000fe8000c101924 */
[----:B------:R0:W-:Y:S01]  /*14560*/  STS [R0+0x500], R11 ;  /* 0x0005000b00007388 */ /* 0x0001e20000000800 */
[C---:B---3--:R-:W-:Y:S01]  /*14570*/  FMUL.FTZ R39, R41.reuse, R39 ;  /* 0x0000002729277220 */ /* 0x048fe20000410000 */
[----:B-1----:R-:W-:-:S02]  /*14580*/  FMUL.FTZ R21, R41, R36 ;  /* 0x0000002429157220 */ /* 0x002fc40000410000 */
[----:B------:R-:W-:Y:S04]  /*14590*/  STG.E desc[UR36][R6.64+0x600], R13 ;  /* 0x0006000d06007986 */ /* 0x000fe8000c101924 */
[----:B------:R1:W-:Y:S01]  /*145a0*/  STS [R0+0x600], R13 ;  /* 0x0006000d00007388 */ /* 0x0003e20000000800 */
[----:B0-----:R-:W-:-:S03]  /*145b0*/  FMUL.FTZ R11, R41, R38 ;  /* 0x00000026290b7220 */ /* 0x001fc60000410000 */
[----:B------:R-:W-:Y:S04]  /*145c0*/  STG.E desc[UR36][R6.64+0x200], R27 ;  /* 0x0002001b06007986 */ /* 0x000fe8000c101924 */
[----:B------:R-:W-:Y:S01]  /*145d0*/  STS [R0+0x200], R27 ;  /* 0x0002001b00007388 */ /* 0x000fe20000000800 */
[----:B-1----:R-:W-:-:S03]  /*145e0*/  IMAD.X R13, RZ, RZ, R7, P1 ;  /* 0x000000ffff0d7224 */ /* 0x002fc600008e0607 */
        /* <DEDUP_REMOVED lines=22> */
.L_x_2535:
[----:B------:R-:W-:Y:S05]  /*14750*/  BSYNC.RECONVERGENT B1 ;  /* 0x0000000000017941 */ /* 0x000fea0003800200 */
.L_x_2534:
        /* <DEDUP_REMOVED lines=15> */
[----:B0-----:R-:W-:Y:S01]  /*14850*/  FMUL.FTZ R13, R41, R12 ;  /* 0x0000000c290d7220 */ /* 0x001fe20000410000 */
[----:B------:R-:W-:-:S03]  /*14860*/  IADD3 R12, P1, PT, R6, 0x800, RZ ;  /* 0x00000800060c7810 */ /* 0x000fc60007f3e0ff */
[----:B------:R-:W-:Y:S01]  /*14870*/  STG.E desc[UR36][R6.64+-0x200], R11 ;  /* 0xfffe000b06007986 */ /* 0x000fe2000c101924 */
[----:B---3--:R-:W-:-:S03]  /*14880*/  FMUL.FTZ R15, R41, R14 ;  /* 0x0000000e290f7220 */ /* 0x008fc60000410000 */
[----:B------:R0:W-:Y:S01]  /*14890*/  STS [R0+-0x200], R11 ;  /* 0xfffe000b00007388 */ /* 0x0001e20000000800 */
[----:B----4-:R-:W-:-:S03]  /*148a0*/  FMUL.FTZ R21, R41, R18 ;  /* 0x0000001229157220 */ /* 0x010fc60000410000 */
[----:B------:R-:W-:Y:S01]  /*148b0*/  STG.E desc[UR36][R6.64+-0x100], R13 ;  /* 0xffff000d06007986 */ /* 0x000fe2000c101924 */
[----:B-----5:R-:W-:-:S03]  /*148c0*/  FMUL.FTZ R27, R41, R22 ;  /* 0x00000016291b7220 */ /* 0x020fc60000410000 */
[----:B------:R2:W-:Y:S01]  /*148d0*/  STS [R0+-0x100], R13 ;  /* 0xffff000d00007388 */ /* 0x0005e20000000800 */
[----:B-1----:R-:W-:-:S03]  /*148e0*/  FMUL.FTZ R29, R41, R26 ;  /* 0x0000001a291d7220 */ /* 0x002fc60000410000 */
[----:B------:R-:W-:Y:S01]  /*148f0*/  STG.E desc[UR36][R6.64], R15 ;  /* 0x0000000f06007986 */ /* 0x000fe2000c101924 */
[----:B------:R-:W-:-:S03]  /*14900*/  FMUL.FTZ R31, R41, R28 ;  /* 0x0000001c291f7220 */ /* 0x000fc60000410000 */
[----:B------:R-:W-:Y:S01]  /*14910*/  STS [R0], R15 ;  /* 0x0000000f00007388 */ /* 0x000fe20000000800 */
[----:B0-----:R-:W-:Y:S01]  /*14920*/  FMUL.FTZ R11, R41, R30 ;  /* 0x0000001e290b7220 */ /* 0x001fe20000410000 */
[----:B--2---:R-:W-:Y:S02]  /*14930*/  IMAD.X R13, RZ, RZ, R7, P1 ;  /* 0x000000ffff0d7224 */ /* 0x004fe400008e0607 */
        /* <DEDUP_REMOVED lines=13> */
.L_x_2538:
[----:B------:R-:W-:Y:S05]  /*14a10*/  BSYNC.RECONVERGENT B1 ;  /* 0x0000000000017941 */ /* 0x000fea0003800200 */
.L_x_2537:
        /* <DEDUP_REMOVED lines=8> */
[----:B------:R0:W-:Y:S01]  /*14aa0*/  STG.E desc[UR36][R6.64+-0x200], R5 ;  /* 0xfffe000506007986 */ /* 0x0001e2000c101924 */
[----:B---3--:R-:W-:-:S03]  /*14ab0*/  FMUL.FTZ R13, R12, R41 ;  /* 0x000000290c0d7220 */ /* 0x008fc60000410000 */
        /* <DEDUP_REMOVED lines=8> */
.L_x_2521:
[----:B------:R-:W-:Y:S05]  /*14b40*/  BSYNC.RECONVERGENT B0 ;  /* 0x0000000000007941 */ /* 0x000fea0003800200 */
.L_x_2520:
[----:B------:R-:W1:Y:S01]  /*14b50*/  LDCU UR4, c[0x0][0x40c] ;  /* 0x00008180ff0477ac */ /* 0x000e620008000800 */
[----:B------:R-:W4:Y:S01]  /*14b60*/  S2R R31, SR_CgaCtaId ;  /* 0x00000000001f7919 */ /* 0x000f220000008800 */
[C---:B------:R-:W-:Y:S01]  /*14b70*/  ISETP.GT.U32.AND P0, PT, R10.reuse, 0x3f, PT ;  /* 0x0000003f0a00780c */ /* 0x040fe20003f04070 */
[----:B0-----:R-:W-:Y:S01]  /*14b80*/  IMAD.SHL.U32 R0, R10, 0x10, RZ ;  /* 0x000000100a007824 */ /* 0x001fe200078e00ff */
[----:B------:R-:W-:Y:S01]  /*14b90*/  LOP3.LUT R18, R4, 0xfc, RZ, 0xc0, !PT ;  /* 0x000000fc04127812 */ /* 0x000fe200078ec0ff */
[----:B------:R-:W-:Y:S01]  /*14ba0*/  BSSY.RECONVERGENT B0, `(.L_x_2539) ;  /* 0x0000017000007945 */ /* 0x000fe20003800200 */
[----:B------:R-:W-:Y:S02]  /*14bb0*/  MOV R26, 0x400 ;  /* 0x00000400001a7802 */ /* 0x000fe40000000f00 */
[----:B---3--:R-:W-:Y:S02]  /*14bc0*/  CS2R R6, SRZ ;  /* 0x0000000000067805 */ /* 0x008fe4000001ff00 */
[----:B------:R-:W-:-:S02]  /*14bd0*/  ISETP.GT.U32.OR P0, PT, R18, 0xdf, P0 ;  /* 0x000000df1200780c */ /* 0x000fc40000704470 */
[----:B------:R-:W-:Y:S01]  /*14be0*/  LOP3.LUT R0, R0, 0x3f0, RZ, 0xc0, !PT ;  /* 0x000003f000007812 */ /* 0x000fe200078ec0ff */
[----:B------:R-:W-:Y:S01]  /*14bf0*/  VIADD R4, R26, 0x410 ;  /* 0x000004101a047836 */ /* 0x000fe20000000000 */
[----:B------:R-:W-:Y:S01]  /*14c00*/  SHF.R.U32.HI R22, RZ, 0x6, R10 ;  /* 0x00000006ff167819 */ /* 0x000fe2000001160a */
[----:B-1----:R-:W-:-:S05]  /*14c10*/  IMAD.U32 R53, RZ, RZ, UR4 ;  /* 0x00000004ff357e24 */ /* 0x002fca000f8e00ff */
[----:B------:R-:W-:Y:S02]  /*14c20*/  ISETP.NE.OR P0, PT, R53, RZ, P0 ;  /* 0x000000ff3500720c */ /* 0x000fe40000705670 */
[----:B----4-:R-:W-:Y:S02]  /*14c30*/  LEA R11, R31, R4, 0x18 ;  /* 0x000000041f0b7211 */ /* 0x010fe400078ec0ff */
[----:B------:R-:W-:-:S03]  /*14c40*/  CS2R R4, SRZ ;  /* 0x0000000000047805 */ /* 0x000fc6000001ff00 */
[----:B------:R-:W-:-:S06]  /*14c50*/  IMAD.IADD R11, R11, 0x1, R0 ;  /* 0x000000010b0b7824 */ /* 0x000fcc00078e0200 */
        /* <DEDUP_REMOVED lines=10> */
.L_x_2541:
[----:B-----5:R0:W-:Y:S02]  /*14d00*/  STS.128 [R11], R4 ;  /* 0x000000040b007388 */ /* 0x0201e40000000c00 */
.L_x_2540:
[----:B------:R-:W-:Y:S05]  /*14d10*/  BSYNC.RECONVERGENT B0 ;  /* 0x0000000000007941 */ /* 0x000fea0003800200 */
.L_x_2539:
[----:B------:R-:W-:Y:S01]  /*14d20*/  BAR.SYNC.DEFER_BLOCKING 0x0 ;  /* 0x0000000000007b1d */ /* 0x000fe20000010000 */
[----:B------:R-:W-:Y:S02]  /*14d30*/  ISETP.GT.U32.AND P1, PT, R18, 0xdf, PT ;  /* 0x000000df1200780c */ /* 0x000fe40003f24070 */
[----:B------:R-:W-:Y:S02]  /*14d40*/  CS2R R14, SRZ ;  /* 0x00000000000e7805 */ /* 0x000fe4000001ff00 */
[----:B------:R-:W-:Y:S02]  /*14d50*/  PLOP3.LUT P0, PT, PT, PT, PT, 0x8, 0x80 ;  /* 0x000000000080781c */ /* 0x000fe40003f0e170 */
[----:B------:R-:W-:Y:S01]  /*14d60*/  CS2R R12, SRZ ;  /* 0x00000000000c7805 */ /* 0x000fe2000001ff00 */
[----:B------:R-:W1:Y:S01]  /*14d70*/  LDCU UR8, c[0x0][0x40c] ;  /* 0x00008180ff0877ac */ /* 0x000e620008000800 */
[----:B------:R-:W-:Y:S01]  /*14d80*/  BSSY.RECONVERGENT B0, `(.L_x_2542) ;  /* 0x0000180000007945 */ /* 0x000fe20003800200 */
[----:B------:R-:W3:Y:S04]  /*14d90*/  LDCU.64 UR6, c[0x0][0x3c8] ;  /* 0x00007900ff0677ac */ /* 0x000ee80008000a00 */
[----:B------:R-:W-:Y:S05]  /*14da0*/  @P1 BRA `(.L_x_2543) ;  /* 0x0000001400f41947 */ /* 0x000fea0003800000 */
[----:B------:R-:W4:Y:S01]  /*14db0*/  LDC R30, c[0x0][0x3f4] ;  /* 0x0000fd00ff1e7b82 */ /* 0x000f220000000800 */
[----:B------:R-:W-:Y:S01]  /*14dc0*/  VIADD R21, R16, 0xffffffff ;  /* 0xffffffff10157836 */ /* 0x000fe20000000000 */
[----:B------:R-:W-:Y:S01]  /*14dd0*/  BSSY.RECONVERGENT B1, `(.L_x_2544) ;  /* 0x0000083000017945 */ /* 0x000fe20003800200 */
[----:B------:R-:W-:Y:S02]  /*14de0*/  IMAD.IADD R37, R22, 0x1, R3 ;  /* 0x0000000116257824 */ /* 0x000fe400078e0203 */
[----:B------:R-:W-:Y:S02]  /*14df0*/  VIADD R26, R26, 0x810 ;  /* 0x000008101a1a7836 */ /* 0x000fe40000000000 */
[----:B------:R-:W-:Y:S01]  /*14e00*/  IMAD.MOV.U32 R15, RZ, RZ, RZ ;  /* 0x000000ffff0f7224 */ /* 0x000fe200078e00ff */
[----:B------:R-:W5:Y:S02]  /*14e10*/  LDC.64 R28, c[0x0][0x3c0] ;  /* 0x0000f000ff1c7b82 */ /* 0x000f640000000a00 */
[----:B------:R-:W-:-:S05]  /*14e20*/  LEA R57, R31, R26, 0x18 ;  /* 0x0000001a1f397211 */ /* 0x000fca00078ec0ff */
[----:B------:R-:W-:Y:S01]  /*14e30*/  IMAD R38, R22, 0x4, R57 ;  /* 0x0000000416267824 */ /* 0x000fe200078e0239 */
[-C--:B----4-:R-:W-:Y:S01]  /*14e40*/  VIMNMX R36, PT, PT, R21, R30.reuse, PT ;  /* 0x0000001e15247248 */ /* 0x090fe20003fe0100 */
[-CC-:B------:R-:W-:Y:S02]  /*14e50*/  IMAD R27, R19, R30.reuse, R18.reuse ;  /* 0x0000001e131b7224 */ /* 0x180fe400078e0212 */
[----:B------:R-:W-:Y:S01]  /*14e60*/  IMAD R117, R117, R30, R18 ;  /* 0x0000001e75757224 */ /* 0x000fe200078e0212 */
[----:B------:R-:W-:Y:S01]  /*14e70*/  ISETP.GT.AND P1, PT, R36, R37, PT ;  /* 0x000000252400720c */ /* 0x000fe20003f24270 */
[----:B-----5:R-:W-:-:S04]  /*14e80*/  IMAD.WIDE R26, R27, 0x4, R28 ;  /* 0x000000041b1a7825 */ /* 0x020fc800078e021c */
[----:B------:R-:W-:-:S08]  /*14e90*/  IMAD.WIDE R28, R117, 0x4, R28 ;  /* 0x00000004751c7825 */ /* 0x000fd000078e021c */
[----:B------:R-:W-:Y:S05]  /*14ea0*/  @!P1 BRA `(.L_x_2545) ;  /* 0x0000000400d49947 */ /* 0x000fea0003800000 */
[----:B------:R-:W4:Y:S01]  /*14eb0*/  LDCU UR4, c[0x0][0x3f8] ;  /* 0x00007f00ff0477ac */ /* 0x000f220008000800 */
[----:B------:R-:W5:Y:S01]  /*14ec0*/  LDC.64 R12, c[0x0][0x458] ;  /* 0x00011600ff0c7b82 */ /* 0x000f620000000a00 */
[--C-:B------:R-:W-:Y:S01]  /*14ed0*/  IMAD.IADD R0, R36, 0x1, -R37.reuse ;  /* 0x0000000124007824 */ /* 0x100fe200078e0a25 */
[----:B------:R-:W-:Y:S01]  /*14ee0*/  BSSY.RECONVERGENT B2, `(.L_x_2546) ;  /* 0x000002c000027945 */ /* 0x000fe20003800200 */
[----:B------:R-:W-:Y:S01]  /*14ef0*/  IMAD.MOV.U32 R40, RZ, RZ, R37 ;  /* 0x000000ffff287224 */ /* 0x000fe200078e0025 */
[----:B------:R-:W-:Y:S02]  /*14f00*/  CS2R R14, SRZ ;  /* 0x00000000000e7805 */ /* 0x000fe4000001ff00 */
[----:B------:R-:W-:-:S04]  /*14f10*/  LOP3.LUT R0, R0, 0x1, RZ, 0xc0, !PT ;  /* 0x0000000100007812 */ /* 0x000fc800078ec0ff */
[----:B------:R-:W-:Y:S01]  /*14f20*/  ISETP.NE.U32.AND P1, PT, R0, 0x1, PT ;  /* 0x000000010000780c */ /* 0x000fe20003f25070 */
[----:B----4-:R-:W-:Y:S02]  /*14f30*/  IMAD R33, R2, UR4, R17 ;  /* 0x0000000402217c24 */ /* 0x010fe4000f8e0211 */
[----:B------:R-:W-:Y:S02]  /*14f40*/  IMAD R0, R30, UR4, RZ ;  /* 0x000000041e007c24 */ /* 0x000fe4000f8e02ff */
[----:B------:R-:W-:Y:S02]  /*14f50*/  IMAD R33, R33, 0xe0, R18 ;  /* 0x000000e021217824 */ /* 0x000fe400078e0212 */
[----:B------:R-:W-:Y:S02]  /*14f60*/  IMAD R39, R0, 0xe0, RZ ;  /* 0x000000e000277824 */ /* 0x000fe400078e02ff */
[----:B-----5:R-:W-:Y:S01]  /*14f70*/  IMAD.WIDE R32, R33, 0x4, R12 ;  /* 0x0000000421207825 */ /* 0x020fe200078e020c */
[----:B------:R-:W-:-:S03]  /*14f80*/  CS2R R12, SRZ ;  /* 0x00000000000c7805 */ /* 0x000fc6000001ff00 */
[----:B------:R-:W-:Y:S05]  /*14f90*/  @P1 BRA `(.L_x_2547) ;  /* 0x0000000000801947 */ /* 0x000fea0003800000 */
[----:B------:R-:W4:Y:S01]  /*14fa0*/  LDCU.64 UR4, c[0x0][0x3c8] ;  /* 0x00007900ff0477ac */ /* 0x000f220008000a00 */
[----:B------:R-:W-:-:S05]  /*14fb0*/  IADD3 R12, P1, PT, R25, R37, RZ ;  /* 0x00000025190c7210 */ /* 0x000fca0007f3e0ff */
[----:B------:R-:W-:Y:S01]  /*14fc0*/  IMAD.X R13, RZ, RZ, R20, P1 ;  /* 0x000000ffff0d7224 */ /* 0x000fe200008e0614 */
[----:B----4-:R-:W-:-:S04]  /*14fd0*/  LEA R14, P1, R12, UR4, 0x2 ;  /* 0x000000040c0e7c11 */ /* 0x010fc8000f8210ff */
[----:B------:R-:W-:-:S05]  /*14fe0*/  LEA.HI.X R15, R12, UR5, R13, 0x2, P1 ;  /* 0x000000050c0f7c11 */ /* 0x000fca00088f140d */
[----:B------:R-:W4:Y:S01]  /*14ff0*/  LDG.E R14, desc[UR36][R14.64] ;  /* 0x000000240e0e7981 */ /* 0x000f22000c1e1900 */
[----:B------:R-:W-:Y:S01]  /*15000*/  ISETP.NE.AND P1, PT, R53, RZ, PT ;  /* 0x000000ff3500720c */ /* 0x000fe20003f25270 */
[----:B----4-:R-:W-:Y:S02]  /*15010*/  IMAD R13, R0, R14, R37 ;  /* 0x0000000e000d7224 */ /* 0x010fe400078e0225 */
[----:B------:R4:W0:Y:S02]  /*15020*/  LDS R0, [R38] ;  /* 0x0000000026007984 */ /* 0x0008240000000800 */
[----:B------:R-:W-:-:S04]  /*15030*/  IMAD R13, R13, 0xe0, RZ ;  /* 0x000000e00d0d7824 */ /* 0x000fc800078e02ff */
[----:B------:R-:W-:-:S05]  /*15040*/  IMAD.WIDE R12, R13, 0x4, R28 ;  /* 0x000000040d0c7825 */ /* 0x000fca00078e021c */
[----:B--2---:R4:W5:Y:S01]  /*15050*/  LDG.E.128 R40, desc[UR36][R12.64] ;  /* 0x000000240c287981 */ /* 0x004962000c1e1d00 */
[----:B------:R-:W-:Y:S05]  /*15060*/  @P1 BRA `(.L_x_2548) ;  /* 0x0000000000381947 */ /* 0x000fea0003800000 */
[----:B------:R-:W-:Y:S01]  /*15070*/  ISETP.NE.AND P2, PT, R24, RZ, PT ;  /* 0x000000ff1800720c */ /* 0x000fe20003f45270 */
[----:B----4-:R-:W2:-:S12]  /*15080*/  LDS.128 R12, [R11] ;  /* 0x000000000b0c7984 */ /* 0x010e980000000c00 */
[----:B------:R-:W4:Y:S01]  /*15090*/  @P2 LDG.E.128 R44, desc[UR36][R32.64] ;  /* 0x00000024202c2981 */ /* 0x000f22000c1e1d00 */
[----:B--2--5:R-:W-:Y:S01]  /*150a0*/  FADD.FTZ R41, R41, R13 ;  /* 0x0000000d29297221 */ /* 0x024fe20000010000 */
[----:B------:R-:W-:Y:S01]  /*150b0*/  FADD.FTZ R40, R40, R12 ;  /* 0x0000000c28287221 */ /* 0x000fe20000010000 */
[----:B------:R-:W-:Y:S01]  /*150c0*/  FADD.FTZ R42, R42, R14 ;  /* 0x0000000e2a2a7221 */ /* 0x000fe20000010000 */
[----:B------:R-:W-:Y:S01]  /*150d0*/  FADD.FTZ R43, R43, R15 ;  /* 0x0000000f2b2b7221 */ /* 0x000fe20000010000 */
[----:B------:R-:W-:-:S04]  /*150e0*/  IMAD R13, R37, 0xe0, RZ ;  /* 0x000000e0250d7824 */ /* 0x000fc800078e02ff */
[----:B------:R-:W-:-:S04]  /*150f0*/  IMAD.WIDE.U32 R12, R13, 0x4, R26 ;  /* 0x000000040d0c7825 */ /* 0x000fc800078e001a */
[----:B----4-:R-:W-:Y:S01]  /*15100*/  @P2 FMUL.FTZ R40, R40, R44 ;  /* 0x0000002c28282220 */ /* 0x010fe20000410000 */
[----:B------:R-:W-:Y:S01]  /*15110*/  @P2 FMUL.FTZ R41, R41, R45 ;  /* 0x0000002d29292220 */ /* 0x000fe20000410000 */
[----:B------:R-:W-:Y:S01]  /*15120*/  @P2 FMUL.FTZ R42, R42, R46 ;  /* 0x0000002e2a2a2220 */ /* 0x000fe20000410000 */
[----:B------:R-:W-:-:S05]  /*15130*/  @P2 FMUL.FTZ R43, R43, R47 ;  /* 0x0000002f2b2b2220 */ /* 0x000fca0000410000 */
[----:B------:R2:W-:Y:S02]  /*15140*/  STG.E.128 desc[UR36][R12.64], R40 ;  /* 0x000000280c007986 */ /* 0x0005e4000c101d24 */
.L_x_2548:
[C---:B0-2-45:R-:W-:Y:S01]  /*15150*/  FFMA.FTZ R12, R0.reuse, R40, RZ ;  /* 0x00000028000c7223 */ /* 0x075fe200000100ff */
[C---:B------:R-:W-:Y:S01]  /*15160*/  FFMA.FTZ R13, R0.reuse, R41, RZ ;  /* 0x00000029000d7223 */ /* 0x040fe200000100ff */
[C---:B------:R-:W-:Y:S01]  /*15170*/  FFMA.FTZ R14, R0.reuse, R42, RZ ;  /* 0x0000002a000e7223 */ /* 0x040fe200000100ff */
[----:B------:R-:W-:Y:S01]  /*15180*/  FFMA.FTZ R15, R0, R43, RZ ;  /* 0x0000002b000f7223 */ /* 0x000fe200000100ff */
[----:B------:R-:W-:-:S07]  /*15190*/  VIADD R40, R37, 0x1 ;  /* 0x0000000125287836 */ /* 0x000fce0000000000 */
.L_x_2547:
[----:B-1-3--:R-:W-:Y:S05]  /*151a0*/  BSYNC.RECONVERGENT B2 ;  /* 0x0000000000027941 */ /* 0x00afea0003800200 */
.L_x_2546:
[----:B------:R-:W-:-:S05]  /*151b0*/  LOP3.LUT R31, RZ, R3, RZ, 0x33, !PT ;  /* 0x00000003ff1f7212 */ /* 0x000fca00078e33ff */
[----:B------:R-:W-:-:S05]  /*151c0*/  IMAD.IADD R31, R36, 0x1, R31 ;  /* 0x00000001241f7824 */ /* 0x000fca00078e021f */
[----:B------:R-:W-:-:S13]  /*151d0*/  ISETP.NE.AND P1, PT, R31, R22, PT ;  /* 0x000000161f00720c */ /* 0x000fda0003f25270 */
[----:B------:R-:W-:Y:S05]  /*151e0*/  @!P1 BRA `(.L_x_2545) ;  /* 0x0000000400049947 */ /* 0x000fea0003800000 */
[----:B------:R-:W-:Y:S01]  /*151f0*/  IMAD.SHL.U32 R31, R3, 0x4, RZ ;  /* 0x00000004031f7824 */ /* 0x000fe200078e00ff */
[----:B------:R-:W-:Y:S01]  /*15200*/  ISETP.NE.AND P2, PT, R53, RZ, PT ;  /* 0x000000ff3500720c */ /* 0x000fe20003f45270 */
[C---:B------:R-:W-:Y:S02]  /*15210*/  IMAD R42, R40.reuse, 0xe0, RZ ;  /* 0x000000e0282a7824 */ /* 0x040fe400078e02ff */
[----:B------:R-:W-:-:S05]  /*15220*/  IMAD R0, R40, 0x4, -R31 ;  /* 0x0000000428007824 */ /* 0x000fca00078e0a1f */
[----:B------:R-:W-:-:S07]  /*15230*/  IADD3 R0, PT, PT, R0, 0x4, R57 ;  /* 0x0000000400007810 */ /* 0x000fce0007ffe039 */
.L_x_2552:
        /* <DEDUP_REMOVED lines=11> */
[----:B------:R-:W3:Y:S01]  /*152f0*/  @P3 LDG.E.128 R52, desc[UR36][R32.64] ;  /* 0x0000002420343981 */ /* 0x000ee2000c1e1d00 */
[----:B-1----:R-:W-:-:S03]  /*15300*/  IMAD.WIDE.U32 R30, R42, 0x4, R26 ;  /* 0x000000042a1e7825 */ /* 0x002fc600078e001a */
[----:B------:R-:W1:Y:S02]  /*15310*/  LDS.128 R48, [R11] ;  /* 0x000000000b307984 */ /* 0x000e640000000c00 */
[----:B-1---5:R-:W-:Y:S01]  /*15320*/  FADD.FTZ R44, R44, R48 ;  /* 0x000000302c2c7221 */ /* 0x022fe20000010000 */
[----:B------:R-:W-:Y:S01]  /*15330*/  FADD.FTZ R45, R45, R49 ;  /* 0x000000312d2d7221 */ /* 0x000fe20000010000 */
[----:B------:R-:W-:Y:S01]  /*15340*/  FADD.FTZ R46, R46, R50 ;  /* 0x000000322e2e7221 */ /* 0x000fe20000010000 */
[----:B------:R-:W-:Y:S01]  /*15350*/  FADD.FTZ R47, R47, R51 ;  /* 0x000000332f2f7221 */ /* 0x000fe20000010000 */
[----:B---3--:R-:W-:Y:S01]  /*15360*/  @P3 FMUL.FTZ R44, R44, R52 ;  /* 0x000000342c2c3220 */ /* 0x008fe20000410000 */
[----:B------:R-:W-:Y:S01]  /*15370*/  @P3 FMUL.FTZ R45, R45, R53 ;  /* 0x000000352d2d3220 */ /* 0x000fe20000410000 */
[----:B------:R-:W-:Y:S01]  /*15380*/  @P3 FMUL.FTZ R46, R46, R54 ;  /* 0x000000362e2e3220 */ /* 0x000fe20000410000 */
[----:B------:R-:W-:-:S05]  /*15390*/  @P3 FMUL.FTZ R47, R47, R55 ;  /* 0x000000372f2f3220 */ /* 0x000fca0000410000 */
[----:B------:R3:W-:Y:S02]  /*153a0*/  STG.E.128 desc[UR36][R30.64], R44 ;  /* 0x0000002c1e007986 */ /* 0x0007e4000c101d24 */
.L_x_2550:
[----:B------:R-:W-:Y:S05]  /*153b0*/  BSYNC.RECONVERGENT B2 ;  /* 0x0000000000027941 */ /* 0x000fea0003800200 */
.L_x_2549:
[----:B------:R-:W1:Y:S04]  /*153c0*/  LDG.E R34, desc[UR36][R34.64+0x4] ;  /* 0x0000042422227981 */ /* 0x000e68000c1e1900 */
[----:B--2---:R-:W2:Y:S01]  /*153d0*/  LDS R41, [R0+-0x4] ;  /* 0xfffffc0000297984 */ /* 0x004ea20000000800 */
[----:B------:R-:W-:Y:S02]  /*153e0*/  IMAD.U32 R53, RZ, RZ, UR8 ;  /* 0x00000008ff357e24 */ /* 0x000fe4000f8e00ff */
[----:B-1-3--:R-:W-:-:S04]  /*153f0*/  IMAD R30, R39, R34, R42 ;  /* 0x00000022271e7224 */ /* 0x00afc800078e022a */
        /* <DEDUP_REMOVED lines=8> */
[----:B-1----:R-:W-:Y:S05]  /*15480*/  @P2 BRA `(.L_x_2551) ;  /* 0x0000000000342947 */ /* 0x002fea0003800000 */
[----:B------:R-:W2:Y:S01]  /*15490*/  @P3 LDG.E.128 R12, desc[UR36][R32.64] ;  /* 0x00000024200c3981 */ /* 0x000ea2000c1e1d00 */
[----:B------:R-:W-:-:S03]  /*154a0*/  VIADD R31, R42, 0xe0 ;  /* 0x000000e02a1f7836 */ /* 0x000fc60000000000 */
[----:B------:R-:W1:Y:S02]  /*154b0*/  LDS.128 R60, [R11] ;  /* 0x000000000b3c7984 */ /* 0x000e640000000c00 */
[----:B-1----:R-:W-:Y:S01]  /*154c0*/  FADD.FTZ R48, R60, R48 ;  /* 0x000000303c307221 */ /* 0x002fe20000010000 */
[----:B------:R-:W-:Y:S01]  /*154d0*/  FADD.FTZ R49, R61, R49 ;  /* 0x000000313d317221 */ /* 0x000fe20000010000 */
[----:B------:R-:W-:Y:S01]  /*154e0*/  FADD.FTZ R50, R62, R50 ;  /* 0x000000323e327221 */ /* 0x000fe20000010000 */
[----:B------:R-:W-:Y:S01]  /*154f0*/  FADD.FTZ R51, R63, R51 ;  /* 0x000000333f337221 */ /* 0x000fe20000010000 */
[----:B--2---:R-:W-:Y:S01]  /*15500*/  @P3 FMUL.FTZ R48, R48, R12 ;  /* 0x0000000c30303220 */ /* 0x004fe20000410000 */
[----:B------:R-:W-:Y:S01]  /*15510*/  @P3 FMUL.FTZ R49, R49, R13 ;  /* 0x0000000d31313220 */ /* 0x000fe20000410000 */
[----:B------:R-:W-:Y:S01]  /*15520*/  @P3 FMUL.FTZ R50, R50, R14 ;  /* 0x0000000e32323220 */ /* 0x000fe20000410000 */
[----:B------:R-:W-:Y:S01]  /*15530*/  @P3 FMUL.FTZ R51, R51, R15 ;  /* 0x0000000f33333220 */ /* 0x000fe20000410000 */
[----:B------:R-:W-:-:S05]  /*15540*/  IMAD.WIDE.U32 R12, R31, 0x4, R26 ;  /* 0x000000041f0c7825 */ /* 0x000fca00078e001a */
[----:B------:R1:W-:Y:S02]  /*15550*/  STG.E.128 desc[UR36][R12.64], R48 ;  /* 0x000000300c007986 */ /* 0x0003e4000c101d24 */
.L_x_2551:
[----:B------:R2:W1:Y:S01]  /*15560*/  LDS R15, [R0] ;  /* 0x00000000000f7984 */ /* 0x0004620000000800 */
[----:B------:R-:W-:Y:S02]  /*15570*/  VIADD R40, R40, 0x2 ;  /* 0x0000000228287836 */ /* 0x000fe40000000000 */
[----:B------:R-:W-:-:S03]  /*15580*/  VIADD R42, R42, 0x1c0 ;  /* 0x000001c02a2a7836 */ /* 0x000fc60000000000 */
[----:B------:R-:W-:Y:S01]  /*15590*/  ISETP.GE.AND P1, PT, R40, R36, PT ;  /* 0x000000242800720c */ /* 0x000fe20003f26270 */
[----:B--2---:R-:W-:Y:S02]  /*155a0*/  VIADD R0, R0, 0x8 ;  /* 0x0000000800007836 */ /* 0x004fe40000000000 */
[C---:B-1----:R-:W-:Y:S01]  /*155b0*/  FFMA.FTZ R12, R15.reuse, R48, R44 ;  /* 0x000000300f0c7223 */ /* 0x042fe2000001002c */
[C---:B------:R-:W-:Y:S01]  /*155c0*/  FFMA.FTZ R13, R15.reuse, R49, R52 ;  /* 0x000000310f0d7223 */ /* 0x040fe20000010034 */
[C---:B------:R-:W-:Y:S01]  /*155d0*/  FFMA.FTZ R14, R15.reuse, R50, R43 ;  /* 0x000000320f0e7223 */ /* 0x040fe2000001002b */
[----:B------:R-:W-:-:S07]  /*155e0*/  FFMA.FTZ R15, R15, R51, R34 ;  /* 0x000000330f0f7223 */ /* 0x000fce0000010022 */
[----:B------:R-:W-:Y:S05]  /*155f0*/  @!P1 BRA `(.L_x_2552) ;  /* 0xfffffffc00109947 */ /* 0x000fea000383ffff */
.L_x_2545:
[----:B-1-3--:R-:W-:Y:S05]  /*15600*/  BSYNC.RECONVERGENT B1 ;  /* 0x0000000000017941 */ /* 0x00afea0003800200 */
.L_x_2544:
[----:B------:R-:W-:Y:S01]  /*15610*/  ISETP.GE.AND P1, PT, R37, R21, PT ;  /* 0x000000152500720c */ /* 0x000fe20003f26270 */
[----:B------:R-:W-:-:S12]  /*15620*/  BSSY.RECONVERGENT B1, `(.L_x_2553) ;  /* 0x00000ce000017945 */ /* 0x000fd80003800200 */
[----:B------:R-:W-:Y:S05]  /*15630*/  @P1 BRA `(.L_x_2554) ;  /* 0x0000000c00301947 */ /* 0x000fea0003800000 */
[----:B------:R-:W1:Y:S01]  /*15640*/  LDC R34, c[0x0][0x3f4] ;  /* 0x0000fd00ff227b82 */ /* 0x000e620000000800 */
[----:B------:R-:W3:Y:S01]  /*15650*/  LDCU UR4, c[0x0][0x3f8] ;  /* 0x00007f00ff0477ac */ /* 0x000ee20008000800 */
[----:B------:R-:W-:Y:S01]  /*15660*/  IADD3 R22, PT, PT, R22, R3, -R16 ;  /* 0x0000000316167210 */ /* 0x000fe20007ffe810 */
[----:B------:R-:W-:Y:S01]  /*15670*/  BSSY.RECONVERGENT B2, `(.L_x_2555) ;  /* 0x0000045000027945 */ /* 0x000fe20003800200 */
[----:B------:R-:W-:Y:S02]  /*15680*/  IMAD.MOV.U32 R0, RZ, RZ, R37 ;  /* 0x000000ffff007224 */ /* 0x000fe400078e0025 */
[----:B------:R-:W-:Y:S02]  /*15690*/  LOP3.LUT R22, R22, 0x1, RZ, 0xc0, !PT ;  /* 0x0000000116167812 */ /* 0x000fe400078ec0ff */
[----:B------:R-:W4:Y:S02]  /*156a0*/  LDC.64 R30, c[0x0][0x458] ;  /* 0x00011600ff1e7b82 */ /* 0x000f240000000a00 */
[----:B------:R-:W-:Y:S01]  /*156b0*/  ISETP.NE.U32.AND P1, PT, R22, 0x1, PT ;  /* 0x000000011600780c */ /* 0x000fe20003f25070 */
[----:B---3--:R-:W-:-:S04]  /*156c0*/  IMAD R33, R2, UR4, R17 ;  /* 0x0000000402217c24 */ /* 0x008fc8000f8e0211 */
[----:B------:R-:W-:Y:S02]  /*156d0*/  IMAD R33, R33, 0xe0, R18 ;  /* 0x000000e021217824 */ /* 0x000fe400078e0212 */
[----:B-1----:R-:W-:Y:S02]  /*156e0*/  IMAD R48, R34, UR4, RZ ;  /* 0x0000000422307c24 */ /* 0x002fe4000f8e02ff */
[----:B----4-:R-:W-:-:S04]  /*156f0*/  IMAD.WIDE R30, R33, 0x4, R30 ;  /* 0x00000004211e7825 */ /* 0x010fc800078e021e */
[----:B------:R-:W-:Y:S05]  /*15700*/  @!P1 BRA `(.L_x_2556) ;  /* 0x0000000000ec9947 */ /* 0x000fea0003800000 */
[----:B------:R-:W-:Y:S01]  /*15710*/  ISETP.GE.AND P1, PT, R37, R34, PT ;  /* 0x000000222500720c */ /* 0x000fe20003f26270 */
[----:B------:R-:W-:-:S12]  /*15720*/  BSSY.RECONVERGENT B3, `(.L_x_2557) ;  /* 0x0000038000037945 */ /* 0x000fd80003800200 */
[----:B------:R-:W-:Y:S05]  /*15730*/  @!P1 BRA `(.L_x_2558) ;  /* 0x0000000000d89947 */ /* 0x000fea0003800000 */
[----:B------:R-:W-:Y:S01]  /*15740*/  IABS R35, R34 ;  /* 0x0000002200237213 */ /* 0x000fe20000000000 */
[----:B------:R-:W1:Y:S01]  /*15750*/  LDCU.64 UR4, c[0x0][0x3c8] ;  /* 0x00007900ff0477ac */ /* 0x000e620008000a00 */
[----:B------:R-:W-:Y:S02]  /*15760*/  IABS R22, R37 ;  /* 0x0000002500167213 */ /* 0x000fe40000000000 */
[----:B------:R-:W3:Y:S01]  /*15770*/  I2F.RP R36, R35 ;  /* 0x0000002300247306 */ /* 0x000ee20000209400 */
[----:B------:R-:W-:Y:S02]  /*15780*/  ISETP.GE.AND P2, PT, R37, RZ, PT ;  /* 0x000000ff2500720c */ /* 0x000fe40003f46270 */
[----:B------:R-:W-:-:S05]  /*15790*/  ISETP.NE.AND P3, PT, R34, RZ, PT ;  /* 0x000000ff2200720c */ /* 0x000fca0003f65270 */
[----:B---3--:R-:W3:Y:S02]  /*157a0*/  MUFU.RCP R36, R36 ;  /* 0x0000002400247308 */ /* 0x008ee40000001000 */
[----:B---3--:R-:W-:-:S06]  /*157b0*/  VIADD R32, R36, 0xffffffe ;  /* 0x0ffffffe24207836 */ /* 0x008fcc0000000000 */
[----:B------:R3:W4:Y:S02]  /*157c0*/  F2I.FTZ.U32.TRUNC.NTZ R33, R32 ;  /* 0x0000002000217305 */ /* 0x000724000021f000 */
[----:B---3--:R-:W-:Y:S02]  /*157d0*/  IMAD.MOV.U32 R32, RZ, RZ, RZ ;  /* 0x000000ffff207224 */ /* 0x008fe400078e00ff */
[----:B----4-:R-:W-:-:S04]  /*157e0*/  IMAD.MOV R0, RZ, RZ, -R33 ;  /* 0x000000ffff007224 */ /* 0x010fc800078e0a21 */
[----:B------:R-:W-:-:S04]  /*157f0*/  IMAD R39, R0, R35, RZ ;  /* 0x0000002300277224 */ /* 0x000fc800078e02ff */
[----:B------:R-:W-:-:S06]  /*15800*/  IMAD.HI.U32 R39, R33, R39, R32 ;  /* 0x0000002721277227 */ /* 0x000fcc00078e0020 */
[----:B------:R-:W-:Y:S02]  /*15810*/  IMAD.HI.U32 R0, R39, R22, RZ ;  /* 0x0000001627007227 */ /* 0x000fe400078e00ff */
[----:B------:R3:W4:Y:S02]  /*15820*/  LDS R39, [R38] ;  /* 0x0000000026277984 */ /* 0x0007240000000800 */
        /* <DEDUP_REMOVED lines=10> */
[----:B-1----:R-:W-:-:S04]  /*158d0*/  LEA R34, P1, R22, UR4, 0x2 ;  /* 0x0000000416227c11 */ /* 0x002fc8000f8210ff */
        /* <DEDUP_REMOVED lines=8> */
[----:B----4-:R-:W-:Y:S05]  /*15960*/  @P1 BRA `(.L_x_2560) ;  /* 0x0000000000381947 */ /* 0x010fea0003800000 */
[----:B------:R-:W-:Y:S01]  /*15970*/  ISETP.NE.AND P4, PT, R24, RZ, PT ;  /* 0x000000ff1800720c */ /* 0x000fe20003f85270 */
[----:B------:R-:W1:-:S12]  /*15980*/  LDS.128 R44, [R11] ;  /* 0x000000000b2c7984 */ /* 0x000e580000000c00 */
[----:B---3--:R-:W2:Y:S01]  /*15990*/  @P4 LDG.E.128 R32, desc[UR36][R30.64] ;  /* 0x000000241e204981 */ /* 0x008ea2000c1e1d00 */
[----:B-1---5:R-:W-:Y:S01]  /*159a0*/  FADD.FTZ R40, R44, R40 ;  /* 0x000000282c287221 */ /* 0x022fe20000010000 */
[----:B------:R-:W-:Y:S01]  /*159b0*/  FADD.FTZ R41, R45, R41 ;  /* 0x000000292d297221 */ /* 0x000fe20000010000 */
[----:B------:R-:W-:Y:S01]  /*159c0*/  FADD.FTZ R42, R46, R42 ;  /* 0x0000002a2e2a7221 */ /* 0x000fe20000010000 */
[----:B------:R-:W-:Y:S01]  /*159d0*/  FADD.FTZ R43, R47, R43 ;  /* 0x0000002b2f2b7221 */ /* 0x000fe20000010000 */
[----:B------:R-:W-:Y:S02]  /*159e0*/  IMAD R45, R37, 0xe0, RZ ;  /* 0x000000e0252d7824 */ /* 0x000fe400078e02ff */
[----:B--2---:R-:W-:Y:S01]  /*159f0*/  @P4 FMUL.FTZ R40, R40, R32 ;  /* 0x0000002028284220 */ /* 0x004fe20000410000 */
[----:B------:R-:W-:Y:S01]  /*15a00*/  @P4 FMUL.FTZ R41, R41, R33 ;  /* 0x0000002129294220 */ /* 0x000fe20000410000 */
[----:B------:R-:W-:Y:S01]  /*15a10*/  @P4 FMUL.FTZ R42, R42, R34 ;  /* 0x000000222a2a4220 */ /* 0x000fe20000410000 */
[----:B------:R-:W-:Y:S01]  /*15a20*/  @P4 FMUL.FTZ R43, R43, R35 ;  /* 0x000000232b2b4220 */ /* 0x000fe20000410000 */
[----:B------:R-:W-:-:S05]  /*15a30*/  IMAD.WIDE.U32 R32, R45, 0x4, R26 ;  /* 0x000000042d207825 */ /* 0x000fca00078e001a */
[----:B------:R1:W-:Y:S02]  /*15a40*/  STG.E.128 desc[UR36][R32.64], R40 ;  /* 0x0000002820007986 */ /* 0x0003e4000c101d24 */
.L_x_2560:
[----:B------:R-:W-:Y:S05]  /*15a50*/  BSYNC.RECONVERGENT B4 ;  /* 0x0000000000047941 */ /* 0x000fea0003800200 */
.L_x_2559:
[C---:B-----5:R-:W-:Y:S01]  /*15a60*/  FFMA.FTZ R12, R39.reuse, R40, R12 ;  /* 0x00000028270c7223 */ /* 0x060fe2000001000c */
[C---:B------:R-:W-:Y:S01]  /*15a70*/  FFMA.FTZ R13, R39.reuse, R41, R13 ;  /* 0x00000029270d7223 */ /* 0x040fe2000001000d */
[C---:B------:R-:W-:Y:S01]  /*15a80*/  FFMA.FTZ R14, R39.reuse, R42, R14 ;  /* 0x0000002a270e7223 */ /* 0x040fe2000001000e */
[----:B------:R-:W-:-:S07]  /*15a90*/  FFMA.FTZ R15, R39, R43, R15 ;  /* 0x0000002b270f7223 */ /* 0x000fce000001000f */
.L_x_2558:
[----:B------:R-:W-:Y:S05]  /*15aa0*/  BSYNC.RECONVERGENT B3 ;  /* 0x0000000000037941 */ /* 0x000fea0003800200 */
.L_x_2557:
[----:B------:R-:W-:-:S07]  /*15ab0*/  VIADD R0, R37, 0x1 ;  /* 0x0000000125007836 */ /* 0x000fce0000000000 */
.L_x_2556:
[----:B------:R-:W-:Y:S05]  /*15ac0*/  BSYNC.RECONVERGENT B2 ;  /* 0x0000000000027941 */ /* 0x000fea0003800200 */
.L_x_2555:
[----:B------:R-:W-:-:S05]  /*15ad0*/  VIADD R22, R16, 0xfffffffe ;  /* 0xfffffffe10167836 */ /* 0x000fca0000000000 */
[----:B------:R-:W-:-:S13]  /*15ae0*/  ISETP.NE.AND P1, PT, R22, R37, PT ;  /* 0x000000251600720c */ /* 0x000fda0003f25270 */
[----:B------:R-:W-:Y:S05]  /*15af0*/  @!P1 BRA `(.L_x_2554) ;  /* 0x0000000800009947 */ /* 0x000fea0003800000 */
[----:B-1-3--:R-:W-:Y:S02]  /*15b00*/  IMAD.SHL.U32 R33, R3, 0x4, RZ ;  /* 0x0000000403217824 */ /* 0x00afe400078e00ff */
[C---:B------:R-:W-:Y:S02]  /*15b10*/  VIADD R36, R0.reuse, 0x1 ;  /* 0x0000000100247836 */ /* 0x040fe40000000000 */
[C---:B------:R-:W-:Y:S02]  /*15b20*/  IMAD R22, R0.reuse, 0x4, -R33 ;  /* 0x0000000400167824 */ /* 0x040fe400078e0a21 */
[----:B------:R-:W-:-:S03]  /*15b30*/  IMAD R37, R0, 0xe0, RZ ;  /* 0x000000e000257824 */ /* 0x000fc600078e02ff */
[----:B------:R-:W-:-:S07]  /*15b40*/  IADD3 R22, PT, PT, R22, 0x4, R57 ;  /* 0x0000000416167810 */ /* 0x000fce0007ffe039 */
.L_x_2567:
[----:B------:R-:W1:Y:S01]  /*15b50*/  LDC R49, c[0x0][0x3f4] ;  /* 0x0000fd00ff317b82 */ /* 0x000e620000000800 */
[----:B------:R-:W-:Y:S01]  /*15b60*/  VIADD R34, R36, 0xffffffff ;  /* 0xffffffff24227836 */ /* 0x000fe20000000000 */
[----:B------:R-:W-:Y:S04]  /*15b70*/  BSSY.RECONVERGENT B2, `(.L_x_2561) ;  /* 0x0000038000027945 */ /* 0x000fe80003800200 */
[----:B-1----:R-:W-:-:S13]  /*15b80*/  ISETP.GE.AND P1, PT, R34, R49, PT ;  /* 0x000000312200720c */ /* 0x002fda0003f26270 */
[----:B0-----:R-:W-:Y:S05]  /*15b90*/  @!P1 BRA `(.L_x_2562) ;  /* 0x0000000000d49947 */ /* 0x001fea0003800000 */
[----:B------:R-:W-:Y:S01]  /*15ba0*/  IABS R35, R49 ;  /* 0x0000003100237213 */ /* 0x000fe20000000000 */
[----:B------:R-:W-:Y:S01]  /*15bb0*/  IMAD.MOV.U32 R32, RZ, RZ, RZ ;  /* 0x000000ffff207224 */ /* 0x000fe200078e00ff */
[----:B------:R-:W-:Y:S01]  /*15bc0*/  ISETP.GE.AND P2, PT, R34, RZ, PT ;  /* 0x000000ff2200720c */ /* 0x000fe20003f46270 */
[----:B------:R-:W1:Y:S01]  /*15bd0*/  LDCU.64 UR4, c[0x0][0x3c8] ;  /* 0x00007900ff0477ac */ /* 0x000e620008000a00 */
[----:B------:R-:W3:Y:S01]  /*15be0*/  I2F.RP R38, R35 ;  /* 0x0000002300267306 */ /* 0x000ee20000209400 */
[----:B------:R-:W-:-:S07]  /*15bf0*/  ISETP.NE.AND P3, PT, R49, RZ, PT ;  /* 0x000000ff3100720c */ /* 0x000fce0003f65270 */
[----:B---3--:R-:W3:Y:S02]  /*15c00*/  MUFU.RCP R38, R38 ;  /* 0x0000002600267308 */ /* 0x008ee40000001000 */
[----:B---3--:R-:W-:-:S06]  /*15c10*/  VIADD R39, R38, 0xffffffe ;  /* 0x0ffffffe26277836 */ /* 0x008fcc0000000000 */
[----:B------:R3:W4:Y:S02]  /*15c20*/  F2I.FTZ.U32.TRUNC.NTZ R33, R39 ;  /* 0x0000002700217305 */ /* 0x000724000021f000 */
[----:B---3--:R3:W0:Y:S01]  /*15c30*/  LDS R39, [R22+-0x4] ;  /* 0xfffffc0016277984 */ /* 0x0086220000000800 */
[----:B----4-:R-:W-:-:S04]  /*15c40*/  IMAD.MOV R0, RZ, RZ, -R33 ;  /* 0x000000ffff007224 */ /* 0x010fc800078e0a21 */
[----:B--2---:R-:W-:Y:S01]  /*15c50*/  IMAD R41, R0, R35, RZ ;  /* 0x0000002300297224 */ /* 0x004fe200078e02ff */
        /* <DEDUP_REMOVED lines=14> */
[C---:B-1----:R-:W-:Y:S01]  /*15d40*/  LEA R34, P1, R32.reuse, UR4, 0x2 ;  /* 0x0000000420227c11 */ /* 0x042fe2000f8210ff */
[----:B------:R-:W1:Y:S03]  /*15d50*/  LDCU UR4, c[0x0][0x40c] ;  /* 0x00008180ff0477ac */ /* 0x000e660008000800 */
[----:B------:R-:W-:-:S06]  /*15d60*/  LEA.HI.X R35, R32, UR5, R33, 0x2, P1 ;  /* 0x0000000520237c11 */ /* 0x000fcc00088f1421 */
[----:B------:R-:W2:Y:S02]  /*15d70*/  LDG.E R35, desc[UR36][R34.64] ;  /* 0x0000002422237981 */ /* 0x000ea4000c1e1900 */
[----:B--2---:R-:W-:-:S04]  /*15d80*/  IMAD R0, R48, R35, R0 ;  /* 0x0000002330007224 */ /* 0x004fc800078e0200 */
[----:B------:R-:W-:-:S04]  /*15d90*/  IMAD R33, R0, 0xe0, RZ ;  /* 0x000000e000217824 */ /* 0x000fc800078e02ff */
[----:B------:R-:W-:-:S05]  /*15da0*/  IMAD.WIDE R32, R33, 0x4, R28 ;  /* 0x0000000421207825 */ /* 0x000fca00078e021c */
[----:B------:R3:W5:Y:S01]  /*15db0*/  LDG.E.128 R40, desc[UR36][R32.64] ;  /* 0x0000002420287981 */ /* 0x000762000c1e1d00 */
[----:B-1----:R-:W-:-:S09]  /*15dc0*/  UISETP.NE.AND UP0, UPT, UR4, URZ, UPT ;  /* 0x000000ff0400728c */ /* 0x002fd2000bf05270 */
[----:B0--3--:R-:W-:Y:S05]  /*15dd0*/  BRA.U UP0, `(.L_x_2563) ;  /* 0x0000000100347547 */ /* 0x009fea000b800000 */
[----:B------:R-:W-:Y:S01]  /*15de0*/  ISETP.NE.AND P4, PT, R24, RZ, PT ;  /* 0x000000ff1800720c */ /* 0x000fe20003f85270 */
[----:B------:R-:W0:-:S12]  /*15df0*/  LDS.128 R32, [R11] ;  /* 0x000000000b207984 */ /* 0x000e180000000c00 */
[----:B------:R-:W2:Y:S01]  /*15e00*/  @P4 LDG.E.128 R44, desc[UR36][R30.64] ;  /* 0x000000241e2c4981 */ /* 0x000ea2000c1e1d00 */
[----:B0----5:R-:W-:Y:S01]  /*15e10*/  FADD.FTZ R40, R40, R32 ;  /* 0x0000002028287221 */ /* 0x021fe20000010000 */
[----:B------:R-:W-:Y:S01]  /*15e20*/  FADD.FTZ R41, R41, R33 ;  /* 0x0000002129297221 */ /* 0x000fe20000010000 */
[----:B------:R-:W-:Y:S01]  /*15e30*/  FADD.FTZ R42, R42, R34 ;  /* 0x000000222a2a7221 */ /* 0x000fe20000010000 */
[----:B------:R-:W-:Y:S01]  /*15e40*/  FADD.FTZ R43, R43, R35 ;  /* 0x000000232b2b7221 */ /* 0x000fe20000010000 */
[----:B------:R-:W-:-:S04]  /*15e50*/  IMAD.WIDE.U32 R32, R37, 0x4, R26 ;  /* 0x0000000425207825 */ /* 0x000fc800078e001a */
[----:B--2---:R-:W-:Y:S01]  /*15e60*/  @P4 FMUL.FTZ R40, R40, R44 ;  /* 0x0000002c28284220 */ /* 0x004fe20000410000 */
[----:B------:R-:W-:Y:S01]  /*15e70*/  @P4 FMUL.FTZ R41, R41, R45 ;  /* 0x0000002d29294220 */ /* 0x000fe20000410000 */
[----:B------:R-:W-:Y:S01]  /*15e80*/  @P4 FMUL.FTZ R42, R42, R46 ;  /* 0x0000002e2a2a4220 */ /* 0x000fe20000410000 */
[----:B------:R-:W-:-:S05]  /*15e90*/  @P4 FMUL.FTZ R43, R43, R47 ;  /* 0x0000002f2b2b4220 */ /* 0x000fca0000410000 */
[----:B------:R0:W-:Y:S02]  /*15ea0*/  STG.E.128 desc[UR36][R32.64], R40 ;  /* 0x0000002820007986 */ /* 0x0001e4000c101d24 */
.L_x_2563:
[C---:B-----5:R-:W-:Y:S01]  /*15eb0*/  FFMA.FTZ R12, R39.reuse, R40, R12 ;  /* 0x00000028270c7223 */ /* 0x060fe2000001000c */
[C---:B------:R-:W-:Y:S01]  /*15ec0*/  FFMA.FTZ R13, R39.reuse, R41, R13 ;  /* 0x00000029270d7223 */ /* 0x040fe2000001000d */
[C---:B------:R-:W-:Y:S01]  /*15ed0*/  FFMA.FTZ R14, R39.reuse, R42, R14 ;  /* 0x0000002a270e7223 */ /* 0x040fe2000001000e */
[----:B------:R-:W-:-:S07]  /*15ee0*/  FFMA.FTZ R15, R39, R43, R15 ;  /* 0x0000002b270f7223 */ /* 0x000fce000001000f */
.L_x_2562:
[----:B------:R-:W-:Y:S05]  /*15ef0*/  BSYNC.RECONVERGENT B2 ;  /* 0x0000000000027941 */ /* 0x000fea0003800200 */
.L_x_2561:
[----:B------:R-:W-:Y:S01]  /*15f00*/  ISETP.GE.AND P1, PT, R36, R49, PT ;  /* 0x000000312400720c */ /* 0x000fe20003f26270 */
[----:B------:R-:W-:-:S12]  /*15f10*/  BSSY.RECONVERGENT B2, `(.L_x_2564) ;  /* 0x0000038000027945 */ /* 0x000fd80003800200 */
[----:B------:R-:W-:Y:S05]  /*15f20*/  @!P1 BRA `(.L_x_2565) ;  /* 0x0000000000d89947 */ /* 0x000fea0003800000 */
[----:B------:R-:W-:Y:S01]  /*15f30*/  IABS R35, R49 ;  /* 0x0000003100237213 */ /* 0x000fe20000000000 */
[----:B0-----:R-:W-:Y:S01]  /*15f40*/  IMAD.MOV.U32 R32, RZ, RZ, RZ ;  /* 0x000000ffff207224 */ /* 0x001fe200078e00ff */
[----:B------:R-:W-:Y:S01]  /*15f50*/  ISETP.GE.AND P2, PT, R36, RZ, PT ;  /* 0x000000ff2400720c */ /* 0x000fe20003f46270 */
[----:B------:R-:W0:Y:S01]  /*15f60*/  LDCU.64 UR4, c[0x0][0x3c8] ;  /* 0x00007900ff0477ac */ /* 0x000e220008000a00 */
[----:B------:R-:W1:Y:S01]  /*15f70*/  I2F.RP R34, R35 ;  /* 0x0000002300227306 */ /* 0x000e620000209400 */
[----:B------:R-:W-:Y:S01]  /*15f80*/  ISETP.NE.AND P3, PT, R49, RZ, PT ;  /* 0x000000ff3100720c */ /* 0x000fe20003f65270 */
[----:B------:R3:W4:Y:S06]  /*15f90*/  LDS R45, [R22] ;  /* 0x00000000162d7984 */ /* 0x00072c0000000800 */
[----:B-1----:R-:W1:Y:S02]  /*15fa0*/  MUFU.RCP R34, R34 ;  /* 0x0000002200227308 */ /* 0x002e640000001000 */
[----:B-1----:R-:W-:-:S06]  /*15fb0*/  VIADD R38, R34, 0xffffffe ;  /* 0x0ffffffe22267836 */ /* 0x002fcc0000000000 */
[----:B------:R-:W1:Y:S02]  /*15fc0*/  F2I.FTZ.U32.TRUNC.NTZ R33, R38 ;  /* 0x0000002600217305 */ /* 0x000e64000021f000 */
[----:B-1----:R-:W-:-:S04]  /*15fd0*/  IMAD.MOV R0, RZ, RZ, -R33 ;  /* 0x000000ffff007224 */ /* 0x002fc800078e0a21 */
        /* <DEDUP_REMOVED lines=15> */
[C---:B0-----:R-:W-:Y:S01]  /*160d0*/  LEA R34, P1, R32.reuse, UR4, 0x2 ;  /* 0x0000000420227c11 */ /* 0x041fe2000f8210ff */
[----:B------:R-:W0:Y:S03]  /*160e0*/  LDCU UR4, c[0x0][0x40c] ;  /* 0x00008180ff0477ac */ /* 0x000e260008000800 */
[----:B------:R-:W-:-:S06]  /*160f0*/  LEA.HI.X R35, R32, UR5, R33, 0x2, P1 ;  /* 0x0000000520237c11 */ /* 0x000fcc00088f1421 */
[----:B------:R-:W2:Y:S02]  /*16100*/  LDG.E R35, desc[UR36][R34.64] ;  /* 0x0000002422237981 */ /* 0x000ea4000c1e1900 */
[----:B--2---:R-:W-:-:S04]  /*16110*/  IMAD R0, R48, R35, R0 ;  /* 0x0000002330007224 */ /* 0x004fc800078e0200 */
[----:B------:R-:W-:-:S04]  /*16120*/  IMAD R33, R0, 0xe0, RZ ;  /* 0x000000e000217824 */ /* 0x000fc800078e02ff */
[----:B------:R-:W-:-:S05]  /*16130*/  IMAD.WIDE R32, R33, 0x4, R28 ;  /* 0x0000000421207825 */ /* 0x000fca00078e021c */
[----:B------:R3:W5:Y:S01]  /*16140*/  LDG.E.128 R40, desc[UR36][R32.64] ;  /* 0x0000002420287981 */ /* 0x000762000c1e1d00 */
[----:B0-----:R-:W-:-:S09]  /*16150*/  UISETP.NE.AND UP0, UPT, UR4, URZ, UPT ;  /* 0x000000ff0400728c */ /* 0x001fd2000bf05270 */
[----:B---34-:R-:W-:Y:S05]  /*16160*/  BRA.U UP0, `(.L_x_2566) ;  /* 0x0000000100387547 */ /* 0x018fea000b800000 */
[----:B------:R-:W-:Y:S01]  /*16170*/  ISETP.NE.AND P4, PT, R24, RZ, PT ;  /* 0x000000ff1800720c */ /* 0x000fe20003f85270 */
[----:B------:R-:W0:-:S12]  /*16180*/  LDS.128 R52, [R11] ;  /* 0x000000000b347984 */ /* 0x000e180000000c00 */
[----:B------:R-:W2:Y:S01]  /*16190*/  @P4 LDG.E.128 R32, desc[UR36][R30.64] ;  /* 0x000000241e204981 */ /* 0x000ea2000c1e1d00 */
[----:B------:R-:W-:Y:S02]  /*161a0*/  VIADD R39, R37, 0xe0 ;  /* 0x000000e025277836 */ /* 0x000fe40000000000 */
[----:B0----5:R-:W-:Y:S01]  /*161b0*/  FADD.FTZ R40, R52, R40 ;  /* 0x0000002834287221 */ /* 0x021fe20000010000 */
        /* <DEDUP_REMOVED lines=9> */
.L_x_2566:
[C---:B-----5:R-:W-:Y:S01]  /*16250*/  FFMA.FTZ R12, R45.reuse, R40, R12 ;  /* 0x000000282d0c7223 */ /* 0x060fe2000001000c */
[C---:B------:R-:W-:Y:S01]  /*16260*/  FFMA.FTZ R13, R45.reuse, R41, R13 ;  /* 0x000000292d0d7223 */ /* 0x040fe2000001000d */
[C---:B------:R-:W-:Y:S01]  /*16270*/  FFMA.FTZ R14, R45.reuse, R42, R14 ;  /* 0x0000002a2d0e7223 */ /* 0x040fe2000001000e */
[----:B------:R-:W-:-:S07]  /*16280*/  FFMA.FTZ R15, R45, R43, R15 ;  /* 0x0000002b2d0f7223 */ /* 0x000fce000001000f */
.L_x_2565:
[----:B------:R-:W-:Y:S05]  /*16290*/  BSYNC.RECONVERGENT B2 ;  /* 0x0000000000027941 */ /* 0x000fea0003800200 */
.L_x_2564:
[C---:B------:R-:W-:Y:S02]  /*162a0*/  VIADD R0, R36.reuse, 0x1 ;  /* 0x0000000124007836 */ /* 0x040fe40000000000 */
[----:B------:R-:W-:Y:S02]  /*162b0*/  VIADD R36, R36, 0x2 ;  /* 0x0000000224247836 */ /* 0x000fe40000000000 */
[----:B------:R-:W-:Y:S01]  /*162c0*/  VIADD R37, R37, 0x1c0 ;  /* 0x000001c025257836 */ /* 0x000fe20000000000 */
[----:B------:R-:W-:Y:S01]  /*162d0*/  ISETP.GE.AND P1, PT, R0, R21, PT ;  /* 0x000000150000720c */ /* 0x000fe20003f26270 */
[----:B------:R-:W-:-:S12]  /*162e0*/  VIADD R22, R22, 0x8 ;  /* 0x0000000816167836 */ /* 0x000fd80000000000 */
[----:B------:R-:W-:Y:S05]  /*162f0*/  @!P1 BRA `(.L_x_2567) ;  /* 0xfffffff800149947 */ /* 0x000fea000383ffff */
.L_x_2554:
[----:B------:R-:W-:Y:S05]  /*16300*/  BSYNC.RECONVERGENT B1 ;  /* 0x0000000000017941 */ /* 0x000fea0003800200 */
.L_x_2553:
[----:B------:R-:W-:-:S13]  /*16310*/  ISETP.GT.U32.AND P1, PT, R10, 0x3f, PT ;  /* 0x0000003f0a00780c */ /* 0x000fda0003f24070 */
[----:B------:R-:W-:Y:S05]  /*16320*/  @P1 BRA `(.L_x_2543) ;  /* 0x0000000000941947 */ /* 0x000fea0003800000 */
[----:B0-----:R-:W-:Y:S01]  /*16330*/  IMAD.MOV.U32 R11, RZ, RZ, 0xe0 ;  /* 0x000000e0ff0b7424 */ /* 0x001fe200078e00ff */
[----:B------:R-:W0:Y:S03]  /*16340*/  LDCU UR4, c[0x0][0x40c] ;  /* 0x00008180ff0477ac */ /* 0x000e260008000800 */
[----:B------:R-:W-:-:S04]  /*16350*/  IMAD R11, R16, R11, -0xe0 ;  /* 0xffffff20100b7424 */ /* 0x000fc800078e020b */
[----:B------:R-:W-:-:S05]  /*16360*/  IMAD.WIDE R10, R11, 0x4, R26 ;  /* 0x000000040b0a7825 */ /* 0x000fca00078e021a */
[----:B------:R4:W5:Y:S01]  /*16370*/  LDG.E.128 R28, desc[UR36][R10.64] ;  /* 0x000000240a1c7981 */ /* 0x000962000c1e1d00 */
[----:B------:R-:W-:Y:S01]  /*16380*/  VIADD R8, R8, 0x810 ;  /* 0x0000081008087836 */ /* 0x000fe20000000000 */
[----:B------:R-:W-:Y:S01]  /*16390*/  PLOP3.LUT P0, PT, PT, PT, PT, 0x80, 0x8 ;  /* 0x000000000008781c */ /* 0x000fe20003f0f070 */
[----:B------:R-:W-:-:S03]  /*163a0*/  IMAD.IADD R3, R16, 0x1, -R3 ;  /* 0x0000000110037824 */ /* 0x000fc600078e0a03 */
[----:B------:R-:W-:Y:S01]  /*163b0*/  LEA R8, R9, R8, 0x18 ;  /* 0x0000000809087211 */ /* 0x000fe200078ec0ff */
[----:B0-----:R-:W-:-:S04]  /*163c0*/  UISETP.NE.AND UP0, UPT, UR4, URZ, UPT ;  /* 0x000000ff0400728c */ /* 0x001fc8000bf05270 */
[----:B------:R-:W-:-:S06]  /*163d0*/  IMAD R3, R3, 0x4, R8 ;  /* 0x0000000403037824 */ /* 0x000fcc00078e0208 */
[----:B------:R-:W0:Y:S01]  /*163e0*/  LDS R3, [R3+-0x4] ;  /* 0xfffffc0003037984 */ /* 0x000e220000000800 */
[----:B----4-:R-:W-:Y:S05]  /*163f0*/  BRA.U UP0, `(.L_x_2568) ;  /* 0x0000000100507547 */ /* 0x010fea000b800000 */
[----:B------:R-:W4:Y:S02]  /*16400*/  LDCU.64 UR4, c[0x0][0x460] ;  /* 0x00008c00ff0477ac */ /* 0x000f240008000a00 */
[----:B----4-:R-:W-:-:S04]  /*16410*/  ISETP.NE.U32.AND P1, PT, RZ, UR4, PT ;  /* 0x00000004ff007c0c */ /* 0x010fc8000bf25070 */
[----:B------:R-:W-:-:S13]  /*16420*/  ISETP.NE.AND.EX P1, PT, RZ, UR5, PT, P1 ;  /* 0x00000005ff007c0c */ /* 0x000fda000bf25310 */
[----:B------:R-:W4:Y:S08]  /*16430*/  @P1 LDC R0, c[0x0][0x3f8] ;  /* 0x0000fe00ff001b82 */ /* 0x000f300000000800 */
[----:B------:R-:W1:Y:S01]  /*16440*/  @P1 LDC.64 R8, c[0x0][0x458] ;  /* 0x00011600ff081b82 */ /* 0x000e620000000a00 */
[----:B----4-:R-:W-:-:S04]  /*16450*/  @P1 IMAD R17, R2, R0, R17 ;  /* 0x0000000002111224 */ /* 0x010fc800078e0211 */
[----:B------:R-:W-:-:S04]  /*16460*/  @P1 IMAD R17, R17, 0xe0, R18 ;  /* 0x000000e011111824 */ /* 0x000fc800078e0212 */
[----:B-1----:R-:W-:-:S06]  /*16470*/  @P1 IMAD.WIDE R8, R17, 0x4, R8 ;  /* 0x0000000411081825 */ /* 0x002fcc00078e0208 */
[----:B------:R-:W4:Y:S01]  /*16480*/  @P1 LDG.E.128 R8, desc[UR36][R8.64] ;  /* 0x0000002408081981 */ /* 0x000f22000c1e1d00 */
[----:B-----5:R-:W-:Y:S01]  /*16490*/  FADD.FTZ R28, R28, R4 ;  /* 0x000000041c1c7221 */ /* 0x020fe20000010000 */
[----:B------:R-:W-:Y:S02]  /*164a0*/  IMAD R23, R23, 0xe0, RZ ;  /* 0x000000e017177824 */ /* 0x000fe400078e02ff */
[----:B------:R-:W-:Y:S01]  /*164b0*/  FADD.FTZ R29, R29, R5 ;  /* 0x000000051d1d7221 */ /* 0x000fe20000010000 */
[----:B------:R-:W-:Y:S01]  /*164c0*/  FADD.FTZ R30, R30, R6 ;  /* 0x000000061e1e7221 */ /* 0x000fe20000010000 */
[----:B------:R-:W-:Y:S01]  /*164d0*/  FADD.FTZ R31, R31, R7 ;  /* 0x000000071f1f7221 */ /* 0x000fe20000010000 */
[----:B------:R-:W-:-:S04]  /*164e0*/  IMAD.WIDE R26, R23, 0x4, R26 ;  /* 0x00000004171a7825 */ /* 0x000fc800078e021a */
[----:B----4-:R-:W-:Y:S01]  /*164f0*/  @P1 FMUL.FTZ R28, R28, R8 ;  /* 0x000000081c1c1220 */ /* 0x010fe20000410000 */
[----:B------:R-:W-:Y:S01]  /*16500*/  @P1 FMUL.FTZ R29, R29, R9 ;  /* 0x000000091d1d1220 */ /* 0x000fe20000410000 */
[----:B------:R-:W-:Y:S01]  /*16510*/  @P1 FMUL.FTZ R30, R30, R10 ;  /* 0x0000000a1e1e1220 */ /* 0x000fe20000410000 */
[----:B------:R-:W-:-:S05]  /*16520*/  @P1 FMUL.FTZ R31, R31, R11 ;  /* 0x0000000b1f1f1220 */ /* 0x000fca0000410000 */
[----:B------:R4:W-:Y:S02]  /*16530*/  STG.E.128 desc[UR36][R26.64], R28 ;  /* 0x0000001c1a007986 */ /* 0x0009e4000c101d24 */
.L_x_2568:
[C---:B0----5:R-:W-:Y:S01]  /*16540*/  FFMA.FTZ R12, R3.reuse, R28, R12 ;  /* 0x0000001c030c7223 */ /* 0x061fe2000001000c */
[C---:B------:R-:W-:Y:S01]  /*16550*/  FFMA.FTZ R13, R3.reuse, R29, R13 ;  /* 0x0000001d030d7223 */ /* 0x040fe2000001000d */
[C---:B------:R-:W-:Y:S01]  /*16560*/  FFMA.FTZ R14, R3.reuse, R30, R14 ;  /* 0x0000001e030e7223 */ /* 0x040fe2000001000e */
[----:B------:R-:W-:-:S07]  /*16570*/  FFMA.FTZ R15, R3, R31, R15 ;  /* 0x0000001f030f7223 */ /* 0x000fce000001000f */
.L_x_2543:
[----:B-1-3--:R-:W-:Y:S05]  /*16580*/  BSYNC.RECONVERGENT B0 ;  /* 0x0000000000007941 */ /* 0x00afea0003800200 */
.L_x_2542:
[----:B------:R-:W-:Y:S06]  /*16590*/  BAR.SYNC.DEFER_BLOCKING 0x0 ;  /* 0x0000000000007b1d */ /* 0x000fec0000010000 */
[----:B------:R-:W-:Y:S05]  /*165a0*/  @!P0 EXIT ;  /* 0x000000000000894d */ /* 0x000fea0003800000 */
[----:B------:R-:W1:Y:S02]  /*165b0*/  LDCU UR4, c[0x0][0x478] ;  /* 0x00008f00ff0477ac */ /* 0x000e640008000800 */
[----:B-1----:R-:W-:-:S09]  /*165c0*/  UISETP.NE.AND UP0, UPT, UR4, 0x2, UPT ;  /* 0x000000020400788c */ /* 0x002fd2000bf05270 */
[----:B------:R-:W-:Y:S05]  /*165d0*/  BRA.U UP0, `(.L_x_2569) ;  /* 0x00000001007c7547 */ /* 0x000fea000b800000 */
[----:B------:R-:W1:Y:S01]  /*165e0*/  LDC.64 R2, c[0x0][0x470] ;  /* 0x00011c00ff027b82 */ /* 0x000e620000000a00 */
[----:B------:R-:W3:Y:S01]  /*165f0*/  LDCU.64 UR4, c[0x0][0x380] ;  /* 0x00007000ff0477ac */ /* 0x000ee20008000a00 */
[----:B-1----:R-:W5:Y:S01]  /*16600*/  LDG.E R2, desc[UR36][R2.64] ;  /* 0x0000002402027981 */ /* 0x002f62000c1e1900 */
[----:B------:R-:W-:Y:S02]  /*16610*/  IMAD.IADD R18, R19, 0x1, R18 ;  /* 0x0000000113127824 */ /* 0x000fe400078e0212 */
[C---:B-----5:R-:W-:Y:S01]  /*16620*/  FMUL.FTZ R14, R2.reuse, R14 ;  /* 0x0000000e020e7220 */ /* 0x060fe20000410000 */
[C---:B------:R-:W-:Y:S01]  /*16630*/  FMUL.FTZ R15, R2.reuse, R15 ;  /* 0x0000000f020f7220 */ /* 0x040fe20000410000 */
[C---:B------:R-:W-:Y:S01]  /*16640*/  FMUL.FTZ R13, R2.reuse, R13 ;  /* 0x0000000d020d7220 */ /* 0x040fe20000410000 */
[----:B------:R-:W-:-:S03]  /*16650*/  FMUL.FTZ R12, R2, R12 ;  /* 0x0000000c020c7220 */ /* 0x000fc60000410000 */
[----:B------:R-:W1:Y:S08]  /*16660*/  F2I.S8.NTZ R14, R14 ;  /* 0x0000000e000e7305 */ /* 0x000e700000202100 */
[----:B------:R-:W5:Y:S01]  /*16670*/  F2I.S8.NTZ R15, R15 ;  /* 0x0000000f000f7305 */ /* 0x000f620000202100 */
[----:B-1----:R-:W-:-:S07]  /*16680*/  PRMT R0, R14, 0x8880, RZ ;  /* 0x000088800e007816 */ /* 0x002fce00000000ff */
[----:B------:R-:W1:Y:S01]  /*16690*/  F2I.S8.NTZ R13, R13 ;  /* 0x0000000d000d7305 */ /* 0x000e620000202100 */
[----:B------:R-:W-:Y:S02]  /*166a0*/  PRMT R0, R0, 0x7710, RZ ;  /* 0x0000771000007816 */ /* 0x000fe400000000ff */
[----:B-----5:R-:W-:-:S05]  /*166b0*/  PRMT R3, R15, 0x8880, RZ ;  /* 0x000088800f037816 */ /* 0x020fca00000000ff */
[----:B------:R-:W0:Y:S01]  /*166c0*/  F2I.S8.NTZ R12, R12 ;  /* 0x0000000c000c7305 */ /* 0x000e220000202100 */
[----:B------:R-:W-:Y:S01]  /*166d0*/  IMAD.U32 R2, R0, 0x10000, RZ ;  /* 0x0001000000027824 */ /* 0x000fe200078e00ff */
[----:B------:R-:W-:-:S04]  /*166e0*/  PRMT R0, R3, 0x7710, RZ ;  /* 0x0000771003007816 */ /* 0x000fc800000000ff */
[----:B------:R-:W-:Y:S02]  /*166f0*/  LOP3.LUT R3, R2, 0xff0000, RZ, 0xc0, !PT ;  /* 0x00ff000002037812 */ /* 0x000fe400078ec0ff */
[----:B-1----:R-:W-:-:S03]  /*16700*/  PRMT R13, R13, 0x8880, RZ ;  /* 0x000088800d0d7816 */ /* 0x002fc600000000ff */
[----:B------:R-:W-:Y:S01]  /*16710*/  IMAD R3, R0, 0x1000000, R3 ;  /* 0x0100000000037824 */ /* 0x000fe200078e0203 */
[----:B------:R-:W-:Y:S02]  /*16720*/  PRMT R2, R13, 0x7710, RZ ;  /* 0x000077100d027816 */ /* 0x000fe400000000ff */
[----:B0-----:R-:W-:-:S04]  /*16730*/  PRMT R4, R12, 0x8880, RZ ;  /* 0x000088800c047816 */ /* 0x001fc800000000ff */
        /* <DEDUP_REMOVED lines=9> */
.L_x_2569:
[----:B------:R-:W1:Y:S01]  /*167d0*/  LDC.64 R2, c[0x0][0x380] ;  /* 0x0000e000ff027b82 */ /* 0x000e620000000a00 */
[----:B------:R-:W-:-:S04]  /*167e0*/  IMAD.IADD R19, R19, 0x1, R18 ;  /* 0x0000000113137824 */ /* 0x000fc800078e0212 */
[----:B-1----:R-:W-:-:S05]  /*167f0*/  IMAD.WIDE R2, R19, 0x4, R2 ;  /* 0x0000000413027825 */ /* 0x002fca00078e0202 */
[----:B------:R-:W-:Y:S01]  /*16800*/  STG.E.128 desc[UR36][R2.64], R12 ;  /* 0x0000000c02007986 */ /* 0x000fe2000c101d24 */
[----:B------:R-:W-:Y:S05]  /*16810*/  EXIT ;  /* 0x000000000000794d */ /* 0x000fea0003800000 */
.L_x_2499:
[----:B------:R-:W-:Y:S01]  /*16820*/  BSSY B0, `(.L_x_2570) ;  /* 0x0000007000007945 */ /* 0x000fe20003800000 */
[----:B------:R-:W-:Y:S02]  /*16830*/  IMAD.MOV.U32 R12, RZ, RZ, 0x2 ;  /* 0x00000002ff0c7424 */ /* 0x000fe400078e00ff */
[----:B------:R-:W-:Y:S02]  /*16840*/  IMAD.MOV.U32 R11, RZ, RZ, 0x1f ;  /* 0x0000001fff0b7424 */ /* 0x000fe400078e00ff */
[----:B------:R-:W-:-:S07]  /*16850*/  IMAD.MOV.U32 R15, RZ, RZ, -0x1 ;  /* 0xffffffffff0f7424 */ /* 0x000fce00078e00ff */
[----:B------:R-:W-:Y:S05]  /*16860*/  WARPSYNC.COLLECTIVE R15, `(.L_x_2571) ;  /* 0x000000000f087348 */ /* 0x000fea0003c00000 */
[----:B------:R0:W1:Y:S02]  /*16870*/  SHFL.BFLY P6, R14, R13, R12, R11 ;  /* 0x0c00000c0d0e7389 */ /* 0x00006400000c000b */
[----:B01----:R-:W-:Y:S05]  /*16880*/  ENDCOLLECTIVE ;  /* 0x000000000000791b */ /* 0x003fea0003800000 */
.L_x_2571:
[----:B------:R-:W-:Y:S05]  /*16890*/  BSYNC B0 ;  /* 0x0000000000007941 */ /* 0x000fea0003800000 */
.L_x_2570:
[----:B------:R-:W-:Y:S01]  /*168a0*/  FADD.FTZ R13, R13, R14 ;  /* 0x0000000e0d0d7221 */ /* 0x000fe20000010000 */
[----:B------:R-:W-:Y:S02]  /*168b0*/  IMAD.MOV.U32 R12, RZ, RZ, 0x1 ;  /* 0x00000001ff0c7424 */ /* 0x000fe400078e00ff */
[----:B------:R-:W-:Y:S02]  /*168c0*/  IMAD.MOV.U32 R11, RZ, RZ, 0x1f ;  /* 0x0000001fff0b7424 */ /* 0x000fe400078e00ff */
[----:B------:R-:W-:-:S07]  /*168d0*/  IMAD.MOV.U32 R15, RZ, RZ, -0x1 ;  /* 0xffffffffff0f7424 */ /* 0x000fce00078e00ff */
[----:B------:R-:W-:Y:S05]  /*168e0*/  WARPSYNC.COLLECTIVE R15, `(.L_x_2572) ;  /* 0x000000000f087348 */ /* 0x000fea0003c00000 */
[----:B------:R0:W1:Y:S02]  /*168f0*/  SHFL.BFLY P6, R14, R13, R12, R11 ;  /* 0x0c00000c0d0e7389 */ /* 0x00006400000c000b */
[----:B01----:R-:W-:Y:S05]  /*16900*/  ENDCOLLECTIVE ;  /* 0x000000000000791b */ /* 0x003fea0003800000 */
.L_x_2572:
[----:B------:R-:W-:Y:S05]  /*16910*/  BRA `(.L_x_2573) ;  /* 0xffffffb000487947 */ /* 0x000fea000383ffff */
.L_x_2503:
[----:B------:R-:W-:Y:S01]  /*16920*/  BSSY B0, `(.L_x_2574) ;  /* 0x0000008000007945 */ /* 0x000fe20003800000 */
[----:B------:R-:W-:Y:S02]  /*16930*/  IMAD.MOV.U32 R13, RZ, RZ, R157 ;  /* 0x000000ffff0d7224 */ /* 0x000fe400078e009d */
[----:B------:R-:W-:Y:S02]  /*16940*/  IMAD.MOV.U32 R12, RZ, RZ, 0x10 ;  /* 0x00000010ff0c7424 */ /* 0x000fe400078e00ff */
[----:B-1----:R-:W-:Y:S02]  /*16950*/  IMAD.MOV.U32 R11, RZ, RZ, 0x1f ;  /* 0x0000001fff0b7424 */ /* 0x002fe400078e00ff */
[----:B------:R-:W-:-:S07]  /*16960*/  IMAD.MOV.U32 R15, RZ, RZ, -0x1 ;  /* 0xffffffffff0f7424 */ /* 0x000fce00078e00ff */
[----:B------:R-:W-:Y:S05]  /*16970*/  WARPSYNC.COLLECTIVE R15, `(.L_x_2575) ;  /* 0x000000000f087348 */ /* 0x000fea0003c00000 */
[----:B------:R0:W1:Y:S02]  /*16980*/  SHFL.BFLY P6, R14, R13, R12, R11 ;  /* 0x0c00000c0d0e7389 */ /* 0x00006400000c000b */
[----:B01----:R-:W-:Y:S05]  /*16990*/  ENDCOLLECTIVE ;  /* 0x000000000000791b */ /* 0x003fea0003800000 */
.L_x_2575:
[----:B------:R-:W-:Y:S05]  /*169a0*/  BSYNC B0 ;  /* 0x0000000000007941 */ /* 0x000fea0003800000 */
.L_x_2574:
[----:B------:R-:W-:Y:S01]  /*169b0*/  FMNMX.FTZ R13, R14, R157, !PT ;  /* 0x0000009d0e0d7209 */ /* 0x000fe20007810000 */
[----:B------:R-:W-:Y:S02]  /*169c0*/  IMAD.MOV.U32 R12, RZ, RZ, 0x8 ;  /* 0x00000008ff0c7424 */ /* 0x000fe400078e00ff */
[----:B------:R-:W-:Y:S02]  /*169d0*/  IMAD.MOV.U32 R11, RZ, RZ, 0x1f ;  /* 0x0000001fff0b7424 */ /* 0x000fe400078e00ff */
[----:B------:R-:W-:-:S07]  /*169e0*/  IMAD.MOV.U32 R15, RZ, RZ, -0x1 ;  /* 0xffffffffff0f7424 */ /* 0x000fce00078e00ff */
[----:B------:R-:W-:Y:S05]  /*169f0*/  WARPSYNC.COLLECTIVE R15, `(.L_x_2576) ;  /* 0x000000000f087348 */ /* 0x000fea0003c00000 */
[----:B------:R0:W1:Y:S02]  /*16a00*/  SHFL.BFLY P6, R14, R13, R12, R11 ;  /* 0x0c00000c0d0e7389 */ /* 0x00006400000c000b */
[----:B01----:R-:W-:Y:S05]  /*16a10*/  ENDCOLLECTIVE ;  /* 0x000000000000791b */ /* 0x003fea0003800000 */
.L_x_2576:
[----:B------:R-:W-:Y:S01]  /*16a20*/  IMAD.MOV.U32 R12, RZ, RZ, 0x4 ;  /* 0x00000004ff0c7424 */ /* 0x000fe200078e00ff */
[----:B------:R-:W-:-:S05]  /*16a30*/  FMNMX.FTZ R0, R13, R14, !PT ;  /* 0x0000000e0d007209 */ /* 0x000fca0007810000 */
[----:B------:R-:W-:-:S07]  /*16a40*/  IMAD.MOV.U32 R13, RZ, RZ, R0 ;  /* 0x000000ffff0d7224 */ /* 0x000fce00078e0000 */
[----:B------:R-:W-:Y:S05]  /*16a50*/  WARPSYNC.COLLECTIVE R15, `(.L_x_2577) ;  /* 0x000000000f087348 */ /* 0x000fea0003c00000 */
[----:B------:R0:W1:Y:S02]  /*16a60*/  SHFL.BFLY P6, R14, R13, R12, R11 ;  /* 0x0c00000c0d0e7389 */ /* 0x00006400000c000b */
[----:B01----:R-:W-:Y:S05]  /*16a70*/  ENDCOLLECTIVE ;  /* 0x000000000000791b */ /* 0x003fea0003800000 */
.L_x_2577:
[----:B------:R-:W-:Y:S05]  /*16a80*/  BRA `(.L_x_2578) ;  /* 0xffffffb000e07947 */ /* 0x000fea000383ffff */
.L_x_2579:
        /* <DEDUP_REMOVED lines=15> */
.L_x_5597:


//--------------------- .text._ZN4mmha33masked_multihead_attention_kernelIfLi224ELi256ELi1ELi64ELi256ELb1ELb0EEEv26Multihead_attention_paramsIT_XT5_EE --------------------------
	.section	.text._ZN4mmha33masked_multihead_attention_kernelIfLi224ELi256ELi1ELi64ELi256ELb1ELb0EEEv26Multihead_attention_paramsIT_XT5_EE,"ax",@progbits
	.align	128
        .global         _ZN4mmha33masked_multihead_attention_kernelIfLi224ELi256ELi1ELi64ELi256ELb1ELb0EEEv26Multihead_attention_paramsIT_XT5_EE
        .type           _ZN4mmha33masked_multihead_attention_kernelIfLi224ELi256ELi1ELi64ELi256ELb1ELb0EEEv26Multihead_attention_paramsIT_XT5_EE,@function
        .size           _ZN4mmha33masked_multihead_attention_kernelIfLi224ELi256ELi1ELi64ELi256ELb1ELb0EEEv26Multihead_attention_paramsIT_XT5_EE,(.L_x_5598 - _ZN4mmha33masked_multihead_attention_kernelIfLi224ELi256ELi1ELi64ELi256ELb1ELb0EEEv26Multihead_attention_paramsIT_XT5_EE)
        .other          _ZN4mmha33masked_multihead_attention_kernelIfLi224ELi256ELi1ELi64ELi256ELb1ELb0EEEv26Multihead_attention_paramsIT_XT5_EE,@"STO_CUDA_ENTRY STV_DEFAULT"
_ZN4mmha33masked_multihead_attention_kernelIfLi224ELi256ELi1ELi64ELi256ELb1ELb0EEEv26Multihead_attention_paramsIT_XT5_EE:
.text._ZN4mmha33masked_multihead_attention_kernelIfLi224ELi256ELi1ELi64ELi256ELb1ELb0EEEv26Multihead_attention_paramsIT_XT5_EE:
        /* <DEDUP_REMOVED lines=13> */
.L_x_2580:
        /* <DEDUP_REMOVED lines=15> */
[----:B--2---:R-:W-:Y:S02]  /*01c0*/  IMAD.MOV.U32 R4, RZ, RZ, RZ ;  /* 0x000000ffff047224 */ /* 0x004fe400078e00ff */
[----:B0-----:R-:W-:-:S04]  /*01d0*/  IMAD.MOV R6, RZ, RZ, -R5 ;  /* 0x000000ffff067224 */ /* 0x001fc800078e0a05 */
[----:B------:R-:W-:Y:S02]  /*01e0*/  IMAD R9, R6, R7, RZ ;  /* 0x0000000706097224 */ /* 0x000fe400078e02ff */
[----:B------:R0:W2:Y:S02]  /*01f0*/  LDG.E R6, desc[UR36][R2.64] ;  /* 0x0000002402067981 */ /* 0x0000a4000c1e1900 */
[----:B------:R-:W-:Y:S02]  /*0200*/  IMAD.HI.U32 R5, R5, R9, R4 ;  /* 0x0000000905057227 */ /* 0x000fe400078e0004 */
[----:B------:R-:W3:Y:S04]  /*0210*/  LDC.64 R8, c[0x0][0x460] ;  /* 0x00011800ff087b82 */ /* 0x000ee80000000a00 */
[----:B------:R-:W-:-:S05]  /*0220*/  IMAD.HI.U32 R5, R5, R0, RZ ;  /* 0x0000000005057227 */ /* 0x000fca00078e00ff */
[----:B------:R-:W-:-:S13]  /*0230*/  R2UR UR6, R5 ;  /* 0x00000000050672ca */ /* 0x000fda00000e0000 */
[----:B------:R-:W-:-:S05]  /*0240*/  IADD3 R4, PT, PT, RZ, -UR6, RZ ;  /* 0x80000006ff047c10 */ /* 0x000fca000fffe0ff */
        /* <DEDUP_REMOVED lines=12> */
[----:B------:R-:W-:Y:S02]  /*0310*/  @P1 VIADD R0, R0, 0x1 ;  /* 0x0000000100001836 */ /* 0x000fe40000000000 */
[----:B------:R-:W-:Y:S01]  /*0320*/  VOTEU.ANY UP2, P2 ;  /* 0x0000000000ff7886 */ /* 0x000fe20001040100 */
[----:B------:R-:W-:Y:S02]  /*0330*/  UP2UR UR8, UPR, URZ, 0x4 ;  /* 0x00000004ff087883 */ /* 0x000fe40008000000 */
[----:B------:R-:W-:Y:S02]  /*0340*/  @P1 R2UR UR6, R0 ;  /* 0x00000000000612ca */ /* 0x000fe400000e0000 */
[----:B0-----:R-:W-:Y:S01]  /*0350*/  LOP3.LUT R3, R17, UR7, RZ, 0x3c, !PT ;  /* 0x0000000711037c12 */ /* 0x001fe2000f8e3cff */
[----:B------:R-:W0:Y:S01]  /*0360*/  @UP2 LDCU.64 UR4, c[0x0][0x460] ;  /* 0x00008c00ff0427ac */ /* 0x000e220008000a00 */
        /* <DEDUP_REMOVED lines=15> */
[----:B------:R-:W-:Y:S01]  /*0460*/  IMAD.U32 R5, RZ, RZ, UR5 ;  /* 0x00000005ff057e24 */ /* 0x000fe2000f8e00ff */
[----:B------:R-:W-:Y:S02]  /*0470*/  MOV R4, UR4 ;  /* 0x0000000400047c02 */ /* 0x000fe40008000f00 */
        /* <DEDUP_REMOVED lines=12> */
[----:B------:R-:W-:Y:S01]  /*0540*/  CS2R R28, SRZ ;  /* 0x00000000001c7805 */ /* 0x000fe2000001ff00 */
[----:B------:R-:W-:Y:S01]  /*0550*/  IMAD.SHL.U32 R0, R22, 0x4, RZ ;  /* 0x0000000416007824 */ /* 0x000fe200078e00ff */
        /* <DEDUP_REMOVED lines=47> */
.L_x_2582:
[----:B------:R-:W-:Y:S05]  /*0850*/  BSYNC.RECONVERGENT B0 ;  /* 0x0000000000007941 */ /* 0x000fea0003800200 */
.L_x_2581:
        /* <DEDUP_REMOVED lines=11> */
[----:B------:R-:W-:-:S02]  /*0910*/  PLOP3.LUT P2, PT, PT, PT, UP0, 0x40, 0x4 ;  /* 0x000000000004781c */ /* 0x000fc40003f4e808 */
[----:B------:R-:W-:Y:S02]  /*0920*/  CS2R R32, SRZ ;  /* 0x0000000000207805 */ /* 0x000fe4000001ff00 */
[----:B------:R-:W-:Y:S02]  /*0930*/  @!P4 SHF.L.U32 R3, R3, 0x2, RZ ;  /* 0x000000020303c819 */ /* 0x000fe400000006ff */
[----:B------:R-:W-:Y:S02]  /*0940*/  ISETP.GT.U32.OR P2, PT, R22, 0x3f, P2 ;  /* 0x0000003f1600780c */ /* 0x000fe40001744470 */
[----:B-1----:R-:W-:Y:S01]  /*0950*/  ISETP.NE.U32.AND P3, PT, RZ, UR10, PT ;  /* 0x0000000aff007c0c */ /* 0x002fe2000bf65070 */
[----:B------:R-:W1:Y:S01]  /*0960*/  @P0 LDC.64 R12, c[0x0][0x418] ;  /* 0x00010600ff0c0b82 */ /* 0x000e620000000a00 */
[----:B------:R-:W-:Y:S02]  /*0970*/  @!P4 IMAD R15, R15, UR44, R3 ;  /* 0x0000002c0f0fcc24 */ /* 0x000fe4000f8e0203 */
[----:B------:R-:W-:-:S02]  /*0980*/  ISETP.NE.AND.EX P3, PT, RZ, UR11, PT, P3 ;  /* 0x0000000bff007c0c */ /* 0x000fc4000bf65330 */
[----:B---3--:R-:W-:Y:S02]  /*0990*/  ISETP.NE.U32.AND P1, PT, RZ, UR8, PT ;  /* 0x00000008ff007c0c */ /* 0x008fe4000bf25070 */
[----:B------:R-:W-:Y:S01]  /*09a0*/  ISETP.GT.U32.OR P3, PT, R22, 0x37, !P3 ;  /* 0x000000371600780c */ /* 0x000fe20005f64470 */
[----:B--2---:R-:W-:Y:S01]  /*09b0*/  @!P4 IMAD.WIDE R4, R15, 0x4, R4 ;  /* 0x000000040f04c825 */ /* 0x004fe200078e0204 */
[----:B------:R-:W-:Y:S01]  /*09c0*/  ISETP.NE.AND.EX P1, PT, RZ, UR9, PT, P1 ;  /* 0x00000009ff007c0c */ /* 0x000fe2000bf25310 */
[----:B------:R-:W-:Y:S01]  /*09d0*/  VOTEU.ALL UP0, P2 ;  /* 0x0000000000ff7886 */ /* 0x000fe20001000000 */
[----:B------:R-:W-:Y:S02]  /*09e0*/  ISETP.NE.OR P3, PT, R14, RZ, P3 ;  /* 0x000000ff0e00720c */ /* 0x000fe40001f65670 */
[----:B------:R-:W-:Y:S02]  /*09f0*/  ISETP.GT.U32.OR P1, PT, R22, 0x37, !P1 ;  /* 0x000000371600780c */ /* 0x000fe40004f24470 */
[----:B-----5:R-:W-:-:S02]  /*0a00*/  @P5 R2UR UR39, R10 ;  /* 0x000000000a2752ca */ /* 0x020fc400000e0000 */
        /* <DEDUP_REMOVED lines=53> */
[----:B------:R-:W-:-:S03]  /*0d60*/  VIADD R0, R14, -UR38 ;  /* 0x800000260e007c36 */ /* 0x000fc60008000000 */
[----:B------:R-:W-:Y:S02]  /*0d70*/  MUFU.EX2 R7, -R4 ;  /* 0x8000000400077308 */ /* 0x000fe40000000800 */
[----:B------:R-:W-:-:S06]  /*0d80*/  I2FP.F32.S32 R0, R0 ;  /* 0x0000000000007245 */ /* 0x000fcc0000201400 */
        /* <DEDUP_REMOVED lines=28> */
.L_x_2585:
[----:B------:R-:W-:-:S13]  /*0f50*/  ISETP.GE.AND P0, PT, R0, R7, PT ;  /* 0x000000070000720c */ /* 0x000fda0003f06270 */
[----:B------:R-:W-:Y:S05]  /*0f60*/  @P0 BRA `(.L_x_2586) ;  /* 0x0000000c00880947 */ /* 0x000fea0003800000 */
[----:B------:R-:W-:Y:S01]  /*0f70*/  I2FP.F32.U32 R7, R7 ;  /* 0x0000000700077245 */ /* 0x000fe20000201000 */
[----:B------:R-:W-:Y:S01]  /*0f80*/  VIADD R3, R0, 0x2 ;  /* 0x0000000200037836 */ /* 0x000fe20000000000 */
[----:B------:R-:W-:Y:S02]  /*0f90*/  I2FP.F32.U32 R0, R0 ;  /* 0x0000000000007245 */ /* 0x000fe40000201000 */
[----:B------:R-:W-:Y:S02]  /*0fa0*/  IADD3 R14, PT, PT, R14, -UR38, RZ ;  /* 0x800000260e0e7c10 */ /* 0x000fe4000fffe0ff */
        /* <DEDUP_REMOVED lines=26> */
.L_x_2584:
        /* <DEDUP_REMOVED lines=26> */
[----:B------:R-:W-:Y:S02]  /*12f0*/  @P0 IADD3 R5, PT, PT, R5, 0x1, RZ ;  /* 0x0000000105050810 */ /* 0x000fe40007ffe0ff */
        /* <DEDUP_REMOVED lines=26> */
.L_x_2587:
        /* <DEDUP_REMOVED lines=15> */
.L_x_2588:
        /* <DEDUP_REMOVED lines=22> */
[----:B------:R-:W-:Y:S03]  /*16f0*/  BSSY.RECONVERGENT B2, `(.L_x_2593) ;  /* 0x0000031000027945 */ /* 0x000fe60003800200 */
[----:B------:R-:W-:Y:S01]  /*1700*/  LEA R34, R23, R35, 0x2 ;  /* 0x0000002317227211 */ /* 0x000fe200078e10ff */
        /* <DEDUP_REMOVED lines=45> */
[----:B------:R-:W-:Y:S01]  /*19e0*/  FFMA.FTZ R25, R25, R5, R6 ;  /* 0x0000000519197223 */ /* 0x000fe20000010006 */
[----:B------:R-:W-:-:S07]  /*19f0*/  IMAD.MOV.U32 R28, RZ, RZ, R7 ;  /* 0x000000ffff1c7224 */ /* 0x000fce00078e0007 */
.L_x_2594:
[----:B------:R-:W-:Y:S05]  /*1a00*/  BSYNC.RECONVERGENT B2 ;  /* 0x0000000000027941 */ /* 0x000fea0003800200 */
.L_x_2593:
[----:B-1----:R0:W-:Y:S04]  /*1a10*/  STS [R35], R24 ;  /* 0x0000001823007388 */ /* 0x0021e80000000800 */
[----:B--2---:R0:W-:Y:S04]  /*1a20*/  STS [R35+0x4], R26 ;  /* 0x0000041a23007388 */ /* 0x0041e80000000800 */
[----:B---3--:R0:W-:Y:S04]  /*1a30*/  STS [R34], R25 ;  /* 0x0000001922007388 */ /* 0x0081e80000000800 */
[----:B----4-:R0:W-:Y:S01]  /*1a40*/  STS [R34+0x4], R27 ;  /* 0x0000041b22007388 */ /* 0x0101e20000000800 */
[----:B------:R-:W-:Y:S05]  /*1a50*/  BRA `(.L_x_2595) ;  /* 0x0000000000847947 */ /* 0x000fea0003800000 */
.L_x_2592:
        /* <DEDUP_REMOVED lines=33> */
.L_x_2595:
[----:B------:R-:W-:Y:S05]  /*1c70*/  BSYNC.RECONVERGENT B1 ;  /* 0x0000000000017941 */ /* 0x000fea0003800200 */
.L_x_2591:
[----:B------:R1:W-:Y:S04]  /*1c80*/  STS [R21], R28 ;  /* 0x0000001c15007388 */ /* 0x0003e80000000800 */
[----:B------:R1:W-:Y:S04]  /*1c90*/  STS [R21+0x4], R30 ;  /* 0x0000041e15007388 */ /* 0x0003e80000000800 */
[----:B------:R1:W-:Y:S04]  /*1ca0*/  STS [R20], R29 ;  /* 0x0000001d14007388 */ /* 0x0003e80000000800 */
[----:B------:R1:W-:Y:S02]  /*1cb0*/  STS [R20+0x4], R31 ;  /* 0x0000041f14007388 */ /* 0x0003e40000000800 */
.L_x_2590:
[----:B------:R-:W-:Y:S05]  /*1cc0*/  BSYNC.RECONVERGENT B0 ;  /* 0x0000000000007941 */ /* 0x000fea0003800200 */
.L_x_2589:
        /* <DEDUP_REMOVED lines=9> */
[----:B0-----:R3:W2:Y:S02]  /*1d60*/  @!P0 LDS.128 R24, [R3] ;  /* 0x0000000003188984 */ /* 0x0016a40000000c00 */
.L_x_2597:
[----:B------:R-:W-:Y:S05]  /*1d70*/  BSYNC.RECONVERGENT B0 ;  /* 0x0000000000007941 */ /* 0x000fea0003800200 */
.L_x_2596:
[----:B------:R-:W-:Y:S06]  /*1d80*/  BAR.SYNC.DEFER_BLOCKING 0x0 ;  /* 0x0000000000007b1d */ /* 0x000fec0000010000 */
.L_x_2586:
[----:B------:R-:W-:Y:S05]  /*1d90*/  BSYNC.RECONVERGENT B6 ;  /* 0x0000000000067941 */ /* 0x000fea0003800200 */
.L_x_2583:
        /* <DEDUP_REMOVED lines=8> */
[----:B---3--:R-:W-:-:S03]  /*1e20*/  ISETP.NE.AND P1, PT, R0, RZ, PT ;  /* 0x000000ff0000720c */ /* 0x008fc60003f25270 */
[----:B------:R-:W-:Y:S01]  /*1e30*/  VIADD R0, R6, 0x40 ;  /* 0x0000004006007836 */ /* 0x000fe20000000000 */
        /* <DEDUP_REMOVED lines=10> */
[C---:B------:R-:W-:Y:S01]  /*1ee0*/  IMAD R3, R22.reuse, 0x10, R3 ;  /* 0x0000001016037824 */ /* 0x040fe200078e0203 */
[----:B------:R-:W-:Y:S01]  /*1ef0*/  @!P1 LEA R7, R22, R7, 0x4 ;  /* 0x0000000716079211 */ /* 0x000fe200078e20ff */
[----:B-1----:R-:W-:-:S04]  /*1f00*/  @!P0 IMAD.WIDE R4, R9, 0x4, R4 ;  /* 0x0000000409048825 */ /* 0x002fc800078e0204 */
[----:B------:R-:W-:Y:S01]  /*1f10*/  FFMA.FTZ R9, R29, R25, R0 ;  /* 0x000000191d097223 */ /* 0x000fe20000010000 */
[----:B------:R3:W-:Y:S03]  /*1f20*/  STS.128 [R3], R28 ;  /* 0x0000001c03007388 */ /* 0x0007e60000000c00 */
[----:B------:R-:W-:Y:S01]  /*1f30*/  FFMA.FTZ R0, R30, R26, R9 ;  /* 0x0000001a1e007223 */ /* 0x000fe20000010009 */
[----:B------:R3:W-:Y:S03]  /*1f40*/  @!P1 STS.128 [R7], R16 ;  /* 0x0000001007009388 */ /* 0x0007e60000000c00 */
[----:B------:R-:W-:Y:S01]  /*1f50*/  FFMA.FTZ R0, R31, R27, R0 ;  /* 0x0000001b1f007223 */ /* 0x000fe20000010000 */
[----:B------:R3:W-:Y:S06]  /*1f60*/  @!P0 STG.E.128 desc[UR36][R4.64], R24 ;  /* 0x0000001804008986 */ /* 0x0007ec000c101d24 */
.L_x_2599:
[----:B------:R-:W-:Y:S05]  /*1f70*/  BSYNC.RECONVERGENT B0 ;  /* 0x0000000000007941 */ /* 0x000fea0003800200 */
.L_x_2598:
        /* <DEDUP_REMOVED lines=9> */
[----:B------:R-:W1:Y:S03]  /*2010*/  SHFL.BFLY PT, R3, R4, 0x8, 0x1f ;  /* 0x0d001f0004037f89 */ /* 0x000e6600000e0000 */
[----:B------:R-:W-:Y:S01]  /*2020*/  ULEA UR76, UR76, UR5, 0x18 ;  /* 0x000000054c4c7291 */ /* 0x000fe2000f8ec0ff */
[----:B-1----:R-:W-:Y:S01]  /*2030*/  FADD.FTZ R5, R4, R3 ;  /* 0x0000000304057221 */ /* 0x002fe20000010000 */
[----:B------:R-:W-:Y:S01]  /*2040*/  LOP3.LUT R4, R0, 0x7c, RZ, 0xc0, !PT ;  /* 0x0000007c00047812 */ /* 0x000fe200078ec0ff */
[----:B-----5:R-:W-:-:S03]  /*2050*/  IMAD.U32 R0, RZ, RZ, UR4 ;  /* 0x00000004ff007e24 */ /* 0x020fc6000f8e00ff */
        /* <DEDUP_REMOVED lines=8> */
[----:B-1----:R-:W-:Y:S01]  /*20e0*/  FADD.FTZ R5, R7, R8 ;  /* 0x0000000807057221 */ /* 0x002fe20000010000 */
[----:B------:R-:W-:-:S04]  /*20f0*/  IMAD.MOV R7, RZ, RZ, -R0 ;  /* 0x000000ffff077224 */ /* 0x000fc800078e0a00 */
[----:B------:R-:W-:Y:S01]  /*2100*/  @!P0 STS [R4+UR34+0x8], R5 ;  /* 0x0000080504008988 */ /* 0x000fe20008000822 */
[----:B------:R-:W-:Y:S01]  /*2110*/  VIADDMNMX R7, R7, UR41, RZ, !PT ;  /* 0x0000002907077c46 */ /* 0x000fe2000f8001ff */
[----:B------:R-:W-:Y:S03]  /*2120*/  BAR.SYNC.DEFER_BLOCKING 0x0 ;  /* 0x0000000000007b1d */ /* 0x000fe60000010000 */
[----:B------:R-:W-:Y:S02]  /*2130*/  R2UR UR4, R7 ;  /* 0x00000000070472ca */ /* 0x000fe400000e0000 */
[----:B------:R-:W-:-:S11]  /*2140*/  ISETP.NE.AND P0, PT, R22, RZ, PT ;  /* 0x000000ff1600720c */ /* 0x000fd60003f05270 */
[----:B------:R-:W-:-:S04]  /*2150*/  UIADD3 UR5, UPT, UPT, UR41, -UR4, URZ ;  /* 0x8000000429057290 */ /* 0x000fc8000fffe0ff */
[----:B------:R-:W-:Y:S01]  /*2160*/  ULEA UR5, UR5, UR76, 0x2 ;  /* 0x0000004c05057291 */ /* 0x000fe2000f8e10ff */
[----:B------:R1:W3:Y:S02]  /*2170*/  @!P1 LDS R5, [R3+0x8] ;  /* 0x0000080003059984 */ /* 0x0002e40000000800 */
[----:B-1----:R-:W-:-:S05]  /*2180*/  IMAD.MOV.U32 R3, RZ, RZ, -0x800001 ;  /* 0xff7fffffff037424 */ /* 0x002fca00078e00ff */
[----:B------:R-:W-:Y:S04]  /*2190*/  STL [R1+0x768], R3 ;  /* 0x0007680301007387 */ /* 0x000fe80000100800 */
[----:B---3--:R-:W1:Y:S02]  /*21a0*/  SHFL.BFLY PT, R6, R5, 0x1, 0x1f ;  /* 0x0c201f0005067f89 */ /* 0x008e6400000e0000 */
        /* <DEDUP_REMOVED lines=21> */
.L_x_2602:
[----:B-1----:R-:W3:Y:S04]  /*2300*/  LDL R3, [R1+0x768] ;  /* 0x0007680001037983 */ /* 0x002ee80000100800 */
[----:B---3--:R3:W-:Y:S02]  /*2310*/  STS [UR5+-0x4], R3 ;  /* 0xfffffc03ff007988 */ /* 0x0087e40008000805 */
.L_x_2601:
[----:B------:R-:W-:Y:S05]  /*2320*/  BSYNC.RECONVERGENT B0 ;  /* 0x0000000000007941 */ /* 0x000fea0003800200 */
.L_x_2600:
        /* <DEDUP_REMOVED lines=24> */
[----:B------:R-:W-:Y:S01]  /*24b0*/  R2UR UR63, R12 ;  /* 0x000000000c3f72ca */ /* 0x000fe200000e0000 */
[----:B------:R-:W-:Y:S01]  /*24c0*/  IMAD.MOV.U32 R3, RZ, RZ, R49 ;  /* 0x000000ffff037224 */ /* 0x000fe200078e0031 */
[----:B------:R-:W-:Y:S01]  /*24d0*/  R2UR UR64, R11 ;  /* 0x000000000b4072ca */ /* 0x000fe200000e0000 */
[----:B------:R-:W2:Y:S01]  /*24e0*/  LDS.128 R12, [UR34+0x420] ;  /* 0x00042022ff0c7984 */ /* 0x000ea20008000c00 */
[----:B------:R-:W-:-:S02]  /*24f0*/  R2UR UR65, R10 ;  /* 0x000000000a4172ca */ /* 0x000fc400000e0000 */
[----:B------:R-:W-:Y:S02]  /*2500*/  R2UR UR66, R9 ;  /* 0x00000000094272ca */ /* 0x000fe400000e0000 */
[----:B------:R-:W-:Y:S02]  /*2510*/  R2UR UR67, R8 ;  /* 0x00000000084372ca */ /* 0x000fe400000e0000 */
[----:B------:R-:W3:Y:S01]  /*2520*/  LDS.128 R8, [UR34+0x410] ;  /* 0x00041022ff087984 */ /* 0x000ee20008000c00 */
[----:B------:R-:W-:Y:S01]  /*2530*/  R2UR UR58, R17 ;  /* 0x00000000113a72ca */ /* 0x000fe200000e0000 */
[----:B------:R-:W-:Y:S01]  /*2540*/  IMAD.MOV.U32 R17, RZ, RZ, R51 ;  /* 0x000000ffff117224 */ /* 0x000fe200078e0033 */
[----:B------:R-:W-:Y:S02]  /*2550*/  R2UR UR59, R16 ;  /* 0x00000000103b72ca */ /* 0x000fe400000e0000 */
[----:B------:R-:W-:Y:S02]  /*2560*/  MOV R16, R50 ;  /* 0x0000003200107202 */ /* 0x000fe40000000f00 */
[----:B------:R-:W-:-:S02]  /*2570*/  R2UR UR56, R19 ;  /* 0x00000000133872ca */ /* 0x000fc400000e0000 */
[----:B------:R-:W-:Y:S02]  /*2580*/  R2UR UR57, R18 ;  /* 0x00000000123972ca */ /* 0x000fe400000e0000 */
[----:B------:R-:W-:Y:S02]  /*2590*/  R2UR UR52, R23 ;  /* 0x00000000173472ca */ /* 0x000fe400000e0000 */
[----:B------:R-:W-:Y:S02]  /*25a0*/  R2UR UR53, R22 ;  /* 0x00000000163572ca */ /* 0x000fe400000e0000 */
[----:B------:R-:W-:Y:S02]  /*25b0*/  R2UR UR54, R21 ;  /* 0x00000000153672ca */ /* 0x000fe400000e0000 */
[----:B------:R-:W-:Y:S02]  /*25c0*/  R2UR UR55, R20 ;  /* 0x00000000143772ca */ /* 0x000fe400000e0000 */
[----:B0-----:R-:W-:-:S02]  /*25d0*/  R2UR UR48, R27 ;  /* 0x000000001b3072ca */ /* 0x001fc400000e0000 */
[----:B------:R-:W-:Y:S02]  /*25e0*/  R2UR UR49, R26 ;  /* 0x000000001a3172ca */ /* 0x000fe400000e0000 */
[----:B------:R-:W-:Y:S02]  /*25f0*/  R2UR UR50, R25 ;  /* 0x00000000193272ca */ /* 0x000fe400000e0000 */
[----:B-1----:R-:W-:Y:S02]  /*2600*/  R2UR UR18, R7 ;  /* 0x00000000071272ca */ /* 0x002fe400000e0000 */
[----:B------:R-:W-:Y:S02]  /*2610*/  R2UR UR19, R6 ;  /* 0x00000000061372ca */ /* 0x000fe400000e0000 */
[----:B------:R-:W-:Y:S02]  /*2620*/  R2UR UR20, R5 ;  /* 0x00000000051472ca */ /* 0x000fe400000e0000 */
[----:B------:R-:W-:-:S02]  /*2630*/  R2UR UR21, R4 ;  /* 0x00000000041572ca */ /* 0x000fc400000e0000 */
        /* <DEDUP_REMOVED lines=372> */
.L_x_2603:
        /* <DEDUP_REMOVED lines=14> */
[----:B------:R-:W1:Y:S03]  /*3e60*/  LDCU.64 UR34, c[0x0][0x420] ;  /* 0x00008400ff2277ac */ /* 0x000e660008000a00 */
        /* <DEDUP_REMOVED lines=9> */
[----:B------:R1:W2:Y:S02]  /*3f00*/  F2I.FTZ.U32.TRUNC.NTZ R5, R4 ;  /* 0x0000000400057305 */ /* 0x0002a4000021f000 */
[----:B-1----:R-:W-:Y:S02]  /*3f10*/  IMAD.MOV.U32 R4, RZ, RZ, RZ ;  /* 0x000000ffff047224 */ /* 0x002fe400078e00ff */
[----:B--2---:R-:W-:-:S04]  /*3f20*/  IMAD.MOV R3, RZ, RZ, -R5 ;  /* 0x000000ffff037224 */ /* 0x004fc800078e0a05 */
        /* <DEDUP_REMOVED lines=23> */
.L_x_2863:
[----:B0-2---:R-:W2:Y:S01]  /*40a0*/  LDL R3, [R1+0x4c] ;  /* 0x00004c0001037983 */ /* 0x005ea20000100800 */
[----:B------:R-:W0:Y:S03]  /*40b0*/  LDCU UR34, c[0x0][0x3f4] ;  /* 0x00007e80ff2277ac */ /* 0x000e260008000800 */
[----:B------:R-:W3:Y:S04]  /*40c0*/  LDL R252, [R1+0x48] ;  /* 0x0000480001fc7983 */ /* 0x000ee80000100800 */
[----:B-----5:R-:W4:Y:S04]  /*40d0*/  LDL R0, [R1+0x44] ;  /* 0x0000440001007983 */ /* 0x020f280000100800 */
[----:B------:R1:W-:Y:S04]  /*40e0*/  STL [R1+0x794], R6 ;  /* 0x0007940601007387 */ /* 0x0003e80000100800 */
[----:B-1----:R-:W4:Y:S04]  /*40f0*/  LDL R6, [R1+0x778] ;  /* 0x0007780001067983 */ /* 0x002f280000100800 */
[----:B------:R1:W-:Y:S04]  /*4100*/  STL [R1+0x790], R5 ;  /* 0x0007900501007387 */ /* 0x0003e80000100800 */
[----:B-1----:R-:W4:Y:S04]  /*4110*/  LDL R5, [R1+0x76c] ;  /* 0x00076c0001057983 */ /* 0x002f280000100800 */
[----:B------:R-:W-:Y:S04]  /*4120*/  STL [R1+0x78c], R4 ;  /* 0x00078c0401007387 */ /* 0x000fe80000100800 */
[----:B------:R2:W-:Y:S02]  /*4130*/  STL [R1+0x788], R2 ;  /* 0x0007880201007387 */ /* 0x0005e40000100800 */
[----:B--2---:R-:W-:-:S02]  /*4140*/  @P0 IMAD.MOV.U32 R2, RZ, RZ, R3 ;  /* 0x000000ffff020224 */ /* 0x004fc400078e0003 */
[----:B---3--:R-:W-:-:S05]  /*4150*/  @P0 IMAD.MOV.U32 R3, RZ, RZ, R252 ;  /* 0x000000ffff030224 */ /* 0x008fca00078e00fc */
[----:B------:R1:W2:Y:S01]  /*4160*/  @P0 LDG.E.U8 R2, desc[UR36][R2.64] ;  /* 0x0000002402020981 */ /* 0x0002a2000c1e1100 */
[----:B----4-:R-:W-:Y:S01]  /*4170*/  IADD3 R4, PT, PT, R0, -0x1, RZ ;  /* 0xffffffff00047810 */ /* 0x010fe20007ffe0ff */
[----:B0-----:R-:W-:Y:S01]  /*4180*/  IMAD.U32 R0, RZ, RZ, UR34 ;  /* 0x00000022ff007e24 */ /* 0x001fe2000f8e00ff */
[----:B------:R-:W0:Y:S02]  /*4190*/  LDCU UR34, c[0x0][0x40c] ;  /* 0x00008180ff2277ac */ /* 0x000e240008000800 */
[----:B-1----:R-:W-:Y:S02]  /*41a0*/  IABS R3, R4 ;  /* 0x0000000400037213 */ /* 0x002fe40000000000 */
[----:B------:R-:W-:-:S03]  /*41b0*/  IABS R252, R0 ;  /* 0x0000000000fc7213 */ /* 0x000fc60000000000 */
[----:B------:R-:W-:-:S04]  /*41c0*/  IMAD.HI.U32 R6, R6, R3, RZ ;  /* 0x0000000306067227 */ /* 0x000fc800078e00ff */
[----:B------:R-:W-:-:S04]  /*41d0*/  IMAD.MOV R6, RZ, RZ, -R6 ;  /* 0x000000ffff067224 */ /* 0x000fc800078e0a06 */
[----:B------:R-:W-:-:S05]  /*41e0*/  IMAD R3, R252, R6, R3 ;  /* 0x00000006fc037224 */ /* 0x000fca00078e0203 */
[----:B------:R-:W-:Y:S01]  /*41f0*/  ISETP.GT.U32.AND P1, PT, R5, R3, PT ;  /* 0x000000030500720c */ /* 0x000fe20003f24070 */
[----:B------:R1:W-:Y:S01]  /*4200*/  STL [R1+0x40], R4 ;  /* 0x0000400401007387 */ /* 0x0003e20000100800 */
[----:B------:R-:W-:-:S03]  /*4210*/  ISETP.GE.AND P2, PT, R4, RZ, PT ;  /* 0x000000ff0400720c */ /* 0x000fc60003f46270 */
[----:B------:R3:W5:Y:S08]  /*4220*/  LDL.LU R6, [R1+0x794] ;  /* 0x0007940001067983 */ /* 0x0007700000300800 */
[----:B------:R-:W-:-:S05]  /*4230*/  @!P1 IMAD.IADD R3, R3, 0x1, -R252 ;  /* 0x0000000103039824 */ /* 0x000fca00078e0afc */
[----:B------:R-:W-:Y:S02]  /*4240*/  ISETP.GT.U32.AND P1, PT, R5, R3, PT ;  /* 0x000000030500720c */ /* 0x000fe40003f24070 */
[----:B------:R3:W5:Y:S04]  /*4250*/  LDL.LU R5, [R1+0x790] ;  /* 0x0007900001057983 */ /* 0x0007680000300800 */
[----:B-1----:R3:W5:Y:S01]  /*4260*/  LDL.LU R4, [R1+0x78c] ;  /* 0x00078c0001047983 */ /* 0x0027620000300800 */
[----:B--2---:R-:W-:-:S03]  /*4270*/  ISETP.NE.AND P6, PT, R2, RZ, P0 ;  /* 0x000000ff0200720c */ /* 0x004fc600007c5270 */
[----:B------:R3:W5:Y:S03]  /*4280*/  LDL.LU R2, [R1+0x788] ;  /* 0x0007880001027983 */ /* 0x0007660000300800 */
[----:B------:R-:W-:Y:S01]  /*4290*/  @!P1 IMAD.IADD R3, R3, 0x1, -R252 ;  /* 0x0000000103039824 */ /* 0x000fe200078e0afc */
[----:B------:R-:W-:Y:S01]  /*42a0*/  ISETP.NE.AND P1, PT, R0, RZ, PT ;  /* 0x000000ff0000720c */ /* 0x000fe20003f25270 */
[----:B0-----:R-:W-:Y:S01]  /*42b0*/  UISETP.NE.AND UP0, UPT, UR34, URZ, UPT ;  /* 0x000000ff2200728c */ /* 0x001fe2000bf05270 */
[----:B------:R-:W-:Y:S01]  /*42c0*/  BSSY.RECONVERGENT B0, `(.L_x_2606) ;  /* 0x0001da3000007945 */ /* 0x000fe20003800200 */
[----:B------:R-:W-:-:S10]  /*42d0*/  @!P2 IMAD.MOV R3, RZ, RZ, -R3 ;  /* 0x000000ffff03a224 */ /* 0x000fd400078e0a03 */
[----:B------:R-:W-:Y:S01]  /*42e0*/  @!P1 LOP3.LUT R3, RZ, R0, RZ, 0x33, !PT ;  /* 0x00000000ff039212 */ /* 0x000fe200078e33ff */
[----:B---3--:R-:W-:Y:S06]  /*42f0*/  BRA.U UP0, `(.L_x_2607) ;  /* 0x0000017100d07547 */ /* 0x008fec000b800000 */
[----:B------:R-:W2:Y:S01]  /*4300*/  LDL R252, [R1+0x40] ;  /* 0x0000400001fc7983 */ /* 0x000ea20000100800 */
[----:B------:R-:W-:Y:S01]  /*4310*/  BSSY.RECONVERGENT B2, `(.L_x_2608) ;  /* 0x0000079000027945 */ /* 0x000fe20003800200 */
[----:B--2---:R-:W-:Y:S01]  /*4320*/  ISETP.GE.AND P1, PT, R252, UR40, PT ;  /* 0x00000028fc007c0c */ /* 0x004fe2000bf26270 */
[C---:B------:R-:W-:Y:S01]  /*4330*/  IMAD.SHL.U32 R252, R3.reuse, 0x4, RZ ;  /* 0x0000000403fc7824 */ /* 0x040fe200078e00ff */
[----:B------:R-:W-:-:S05]  /*4340*/  IADD3 R3, PT, PT, R3, R0, RZ ;  /* 0x0000000003037210 */ /* 0x000fca0007ffe0ff */
[----:B------:R0:W-:Y:S04]  /*4350*/  STL [R1+0x34], R3 ;  /* 0x0000340301007387 */ /* 0x0001e80000100800 */
[----:B------:R1:W-:Y:S01]  /*4360*/  STL [R1+0x30], R252 ;  /* 0x000030fc01007387 */ /* 0x0003e20000100800 */
[----:B0-----:R-:W-:Y:S01]  /*4370*/  IMAD R3, R0, 0xe0, RZ ;  /* 0x000000e000037824 */ /* 0x001fe200078e02ff */
[----:B------:R-:W-:Y:S06]  /*4380*/  @P1 BRA `(.L_x_2609) ;  /* 0x0000000400c41947 */ /* 0x000fec0003800000 */
[----:B------:R0:W-:Y:S01]  /*4390*/  STL.64 [R1+0x7d0], R22 ;  /* 0x0007d01601007387 */ /* 0x0001e20000100a00 */
[----:B-----5:R-:W-:-:S03]  /*43a0*/  ISETP.NE.AND P3, PT, R2, RZ, PT ;  /* 0x000000ff0200720c */ /* 0x020fc60003f65270 */
[----:B------:R2:W-:Y:S04]  /*43b0*/  STL.64 [R1+0x7c8], R20 ;  /* 0x0007c81401007387 */ /* 0x0005e80000100a00 */
[----:B------:R-:W-:Y:S01]  /*43c0*/  STL.64 [R1+0x7c0], R18 ;  /* 0x0007c01201007387 */ /* 0x000fe20000100a00 */
[----:B0-----:R-:W-:-:S03]  /*43d0*/  IMAD.MOV.U32 R22, RZ, RZ, R252 ;  /* 0x000000ffff167224 */ /* 0x001fc600078e00fc */
[----:B------:R0:W-:Y:S02]  /*43e0*/  STL.64 [R1+0x7b8], R16 ;  /* 0x0007b81001007387 */ /* 0x0001e40000100a00 */
[----:B------:R-:W-:Y:S01]  /*43f0*/  VOTEU.ANY UP0, P3 ;  /* 0x0000000000ff7886 */ /* 0x000fe20001800100 */
[----:B------:R-:W-:Y:S02]  /*4400*/  PLOP3.LUT P3, PT, PT, PT, UP0, 0x80, 0x8 ;  /* 0x000000000008781c */ /* 0x000fe40003f6f008 */
[----:B------:R-:W-:Y:S01]  /*4410*/  ISETP.GE.AND P2, PT, R22, R3, PT ;  /* 0x000000031600720c */ /* 0x000fe20003f46270 */
[----:B------:R-:W-:Y:S01]  /*4420*/  STL [R1+0x7b0], R14 ;  /* 0x0007b00e01007387 */ /* 0x000fe20000100800 */
[----:B------:R-:W-:Y:S02]  /*4430*/  PLOP3.LUT P4, PT, PT, PT, UP0, 0x80, 0x8 ;  /* 0x000000000008781c */ /* 0x000fe40003f8f008 */
[----:B------:R-:W-:Y:S01]  /*4440*/  PLOP3.LUT P5, PT, PT, PT, UP0, 0x80, 0x8 ;  /* 0x000000000008781c */ /* 0x000fe20003faf008 */
[----:B------:R-:W-:Y:S04]  /*4450*/  STL [R1+0x7ac], R13 ;  /* 0x0007ac0d01007387 */ /* 0x000fe80000100800 */
[----:B------:R-:W-:Y:S04]  /*4460*/  STL [R1+0x7a8], R12 ;  /* 0x0007a80c01007387 */ /* 0x000fe80000100800 */
[----:B--2---:R-:W2:Y:S01]  /*4470*/  @!P2 LDC.64 R20, c[0x0][0x3b8] ;  /* 0x0000ee00ff14ab82 */ /* 0x004ea20000000a00 */
[----:B------:R-:W-:Y:S01]  /*4480*/  STL [R1+0x7a4], R11 ;  /* 0x0007a40b01007387 */ /* 0x000fe20000100800 */
[----:B-1----:R-:W-:Y:S01]  /*4490*/  @!P2 IMAD R252, R0, UR44, RZ ;  /* 0x0000002c00fcac24 */ /* 0x002fe2000f8e02ff */
[----:B------:R-:W1:Y:S01]  /*44a0*/  @P3 S2R R23, SR_CTAID.X ;  /* 0x0000000000173919 */ /* 0x000e620000002500 */
[----:B------:R-:W-:Y:S01]  /*44b0*/  PLOP3.LUT P3, PT, PT, PT, UP0, 0x80, 0x8 ;  /* 0x000000000008781c */ /* 0x000fe20003f6f008 */
[----:B------:R-:W-:Y:S04]  /*44c0*/  STL [R1+0x7a0], R10 ;  /* 0x0007a00a01007387 */ /* 0x000fe80000100800 */
[----:B------:R-:W-:Y:S04]  /*44d0*/  STL [R1+0x79c], R9 ;  /* 0x00079c0901007387 */ /* 0x000fe80000100800 */
[----:B------:R2:W-:Y:S04]  /*44e0*/  STL [R1+0x798], R8 ;  /* 0x0007980801007387 */ /* 0x0005e80000100800 */
[----:B0-----:R-:W0:Y:S01]  /*44f0*/  @P3 LDC.64 R16, c[0x0][0x450] ;  /* 0x00011400ff103b82 */ /* 0x001e220000000a00 */
[----:B------:R-:W-:Y:S04]  /*4500*/  STL [R1+0x794], R7 ;  /* 0x0007940701007387 */ /* 0x000fe80000100800 */
[----:B------:R3:W-:Y:S01]  /*4510*/  STL [R1+0x790], R6 ;  /* 0x0007900601007387 */ /* 0x0007e20000100800 */
[----:B--2---:R-:W-:-:S03]  /*4520*/  IMAD.MOV.U32 R8, RZ, RZ, R21 ;  /* 0x000000ffff087224 */ /* 0x004fc600078e0015 */
[----:B------:R-:W-:Y:S04]  /*4530*/  STL [R1+0x78c], R5 ;  /* 0x00078c0501007387 */ /* 0x000fe80000100800 */
[----:B------:R2:W-:Y:S01]  /*4540*/  STL [R1+0x788], R4 ;  /* 0x0007880401007387 */ /* 0x0005e20000100800 */
[----:B---3--:R-:W-:Y:S01]  /*4550*/  IMAD.MOV.U32 R6, RZ, RZ, R20 ;  /* 0x000000ffff067224 */ /* 0x008fe200078e0014 */
[----:B--2---:R-:W1:Y:S01]  /*4560*/  @P4 LDC R4, c[0x0][0x3f8] ;  /* 0x0000fe00ff044b82 */ /* 0x004e620000000800 */
[----:B------:R-:W-:Y:S01]  /*4570*/  @!P2 IADD3 R5, P4, PT, R22, R252, RZ ;  /* 0x000000fc1605a210 */ /* 0x000fe20007f9e0ff */
[----:B------:R-:W2:Y:S03]  /*4580*/  LDL R12, [R1+0x440] ;  /* 0x00044000010c7983 */ /* 0x000ea60000100800 */
[----:B------:R-:W-:Y:S01]  /*4590*/  @!P2 LEA.HI.X.SX32 R252, R252, RZ, 0x1, P4 ;  /* 0x000000fffcfca211 */ /* 0x000fe200020f0eff */
[----:B------:R-:W3:Y:S01]  /*45a0*/  LDL R9, [R1+0x444] ;  /* 0x0004440001097983 */ /* 0x000ee20000100800 */
[----:B------:R-:W-:-:S04]  /*45b0*/  @!P2 LEA R6, P4, R5, R6, 0x2 ;  /* 0x000000060506a211 */ /* 0x000fc800078810ff */
[----:B------:R-:W-:Y:S02]  /*45c0*/  @!P2 LEA.HI.X R7, R5, R8, R252, 0x2, P4 ;  /* 0x000000080507a211 */ /* 0x000fe400020f14fc */
[----:B------:R-:W-:Y:S02]  /*45d0*/  PLOP3.LUT P4, PT, PT, PT, UP0, 0x80, 0x8 ;  /* 0x000000000008781c */ /* 0x000fe40003f8f008 */
[----:B------:R-:W-:Y:S02]  /*45e0*/  CS2R R20, SRZ ;  /* 0x0000000000147805 */ /* 0x000fe4000001ff00 */
[----:B------:R-:W-:Y:S01]  /*45f0*/  PLOP3.LUT P3, PT, PT, PT, UP0, 0x80, 0x8 ;  /* 0x000000000008781c */ /* 0x000fe20003f6f008 */
[----:B------:R-:W4:Y:S08]  /*4600*/  LDL R5, [R1+0x448] ;  /* 0x0004480001057983 */ /* 0x000f300000100800 */
[----:B-1----:R-:W-:Y:S01]  /*4610*/  @P4 IMAD R252, R4, UR39, R23 ;  /* 0x0000002704fc4c24 */ /* 0x002fe2000f8e0217 */
[----:B------:R-:W-:-:S06]  /*4620*/  CS2R R22, SRZ ;  /* 0x0000000000167805 */ /* 0x000fcc000001ff00 */
[----:B------:R-:W2:Y:S01]  /*4630*/  @!P2 LDG.E.128 R20, desc[UR36][R6.64] ;  /* 0x000000240614a981 */ /* 0x000ea2000c1e1d00 */
[----:B------:R-:W-:Y:S01]  /*4640*/  PLOP3.LUT P4, PT, PT, PT, UP0, 0x80, 0x8 ;  /* 0x000000000008781c */ /* 0x000fe20003f8f008 */
[----:B------:R-:W-:-:S04]  /*4650*/  @P5 IMAD R252, R252, 0xe0, RZ ;  /* 0x000000e0fcfc5824 */ /* 0x000fc800078e02ff */
[----:B0-----:R-:W-:-:S08]  /*4660*/  @P3 IMAD.WIDE R16, R252, 0x4, R16 ;  /* 0x00000004fc103825 */ /* 0x001fd000078e0210 */
[----:B------:R-:W3:Y:S01]  /*4670*/  @P4 LDG.E.128 R16, desc[UR36][R16.64] ;  /* 0x0000002410104981 */ /* 0x000ee2000c1e1d00 */
[----:B------:R-:W-:Y:S01]  /*4680*/  PLOP3.LUT P4, PT, PT, PT, UP0, 0x80, 0x8 ;  /* 0x000000000008781c */ /* 0x000fe20003f8f008 */
[----:B--2---:R-:W-:Y:S01]  /*4690*/  IMAD.MOV.U32 R8, RZ, RZ, R22 ;  /* 0x000000ffff087224 */ /* 0x004fe200078e0016 */
[----:B------:R-:W-:Y:S01]  /*46a0*/  MOV R7, R23 ;  /* 0x0000001700077202 */ /* 0x000fe20000000f00 */
[----:B------:R-:W-:Y:S01]  /*46b0*/  IMAD.MOV.U32 R14, RZ, RZ, R20 ;  /* 0x000000ffff0e7224 */ /* 0x000fe200078e0014 */
[----:B------:R0:W5:Y:S01]  /*46c0*/  LDL.LU.64 R22, [R1+0x7d0] ;  /* 0x0007d00001167983 */ /* 0x0001620000300a00 */
[----:B------:R-:W-:-:S03]  /*46d0*/  IMAD.MOV.U32 R11, RZ, RZ, R21 ;  /* 0x000000ffff0b7224 */ /* 0x000fc600078e0015 */
[----:B------:R0:W5:Y:S04]  /*46e0*/  LDL.LU.64 R20, [R1+0x7c8] ;  /* 0x0007c80001147983 */ /* 0x0001680000300a00 */
[----:B------:R-:W2:Y:S01]  /*46f0*/  LDL R252, [R1+0x44c] ;  /* 0x00044c0001fc7983 */ /* 0x000ea20000100800 */
[----:B------:R-:W-:Y:S01]  /*4700*/  PLOP3.LUT P3, PT, PT, PT, UP0, 0x80, 0x8 ;  /* 0x000000000008781c */ /* 0x000fe20003f6f008 */
[----:B------:R-:W-:Y:S01]  /*4710*/  FADD.FTZ R12, R12, R14 ;  /* 0x0000000e0c0c7221 */ /* 0x000fe20000010000 */
[----:B---3--:R-:W-:-:S04]  /*4720*/  IMAD.MOV.U32 R13, RZ, RZ, R16 ;  /* 0x000000ffff0d7224 */ /* 0x008fc800078e0010 */
[----:B------:R-:W-:Y:S01]  /*4730*/  @P4 FMUL.FTZ R12, R12, R13 ;  /* 0x0000000d0c0c4220 */ /* 0x000fe20000410000 */
[----:B------:R-:W-:Y:S01]  /*4740*/  PLOP3.LUT P4, PT, PT, PT, UP0, 0x80, 0x8 ;  /* 0x000000000008781c */ /* 0x000fe20003f8f008 */
[----:B------:R-:W-:Y:S01]  /*4750*/  IMAD.MOV.U32 R10, RZ, RZ, R17 ;  /* 0x000000ffff0a7224 */ /* 0x000fe200078e0011 */
[----:B------:R-:W-:Y:S01]  /*4760*/  PLOP3.LUT P5, PT, PT, PT, UP0, 0x80, 0x8 ;  /* 0x000000000008781c */ /* 0x000fe20003faf008 */
[----:B------:R-:W-:Y:S02]  /*4770*/  IMAD.MOV.U32 R6, RZ, RZ, R18 ;  /* 0x000000ffff067224 */ /* 0x000fe400078e0012 */
[----:B------:R-:W-:Y:S01]  /*4780*/  FADD.FTZ R9, R9, R11 ;  /* 0x0000000b09097221 */ /* 0x000fe20000010000 */
[----:B------:R-:W-:Y:S02]  /*4790*/  IMAD.MOV.U32 R4, RZ, RZ, R19 ;  /* 0x000000ffff047224 */ /* 0x000fe400078e0013 */
[----:B------:R0:W5:Y:S01]  /*47a0*/  LDL.LU.64 R18, [R1+0x7c0] ;  /* 0x0007c00001127983 */ /* 0x0001620000300a00 */
[----:B------:R-:W-:-:S03]  /*47b0*/  @P3 FMUL.FTZ R9, R9, R10 ;  /* 0x0000000a09093220 */ /* 0x000fc60000410000 */
[----:B------:R0:W5:Y:S01]  /*47c0*/  LDL.LU.64 R16, [R1+0x7b8] ;  /* 0x0007b80001107983 */ /* 0x0001620000300a00 */
[----:B----4-:R-:W-:-:S03]  /*47d0*/  FADD.FTZ R5, R5, R8 ;  /* 0x0000000805057221 */ /* 0x010fc60000010000 */
[----:B------:R0:W5:Y:S04]  /*47e0*/  LDL.LU R14, [R1+0x7b0] ;  /* 0x0007b000010e7983 */ /* 0x0001680000300800 */
[----:B------:R0:W5:Y:S04]  /*47f0*/  LDL.LU R13, [R1+0x7ac] ;  /* 0x0007ac00010d7983 */ /* 0x0001680000300800 */
[----:B------:R1:W-:Y:S01]  /*4800*/  STL [R1+0x10], R12 ;  /* 0x0000100c01007387 */ /* 0x0003e20000100800 */
[----:B------:R-:W-:-:S03]  /*4810*/  @P4 FMUL.FTZ R5, R5, R6 ;  /* 0x0000000605054220 */ /* 0x000fc60000410000 */
[----:B-1----:R0:W5:Y:S04]  /*4820*/  LDL.LU R12, [R1+0x7a8] ;  /* 0x0007a800010c7983 */ /* 0x0021680000300800 */
[----:B------:R0:W5:Y:S04]  /*4830*/  LDL.LU R11, [R1+0x7a4] ;  /* 0x0007a400010b7983 */ /* 0x0001680000300800 */
[----:B------:R0:W5:Y:S04]  /*4840*/  LDL.LU R10, [R1+0x7a0] ;  /* 0x0007a000010a7983 */ /* 0x0001680000300800 */
[----:B------:R1:W-:Y:S04]  /*4850*/  STL [R1+0x14], R9 ;  /* 0x0000140901007387 */ /* 0x0003e80000100800 */
[----:B-1----:R0:W5:Y:S04]  /*4860*/  LDL.LU R9, [R1+0x79c] ;  /* 0x00079c0001097983 */ /* 0x0021680000300800 */
[----:B------:R0:W5:Y:S01]  /*4870*/  LDL.LU R8, [R1+0x798] ;  /* 0x0007980001087983 */ /* 0x0001620000300800 */
[----:B--2---:R-:W-:-:S03]  /*4880*/  FADD.FTZ R252, R252, R7 ;  /* 0x00000007fcfc7221 */ /* 0x004fc60000010000 */
[----:B------:R0:W5:Y:S01]  /*4890*/  LDL.LU R7, [R1+0x794] ;  /* 0x0007940001077983 */ /* 0x0001620000300800 */
[----:B------:R-:W-:-:S03]  /*48a0*/  @P5 FMUL.FTZ R252, R252, R4 ;  /* 0x00000004fcfc5220 */ /* 0x000fc60000410000 */
[----:B------:R0:W5:Y:S04]  /*48b0*/  LDL.LU R6, [R1+0x790] ;  /* 0x0007900001067983 */ /* 0x0001680000300800 */
[----:B------:R1:W-:Y:S04]  /*48c0*/  STL [R1+0x18], R5 ;  /* 0x0000180501007387 */ /* 0x0003e80000100800 */
[----:B-1----:R0:W5:Y:S04]  /*48d0*/  LDL.LU R5, [R1+0x78c] ;  /* 0x00078c0001057983 */ /* 0x0021680000300800 */
[----:B------:R0:W5:Y:S04]  /*48e0*/  LDL.LU R4, [R1+0x788] ;  /* 0x0007880001047983 */ /* 0x0001680000300800 */
[----:B------:R0:W-:Y:S01]  /*48f0*/  STL [R1+0x1c], R252 ;  /* 0x00001cfc01007387 */ /* 0x0001e20000100800 */
[----:B------:R-:W-:Y:S05]  /*4900*/  @P2 BRA `(.L_x_2609) ;  /* 0x0000000000642947 */ /* 0x000fea0003800000 */
[----:B-----5:R1:W-:Y:S01]  /*4910*/  STL [R1+0x7a0], R8 ;  /* 0x0007a00801007387 */ /* 0x0203e20000100800 */
[----:B------:R-:W-:Y:S01]  /*4920*/  S2UR UR34, SR_CTAID.Y ;  /* 0x00000000002279c3 */ /* 0x000fe20000002600 */
[----:B------:R-:W2:Y:S02]  /*4930*/  LDCU UR42, c[0x0][0x3f8] ;  /* 0x00007f00ff2a77ac */ /* 0x000ea40008000800 */
[----:B-1----:R-:W3:Y:S04]  /*4940*/  LDL R8, [R1+0x30] ;  /* 0x0000300001087983 */ /* 0x002ee80000100800 */
[----:B------:R-:W-:Y:S04]  /*4950*/  STL.64 [R1+0x798], R2 ;  /* 0x0007980201007387 */ /* 0x000fe80000100a00 */
[----:B------:R1:W-:Y:S04]  /*4960*/  STL.64 [R1+0x790], R6 ;  /* 0x0007900601007387 */ /* 0x0003e80000100a00 */
[----:B------:R4:W-:Y:S04]  /*4970*/  STL.64 [R1+0x788], R4 ;  /* 0x0007880401007387 */ /* 0x0009e80000100a00 */
[----:B-1----:R-:W3:Y:S04]  /*4980*/  LDL R6, [R1+0x18] ;  /* 0x0000180001067983 */ /* 0x002ee80000100800 */
[----:B----4-:R-:W4:Y:S04]  /*4990*/  LDL R4, [R1+0x10] ;  /* 0x0000100001047983 */ /* 0x010f280000100800 */
[----:B------:R-:W4:Y:S01]  /*49a0*/  LDL R5, [R1+0x14] ;  /* 0x0000140001057983 */ /* 0x000f220000100800 */
[----:B------:R-:W2:Y:S01]  /*49b0*/  S2UR UR35, SR_CTAID.X ;  /* 0x00000000002379c3 */ /* 0x000ea20000002500 */
[----:B------:R-:W-:Y:S01]  /*49c0*/  IMAD.MOV.U32 R7, RZ, RZ, R252 ;  /* 0x000000ffff077224 */ /* 0x000fe200078e00fc */
[----:B--2---:R-:W-:Y:S01]  /*49d0*/  UIMAD UR42, UR34, UR42, UR35 ;  /* 0x0000002a222a72a4 */ /* 0x004fe2000f8e0223 */
[----:B------:R-:W1:Y:S05]  /*49e0*/  LDCU.64 UR34, c[0x0][0x3b8] ;  /* 0x00007700ff2277ac */ /* 0x000e6a0008000a00 */
[----:B0-----:R-:W-:-:S04]  /*49f0*/  IMAD R252, R0, UR42, RZ ;  /* 0x0000002a00fc7c24 */ /* 0x001fc8000f8e02ff */
[----:B------:R-:W-:-:S05]  /*4a00*/  IMAD R2, R252, 0xe0, RZ ;  /* 0x000000e0fc027824 */ /* 0x000fca00078e02ff */
[----:B---3--:R-:W-:-:S04]  /*4a10*/  IADD3 R252, P2, PT, R8, R2, RZ ;  /* 0x0000000208fc7210 */ /* 0x008fc80007f5e0ff */
[----:B------:R-:W-:Y:S02]  /*4a20*/  LEA.HI.X.SX32 R8, R2, RZ, 0x1, P2 ;  /* 0x000000ff02087211 */ /* 0x000fe400010f0eff */
[----:B-1----:R-:W-:-:S04]  /*4a30*/  LEA R2, P2, R252, UR34, 0x2 ;  /* 0x00000022fc027c11 */ /* 0x002fc8000f8410ff */
[----:B------:R-:W-:Y:S02]  /*4a40*/  LEA.HI.X R3, R252, UR35, R8, 0x2, P2 ;  /* 0x00000023fc037c11 */ /* 0x000fe400090f1408 */
[----:B------:R2:W5:Y:S04]  /*4a50*/  LDL.LU R8, [R1+0x7a0] ;  /* 0x0007a00001087983 */ /* 0x0005680000300800 */
[----:B----4-:R0:W-:Y:S04]  /*4a60*/  STG.E.128 desc[UR36][R2.64], R4 ;  /* 0x0000000402007986 */ /* 0x0101e8000c101d24 */
[----:B0-----:R2:W5:Y:S04]  /*4a70*/  LDL.LU.64 R2, [R1+0x798] ;  /* 0x0007980001027983 */ /* 0x0015680000300a00 */
[----:B------:R2:W5:Y:S04]  /*4a80*/  LDL.LU.64 R6, [R1+0x790] ;  /* 0x0007900001067983 */ /* 0x0005680000300a00 */
[----:B------:R2:W5:Y:S02]  /*4a90*/  LDL.LU.64 R4, [R1+0x788] ;  /* 0x0007880001047983 */ /* 0x0005640000300a00 */
.L_x_2609:
[----:B------:R-:W-:Y:S05]  /*4aa0*/  BSYNC.RECONVERGENT B2 ;  /* 0x0000000000027941 */ /* 0x000fea0003800200 */
.L_x_2608:
[----:B------:R-:W-:Y:S04]  /*4ab0*/  BSSY.RECONVERGENT B2, `(.L_x_2610) ;  /* 0x0000077000027945 */ /* 0x000fe80003800200 */
[----:B------:R-:W-:Y:S05]  /*4ac0*/  @P1 BRA `(.L_x_2611) ;  /* 0x0000000400d41947 */ /* 0x000fea0003800000 */
[----:B01----:R-:W3:Y:S01]  /*4ad0*/  LDL R252, [R1+0x34] ;  /* 0x0000340001fc7983 */ /* 0x003ee20000100800 */
[----:B-----5:R-:W-:-:S03]  /*4ae0*/  ISETP.NE.AND P2, PT, R2, RZ, PT ;  /* 0x000000ff0200720c */ /* 0x020fc60003f45270 */
[----:B------:R-:W-:Y:S04]  /*4af0*/  STL.64 [R1+0x7d0], R22 ;  /* 0x0007d01601007387 */ /* 0x000fe80000100a00 */
[----:B------:R0:W-:Y:S04]  /*4b00*/  STL.64 [R1+0x7c8], R20 ;  /* 0x0007c81401007387 */ /* 0x0001e80000100a00 */
[----:B------:R-:W-:Y:S02]  /*4b10*/  STL.64 [R1+0x7c0], R18 ;  /* 0x0007c01201007387 */ /* 0x000fe40000100a00 */
[----:B------:R-:W-:Y:S01]  /*4b20*/  VOTEU.ANY UP0, P2 ;  /* 0x0000000000ff7886 */ /* 0x000fe20001000100 */
[----:B------:R-:W-:Y:S01]  /*4b30*/  PLOP3.LUT P4, PT, PT, PT, UP0, 0x80, 0x8 ;  /* 0x000000000008781c */ /* 0x000fe20003f8f008 */
[----:B------:R-:W-:Y:S01]  /*4b40*/  STL.64 [R1+0x7b8], R16 ;  /* 0x0007b81001007387 */ /* 0x000fe20000100a00 */
[----:B------:R-:W-:-:S02]  /*4b50*/  PLOP3.LUT P3, PT, PT, PT, UP0, 0x80, 0x8 ;  /* 0x000000000008781c */ /* 0x000fc40003f6f008 */
[----:B------:R-:W-:Y:S01]  /*4b60*/  PLOP3.LUT P5, PT, PT, PT, UP0, 0x80, 0x8 ;  /* 0x000000000008781c */ /* 0x000fe20003faf008 */
[----:B------:R-:W-:Y:S04]  /*4b70*/  STL [R1+0x7b0], R14 ;  /* 0x0007b00e01007387 */ /* 0x000fe80000100800 */
[----:B------:R-:W-:Y:S04]  /*4b80*/  STL [R1+0x7ac], R13 ;  /* 0x0007ac0d01007387 */ /* 0x000fe80000100800 */
        /* <DEDUP_REMOVED lines=8> */
[----:B------:R4:W-:Y:S01]  /*4c10*/  STL [R1+0x788], R4 ;  /* 0x0007880401007387 */ /* 0x0009e20000100800 */
[----:B0-----:R-:W-:Y:S01]  /*4c20*/  CS2R R20, SRZ ;  /* 0x0000000000147805 */ /* 0x001fe2000001ff00 */
[----:B---3--:R-:W-:-:S05]  /*4c30*/  IMAD.SHL.U32 R23, R252, 0x4, RZ ;  /* 0x00000004fc177824 */ /* 0x008fca00078e00ff */
[----:B------:R-:W-:Y:S01]  /*4c40*/  ISETP.GE.AND P2, PT, R23, R3, PT ;  /* 0x000000031700720c */ /* 0x000fe20003f46270 */
[----:B------:R0:W-:Y:S04]  /*4c50*/  STL [R1+0x38], R23 ;  /* 0x0000381701007387 */ /* 0x0001e80000100800 */
[----:B-1----:R-:W3:Y:S08]  /*4c60*/  LDL R12, [R1+0x430] ;  /* 0x00043000010c7983 */ /* 0x002ef00000100800 */
[----:B----4-:R-:W1:Y:S01]  /*4c70*/  @!P2 LDC.64 R4, c[0x0][0x3b8] ;  /* 0x0000ee00ff04ab82 */ /* 0x010e620000000a00 */
[----:B------:R-:W-:Y:S01]  /*4c80*/  @!P2 IMAD R252, R0, UR44, RZ ;  /* 0x0000002c00fcac24 */ /* 0x000fe2000f8e02ff */
[----:B------:R-:W-:-:S02]  /*4c90*/  @!P2 SHF.R.S32.HI R7, RZ, 0x1f, R23 ;  /* 0x0000001fff07a819 */ /* 0x000fc40000011417 */
[----:B-1----:R-:W-:Y:S01]  /*4ca0*/  MOV R6, R4 ;  /* 0x0000000400067202 */ /* 0x002fe20000000f00 */
[----:B------:R-:W-:-:S03]  /*4cb0*/  IMAD.MOV.U32 R9, RZ, RZ, R5 ;  /* 0x000000ffff097224 */ /* 0x000fc600078e0005 */
[----:B------:R-:W1:Y:S01]  /*4cc0*/  @P4 LDC R4, c[0x0][0x3f8] ;  /* 0x0000fe00ff044b82 */ /* 0x000e620000000800 */
[C---:B------:R-:W-:Y:S01]  /*4cd0*/  @!P2 IADD3 R8, P4, PT, R252.reuse, R23, RZ ;  /* 0x00000017fc08a210 */ /* 0x040fe20007f9e0ff */
[----:B------:R-:W1:Y:S01]  /*4ce0*/  @P3 S2R R5, SR_CTAID.X ;  /* 0x0000000000053919 */ /* 0x000e620000002500 */
[----:B0-----:R-:W-:Y:S02]  /*4cf0*/  CS2R R22, SRZ ;  /* 0x0000000000167805 */ /* 0x001fe4000001ff00 */
[----:B------:R-:W-:Y:S02]  /*4d00*/  PLOP3.LUT P3, PT, PT, PT, UP0, 0x80, 0x8 ;  /* 0x000000000008781c */ /* 0x000fe40003f6f008 */
[----:B------:R-:W-:Y:S02]  /*4d10*/  @!P2 LEA.HI.X.SX32 R252, R252, R7, 0x1, P4 ;  /* 0x00000007fcfca211 */ /* 0x000fe400020f0eff */
[----:B------:R-:W-:-:S04]  /*4d20*/  @!P2 LEA R6, P4, R8, R6, 0x2 ;  /* 0x000000060806a211 */ /* 0x000fc800078810ff */
[----:B------:R-:W-:Y:S02]  /*4d30*/  @!P2 LEA.HI.X R7, R8, R9, R252, 0x2, P4 ;  /* 0x000000090807a211 */ /* 0x000fe400020f14fc */
[----:B------:R-:W-:Y:S01]  /*4d40*/  PLOP3.LUT P4, PT, PT, PT, UP0, 0x80, 0x8 ;  /* 0x000000000008781c */ /* 0x000fe20003f8f008 */
[----:B------:R-:W4:Y:S02]  /*4d50*/  LDL R9, [R1+0x434] ;  /* 0x0004340001097983 */ /* 0x000f240000100800 */
[----:B------:R-:W0:Y:S02]  /*4d60*/  @P3 LDC.64 R16, c[0x0][0x450] ;  /* 0x00011400ff103b82 */ /* 0x000e240000000a00 */
[----:B------:R-:W2:Y:S01]  /*4d70*/  @!P2 LDG.E.128 R20, desc[UR36][R6.64] ;  /* 0x000000240614a981 */ /* 0x000ea2000c1e1d00 */
[----:B------:R-:W-:-:S07]  /*4d80*/  PLOP3.LUT P3, PT, PT, PT, UP0, 0x80, 0x8 ;  /* 0x000000000008781c */ /* 0x000fce0003f6f008 */
[----:B-1----:R-:W-:Y:S01]  /*4d90*/  @P4 IMAD R252, R4, UR39, R5 ;  /* 0x0000002704fc4c24 */ /* 0x002fe2000f8e0205 */
[----:B------:R-:W-:Y:S01]  /*4da0*/  PLOP3.LUT P4, PT, PT, PT, UP0, 0x80, 0x8 ;  /* 0x000000000008781c */ /* 0x000fe20003f8f008 */
[----:B------:R-:W4:Y:S02]  /*4db0*/  LDL R5, [R1+0x438] ;  /* 0x0004380001057983 */ /* 0x000f240000100800 */
[----:B------:R-:W-:-:S04]  /*4dc0*/  @P5 IMAD R252, R252, 0xe0, RZ ;  /* 0x000000e0fcfc5824 */ /* 0x000fc800078e02ff */
[----:B0-----:R-:W-:-:S06]  /*4dd0*/  @P3 IMAD.WIDE R16, R252, 0x4, R16 ;  /* 0x00000004fc103825 */ /* 0x001fcc00078e0210 */
[----:B------:R-:W4:Y:S01]  /*4de0*/  @P4 LDG.E.128 R16, desc[UR36][R16.64+0x10] ;  /* 0x0000102410104981 */ /* 0x000f22000c1e1d00 */
[----:B--2---:R-:W-:Y:S02]  /*4df0*/  IMAD.MOV.U32 R8, RZ, RZ, R22 ;  /* 0x000000ffff087224 */ /* 0x004fe400078e0016 */
[----:B------:R-:W-:Y:S02]  /*4e00*/  IMAD.MOV.U32 R7, RZ, RZ, R23 ;  /* 0x000000ffff077224 */ /* 0x000fe400078e0017 */
[----:B------:R-:W-:Y:S01]  /*4e10*/  IMAD.MOV.U32 R14, RZ, RZ, R20 ;  /* 0x000000ffff0e7224 */ /* 0x000fe200078e0014 */
[----:B------:R0:W5:Y:S01]  /*4e20*/  LDL.LU.64 R22, [R1+0x7d0] ;  /* 0x0007d00001167983 */ /* 0x0001620000300a00 */
[----:B------:R-:W-:-:S03]  /*4e30*/  IMAD.MOV.U32 R11, RZ, RZ, R21 ;  /* 0x000000ffff0b7224 */ /* 0x000fc600078e0015 */
[----:B------:R0:W5:Y:S04]  /*4e40*/  LDL.LU.64 R20, [R1+0x7c8] ;  /* 0x0007c80001147983 */ /* 0x0001680000300a00 */
[----:B------:R-:W2:Y:S01]  /*4e50*/  LDL R252, [R1+0x43c] ;  /* 0x00043c0001fc7983 */ /* 0x000ea20000100800 */
[----:B------:R-:W-:Y:S01]  /*4e60*/  PLOP3.LUT P4, PT, PT, PT, UP0, 0x80, 0x8 ;  /* 0x000000000008781c */ /* 0x000fe20003f8f008 */
[----:B---3--:R-:W-:Y:S01]  /*4e70*/  FADD.FTZ R12, R12, R14 ;  /* 0x0000000e0c0c7221 */ /* 0x008fe20000010000 */
[----:B------:R-:W-:Y:S01]  /*4e80*/  PLOP3.LUT P3, PT, PT, PT, UP0, 0x80, 0x8 ;  /* 0x000000000008781c */ /* 0x000fe20003f6f008 */
[----:B----4-:R-:W-:Y:S01]  /*4e90*/  FADD.FTZ R9, R9, R11 ;  /* 0x0000000b09097221 */ /* 0x010fe20000010000 */
[----:B------:R-:W-:Y:S01]  /*4ea0*/  PLOP3.LUT P5, PT, PT, PT, UP0, 0x80, 0x8 ;  /* 0x000000000008781c */ /* 0x000fe20003faf008 */
[----:B------:R-:W-:-:S08]  /*4eb0*/  IMAD.MOV.U32 R13, RZ, RZ, R16 ;  /* 0x000000ffff0d7224 */ /* 0x000fd000078e0010 */
[----:B------:R-:W-:Y:S01]  /*4ec0*/  @P4 FMUL.FTZ R12, R12, R13 ;  /* 0x0000000d0c0c4220 */ /* 0x000fe20000410000 */
[----:B------:R-:W-:Y:S01]  /*4ed0*/  PLOP3.LUT P4, PT, PT, PT, UP0, 0x80, 0x8 ;  /* 0x000000000008781c */ /* 0x000fe20003f8f008 */
[----:B------:R-:W-:Y:S01]  /*4ee0*/  IMAD.MOV.U32 R6, RZ, RZ, R18 ;  /* 0x000000ffff067224 */ /* 0x000fe200078e0012 */
[----:B------:R-:W-:Y:S01]  /*4ef0*/  MOV R10, R17 ;  /* 0x00000011000a7202 */ /* 0x000fe20000000f00 */
[----:B------:R-:W-:Y:S02]  /*4f00*/  IMAD.MOV.U32 R4, RZ, RZ, R19 ;  /* 0x000000ffff047224 */ /* 0x000fe400078e0013 */
[----:B------:R0:W5:Y:S01]  /*4f10*/  LDL.LU.64 R18, [R1+0x7c0] ;  /* 0x0007c00001127983 */ /* 0x0001620000300a00 */
[----:B------:R-:W-:Y:S01]  /*4f20*/  FADD.FTZ R5, R5, R8 ;  /* 0x0000000805057221 */ /* 0x000fe20000010000 */
[----:B------:R-:W-:Y:S02]  /*4f30*/  @P3 FMUL.FTZ R9, R9, R10 ;  /* 0x0000000a09093220 */ /* 0x000fe40000410000 */
[----:B------:R0:W5:Y:S04]  /*4f40*/  LDL.LU.64 R16, [R1+0x7b8] ;  /* 0x0007b80001107983 */ /* 0x0001680000300a00 */
[----:B------:R0:W5:Y:S04]  /*4f50*/  LDL.LU R14, [R1+0x7b0] ;  /* 0x0007b000010e7983 */ /* 0x0001680000300800 */
[----:B------:R0:W5:Y:S04]  /*4f60*/  LDL.LU R13, [R1+0x7ac] ;  /* 0x0007ac00010d7983 */ /* 0x0001680000300800 */
[----:B------:R1:W-:Y:S01]  /*4f70*/  STL [R1], R12 ;  /* 0x0000000c01007387 */ /* 0x0003e20000100800 */
        /* <DEDUP_REMOVED lines=19> */
[----:B-1----:R-:W3:Y:S04]  /*50b0*/  LDL.LU R8, [R1+0x38] ;  /* 0x0000380001087983 */ /* 0x002ee80000300800 */
[----:B------:R-:W-:Y:S04]  /*50c0*/  STL.64 [R1+0x798], R2 ;  /* 0x0007980201007387 */ /* 0x000fe80000100a00 */
[----:B------:R1:W-:Y:S04]  /*50d0*/  STL.64 [R1+0x790], R6 ;  /* 0x0007900601007387 */ /* 0x0003e80000100a00 */
[----:B------:R4:W-:Y:S04]  /*50e0*/  STL.64 [R1+0x788], R4 ;  /* 0x0007880401007387 */ /* 0x0009e80000100a00 */
[----:B-1----:R-:W3:Y:S04]  /*50f0*/  LDL R6, [R1+0x8] ;  /* 0x0000080001067983 */ /* 0x002ee80000100800 */
[----:B----4-:R-:W4:Y:S04]  /*5100*/  LDL R4, [R1] ;  /* 0x0000000001047983 */ /* 0x010f280000100800 */
[----:B------:R-:W4:Y:S01]  /*5110*/  LDL R5, [R1+0x4] ;  /* 0x0000040001057983 */ /* 0x000f220000100800 */
[----:B------:R-:W2:Y:S01]  /*5120*/  S2UR UR35, SR_CTAID.X ;  /* 0x00000000002379c3 */ /* 0x000ea20000002500 */
[----:B------:R-:W-:Y:S01]  /*5130*/  IMAD.MOV.U32 R7, RZ, RZ, R252 ;  /* 0x000000ffff077224 */ /* 0x000fe200078e00fc */
[----:B--2---:R-:W-:Y:S01]  /*5140*/  UIMAD UR42, UR34, UR42, UR35 ;  /* 0x0000002a222a72a4 */ /* 0x004fe2000f8e0223 */
[----:B------:R-:W1:Y:S05]  /*5150*/  LDCU.64 UR34, c[0x0][0x3b8] ;  /* 0x00007700ff2277ac */ /* 0x000e6a0008000a00 */
[----:B0-----:R-:W-:-:S04]  /*5160*/  IMAD R252, R0, UR42, RZ ;  /* 0x0000002a00fc7c24 */ /* 0x001fc8000f8e02ff */
[----:B------:R-:W-:Y:S01]  /*5170*/  IMAD R2, R252, 0xe0, RZ ;  /* 0x000000e0fc027824 */ /* 0x000fe200078e02ff */
[----:B---3--:R-:W-:-:S04]  /*5180*/  SHF.R.S32.HI R3, RZ, 0x1f, R8 ;  /* 0x0000001fff037819 */ /* 0x008fc80000011408 */
[----:B------:R-:W-:-:S04]  /*5190*/  IADD3 R252, P2, PT, R2, R8, RZ ;  /* 0x0000000802fc7210 */ /* 0x000fc80007f5e0ff */
[----:B------:R-:W-:Y:S02]  /*51a0*/  LEA.HI.X.SX32 R8, R2, R3, 0x1, P2 ;  /* 0x0000000302087211 */ /* 0x000fe400010f0eff */
[----:B-1----:R-:W-:-:S04]  /*51b0*/  LEA R2, P2, R252, UR34, 0x2 ;  /* 0x00000022fc027c11 */ /* 0x002fc8000f8410ff */
[----:B------:R-:W-:Y:S02]  /*51c0*/  LEA.HI.X R3, R252, UR35, R8, 0x2, P2 ;  /* 0x00000023fc037c11 */ /* 0x000fe400090f1408 */
[----:B------:R3:W5:Y:S04]  /*51d0*/  LDL.LU R8, [R1+0x7a0] ;  /* 0x0007a00001087983 */ /* 0x0007680000300800 */
[----:B----4-:R0:W-:Y:S04]  /*51e0*/  STG.E.128 desc[UR36][R2.64], R4 ;  /* 0x0000000402007986 */ /* 0x0101e8000c101d24 */
[----:B0-----:R3:W5:Y:S04]  /*51f0*/  LDL.LU.64 R2, [R1+0x798] ;  /* 0x0007980001027983 */ /* 0x0017680000300a00 */
[----:B------:R3:W5:Y:S04]  /*5200*/  LDL.LU.64 R6, [R1+0x790] ;  /* 0x0007900001067983 */ /* 0x0007680000300a00 */
[----:B------:R3:W5:Y:S02]  /*5210*/  LDL.LU.64 R4, [R1+0x788] ;  /* 0x0007880001047983 */ /* 0x0007640000300a00 */
.L_x_2611:
[----:B------:R-:W-:Y:S05]  /*5220*/  BSYNC.RECONVERGENT B2 ;  /* 0x0000000000027941 */ /* 0x000fea0003800200 */
.L_x_2610:
[----:B------:R-:W-:Y:S04]  /*5230*/  BSSY.RECONVERGENT B2, `(.L_x_2612) ;  /* 0x000005a000027945 */ /* 0x000fe80003800200 */
[----:B------:R-:W-:Y:S05]  /*5240*/  @P1 BRA `(.L_x_2613) ;  /* 0x0000000400601947 */ /* 0x000fea0003800000 */
[----:B01----:R-:W4:Y:S01]  /*5250*/  LDL R252, [R1+0x30] ;  /* 0x0000300001fc7983 */ /* 0x003f220000100800 */
[----:B-----5:R-:W-:-:S03]  /*5260*/  ISETP.NE.AND P2, PT, R2, RZ, PT ;  /* 0x000000ff0200720c */ /* 0x020fc60003f45270 */
[----:B------:R-:W-:Y:S04]  /*5270*/  STL.64 [R1+0x7b0], R14 ;  /* 0x0007b00e01007387 */ /* 0x000fe80000100a00 */
[----:B------:R-:W-:Y:S04]  /*5280*/  STL.64 [R1+0x7a8], R12 ;  /* 0x0007a80c01007387 */ /* 0x000fe80000100a00 */
[----:B------:R0:W-:Y:S02]  /*5290*/  STL [R1+0x7a4], R11 ;  /* 0x0007a40b01007387 */ /* 0x0001e40000100800 */
[----:B------:R-:W-:Y:S01]  /*52a0*/  VOTEU.ANY UP0, P2 ;  /* 0x0000000000ff7886 */ /* 0x000fe20001000100 */
[----:B------:R-:W-:Y:S01]  /*52b0*/  PLOP3.LUT P2, PT, PT, PT, UP0, 0x80, 0x8 ;  /* 0x000000000008781c */ /* 0x000fe20003f4f008 */
[----:B------:R-:W-:Y:S04]  /*52c0*/  STL [R1+0x7a0], R10 ;  /* 0x0007a00a01007387 */ /* 0x000fe80000100800 */
[----:B------:R-:W-:Y:S04]  /*52d0*/  STL [R1+0x79c], R9 ;  /* 0x00079c0901007387 */ /* 0x000fe80000100800 */
[----:B------:R-:W-:Y:S04]  /*52e0*/  STL [R1+0x798], R8 ;  /* 0x0007980801007387 */ /* 0x000fe80000100800 */
[----:B------:R-:W-:Y:S04]  /*52f0*/  STL [R1+0x794], R7 ;  /* 0x0007940701007387 */ /* 0x000fe80000100800 */
[----:B------:R-:W-:Y:S04]  /*5300*/  STL [R1+0x790], R6 ;  /* 0x0007900601007387 */ /* 0x000fe80000100800 */
[----:B------:R1:W-:Y:S04]  /*5310*/  STL [R1+0x78c], R5 ;  /* 0x00078c0501007387 */ /* 0x0003e80000100800 */
[----:B------:R2:W-:Y:S04]  /*5320*/  STL [R1+0x788], R4 ;  /* 0x0007880401007387 */ /* 0x0005e80000100800 */
[----:B0-----:R-:W3:Y:S01]  /*5330*/  LDL R11, [R1+0x420] ;  /* 0x00042000010b7983 */ /* 0x001ee20000100800 */
[----:B-1----:R-:W0:Y:S01]  /*5340*/  @P2 S2R R5, SR_CTAID.X ;  /* 0x0000000000052919 */ /* 0x002e220000002500 */
[----:B------:R-:W-:-:S02]  /*5350*/  PLOP3.LUT P2, PT, PT, PT, UP0, 0x80, 0x8 ;  /* 0x000000000008781c */ /* 0x000fc40003f4f008 */
[----:B------:R-:W3:Y:S11]  /*5360*/  LDL R10, [R1+0x424] ;  /* 0x00042400010a7983 */ /* 0x000ef60000100800 */
[----:B------:R-:W1:Y:S01]  /*5370*/  @P2 LDC.64 R8, c[0x0][0x450] ;  /* 0x00011400ff082b82 */ /* 0x000e620000000a00 */
[----:B------:R-:W-:Y:S01]  /*5380*/  PLOP3.LUT P2, PT, PT, PT, UP0, 0x80, 0x8 ;  /* 0x000000000008781c */ /* 0x000fe20003f4f008 */
[----:B----4-:R-:W-:-:S05]  /*5390*/  IMAD R252, R0, 0x8, R252 ;  /* 0x0000000800fc7824 */ /* 0x010fca00078e02fc */
[----:B------:R-:W-:-:S13]  /*53a0*/  ISETP.GE.AND P3, PT, R252, R3, PT ;  /* 0x00000003fc00720c */ /* 0x000fda0003f66270 */
[----:B------:R-:W4:Y:S01]  /*53b0*/  @!P3 LDC.64 R248, c[0x0][0x3b8] ;  /* 0x0000ee00fff8bb82 */ /* 0x000f220000000a00 */
[----:B------:R-:W-:Y:S01]  /*53c0*/  @!P3 IMAD R250, R0, UR44, RZ ;  /* 0x0000002c00fabc24 */ /* 0x000fe2000f8e02ff */
[----:B--2---:R-:W-:-:S04]  /*53d0*/  @!P3 SHF.R.S32.HI R4, RZ, 0x1f, R252 ;  /* 0x0000001fff04b819 */ /* 0x004fc800000114fc */
[----:B------:R-:W-:-:S04]  /*53e0*/  @!P3 IADD3 R251, P4, PT, R250, R252, RZ ;  /* 0x000000fcfafbb210 */ /* 0x000fc80007f9e0ff */
[----:B------:R-:W-:Y:S02]  /*53f0*/  @!P3 LEA.HI.X.SX32 R250, R250, R4, 0x1, P4 ;  /* 0x00000004fafab211 */ /* 0x000fe400020f0eff */
[----:B----4-:R-:W-:-:S04]  /*5400*/  @!P3 LEA R6, P4, R251, R248, 0x2 ;  /* 0x000000f8fb06b211 */ /* 0x010fc800078810ff */
[----:B------:R-:W-:Y:S02]  /*5410*/  @!P3 LEA.HI.X R7, R251, R249, R250, 0x2, P4 ;  /* 0x000000f9fb07b211 */ /* 0x000fe400020f14fa */
[----:B------:R-:W-:Y:S02]  /*5420*/  CS2R R250, SRZ ;  /* 0x0000000000fa7805 */ /* 0x000fe4000001ff00 */
[----:B------:R-:W-:Y:S02]  /*5430*/  PLOP3.LUT P4, PT, PT, PT, UP0, 0x80, 0x8 ;  /* 0x000000000008781c */ /* 0x000fe40003f8f008 */
[----:B------:R-:W-:-:S06]  /*5440*/  CS2R R248, SRZ ;  /* 0x0000000000f87805 */ /* 0x000fcc000001ff00 */
[----:B------:R-:W3:Y:S05]  /*5450*/  @!P3 LDG.E.128 R248, desc[UR36][R6.64] ;  /* 0x0000002406f8b981 */ /* 0x000eea000c1e1d00 */
[----:B------:R-:W0:Y:S01]  /*5460*/  @P4 LDC R4, c[0x0][0x3f8] ;  /* 0x0000fe00ff044b82 */ /* 0x000e220000000800 */
[----:B------:R-:W-:Y:S02]  /*5470*/  PLOP3.LUT P3, PT, PT, PT, UP0, 0x80, 0x8 ;  /* 0x000000000008781c */ /* 0x000fe40003f6f008 */
[----:B------:R-:W-:Y:S01]  /*5480*/  PLOP3.LUT P4, PT, PT, PT, UP0, 0x80, 0x8 ;  /* 0x000000000008781c */ /* 0x000fe20003f8f008 */
[----:B------:R-:W2:Y:S04]  /*5490*/  LDL R7, [R1+0x428] ;  /* 0x0004280001077983 */ /* 0x000ea80000100800 */
[----:B------:R-:W4:Y:S06]  /*54a0*/  LDL R6, [R1+0x42c] ;  /* 0x00042c0001067983 */ /* 0x000f2c0000100800 */
[----:B0-----:R-:W-:Y:S01]  /*54b0*/  @P3 IMAD R4, R4, UR39, R5 ;  /* 0x0000002704043c24 */ /* 0x001fe2000f8e0205 */
[----:B------:R-:W-:-:S03]  /*54c0*/  PLOP3.LUT P3, PT, PT, PT, UP0, 0x80, 0x8 ;  /* 0x000000000008781c */ /* 0x000fc60003f6f008 */
[----:B------:R-:W-:-:S04]  /*54d0*/  @P4 IMAD R4, R4, 0xe0, RZ ;  /* 0x000000e004044824 */ /* 0x000fc800078e02ff */
[----:B-1----:R-:W-:-:S06]  /*54e0*/  @P2 IMAD.WIDE R4, R4, 0x4, R8 ;  /* 0x0000000404042825 */ /* 0x002fcc00078e0208 */
[----:B------:R-:W4:Y:S01]  /*54f0*/  @P3 LDG.E.128 R12, desc[UR36][R4.64+0x20] ;  /* 0x00002024040c3981 */ /* 0x000f22000c1e1d00 */
[----:B------:R-:W-:Y:S02]  /*5500*/  PLOP3.LUT P2, PT, PT, PT, UP0, 0x80, 0x8 ;  /* 0x000000000008781c */ /* 0x000fe40003f4f008 */
[----:B------:R-:W-:Y:S02]  /*5510*/  PLOP3.LUT P3, PT, PT, PT, UP0, 0x80, 0x8 ;  /* 0x000000000008781c */ /* 0x000fe40003f6f008 */
[----:B------:R-:W-:Y:S02]  /*5520*/  PLOP3.LUT P4, PT, PT, PT, UP0, 0x80, 0x8 ;  /* 0x000000000008781c */ /* 0x000fe40003f8f008 */
[----:B------:R-:W-:Y:S01]  /*5530*/  PLOP3.LUT P5, PT, PT, PT, UP0, 0x80, 0x8 ;  /* 0x000000000008781c */ /* 0x000fe20003faf008 */
[----:B---3--:R-:W-:Y:S01]  /*5540*/  FADD.FTZ R248, R11, R248 ;  /* 0x000000f80bf87221 */ /* 0x008fe20000010000 */
[----:B------:R-:W-:Y:S01]  /*5550*/  FADD.FTZ R249, R10, R249 ;  /* 0x000000f90af97221 */ /* 0x000fe20000010000 */
[----:B--2---:R-:W-:Y:S01]  /*5560*/  FADD.FTZ R250, R7, R250 ;  /* 0x000000fa07fa7221 */ /* 0x004fe20000010000 */
[----:B----4-:R-:W-:Y:S01]  /*5570*/  FADD.FTZ R251, R6, R251 ;  /* 0x000000fb06fb7221 */ /* 0x010fe20000010000 */
[----:B------:R-:W-:Y:S01]  /*5580*/  IMAD.MOV.U32 R9, RZ, RZ, R12 ;  /* 0x000000ffff097224 */ /* 0x000fe200078e000c */
[----:B------:R-:W-:Y:S01]  /*5590*/  MOV R5, R14 ;  /* 0x0000000e00057202 */ /* 0x000fe20000000f00 */
[----:B------:R-:W-:-:S02]  /*55a0*/  IMAD.MOV.U32 R8, RZ, RZ, R13 ;  /* 0x000000ffff087224 */ /* 0x000fc400078e000d */
[----:B------:R-:W-:Y:S02]  /*55b0*/  IMAD.MOV.U32 R4, RZ, RZ, R15 ;  /* 0x000000ffff047224 */ /* 0x000fe400078e000f */
[----:B------:R4:W5:Y:S01]  /*55c0*/  LDL.LU.64 R14, [R1+0x7b0] ;  /* 0x0007b000010e7983 */ /* 0x0009620000300a00 */
[----:B------:R-:W-:-:S03]  /*55d0*/  @P2 FMUL.FTZ R248, R248, R9 ;  /* 0x00000009f8f82220 */ /* 0x000fc60000410000 */
[----:B------:R4:W5:Y:S01]  /*55e0*/  LDL.LU.64 R12, [R1+0x7a8] ;  /* 0x0007a800010c7983 */ /* 0x0009620000300a00 */
[----:B------:R-:W-:-:S03]  /*55f0*/  @P3 FMUL.FTZ R249, R249, R8 ;  /* 0x00000008f9f93220 */ /* 0x000fc60000410000 */
[----:B------:R4:W5:Y:S04]  /*5600*/  LDL.LU R11, [R1+0x7a4] ;  /* 0x0007a400010b7983 */ /* 0x0009680000300800 */
[----:B------:R4:W5:Y:S01]  /*5610*/  LDL.LU R10, [R1+0x7a0] ;  /* 0x0007a000010a7983 */ /* 0x0009620000300800 */
[----:B------:R-:W-:-:S03]  /*5620*/  @P4 FMUL.FTZ R250, R250, R5 ;  /* 0x00000005fafa4220 */ /* 0x000fc60000410000 */
[----:B------:R4:W5:Y:S01]  /*5630*/  LDL.LU R9, [R1+0x79c] ;  /* 0x00079c0001097983 */ /* 0x0009620000300800 */
[----:B------:R-:W-:-:S03]  /*5640*/  @P5 FMUL.FTZ R251, R251, R4 ;  /* 0x00000004fbfb5220 */ /* 0x000fc60000410000 */
[----:B------:R4:W5:Y:S04]  /*5650*/  LDL.LU R8, [R1+0x798] ;  /* 0x0007980001087983 */ /* 0x0009680000300800 */
[----:B------:R4:W5:Y:S04]  /*5660*/  LDL.LU R7, [R1+0x794] ;  /* 0x0007940001077983 */ /* 0x0009680000300800 */
[----:B------:R4:W5:Y:S04]  /*5670*/  LDL.LU R6, [R1+0x790] ;  /* 0x0007900001067983 */ /* 0x0009680000300800 */
[----:B------:R4:W5:Y:S04]  /*5680*/  LDL.LU R5, [R1+0x78c] ;  /* 0x00078c0001057983 */ /* 0x0009680000300800 */
[----:B------:R4:W5:Y:S01]  /*5690*/  LDL.LU R4, [R1+0x788] ;  /* 0x0007880001047983 */ /* 0x0009620000300800 */
[----:B------:R-:W-:-:S13]  /*56a0*/  ISETP.GE.AND P2, PT, R252, R3, PT ;  /* 0x00000003fc00720c */ /* 0x000fda0003f46270 */
[----:B----4-:R-:W-:Y:S05]  /*56b0*/  @P2 BRA `(.L_x_2613) ;  /* 0x0000000000442947 */ /* 0x010fea0003800000 */
[----:B------:R-:W-:Y:S01]  /*56c0*/  S2UR UR34, SR_CTAID.Y ;  /* 0x00000000002279c3 */ /* 0x000fe20000002600 */
[----:B------:R-:W0:Y:S01]  /*56d0*/  LDCU UR42, c[0x0][0x3f8] ;  /* 0x00007f00ff2a77ac */ /* 0x000e220008000800 */
[----:B-----5:R-:W-:Y:S04]  /*56e0*/  STL [R1+0x790], R4 ;  /* 0x0007900401007387 */ /* 0x020fe80000100800 */
[----:B------:R1:W-:Y:S02]  /*56f0*/  STL.64 [R1+0x788], R2 ;  /* 0x0007880201007387 */ /* 0x0003e40000100a00 */
[----:B------:R-:W0:Y:S01]  /*5700*/  S2UR UR35, SR_CTAID.X ;  /* 0x00000000002379c3 */ /* 0x000e220000002500 */
[----:B-1----:R-:W-:Y:S01]  /*5710*/  SHF.R.S32.HI R3, RZ, 0x1f, R252 ;  /* 0x0000001fff037819 */ /* 0x002fe200000114fc */
[----:B0-----:R-:W-:Y:S01]  /*5720*/  UIMAD UR42, UR34, UR42, UR35 ;  /* 0x0000002a222a72a4 */ /* 0x001fe2000f8e0223 */
[----:B------:R-:W0:Y:S05]  /*5730*/  LDCU.64 UR34, c[0x0][0x3b8] ;  /* 0x00007700ff2277ac */ /* 0x000e2a0008000a00 */
[----:B------:R-:W-:-:S04]  /*5740*/  IMAD R4, R0, UR42, RZ ;  /* 0x0000002a00047c24 */ /* 0x000fc8000f8e02ff */
[----:B------:R-:W-:-:S05]  /*5750*/  IMAD R2, R4, 0xe0, RZ ;  /* 0x000000e004027824 */ /* 0x000fca00078e02ff */
[----:B------:R-:W-:-:S04]  /*5760*/  IADD3 R252, P2, PT, R2, R252, RZ ;  /* 0x000000fc02fc7210 */ /* 0x000fc80007f5e0ff */
[----:B------:R-:W-:Y:S02]  /*5770*/  LEA.HI.X.SX32 R4, R2, R3, 0x1, P2 ;  /* 0x0000000302047211 */ /* 0x000fe400010f0eff */
[----:B0-----:R-:W-:-:S04]  /*5780*/  LEA R2, P2, R252, UR34, 0x2 ;  /* 0x00000022fc027c11 */ /* 0x001fc8000f8410ff */
[----:B------:R-:W-:Y:S02]  /*5790*/  LEA.HI.X R3, R252, UR35, R4, 0x2, P2 ;  /* 0x00000023fc037c11 */ /* 0x000fe400090f1404 */
[----:B------:R4:W5:Y:S04]  /*57a0*/  LDL.LU R4, [R1+0x790] ;  /* 0x0007900001047983 */ /* 0x0009680000300800 */
[----:B------:R0:W-:Y:S04]  /*57b0*/  STG.E.128 desc[UR36][R2.64], R248 ;  /* 0x000000f802007986 */ /* 0x0001e8000c101d24 */
[----:B0-----:R4:W5:Y:S02]  /*57c0*/  LDL.LU.64 R2, [R1+0x788] ;  /* 0x0007880001027983 */ /* 0x0019640000300a00 */
.L_x_2613:
[----:B------:R-:W-:Y:S05]  /*57d0*/  BSYNC.RECONVERGENT B2 ;  /* 0x0000000000027941 */ /* 0x000fea0003800200 */
.L_x_2612:
[----:B------:R-:W-:Y:S04]  /*57e0*/  BSSY.RECONVERGENT B2, `(.L_x_2614) ;  /* 0x000005b000027945 */ /* 0x000fe80003800200 */
[----:B------:R-:W-:Y:S05]  /*57f0*/  @P1 BRA `(.L_x_2615) ;  /* 0x0000000400641947 */ /* 0x000fea0003800000 */
[----:B01----:R-:W2:Y:S01]  /*5800*/  LDL R252, [R1+0x34] ;  /* 0x0000340001fc7983 */ /* 0x003ea20000100800 */
        /* <DEDUP_REMOVED lines=13> */
[----:B0-----:R-:W4:Y:S01]  /*58e0*/  LDL R15, [R1+0x410] ;  /* 0x00041000010f7983 */ /* 0x001f220000100800 */
[----:B-1----:R-:W0:Y:S01]  /*58f0*/  @P2 S2R R9, SR_CTAID.X ;  /* 0x0000000000092919 */ /* 0x002e220000002500 */
[----:B------:R-:W-:-:S02]  /*5900*/  PLOP3.LUT P2, PT, PT, PT, UP0, 0x80, 0x8 ;  /* 0x000000000008781c */ /* 0x000fc40003f4f008 */
[----:B------:R-:W4:Y:S11]  /*5910*/  LDL R14, [R1+0x414] ;  /* 0x00041400010e7983 */ /* 0x000f360000100800 */
[----:B------:R-:W1:Y:S01]  /*5920*/  @P2 LDC.64 R12, c[0x0][0x450] ;  /* 0x00011400ff0c2b82 */ /* 0x000e620000000a00 */
[----:B------:R-:W-:Y:S01]  /*5930*/  PLOP3.LUT P2, PT, PT, PT, UP0, 0x80, 0x8 ;  /* 0x000000000008781c */ /* 0x000fe20003f4f008 */
[----:B--2---:R-:W-:-:S04]  /*5940*/  IMAD R4, R0, 0x2, R252 ;  /* 0x0000000200047824 */ /* 0x004fc800078e02fc */
[----:B------:R-:W-:-:S05]  /*5950*/  IMAD.SHL.U32 R252, R4, 0x4, RZ ;  /* 0x0000000404fc7824 */ /* 0x000fca00078e00ff */
[----:B------:R-:W-:-:S13]  /*5960*/  ISETP.GE.AND P3, PT, R252, R3, PT ;  /* 0x00000003fc00720c */ /* 0x000fda0003f66270 */
[----:B------:R-:W2:Y:S01]  /*5970*/  @!P3 LDC.64 R4, c[0x0][0x3b8] ;  /* 0x0000ee00ff04bb82 */ /* 0x000ea20000000a00 */
[----:B------:R-:W-:Y:S01]  /*5980*/  @!P3 IMAD R6, R0, UR44, RZ ;  /* 0x0000002c0006bc24 */ /* 0x000fe2000f8e02ff */
[----:B---3--:R-:W-:-:S04]  /*5990*/  @!P3 SHF.R.S32.HI R8, RZ, 0x1f, R252 ;  /* 0x0000001fff08b819 */ /* 0x008fc800000114fc */
[----:B------:R-:W-:-:S04]  /*59a0*/  @!P3 IADD3 R7, P4, PT, R6, R252, RZ ;  /* 0x000000fc0607b210 */ /* 0x000fc80007f9e0ff */
[----:B------:R-:W-:Y:S02]  /*59b0*/  @!P3 LEA.HI.X.SX32 R6, R6, R8, 0x1, P4 ;  /* 0x000000080606b211 */ /* 0x000fe400020f0eff */
[----:B--2---:R-:W-:-:S04]  /*59c0*/  @!P3 LEA R10, P4, R7, R4, 0x2 ;  /* 0x00000004070ab211 */ /* 0x004fc800078810ff */
[----:B------:R-:W-:Y:S02]  /*59d0*/  @!P3 LEA.HI.X R11, R7, R5, R6, 0x2, P4 ;  /* 0x00000005070bb211 */ /* 0x000fe400020f1406 */
[----:B------:R-:W-:Y:S02]  /*59e0*/  CS2R R6, SRZ ;  /* 0x0000000000067805 */ /* 0x000fe4000001ff00 */
[----:B------:R-:W-:Y:S02]  /*59f0*/  PLOP3.LUT P4, PT, PT, PT, UP0, 0x80, 0x8 ;  /* 0x000000000008781c */ /* 0x000fe40003f8f008 */
[----:B------:R-:W-:-:S06]  /*5a00*/  CS2R R4, SRZ ;  /* 0x0000000000047805 */ /* 0x000fcc000001ff00 */
[----:B------:R-:W4:Y:S05]  /*5a10*/  @!P3 LDG.E.128 R4, desc[UR36][R10.64] ;  /* 0x000000240a04b981 */ /* 0x000f2a000c1e1d00 */
[----:B------:R-:W0:Y:S01]  /*5a20*/  @P4 LDC R8, c[0x0][0x3f8] ;  /* 0x0000fe00ff084b82 */ /* 0x000e220000000800 */
[----:B------:R-:W-:Y:S02]  /*5a30*/  PLOP3.LUT P3, PT, PT, PT, UP0, 0x80, 0x8 ;  /* 0x000000000008781c */ /* 0x000fe40003f6f008 */
[----:B------:R-:W-:Y:S01]  /*5a40*/  PLOP3.LUT P4, PT, PT, PT, UP0, 0x80, 0x8 ;  /* 0x000000000008781c */ /* 0x000fe20003f8f008 */
[----:B------:R-:W2:Y:S04]  /*5a50*/  LDL R11, [R1+0x418] ;  /* 0x00041800010b7983 */ /* 0x000ea80000100800 */
[----:B------:R-:W3:Y:S06]  /*5a60*/  LDL R10, [R1+0x41c] ;  /* 0x00041c00010a7983 */ /* 0x000eec0000100800 */
[----:B0-----:R-:W-:Y:S01]  /*5a70*/  @P3 IMAD R8, R8, UR39, R9 ;  /* 0x0000002708083c24 */ /* 0x001fe2000f8e0209 */
[----:B------:R-:W-:-:S03]  /*5a80*/  PLOP3.LUT P3, PT, PT, PT, UP0, 0x80, 0x8 ;  /* 0x000000000008781c */ /* 0x000fc60003f6f008 */
[----:B------:R-:W-:-:S04]  /*5a90*/  @P4 IMAD R8, R8, 0xe0, RZ ;  /* 0x000000e008084824 */ /* 0x000fc800078e02ff */
[----:B-1----:R-:W-:-:S06]  /*5aa0*/  @P2 IMAD.WIDE R8, R8, 0x4, R12 ;  /* 0x0000000408082825 */ /* 0x002fcc00078e020c */
[----:B------:R-:W3:Y:S01]  /*5ab0*/  @P3 LDG.E.128 R16, desc[UR36][R8.64+0x30] ;  /* 0x0000302408103981 */ /* 0x000ee2000c1e1d00 */
[----:B------:R-:W-:Y:S02]  /*5ac0*/  PLOP3.LUT P2, PT, PT, PT, UP0, 0x80, 0x8 ;  /* 0x000000000008781c */ /* 0x000fe40003f4f008 */
[----:B------:R-:W-:Y:S02]  /*5ad0*/  PLOP3.LUT P3, PT, PT, PT, UP0, 0x80, 0x8 ;  /* 0x000000000008781c */ /* 0x000fe40003f6f008 */
[----:B------:R-:W-:Y:S02]  /*5ae0*/  PLOP3.LUT P4, PT, PT, PT, UP0, 0x80, 0x8 ;  /* 0x000000000008781c */ /* 0x000fe40003f8f008 */
[----:B------:R-:W-:Y:S01]  /*5af0*/  PLOP3.LUT P5, PT, PT, PT, UP0, 0x80, 0x8 ;  /* 0x000000000008781c */ /* 0x000fe20003faf008 */
[----:B----4-:R-:W-:Y:S01]  /*5b00*/  FADD.FTZ R4, R15, R4 ;  /* 0x000000040f047221 */ /* 0x010fe20000010000 */
[----:B------:R-:W-:Y:S01]  /*5b10*/  FADD.FTZ R5, R14, R5 ;  /* 0x000000050e057221 */ /* 0x000fe20000010000 */
[----:B--2---:R-:W-:Y:S01]  /*5b20*/  FADD.FTZ R6, R11, R6 ;  /* 0x000000060b067221 */ /* 0x004fe20000010000 */
[----:B---3--:R-:W-:Y:S01]  /*5b30*/  FADD.FTZ R7, R10, R7 ;  /* 0x000000070a077221 */ /* 0x008fe20000010000 */
        /* <DEDUP_REMOVED lines=19> */
[----:B0-----:R-:W-:Y:S05]  /*5c70*/  @P2 BRA `(.L_x_2615) ;  /* 0x0000000000442947 */ /* 0x001fea0003800000 */
        /* <DEDUP_REMOVED lines=16> */
[----:B-1----:R0:W5:Y:S02]  /*5d80*/  LDL.LU.64 R2, [R1+0x788] ;  /* 0x0007880001027983 */ /* 0x0021640000300a00 */
.L_x_2615:
[----:B------:R-:W-:Y:S05]  /*5d90*/  BSYNC.RECONVERGENT B2 ;  /* 0x0000000000027941 */ /* 0x000fea0003800200 */
.L_x_2614:
[----:B01----:R-:W2:Y:S01]  /*5da0*/  LDL.LU R252, [R1+0x34] ;  /* 0x0000340001fc7983 */ /* 0x003ea20000300800 */
[----:B------:R-:W-:Y:S01]  /*5db0*/  BSSY.RECONVERGENT B2, `(.L_x_2616) ;  /* 0x000005c000027945 */ /* 0x000fe20003800200 */
[----:B--2---:R-:W-:-:S05]  /*5dc0*/  IMAD R252, R0, 0x4, R252 ;  /* 0x0000000400fc7824 */ /* 0x004fca00078e02fc */
[----:B------:R0:W-:Y:S01]  /*5dd0*/  STL [R1+0x34], R252 ;  /* 0x000034fc01007387 */ /* 0x0001e20000100800 */
[----:B------:R-:W-:Y:S05]  /*5de0*/  @P1 BRA `(.L_x_2617) ;  /* 0x0000000400601947 */ /* 0x000fea0003800000 */
[----:B0-----:R-:W2:Y:S01]  /*5df0*/  LDL R252, [R1+0x30] ;  /* 0x0000300001fc7983 */ /* 0x001ea20000100800 */
        /* <DEDUP_REMOVED lines=19> */
[----:B--2---:R-:W-:-:S05]  /*5f30*/  IMAD R252, R0, 0x10, R252 ;  /* 0x0000001000fc7824 */ /* 0x004fca00078e02fc */
        /* <DEDUP_REMOVED lines=30> */
[----:B------:R-:W-:-:S02]  /*6120*/  IMAD.MOV.U32 R13, RZ, RZ, R16 ;  /* 0x000000ffff0d7224 */ /* 0x000fc400078e0010 */
[----:B------:R-:W-:Y:S02]  /*6130*/  IMAD.MOV.U32 R12, RZ, RZ, R17 ;  /* 0x000000ffff0c7224 */ /* 0x000fe400078e0011 */
[----:B------:R-:W-:Y:S02]  /*6140*/  IMAD.MOV.U32 R5, RZ, RZ, R18 ;  /* 0x000000ffff057224 */ /* 0x000fe400078e0012 */
        /* <DEDUP_REMOVED lines=16> */
[----:B-1----:R-:W-:Y:S05]  /*6250*/  @P2 BRA `(.L_x_2617) ;  /* 0x0000000000442947 */ /* 0x002fea0003800000 */
        /* <DEDUP_REMOVED lines=17> */
.L_x_2617:
[----:B------:R-:W-:Y:S05]  /*6370*/  BSYNC.RECONVERGENT B2 ;  /* 0x0000000000027941 */ /* 0x000fea0003800200 */
.L_x_2616:
[----:B------:R-:W-:Y:S04]  /*6380*/  BSSY.RECONVERGENT B2, `(.L_x_2618) ;  /* 0x0000059000027945 */ /* 0x000fe80003800200 */
        /* <DEDUP_REMOVED lines=8> */
[----:B------:R-:W-:Y:S01]  /*6410*/  STL [R1+0x7a0], R10 ;  /* 0x0007a00a01007387 */ /* 0x000fe20000100800 */
[----:B------:R-:W-:-:S02]  /*6420*/  PLOP3.LUT P4, PT, PT, PT, UP0, 0x80, 0x8 ;  /* 0x000000000008781c */ /* 0x000fc40003f8f008 */
[----:B------:R-:W-:Y:S01]  /*6430*/  PLOP3.LUT P5, PT, PT, PT, UP0, 0x80, 0x8 ;  /* 0x000000000008781c */ /* 0x000fe20003faf008 */
        /* <DEDUP_REMOVED lines=8> */
[----:B------:R-:W-:Y:S01]  /*64c0*/  PLOP3.LUT P3, PT, PT, PT, UP0, 0x80, 0x8 ;  /* 0x000000000008781c */ /* 0x000fe20003f6f008 */
[----:B---3--:R-:W0:Y:S01]  /*64d0*/  @P4 LDC R4, c[0x0][0x3f8] ;  /* 0x0000fe00ff044b82 */ /* 0x008e220000000800 */
[----:B------:R-:W3:Y:S04]  /*64e0*/  LDL R9, [R1+0x3f4] ;  /* 0x0003f40001097983 */ /* 0x000ee80000100800 */
[----:B------:R-:W3:Y:S07]  /*64f0*/  LDL R7, [R1+0x3f8] ;  /* 0x0003f80001077983 */ /* 0x000eee0000100800 */
[----:B------:R-:W1:Y:S01]  /*6500*/  @P3 LDC.64 R16, c[0x0][0x450] ;  /* 0x00011400ff103b82 */ /* 0x000e620000000a00 */
[----:B------:R-:W-:-:S02]  /*6510*/  PLOP3.LUT P3, PT, PT, PT, UP0, 0x80, 0x8 ;  /* 0x000000000008781c */ /* 0x000fc40003f6f008 */
[----:B--2---:R-:W-:-:S04]  /*6520*/  SHF.L.U32 R252, R252, 0x2, RZ ;  /* 0x00000002fcfc7819 */ /* 0x004fc800000006ff */
[----:B------:R-:W-:-:S13]  /*6530*/  ISETP.GE.AND P2, PT, R252, R3, PT ;  /* 0x00000003fc00720c */ /* 0x000fda0003f46270 */
[----:B------:R-:W2:Y:S01]  /*6540*/  @!P2 LDC.64 R12, c[0x0][0x3b8] ;  /* 0x0000ee00ff0cab82 */ /* 0x000ea20000000a00 */
[----:B------:R-:W-:Y:S01]  /*6550*/  @!P2 IMAD R14, R0, UR44, RZ ;  /* 0x0000002c000eac24 */ /* 0x000fe2000f8e02ff */
[----:B------:R-:W-:-:S04]  /*6560*/  @!P2 SHF.R.S32.HI R6, RZ, 0x1f, R252 ;  /* 0x0000001fff06a819 */ /* 0x000fc800000114fc */
[----:B------:R-:W-:-:S04]  /*6570*/  @!P2 IADD3 R15, P4, PT, R14, R252, RZ ;  /* 0x000000fc0e0fa210 */ /* 0x000fc80007f9e0ff */
[----:B------:R-:W-:Y:S02]  /*6580*/  @!P2 LEA.HI.X.SX32 R14, R14, R6, 0x1, P4 ;  /* 0x000000060e0ea211 */ /* 0x000fe400020f0eff */
[----:B------:R-:W3:Y:S01]  /*6590*/  LDL R6, [R1+0x3fc] ;  /* 0x0003fc0001067983 */ /* 0x000ee20000100800 */
[----:B--2---:R-:W-:-:S04]  /*65a0*/  @!P2 LEA R18, P4, R15, R12, 0x2 ;  /* 0x0000000c0f12a211 */ /* 0x004fc800078810ff */
[----:B------:R-:W-:Y:S02]  /*65b0*/  @!P2 LEA.HI.X R19, R15, R13, R14, 0x2, P4 ;  /* 0x0000000d0f13a211 */ /* 0x000fe400020f140e */
[----:B------:R-:W-:Y:S02]  /*65c0*/  PLOP3.LUT P4, PT, PT, PT, UP0, 0x80, 0x8 ;  /* 0x000000000008781c */ /* 0x000fe40003f8f008 */
[----:B------:R-:W-:-:S11]  /*65d0*/  CS2R R14, SRZ ;  /* 0x00000000000e7805 */ /* 0x000fd6000001ff00 */
[----:B0-----:R-:W-:Y:S01]  /*65e0*/  @P4 IMAD R12, R4, UR39, R5 ;  /* 0x00000027040c4c24 */ /* 0x001fe2000f8e0205 */
[----:B------:R-:W-:-:S03]  /*65f0*/  PLOP3.LUT P4, PT, PT, PT, UP0, 0x80, 0x8 ;  /* 0x000000000008781c */ /* 0x000fc60003f8f008 */
[----:B------:R-:W-:Y:S01]  /*6600*/  @P5 IMAD R4, R12, 0xe0, RZ ;  /* 0x000000e00c045824 */ /* 0x000fe200078e02ff */
[----:B------:R-:W-:-:S03]  /*6610*/  CS2R R12, SRZ ;  /* 0x00000000000c7805 */ /* 0x000fc6000001ff00 */
[----:B-1----:R-:W-:-:S03]  /*6620*/  @P3 IMAD.WIDE R4, R4, 0x4, R16 ;  /* 0x0000000404043825 */ /* 0x002fc600078e0210 */
[----:B------:R-:W4:Y:S04]  /*6630*/  @!P2 LDG.E.128 R12, desc[UR36][R18.64] ;  /* 0x00000024120ca981 */ /* 0x000f28000c1e1d00 */
[----:B------:R-:W2:Y:S01]  /*6640*/  @P4 LDG.E.128 R16, desc[UR36][R4.64+0x50] ;  /* 0x0000502404104981 */ /* 0x000ea2000c1e1d00 */
[----:B------:R-:W-:Y:S02]  /*6650*/  PLOP3.LUT P4, PT, PT, PT, UP0, 0x80, 0x8 ;  /* 0x000000000008781c */ /* 0x000fe40003f8f008 */
[----:B------:R-:W-:Y:S02]  /*6660*/  PLOP3.LUT P3, PT, PT, PT, UP0, 0x80, 0x8 ;  /* 0x000000000008781c */ /* 0x000fe40003f6f008 */
[----:B------:R-:W-:Y:S01]  /*6670*/  PLOP3.LUT P5, PT, PT, PT, UP0, 0x80, 0x8 ;  /* 0x000000000008781c */ /* 0x000fe20003faf008 */
[----:B----4-:R-:W-:Y:S01]  /*6680*/  FADD.FTZ R12, R11, R12 ;  /* 0x0000000c0b0c7221 */ /* 0x010fe20000010000 */
[----:B--2---:R-:W-:-:S07]  /*6690*/  IMAD.MOV.U32 R10, RZ, RZ, R16 ;  /* 0x000000ffff0a7224 */ /* 0x004fce00078e0010 */
[----:B------:R-:W-:Y:S01]  /*66a0*/  @P4 FMUL.FTZ R12, R12, R10 ;  /* 0x0000000a0c0c4220 */ /* 0x000fe20000410000 */
[----:B------:R-:W-:Y:S01]  /*66b0*/  PLOP3.LUT P4, PT, PT, PT, UP0, 0x80, 0x8 ;  /* 0x000000000008781c */ /* 0x000fe20003f8f008 */
[----:B------:R-:W-:Y:S02]  /*66c0*/  IMAD.MOV.U32 R8, RZ, RZ, R17 ;  /* 0x000000ffff087224 */ /* 0x000fe400078e0011 */
[----:B---3--:R-:W-:Y:S01]  /*66d0*/  FADD.FTZ R13, R9, R13 ;  /* 0x0000000d090d7221 */ /* 0x008fe20000010000 */
[----:B------:R-:W-:Y:S02]  /*66e0*/  IMAD.MOV.U32 R5, RZ, RZ, R18 ;  /* 0x000000ffff057224 */ /* 0x000fe400078e0012 */
[----:B------:R-:W-:Y:S02]  /*66f0*/  IMAD.MOV.U32 R4, RZ, RZ, R19 ;  /* 0x000000ffff047224 */ /* 0x000fe400078e0013 */
[----:B------:R2:W5:Y:S01]  /*6700*/  LDL.LU.64 R18, [R1+0x7b0] ;  /* 0x0007b00001127983 */ /* 0x0005620000300a00 */
[----:B------:R-:W-:-:S03]  /*6710*/  FADD.FTZ R14, R7, R14 ;  /* 0x0000000e070e7221 */ /* 0x000fc60000010000 */
[----:B------:R2:W5:Y:S01]  /*6720*/  LDL.LU.64 R16, [R1+0x7a8] ;  /* 0x0007a80001107983 */ /* 0x0005620000300a00 */
[----:B------:R-:W-:Y:S01]  /*6730*/  @P3 FMUL.FTZ R13, R13, R8 ;  /* 0x000000080d0d3220 */ /* 0x000fe20000410000 */
[----:B------:R-:W-:Y:S02]  /*6740*/  FADD.FTZ R15, R6, R15 ;  /* 0x0000000f060f7221 */ /* 0x000fe40000010000 */
        /* <DEDUP_REMOVED lines=10> */
[----:B------:R-:W-:Y:S05]  /*67f0*/  @P2 BRA `(.L_x_2619) ;  /* 0x0000000000442947 */ /* 0x000fea0003800000 */
        /* <DEDUP_REMOVED lines=17> */
.L_x_2619:
[----:B------:R-:W-:Y:S05]  /*6910*/  BSYNC.RECONVERGENT B2 ;  /* 0x0000000000027941 */ /* 0x000fea0003800200 */
.L_x_2618:
[----:B0-----:R-:W2:Y:S01]  /*6920*/  LDL.LU R252, [R1+0x34] ;  /* 0x0000340001fc7983 */ /* 0x001ea20000300800 */
[----:B------:R-:W-:Y:S01]  /*6930*/  BSSY.RECONVERGENT B2, `(.L_x_2620) ;  /* 0x000005a000027945 */ /* 0x000fe20003800200 */
[----:B--2---:R-:W-:-:S05]  /*6940*/  IMAD.IADD R252, R252, 0x1, R0 ;  /* 0x00000001fcfc7824 */ /* 0x004fca00078e0200 */
[----:B------:R0:W-:Y:S01]  /*6950*/  STL [R1+0x34], R252 ;  /* 0x000034fc01007387 */ /* 0x0001e20000100800 */
[----:B------:R-:W-:Y:S05]  /*6960*/  @P1 BRA `(.L_x_2621) ;  /* 0x0000000400581947 */ /* 0x000fea0003800000 */
[----:B-----5:R-:W-:Y:S01]  /*6970*/  ISETP.NE.AND P2, PT, R2, RZ, PT ;  /* 0x000000ff0200720c */ /* 0x020fe20003f45270 */
[----:B0-----:R-:W-:Y:S01]  /*6980*/  IMAD.SHL.U32 R252, R252, 0x4, RZ ;  /* 0x00000004fcfc7824 */ /* 0x001fe200078e00ff */
[----:B------:R-:W-:Y:S04]  /*6990*/  STL.64 [R1+0x7b0], R14 ;  /* 0x0007b00e01007387 */ /* 0x000fe80000100a00 */
[----:B------:R-:W-:Y:S04]  /*69a0*/  STL.64 [R1+0x7a8], R12 ;  /* 0x0007a80c01007387 */ /* 0x000fe80000100a00 */
[----:B------:R-:W-:Y:S03]  /*69b0*/  STL [R1+0x7a4], R11 ;  /* 0x0007a40b01007387 */ /* 0x000fe60000100800 */
[----:B------:R-:W-:Y:S01]  /*69c0*/  VOTEU.ANY UP0, P2 ;  /* 0x0000000000ff7886 */ /* 0x000fe20001000100 */
[----:B------:R-:W-:Y:S01]  /*69d0*/  ISETP.GE.AND P2, PT, R252, R3, PT ;  /* 0x00000003fc00720c */ /* 0x000fe20003f46270 */
[----:B------:R-:W-:Y:S01]  /*69e0*/  STL [R1+0x7a0], R10 ;  /* 0x0007a00a01007387 */ /* 0x000fe20000100800 */
[----:B------:R-:W-:-:S02]  /*69f0*/  PLOP3.LUT P3, PT, PT, PT, UP0, 0x80, 0x8 ;  /* 0x000000000008781c */ /* 0x000fc40003f6f008 */
[----:B------:R-:W-:Y:S01]  /*6a00*/  PLOP3.LUT P4, PT, PT, PT, UP0, 0x80, 0x8 ;  /* 0x000000000008781c */ /* 0x000fe20003f8f008 */
[----:B------:R-:W-:Y:S01]  /*6a10*/  STL [R1+0x79c], R9 ;  /* 0x00079c0901007387 */ /* 0x000fe20000100800 */
[----:B------:R-:W-:-:S03]  /*6a20*/  PLOP3.LUT P5, PT, PT, PT, UP0, 0x80, 0x8 ;  /* 0x000000000008781c */ /* 0x000fc60003faf008 */
[----:B------:R-:W-:Y:S04]  /*6a30*/  STL [R1+0x798], R8 ;  /* 0x0007980801007387 */ /* 0x000fe80000100800 */
[----:B------:R-:W0:Y:S01]  /*6a40*/  @!P2 LDC.64 R16, c[0x0][0x3b8] ;  /* 0x0000ee00ff10ab82 */ /* 0x000e220000000a00 */
[----:B------:R-:W-:Y:S01]  /*6a50*/  STL [R1+0x794], R7 ;  /* 0x0007940701007387 */ /* 0x000fe20000100800 */
[----:B------:R-:W-:-:S03]  /*6a60*/  @!P2 IMAD R18, R0, UR44, RZ ;  /* 0x0000002c0012ac24 */ /* 0x000fc6000f8e02ff */
[----:B------:R2:W-:Y:S04]  /*6a70*/  STL [R1+0x790], R6 ;  /* 0x0007900601007387 */ /* 0x0005e80000100800 */
[----:B------:R1:W-:Y:S04]  /*6a80*/  STL [R1+0x78c], R5 ;  /* 0x00078c0501007387 */ /* 0x0003e80000100800 */
[----:B------:R3:W-:Y:S01]  /*6a90*/  STL [R1+0x788], R4 ;  /* 0x0007880401007387 */ /* 0x0007e20000100800 */
[----:B--2---:R-:W-:-:S03]  /*6aa0*/  @!P2 SHF.R.S32.HI R6, RZ, 0x1f, R252 ;  /* 0x0000001fff06a819 */ /* 0x004fc600000114fc */
[----:B------:R-:W2:Y:S01]  /*6ab0*/  LDL R11, [R1+0x3e0] ;  /* 0x0003e000010b7983 */ /* 0x000ea20000100800 */
[----:B-1----:R-:W1:Y:S01]  /*6ac0*/  @P3 S2R R5, SR_CTAID.X ;  /* 0x0000000000053919 */ /* 0x002e620000002500 */
[----:B------:R-:W-:Y:S01]  /*6ad0*/  PLOP3.LUT P3, PT, PT, PT, UP0, 0x80, 0x8 ;  /* 0x000000000008781c */ /* 0x000fe20003f6f008 */
[----:B---3--:R-:W1:Y:S01]  /*6ae0*/  @P4 LDC R4, c[0x0][0x3f8] ;  /* 0x0000fe00ff044b82 */ /* 0x008e620000000800 */
[C---:B------:R-:W-:Y:S01]  /*6af0*/  @!P2 IADD3 R19, P4, PT, R18.reuse, R252, RZ ;  /* 0x000000fc1213a210 */ /* 0x040fe20007f9e0ff */
[----:B------:R-:W3:Y:S03]  /*6b00*/  LDL R9, [R1+0x3e4] ;  /* 0x0003e40001097983 */ /* 0x000ee60000100800 */
[----:B------:R-:W-:Y:S01]  /*6b10*/  @!P2 LEA.HI.X.SX32 R18, R18, R6, 0x1, P4 ;  /* 0x000000061212a211 */ /* 0x000fe200020f0eff */
[----:B------:R-:W4:Y:S01]  /*6b20*/  LDL R7, [R1+0x3e8] ;  /* 0x0003e80001077983 */ /* 0x000f220000100800 */
[----:B0-----:R-:W-:-:S03]  /*6b30*/  @!P2 LEA R14, P4, R19, R16, 0x2 ;  /* 0x00000010130ea211 */ /* 0x001fc600078810ff */
[----:B------:R-:W4:Y:S01]  /*6b40*/  LDL R6, [R1+0x3ec] ;  /* 0x0003ec0001067983 */ /* 0x000f220000100800 */
[----:B------:R-:W-:Y:S01]  /*6b50*/  @!P2 LEA.HI.X R15, R19, R17, R18, 0x2, P4 ;  /* 0x00000011130fa211 */ /* 0x000fe200020f1412 */
[----:B------:R-:W0:Y:S01]  /*6b60*/  @P3 LDC.64 R12, c[0x0][0x450] ;  /* 0x00011400ff0c3b82 */ /* 0x000e220000000a00 */
[----:B------:R-:W-:Y:S02]  /*6b70*/  PLOP3.LUT P4, PT, PT, PT, UP0, 0x80, 0x8 ;  /* 0x000000000008781c */ /* 0x000fe40003f8f008 */
[----:B------:R-:W-:Y:S02]  /*6b80*/  PLOP3.LUT P3, PT, PT, PT, UP0, 0x80, 0x8 ;  /* 0x000000000008781c */ /* 0x000fe40003f6f008 */
[----:B------:R-:W-:-:S09]  /*6b90*/  CS2R R18, SRZ ;  /* 0x0000000000127805 */ /* 0x000fd2000001ff00 */
[----:B-1----:R-:W-:Y:S01]  /*6ba0*/  @P4 IMAD R16, R4, UR39, R5 ;  /* 0x0000002704104c24 */ /* 0x002fe2000f8e0205 */
[----:B------:R-:W-:-:S03]  /*6bb0*/  PLOP3.LUT P4, PT, PT, PT, UP0, 0x80, 0x8 ;  /* 0x000000000008781c */ /* 0x000fc60003f8f008 */
[----:B------:R-:W-:Y:S01]  /*6bc0*/  @P5 IMAD R4, R16, 0xe0, RZ ;  /* 0x000000e010045824 */ /* 0x000fe200078e02ff */
[----:B------:R-:W-:-:S03]  /*6bd0*/  CS2R R16, SRZ ;  /* 0x0000000000107805 */ /* 0x000fc6000001ff00 */
[----:B0-----:R-:W-:-:S03]  /*6be0*/  @P3 IMAD.WIDE R4, R4, 0x4, R12 ;  /* 0x0000000404043825 */ /* 0x001fc600078e020c */
[----:B------:R-:W2:Y:S04]  /*6bf0*/  @!P2 LDG.E.128 R16, desc[UR36][R14.64] ;  /* 0x000000240e10a981 */ /* 0x000ea8000c1e1d00 */
[----:B------:R-:W3:Y:S01]  /*6c00*/  @P4 LDG.E.128 R12, desc[UR36][R4.64+0x60] ;  /* 0x00006024040c4981 */ /* 0x000ee2000c1e1d00 */
[----:B------:R-:W-:Y:S02]  /*6c10*/  PLOP3.LUT P4, PT, PT, PT, UP0, 0x80, 0x8 ;  /* 0x000000000008781c */ /* 0x000fe40003f8f008 */
[----:B------:R-:W-:Y:S02]  /*6c20*/  PLOP3.LUT P3, PT, PT, PT, UP0, 0x80, 0x8 ;  /* 0x000000000008781c */ /* 0x000fe40003f6f008 */
[----:B------:R-:W-:Y:S01]  /*6c30*/  PLOP3.LUT P5, PT, PT, PT, UP0, 0x80, 0x8 ;  /* 0x000000000008781c */ /* 0x000fe20003faf008 */
[----:B--2---:R-:W-:Y:S01]  /*6c40*/  FADD.FTZ R16, R11, R16 ;  /* 0x000000100b107221 */ /* 0x004fe20000010000 */
[----:B---3--:R-:W-:-:S07]  /*6c50*/  MOV R10, R12 ;  /* 0x0000000c000a7202 */ /* 0x008fce0000000f00 */
[----:B------:R-:W-:Y:S01]  /*6c60*/  @P4 FMUL.FTZ R16, R16, R10 ;  /* 0x0000000a10104220 */ /* 0x000fe20000410000 */
[----:B------:R-:W-:Y:S01]  /*6c70*/  PLOP3.LUT P4, PT, PT, PT, UP0, 0x80, 0x8 ;  /* 0x000000000008781c */ /* 0x000fe20003f8f008 */
[----:B------:R-:W-:Y:S02]  /*6c80*/  IMAD.MOV.U32 R8, RZ, RZ, R13 ;  /* 0x000000ffff087224 */ /* 0x000fe400078e000d */
[----:B------:R-:W-:Y:S01]  /*6c90*/  FADD.FTZ R17, R9, R17 ;  /* 0x0000001109117221 */ /* 0x000fe20000010000 */
[----:B------:R-:W-:Y:S02]  /*6ca0*/  IMAD.MOV.U32 R5, RZ, RZ, R14 ;  /* 0x000000ffff057224 */ /* 0x000fe400078e000e */
[----:B------:R-:W-:Y:S02]  /*6cb0*/  IMAD.MOV.U32 R4, RZ, RZ, R15 ;  /* 0x000000ffff047224 */ /* 0x000fe400078e000f */
[----:B------:R2:W5:Y:S01]  /*6cc0*/  LDL.LU.64 R14, [R1+0x7b0] ;  /* 0x0007b000010e7983 */ /* 0x0005620000300a00 */
[----:B----4-:R-:W-:-:S03]  /*6cd0*/  FADD.FTZ R18, R7, R18 ;  /* 0x0000001207127221 */ /* 0x010fc60000010000 */
        /* <DEDUP_REMOVED lines=31> */
.L_x_2621:
[----:B------:R-:W-:Y:S05]  /*6ed0*/  BSYNC.RECONVERGENT B2 ;  /* 0x0000000000027941 */ /* 0x000fea0003800200 */
.L_x_2620:
        /* <DEDUP_REMOVED lines=51> */
[----:B---3--:R-:W-:-:S07]  /*7210*/  IMAD.MOV.U32 R10, RZ, RZ, R12 ;  /* 0x000000ffff0a7224 */ /* 0x008fce00078e000c */
[----:B------:R-:W-:Y:S01]  /*7220*/  @P4 FMUL.FTZ R20, R20, R10 ;  /* 0x0000000a14144220 */ /* 0x000fe20000410000 */
[----:B------:R-:W-:Y:S01]  /*7230*/  PLOP3.LUT P4, PT, PT, PT, UP0, 0x80, 0x8 ;  /* 0x000000000008781c */ /* 0x000fe20003f8f008 */
[----:B------:R-:W-:Y:S01]  /*7240*/  IMAD.MOV.U32 R5, RZ, RZ, R14 ;  /* 0x000000ffff057224 */ /* 0x000fe200078e000e */
[----:B------:R-:W-:Y:S01]  /*7250*/  MOV R8, R13 ;  /* 0x0000000d00087202 */ /* 0x000fe20000000f00 */
[----:B------:R-:W-:Y:S02]  /*7260*/  IMAD.MOV.U32 R4, RZ, RZ, R15 ;  /* 0x000000ffff047224 */ /* 0x000fe400078e000f */
[----:B------:R-:W-:Y:S01]  /*7270*/  FADD.FTZ R21, R9, R21 ;  /* 0x0000001509157221 */ /* 0x000fe20000010000 */
        /* <DEDUP_REMOVED lines=33> */
.L_x_2623:
[----:B------:R-:W-:Y:S05]  /*7490*/  BSYNC.RECONVERGENT B2 ;  /* 0x0000000000027941 */ /* 0x000fea0003800200 */
.L_x_2622:
[----:B0-----:R-:W2:Y:S01]  /*74a0*/  LDL.LU R252, [R1+0x34] ;  /* 0x0000340001fc7983 */ /* 0x001ea20000300800 */
        /* <DEDUP_REMOVED lines=74> */
[----:B--2---:R-:W-:Y:S05]  /*7950*/  @P2 BRA `(.L_x_2625) ;  /* 0x0000000000442947 */ /* 0x004fea0003800000 */
        /* <DEDUP_REMOVED lines=17> */
.L_x_2625:
[----:B------:R-:W-:Y:S05]  /*7a70*/  BSYNC.RECONVERGENT B2 ;  /* 0x0000000000027941 */ /* 0x000fea0003800200 */
.L_x_2624:
        /* <DEDUP_REMOVED lines=25> */
[----:B------:R-:W-:Y:S01]  /*7c10*/  PLOP3.LUT P3, PT, PT, PT, UP0, 0x80, 0x8 ;  /* 0x000000000008781c */ /* 0x000fe20003f6f008 */
[----:B--2---:R-:W-:-:S05]  /*7c20*/  IMAD.SHL.U32 R252, R252, 0x4, RZ ;  /* 0x00000004fcfc7824 */ /* 0x004fca00078e00ff */
        /* <DEDUP_REMOVED lines=46> */
[----:B------:R-:W1:Y:S01]  /*7f10*/  LDCU UR42, c[0x0][0x3f8] ;  /* 0x00007f00ff2a77ac */ /* 0x000e620008000800 */
[----:B-----5:R-:W-:Y:S04]  /*7f20*/  STL [R1+0x790], R4 ;  /* 0x0007900401007387 */ /* 0x020fe80000100800 */
[----:B------:R2:W-:Y:S02]  /*7f30*/  STL.64 [R1+0x788], R2 ;  /* 0x0007880201007387 */ /* 0x0005e40000100a00 */
[----:B------:R-:W1:Y:S01]  /*7f40*/  S2UR UR35, SR_CTAID.X ;  /* 0x00000000002379c3 */ /* 0x000e620000002500 */
[----:B--2---:R-:W-:Y:S01]  /*7f50*/  SHF.R.S32.HI R3, RZ, 0x1f, R252 ;  /* 0x0000001fff037819 */ /* 0x004fe200000114fc */
[----:B-1----:R-:W-:Y:S01]  /*7f60*/  UIMAD UR42, UR34, UR42, UR35 ;  /* 0x0000002a222a72a4 */ /* 0x002fe2000f8e0223 */
[----:B------:R-:W1:Y:S05]  /*7f70*/  LDCU.64 UR34, c[0x0][0x3b8] ;  /* 0x00007700ff2277ac */ /* 0x000e6a0008000a00 */
[----:B------:R-:W-:-:S04]  /*7f80*/  IMAD R4, R0, UR42, RZ ;  /* 0x0000002a00047c24 */ /* 0x000fc8000f8e02ff */
[----:B------:R-:W-:-:S05]  /*7f90*/  IMAD R2, R4, 0xe0, RZ ;  /* 0x000000e004027824 */ /* 0x000fca00078e02ff */
[----:B------:R-:W-:-:S04]  /*7fa0*/  IADD3 R252, P2, PT, R2, R252, RZ ;  /* 0x000000fc02fc7210 */ /* 0x000fc80007f5e0ff */
[----:B------:R-:W-:Y:S02]  /*7fb0*/  LEA.HI.X.SX32 R4, R2, R3, 0x1, P2 ;  /* 0x0000000302047211 */ /* 0x000fe400010f0eff */
[----:B-1----:R-:W-:-:S04]  /*7fc0*/  LEA R2, P2, R252, UR34, 0x2 ;  /* 0x00000022fc027c11 */ /* 0x002fc8000f8410ff */
[----:B------:R-:W-:Y:S02]  /*7fd0*/  LEA.HI.X R3, R252, UR35, R4, 0x2, P2 ;  /* 0x00000023fc037c11 */ /* 0x000fe400090f1404 */
[----:B------:R1:W5:Y:S04]  /*7fe0*/  LDL.LU R4, [R1+0x790] ;  /* 0x0007900001047983 */ /* 0x0003680000300800 */
[----:B------:R2:W-:Y:S04]  /*7ff0*/  STG.E.128 desc[UR36][R2.64], R28 ;  /* 0x0000001c02007986 */ /* 0x0005e8000c101d24 */
[----:B--2---:R1:W5:Y:S02]  /*8000*/  LDL.LU.64 R2, [R1+0x788] ;  /* 0x0007880001027983 */ /* 0x0043640000300a00 */
.L_x_2627:
[----:B------:R-:W-:Y:S05]  /*8010*/  BSYNC.RECONVERGENT B2 ;  /* 0x0000000000027941 */ /* 0x000fea0003800200 */
.L_x_2626:
[----:B0-----:R-:W2:Y:S01]  /*8020*/  LDL.LU R252, [R1+0x34] ;  /* 0x0000340001fc7983 */ /* 0x001ea20000300800 */
[----:B------:R-:W-:Y:S01]  /*8030*/  BSSY.RECONVERGENT B2, `(.L_x_2628) ;  /* 0x000005a000027945 */ /* 0x000fe20003800200 */
[----:B--2---:R-:W-:-:S05]  /*8040*/  IADD3 R252, PT, PT, R252, R0, RZ ;  /* 0x00000000fcfc7210 */ /* 0x004fca0007ffe0ff */
        /* <DEDUP_REMOVED lines=88> */
.L_x_2629:
[----:B------:R-:W-:Y:S05]  /*85d0*/  BSYNC.RECONVERGENT B2 ;  /* 0x0000000000027941 */ /* 0x000fea0003800200 */
.L_x_2628:
[----:B0-----:R-:W2:Y:S01]  /*85e0*/  LDL.LU R252, [R1+0x34] ;  /* 0x0000340001fc7983 */ /* 0x001ea20000300800 */
[----:B------:R-:W-:Y:S01]  /*85f0*/  BSSY.RECONVERGENT B2, `(.L_x_2630) ;  /* 0x000005a000027945 */ /* 0x000fe20003800200 */
[----:B--2---:R-:W-:-:S05]  /*8600*/  IMAD.IADD R252, R252, 0x1, R0 ;  /* 0x00000001fcfc7824 */ /* 0x004fca00078e0200 */
[----:B------:R0:W-:Y:S01]  /*8610*/  STL [R1+0x34], R252 ;  /* 0x000034fc01007387 */ /* 0x0001e20000100800 */
[----:B------:R-:W-:Y:S05]  /*8620*/  @P1 BRA `(.L_x_2631) ;  /* 0x0000000400581947 */ /* 0x000fea0003800000 */
[----:B-----5:R-:W-:Y:S01]  /*8630*/  ISETP.NE.AND P2, PT, R2, RZ, PT ;  /* 0x000000ff0200720c */ /* 0x020fe20003f45270 */
[----:B------:R-:W-:Y:S01]  /*8640*/  STL.64 [R1+0x7b0], R14 ;  /* 0x0007b00e01007387 */ /* 0x000fe20000100a00 */
[----:B0-----:R-:W-:-:S03]  /*8650*/  SHF.L.U32 R252, R252, 0x2, RZ ;  /* 0x00000002fcfc7819 */ /* 0x001fc600000006ff */
[----:B------:R-:W-:Y:S04]  /*8660*/  STL.64 [R1+0x7a8], R12 ;  /* 0x0007a80c01007387 */ /* 0x000fe80000100a00 */
[----:B------:R-:W-:Y:S04]  /*8670*/  STL [R1+0x7a4], R11 ;  /* 0x0007a40b01007387 */ /* 0x000fe80000100800 */
        /* <DEDUP_REMOVED lines=81> */
.L_x_2631:
[----:B------:R-:W-:Y:S05]  /*8b90*/  BSYNC.RECONVERGENT B2 ;  /* 0x0000000000027941 */ /* 0x000fea0003800200 */
.L_x_2630:
        /* <DEDUP_REMOVED lines=91> */
.L_x_2633:
[----:B------:R-:W-:Y:S05]  /*9150*/  BSYNC.RECONVERGENT B2 ;  /* 0x0000000000027941 */ /* 0x000fea0003800200 */
.L_x_2632:
        /* <DEDUP_REMOVED lines=91> */
.L_x_2635:
[----:B------:R-:W-:Y:S05]  /*9710*/  BSYNC.RECONVERGENT B2 ;  /* 0x0000000000027941 */ /* 0x000fea0003800200 */
.L_x_2634:
        /* <DEDUP_REMOVED lines=91> */
.L_x_2637:
[----:B------:R-:W-:Y:S05]  /*9cd0*/  BSYNC.RECONVERGENT B2 ;  /* 0x0000000000027941 */ /* 0x000fea0003800200 */
.L_x_2636:
        /* <DEDUP_REMOVED lines=91> */
.L_x_2639:
[----:B------:R-:W-:Y:S05]  /*a290*/  BSYNC.RECONVERGENT B2 ;  /* 0x0000000000027941 */ /* 0x000fea0003800200 */
.L_x_2638:
        /* <DEDUP_REMOVED lines=90> */
.L_x_2641:
[----:B------:R-:W-:Y:S05]  /*a840*/  BSYNC.RECONVERGENT B2 ;  /* 0x0000000000027941 */ /* 0x000fea0003800200 */
.L_x_2640:
[----:B-----5:R1:W-:Y:S04]  /*a850*/  STL [R1+0x788], R2 ;  /* 0x0007880201007387 */ /* 0x0203e80000100800 */
[----:B-1----:R-:W2:Y:S04]  /*a860*/  LDL.LU R2, [R1+0x30] ;  /* 0x0000300001027983 */ /* 0x002ea80000300800 */
[----:B0-----:R-:W3:Y:S01]  /*a870*/  LDL.LU R252, [R1+0x38] ;  /* 0x0000380001fc7983 */ /* 0x001ee20000300800 */
[----:B------:R-:W-:Y:S01]  /*a880*/  BSSY.RECONVERGENT B2, `(.L_x_2642) ;  /* 0x000005d000027945 */ /* 0x000fe20003800200 */
[C---:B--2---:R-:W-:Y:S01]  /*a890*/  IMAD R2, R0.reuse, 0x80, R2 ;  /* 0x0000008000027824 */ /* 0x044fe200078e0202 */
[----:B---3--:R-:W-:-:S04]  /*a8a0*/  LEA R252, R0, R252, 0x1 ;  /* 0x000000fc00fc7211 */ /* 0x008fc800078e08ff */
[----:B------:R0:W-:Y:S04]  /*a8b0*/  STL [R1+0x34], R2 ;  /* 0x0000340201007387 */ /* 0x0001e80000100800 */
[----:B0-----:R0:W5:Y:S04]  /*a8c0*/  LDL.LU R2, [R1+0x788] ;  /* 0x0007880001027983 */ /* 0x0011680000300800 */
        /* <DEDUP_REMOVED lines=21> */
[----:B-1----:R-:W-:-:S03]  /*aa20*/  @!P2 SHF.R.S32.HI R6, RZ, 0x1f, R252 ;  /* 0x0000001fff06a819 */ /* 0x002fc600000114fc */
[----:B------:R-:W4:Y:S01]  /*aa30*/  LDL R11, [R1+0x330] ;  /* 0x00033000010b7983 */ /* 0x000f220000100800 */
[----:B--2---:R-:W1:Y:S01]  /*aa40*/  @P3 S2R R5, SR_CTAID.X ;  /* 0x0000000000053919 */ /* 0x004e620000002500 */
[----:B------:R-:W-:Y:S01]  /*aa50*/  PLOP3.LUT P3, PT, PT, PT, UP0, 0x80, 0x8 ;  /* 0x000000000008781c */ /* 0x000fe20003f6f008 */
[----:B---3--:R-:W1:Y:S01]  /*aa60*/  @P4 LDC R4, c[0x0][0x3f8] ;  /* 0x0000fe00ff044b82 */ /* 0x008e620000000800 */
[C---:B------:R-:W-:Y:S01]  /*aa70*/  @!P2 IADD3 R63, P4, PT, R62.reuse, R252, RZ ;  /* 0x000000fc3e3fa210 */ /* 0x040fe20007f9e0ff */
[----:B------:R-:W2:Y:S03]  /*aa80*/  LDL R9, [R1+0x334] ;  /* 0x0003340001097983 */ /* 0x000ea60000100800 */
[----:B------:R-:W-:Y:S01]  /*aa90*/  @!P2 LEA.HI.X.SX32 R62, R62, R6, 0x1, P4 ;  /* 0x000000063e3ea211 */ /* 0x000fe200020f0eff */
[----:B------:R-:W3:Y:S01]  /*aaa0*/  LDL R7, [R1+0x338] ;  /* 0x0003380001077983 */ /* 0x000ee20000100800 */
[----:B0-----:R-:W-:-:S03]  /*aab0*/  @!P2 LEA R14, P4, R63, R60, 0x2 ;  /* 0x0000003c3f0ea211 */ /* 0x001fc600078810ff */
[----:B------:R-:W3:Y:S01]  /*aac0*/  LDL R6, [R1+0x33c] ;  /* 0x00033c0001067983 */ /* 0x000ee20000100800 */
        /* <DEDUP_REMOVED lines=20> */
[----:B------:R-:W-:Y:S01]  /*ac10*/  FADD.FTZ R61, R9, R61 ;  /* 0x0000003d093d7221 */ /* 0x000fe20000010000 */
[----:B------:R-:W-:Y:S02]  /*ac20*/  IMAD.MOV.U32 R5, RZ, RZ, R14 ;  /* 0x000000ffff057224 */ /* 0x000fe400078e000e */
[----:B------:R-:W-:Y:S02]  /*ac30*/  IMAD.MOV.U32 R4, RZ, RZ, R15 ;  /* 0x000000ffff047224 */ /* 0x000fe400078e000f */
[----:B------:R1:W5:Y:S01]  /*ac40*/  LDL.LU.64 R14, [R1+0x7b0] ;  /* 0x0007b000010e7983 */ /* 0x0003620000300a00 */
[----:B---3--:R-:W-:-:S03]  /*ac50*/  FADD.FTZ R62, R7, R62 ;  /* 0x0000003e073e7221 */ /* 0x008fc60000010000 */
        /* <DEDUP_REMOVED lines=19> */
[----:B--2---:R-:W-:Y:S01]  /*ad90*/  SHF.R.S32.HI R3, RZ, 0x1f, R252 ;  /* 0x0000001fff037819 */ /* 0x004fe200000114fc */
        /* <DEDUP_REMOVED lines=11> */
.L_x_2643:
[----:B------:R-:W-:Y:S05]  /*ae50*/  BSYNC.RECONVERGENT B2 ;  /* 0x0000000000027941 */ /* 0x000fea0003800200 */
.L_x_2642:
[----:B0-----:R-:W3:Y:S01]  /*ae60*/  LDL.LU R252, [R1+0x30] ;  /* 0x0000300001fc7983 */ /* 0x001ee20000300800 */
[----:B------:R-:W-:Y:S01]  /*ae70*/  BSSY.RECONVERGENT B2, `(.L_x_2644) ;  /* 0x000005a000027945 */ /* 0x000fe20003800200 */
[----:B---3--:R-:W-:-:S05]  /*ae80*/  IMAD.IADD R252, R252, 0x1, R0 ;  /* 0x00000001fcfc7824 */ /* 0x008fca00078e0200 */
        /* <DEDUP_REMOVED lines=21> */
[----:B---3--:R-:W-:-:S03]  /*afe0*/  @!P2 SHF.R.S32.HI R6, RZ, 0x1f, R252 ;  /* 0x0000001fff06a819 */ /* 0x008fc600000114fc */
[----:B------:R-:W3:Y:S01]  /*aff0*/  LDL R11, [R1+0x320] ;  /* 0x00032000010b7983 */ /* 0x000ee20000100800 */
[----:B-1----:R-:W1:Y:S01]  /*b000*/  @P3 S2R R5, SR_CTAID.X ;  /* 0x0000000000053919 */ /* 0x002e620000002500 */
[----:B------:R-:W-:Y:S01]  /*b010*/  PLOP3.LUT P3, PT, PT, PT, UP0, 0x80, 0x8 ;  /* 0x000000000008781c */ /* 0x000fe20003f6f008 */
[----:B--2---:R-:W1:Y:S01]  /*b020*/  @P4 LDC R4, c[0x0][0x3f8] ;  /* 0x0000fe00ff044b82 */ /* 0x004e620000000800 */
[C---:B------:R-:W-:Y:S01]  /*b030*/  @!P2 IADD3 R67, P4, PT, R66.reuse, R252, RZ ;  /* 0x000000fc4243a210 */ /* 0x040fe20007f9e0ff */
[----:B------:R-:W2:Y:S03]  /*b040*/  LDL R9, [R1+0x324] ;  /* 0x0003240001097983 */ /* 0x000ea60000100800 */
        /* <DEDUP_REMOVED lines=14> */
[----:B------:R-:W3:Y:S04]  /*b130*/  @!P2 LDG.E.128 R64, desc[UR36][R14.64] ;  /* 0x000000240e40a981 */ /* 0x000ee8000c1e1d00 */
[----:B------:R-:W2:Y:S01]  /*b140*/  @P4 LDG.E.128 R12, desc[UR36][R4.64+0x120] ;  /* 0x00012024040c4981 */ /* 0x000ea2000c1e1d00 */
[----:B------:R-:W-:Y:S02]  /*b150*/  PLOP3.LUT P4, PT, PT, PT, UP0, 0x80, 0x8 ;  /* 0x000000000008781c */ /* 0x000fe40003f8f008 */
[----:B------:R-:W-:Y:S02]  /*b160*/  PLOP3.LUT P3, PT, PT, PT, UP0, 0x80, 0x8 ;  /* 0x000000000008781c */ /* 0x000fe40003f6f008 */
[----:B------:R-:W-:Y:S01]  /*b170*/  PLOP3.LUT P5, PT, PT, PT, UP0, 0x80, 0x8 ;  /* 0x000000000008781c */ /* 0x000fe20003faf008 */
[----:B---3--:R-:W-:Y:S01]  /*b180*/  FADD.FTZ R64, R11, R64 ;  /* 0x000000400b407221 */ /* 0x008fe20000010000 */
        /* <DEDUP_REMOVED lines=40> */
.L_x_2645:
[----:B------:R-:W-:Y:S05]  /*b410*/  BSYNC.RECONVERGENT B2 ;  /* 0x0000000000027941 */ /* 0x000fea0003800200 */
.L_x_2644:
        /* <DEDUP_REMOVED lines=91> */
.L_x_2647:
[----:B------:R-:W-:Y:S05]  /*b9d0*/  BSYNC.RECONVERGENT B2 ;  /* 0x0000000000027941 */ /* 0x000fea0003800200 */
.L_x_2646:
        /* <DEDUP_REMOVED lines=91> */
.L_x_2649:
[----:B------:R-:W-:Y:S05]  /*bf90*/  BSYNC.RECONVERGENT B2 ;  /* 0x0000000000027941 */ /* 0x000fea0003800200 */
.L_x_2648:
        /* <DEDUP_REMOVED lines=91> */
.L_x_2651:
[----:B------:R-:W-:Y:S05]  /*c550*/  BSYNC.RECONVERGENT B2 ;  /* 0x0000000000027941 */ /* 0x000fea0003800200 */
.L_x_2650:
        /* <DEDUP_REMOVED lines=91> */
.L_x_2653:
[----:B------:R-:W-:Y:S05]  /*cb10*/  BSYNC.RECONVERGENT B2 ;  /* 0x0000000000027941 */ /* 0x000fea0003800200 */
.L_x_2652:
        /* <DEDUP_REMOVED lines=91> */
.L_x_2655:
[----:B------:R-:W-:Y:S05]  /*d0d0*/  BSYNC.RECONVERGENT B2 ;  /* 0x0000000000027941 */ /* 0x000fea0003800200 */
.L_x_2654:
        /* <DEDUP_REMOVED lines=91> */
.L_x_2657:
[----:B------:R-:W-:Y:S05]  /*d690*/  BSYNC.RECONVERGENT B2 ;  /* 0x0000000000027941 */ /* 0x000fea0003800200 */
.L_x_2656:
        /* <DEDUP_REMOVED lines=91> */
.L_x_2659:
[----:B------:R-:W-:Y:S05]  /*dc50*/  BSYNC.RECONVERGENT B2 ;  /* 0x0000000000027941 */ /* 0x000fea0003800200 */
.L_x_2658:
        /* <DEDUP_REMOVED lines=91> */
.L_x_2661:
[----:B------:R-:W-:Y:S05]  /*e210*/  BSYNC.RECONVERGENT B2 ;  /* 0x0000000000027941 */ /* 0x000fea0003800200 */
.L_x_2660:
        /* <DEDUP_REMOVED lines=91> */
.L_x_2663:
[----:B------:R-:W-:Y:S05]  /*e7d0*/  BSYNC.RECONVERGENT B2 ;  /* 0x0000000000027941 */ /* 0x000fea0003800200 */
.L_x_2662:
        /* <DEDUP_REMOVED lines=91> */
.L_x_2665:
[----:B------:R-:W-:Y:S05]  /*ed90*/  BSYNC.RECONVERGENT B2 ;  /* 0x0000000000027941 */ /* 0x000fea0003800200 */
.L_x_2664:
        /* <DEDUP_REMOVED lines=91> */
.L_x_2667:
[----:B------:R-:W-:Y:S05]  /*f350*/  BSYNC.RECONVERGENT B2 ;  /* 0x0000000000027941 */ /* 0x000fea0003800200 */
.L_x_2666:
        /* <DEDUP_REMOVED lines=91> */
.L_x_2669:
[----:B------:R-:W-:Y:S05]  /*f910*/  BSYNC.RECONVERGENT B2 ;  /* 0x0000000000027941 */ /* 0x000fea0003800200 */
.L_x_2668:
        /* <DEDUP_REMOVED lines=91> */
.L_x_2671:
[----:B------:R-:W-:Y:S05]  /*fed0*/  BSYNC.RECONVERGENT B2 ;  /* 0x0000000000027941 */ /* 0x000fea0003800200 */
.L_x_2670:
[----:B------:R-:W-:Y:S04]  /*fee0*/  BSSY.RECONVERGENT B2, `(.L_x_2672) ;  /* 0x0000057000027945 */ /* 0x000fe80003800200 */
[----:B------:R-:W-:Y:S05]  /*fef0*/  @P1 BRA `(.L_x_2673) ;  /* 0x0000000400541947 */ /* 0x000fea0003800000 */
[----:B------:R-:W2:Y:S01]  /*ff00*/  LDL R123, [R1+0x34] ;  /* 0x00003400017b7983 */ /* 0x000ea20000100800 */
        /* <DEDUP_REMOVED lines=11> */
[----:B0-----:R-:W0:Y:S01]  /*ffc0*/  @P3 S2R R10, SR_CTAID.X ;  /* 0x00000000000a3919 */ /* 0x001e220000002500 */
[----:B------:R-:W-:Y:S01]  /*ffd0*/  PLOP3.LUT P3, PT, PT, PT, UP0, 0x80, 0x8 ;  /* 0x000000000008781c */ /* 0x000fe20003f6f008 */
[----:B------:R-:W-:Y:S04]  /*ffe0*/  STL [R1+0x790], R6 ;  /* 0x0007900601007387 */ /* 0x000fe80000100800 */
[----:B------:R-:W-:Y:S04]  /*fff0*/  STL [R1+0x78c], R5 ;  /* 0x00078c0501007387 */ /* 0x000fe80000100800 */
[----:B------:R1:W-:Y:S04]  /*10000*/  STL [R1+0x788], R4 ;  /* 0x0007880401007387 */ /* 0x0003e80000100800 */
[----:B------:R-:W3:Y:S08]  /*10010*/  @P3 LDC.64 R12, c[0x0][0x450] ;  /* 0x00011400ff0c3b82 */ /* 0x000ef00000000a00 */
[----:B-1----:R-:W0:Y:S01]  /*10020*/  @P4 LDC R4, c[0x0][0x3f8] ;  /* 0x0000fe00ff044b82 */ /* 0x002e220000000800 */
[----:B------:R-:W-:Y:S01]  /*10030*/  PLOP3.LUT P3, PT, PT, PT, UP0, 0x80, 0x8 ;  /* 0x000000000008781c */ /* 0x000fe20003f6f008 */
[----:B------:R-:W4:Y:S04]  /*10040*/  LDL R8, [R1+0x244] ;  /* 0x0002440001087983 */ /* 0x000f280000100800 */
[----:B------:R-:W4:Y:S04]  /*10050*/  LDL R6, [R1+0x248] ;  /* 0x0002480001067983 */ /* 0x000f280000100800 */
[----:B------:R-:W4:Y:S01]  /*10060*/  LDL R5, [R1+0x24c] ;  /* 0x00024c0001057983 */ /* 0x000f220000100800 */
[----:B--2---:R-:W-:-:S13]  /*10070*/  ISETP.GE.AND P2, PT, R123, R3, PT ;  /* 0x000000037b00720c */ /* 0x004fda0003f46270 */
[----:B------:R-:W1:Y:S01]  /*10080*/  @!P2 LDC.64 R120, c[0x0][0x3b8] ;  /* 0x0000ee00ff78ab82 */ /* 0x000e620000000a00 */
[----:B------:R-:W-:Y:S01]  /*10090*/  @!P2 IMAD R122, R0, UR44, RZ ;  /* 0x0000002c007aac24 */ /* 0x000fe2000f8e02ff */
[----:B------:R-:W-:-:S04]  /*100a0*/  @!P2 SHF.R.S32.HI R252, RZ, 0x1f, R123 ;  /* 0x0000001ffffca819 */ /* 0x000fc8000001147b */
[----:B------:R-:W-:-:S04]  /*100b0*/  @!P2 IADD3 R123, P4, PT, R122, R123, RZ ;  /* 0x0000007b7a7ba210 */ /* 0x000fc80007f9e0ff */
[----:B------:R-:W-:Y:S02]  /*100c0*/  @!P2 LEA.HI.X.SX32 R122, R122, R252, 0x1, P4 ;  /* 0x000000fc7a7aa211 */ /* 0x000fe400020f0eff */
[----:B-1----:R-:W-:-:S04]  /*100d0*/  @!P2 LEA R14, P4, R123, R120, 0x2 ;  /* 0x000000787b0ea211 */ /* 0x002fc800078810ff */
[----:B------:R-:W-:Y:S02]  /*100e0*/  @!P2 LEA.HI.X R15, R123, R121, R122, 0x2, P4 ;  /* 0x000000797b0fa211 */ /* 0x000fe400020f147a */
[----:B------:R-:W-:Y:S02]  /*100f0*/  PLOP3.LUT P4, PT, PT, PT, UP0, 0x80, 0x8 ;  /* 0x000000000008781c */ /* 0x000fe40003f8f008 */
[----:B------:R-:W-:-:S11]  /*10100*/  CS2R R122, SRZ ;  /* 0x00000000007a7805 */ /* 0x000fd6000001ff00 */
[----:B0-----:R-:W-:Y:S01]  /*10110*/  @P4 IMAD R120, R4, UR39, R10 ;  /* 0x0000002704784c24 */ /* 0x001fe2000f8e020a */
[----:B------:R-:W-:Y:S01]  /*10120*/  PLOP3.LUT P4, PT, PT, PT, UP0, 0x80, 0x8 ;  /* 0x000000000008781c */ /* 0x000fe20003f8f008 */
[----:B------:R-:W2:Y:S02]  /*10130*/  LDL R10, [R1+0x240] ;  /* 0x00024000010a7983 */ /* 0x000ea40000100800 */
[----:B------:R-:W-:Y:S01]  /*10140*/  @P5 IMAD R252, R120, 0xe0, RZ ;  /* 0x000000e078fc5824 */ /* 0x000fe200078e02ff */
[----:B------:R-:W-:-:S03]  /*10150*/  CS2R R120, SRZ ;  /* 0x0000000000787805 */ /* 0x000fc6000001ff00 */
[----:B---3--:R-:W-:-:S03]  /*10160*/  @P3 IMAD.WIDE R12, R252, 0x4, R12 ;  /* 0x00000004fc0c3825 */ /* 0x008fc600078e020c */
[----:B------:R-:W2:Y:S04]  /*10170*/  @!P2 LDG.E.128 R120, desc[UR36][R14.64] ;  /* 0x000000240e78a981 */ /* 0x000ea8000c1e1d00 */
[----:B------:R-:W3:Y:S01]  /*10180*/  @P4 LDG.E.128 R12, desc[UR36][R12.64+0x200] ;  /* 0x000200240c0c4981 */ /* 0x000ee2000c1e1d00 */
[----:B------:R-:W-:Y:S02]  /*10190*/  PLOP3.LUT P4, PT, PT, PT, UP0, 0x80, 0x8 ;  /* 0x000000000008781c */ /* 0x000fe40003f8f008 */
[----:B------:R-:W-:Y:S01]  /*101a0*/  PLOP3.LUT P3, PT, PT, PT, UP0, 0x80, 0x8 ;  /* 0x000000000008781c */ /* 0x000fe20003f6f008 */
[----:B--2---:R-:W-:Y:S01]  /*101b0*/  FADD.FTZ R120, R10, R120 ;  /* 0x000000780a787221 */ /* 0x004fe20000010000 */
[----:B---3--:R-:W-:-:S09]  /*101c0*/  IMAD.MOV.U32 R9, RZ, RZ, R12 ;  /* 0x000000ffff097224 */ /* 0x008fd200078e000c */
[----:B------:R-:W-:Y:S01]  /*101d0*/  @P4 FMUL.FTZ R120, R120, R9 ;  /* 0x0000000978784220 */ /* 0x000fe20000410000 */
[----:B------:R-:W-:Y:S01]  /*101e0*/  PLOP3.LUT P4, PT, PT, PT, UP0, 0x80, 0x8 ;  /* 0x000000000008781c */ /* 0x000fe20003f8f008 */
[----:B------:R-:W-:Y:S01]  /*101f0*/  IMAD.MOV.U32 R4, RZ, RZ, R14 ;  /* 0x000000ffff047224 */ /* 0x000fe200078e000e */
[----:B------:R-:W-:Y:S01]  /*10200*/  MOV R7, R13 ;  /* 0x0000000d00077202 */ /* 0x000fe20000000f00 */
[----:B------:R-:W-:Y:S02]  /*10210*/  IMAD.MOV.U32 R252, RZ, RZ, R15 ;  /* 0x000000fffffc7224 */ /* 0x000fe400078e000f */
[----:B----4-:R-:W-:Y:S01]  /*10220*/  FADD.FTZ R121, R8, R121 ;  /* 0x0000007908797221 */ /* 0x010fe20000010000 */
[----:B------:R0:W5:Y:S01]  /*10230*/  LDL.LU.64 R14, [R1+0x7b0] ;  /* 0x0007b000010e7983 */ /* 0x0001620000300a00 */
[----:B------:R-:W-:-:S03]  /*10240*/  FADD.FTZ R122, R6, R122 ;  /* 0x0000007a067a7221 */ /* 0x000fc60000010000 */
[----:B------:R0:W5:Y:S01]  /*10250*/  LDL.LU.64 R12, [R1+0x7a8] ;  /* 0x0007a800010c7983 */ /* 0x0001620000300a00 */
[----:B------:R-:W-:-:S03]  /*10260*/  @P3 FMUL.FTZ R121, R121, R7 ;  /* 0x0000000779793220 */ /* 0x000fc60000410000 */
[----:B------:R0:W5:Y:S01]  /*10270*/  LDL.LU R10, [R1+0x7a0] ;  /* 0x0007a000010a7983 */ /* 0x0001620000300800 */
[----:B------:R-:W-:-:S03]  /*10280*/  FADD.FTZ R123, R5, R123 ;  /* 0x0000007b057b7221 */ /* 0x000fc60000010000 */
[----:B------:R0:W5:Y:S01]  /*10290*/  LDL.LU R9, [R1+0x79c] ;  /* 0x00079c0001097983 */ /* 0x0001620000300800 */
[----:B------:R-:W-:-:S03]  /*102a0*/  @P4 FMUL.FTZ R122, R122, R4 ;  /* 0x000000047a7a4220 */ /* 0x000fc60000410000 */
[----:B------:R0:W5:Y:S04]  /*102b0*/  LDL.LU R8, [R1+0x798] ;  /* 0x0007980001087983 */ /* 0x0001680000300800 */
[----:B------:R0:W5:Y:S04]  /*102c0*/  LDL.LU R7, [R1+0x794] ;  /* 0x0007940001077983 */ /* 0x0001680000300800 */
[----:B------:R0:W5:Y:S04]  /*102d0*/  LDL.LU R6, [R1+0x790] ;  /* 0x0007900001067983 */ /* 0x0001680000300800 */
[----:B------:R0:W5:Y:S04]  /*102e0*/  LDL.LU R5, [R1+0x78c] ;  /* 0x00078c0001057983 */ /* 0x0001680000300800 */
[----:B------:R0:W5:Y:S01]  /*102f0*/  LDL.LU R4, [R1+0x788] ;  /* 0x0007880001047983 */ /* 0x0001620000300800 */
[----:B------:R-:W-:-:S13]  /*10300*/  PLOP3.LUT P5, PT, PT, PT, UP0, 0x80, 0x8 ;  /* 0x000000000008781c */ /* 0x000fda0003faf008 */
[----:B------:R-:W-:Y:S01]  /*10310*/  @P5 FMUL.FTZ R123, R123, R252 ;  /* 0x000000fc7b7b5220 */ /* 0x000fe20000410000 */
[----:B0-----:R-:W-:Y:S06]  /*10320*/  @P2 BRA `(.L_x_2673) ;  /* 0x0000000000482947 */ /* 0x001fec0003800000 */
[----:B-----5:R-:W-:Y:S01]  /*10330*/  STL [R1+0x790], R4 ;  /* 0x0007900401007387 */ /* 0x020fe20000100800 */
[----:B------:R-:W-:Y:S01]  /*10340*/  S2UR UR34, SR_CTAID.Y ;  /* 0x00000000002279c3 */ /* 0x000fe20000002600 */
[----:B------:R-:W0:Y:S02]  /*10350*/  LDCU UR42, c[0x0][0x3f8] ;  /* 0x00007f00ff2a77ac */ /* 0x000e240008000800 */
[----:B------:R1:W-:Y:S04]  /*10360*/  STL.64 [R1+0x788], R2 ;  /* 0x0007880201007387 */ /* 0x0003e80000100a00 */
[----:B-1----:R-:W2:Y:S01]  /*10370*/  LDL.LU R2, [R1+0x34] ;  /* 0x0000340001027983 */ /* 0x002ea20000300800 */
[----:B------:R-:W0:Y:S02]  /*10380*/  S2UR UR35, SR_CTAID.X ;  /* 0x00000000002379c3 */ /* 0x000e240000002500 */
[----:B0-----:R-:W-:Y:S01]  /*10390*/  UIMAD UR42, UR34, UR42, UR35 ;  /* 0x0000002a222a72a4 */ /* 0x001fe2000f8e0223 */
[----:B------:R-:W0:Y:S05]  /*103a0*/  LDCU.64 UR34, c[0x0][0x3b8] ;  /* 0x00007700ff2277ac */ /* 0x000e2a0008000a00 */
[----:B------:R-:W-:-:S04]  /*103b0*/  IMAD R252, R0, UR42, RZ ;  /* 0x0000002a00fc7c24 */ /* 0x000fc8000f8e02ff */
[----:B------:R-:W-:Y:S01]  /*103c0*/  IMAD R4, R252, 0xe0, RZ ;  /* 0x000000e0fc047824 */ /* 0x000fe200078e02ff */
[----:B--2---:R-:W-:-:S04]  /*103d0*/  SHF.R.S32.HI R3, RZ, 0x1f, R2 ;  /* 0x0000001fff037819 */ /* 0x004fc80000011402 */
[----:B------:R-:W-:-:S04]  /*103e0*/  IADD3 R252, P2, PT, R4, R2, RZ ;  /* 0x0000000204fc7210 */ /* 0x000fc80007f5e0ff */
[----:B------:R-:W-:Y:S02]  /*103f0*/  LEA.HI.X.SX32 R4, R4, R3, 0x1, P2 ;  /* 0x0000000304047211 */ /* 0x000fe400010f0eff */
[----:B0-----:R-:W-:-:S04]  /*10400*/  LEA R2, P2, R252, UR34, 0x2 ;  /* 0x00000022fc027c11 */ /* 0x001fc8000f8410ff */
[----:B------:R-:W-:Y:S02]  /*10410*/  LEA.HI.X R3, R252, UR35, R4, 0x2, P2 ;  /* 0x00000023fc037c11 */ /* 0x000fe400090f1404 */
[----:B------:R0:W5:Y:S04]  /*10420*/  LDL.LU R4, [R1+0x790] ;  /* 0x0007900001047983 */ /* 0x0001680000300800 */
[----:B------:R1:W-:Y:S04]  /*10430*/  STG.E.128 desc[UR36][R2.64], R120 ;  /* 0x0000007802007986 */ /* 0x0003e8000c101d24 */
[----:B-1----:R0:W5:Y:S02]  /*10440*/  LDL.LU.64 R2, [R1+0x788] ;  /* 0x0007880001027983 */ /* 0x0021640000300a00 */
.L_x_2673:
[----:B------:R-:W-:Y:S05]  /*10450*/  BSYNC.RECONVERGENT B2 ;  /* 0x0000000000027941 */ /* 0x000fea0003800200 */
.L_x_2672:
[----:B0-----:R-:W2:Y:S01]  /*10460*/  LDL.LU R252, [R1+0x30] ;  /* 0x0000300001fc7983 */ /* 0x001ea20000300800 */
[----:B------:R-:W-:Y:S01]  /*10470*/  BSSY.RECONVERGENT B2, `(.L_x_2674) ;  /* 0x000005a000027945 */ /* 0x000fe20003800200 */
[----:B--2---:R-:W-:-:S05]  /*10480*/  IMAD R252, R0, 0x2, R252 ;  /* 0x0000000200fc7824 */ /* 0x004fca00078e02fc */
        /* <DEDUP_REMOVED lines=88> */
.L_x_2675:
[----:B------:R-:W-:Y:S05]  /*10a10*/  BSYNC.RECONVERGENT B2 ;  /* 0x0000000000027941 */ /* 0x000fea0003800200 */
.L_x_2674:
        /* <DEDUP_REMOVED lines=91> */
.L_x_2677:
[----:B------:R-:W-:Y:S05]  /*10fd0*/  BSYNC.RECONVERGENT B2 ;  /* 0x0000000000027941 */ /* 0x000fea0003800200 */
.L_x_2676:
        /* <DEDUP_REMOVED lines=91> */
.L_x_2679:
[----:B------:R-:W-:Y:S05]  /*11590*/  BSYNC.RECONVERGENT B2 ;  /* 0x0000000000027941 */ /* 0x000fea0003800200 */
.L_x_2678:
        /* <DEDUP_REMOVED lines=91> */
.L_x_2681:
[----:B------:R-:W-:Y:S05]  /*11b50*/  BSYNC.RECONVERGENT B2 ;  /* 0x0000000000027941 */ /* 0x000fea0003800200 */
.L_x_2680:
        /* <DEDUP_REMOVED lines=91> */
.L_x_2683:
[----:B------:R-:W-:Y:S05]  /*12110*/  BSYNC.RECONVERGENT B2 ;  /* 0x0000000000027941 */ /* 0x000fea0003800200 */
.L_x_2682:
        /* <DEDUP_REMOVED lines=91> */
.L_x_2685:
[----:B------:R-:W-:Y:S05]  /*126d0*/  BSYNC.RECONVERGENT B2 ;  /* 0x0000000000027941 */ /* 0x000fea0003800200 */
.L_x_2684:
        /* <DEDUP_REMOVED lines=91> */
.L_x_2687:
[----:B------:R-:W-:Y:S05]  /*12c90*/  BSYNC.RECONVERGENT B2 ;  /* 0x0000000000027941 */ /* 0x000fea0003800200 */
.L_x_2686:
        /* <DEDUP_REMOVED lines=91> */
.L_x_2689:
[----:B------:R-:W-:Y:S05]  /*13250*/  BSYNC.RECONVERGENT B2 ;  /* 0x0000000000027941 */ /* 0x000fea0003800200 */
.L_x_2688:
        /* <DEDUP_REMOVED lines=91> */
.L_x_2691:
[----:B------:R-:W-:Y:S05]  /*13810*/  BSYNC.RECONVERGENT B2 ;  /* 0x0000000000027941 */ /* 0x000fea0003800200 */
.L_x_2690:
        /* <DEDUP_REMOVED lines=91> */
.L_x_2693:
[----:B------:R-:W-:Y:S05]  /*13dd0*/  BSYNC.RECONVERGENT B2 ;  /* 0x0000000000027941 */ /* 0x000fea0003800200 */
.L_x_2692:
        /* <DEDUP_REMOVED lines=91> */
.L_x_2695:
[----:B------:R-:W-:Y:S05]  /*14390*/  BSYNC.RECONVERGENT B2 ;  /* 0x0000000000027941 */ /* 0x000fea0003800200 */
.L_x_2694:
        /* <DEDUP_REMOVED lines=91> */
.L_x_2697:
[----:B------:R-:W-:Y:S05]  /*14950*/  BSYNC.RECONVERGENT B2 ;  /* 0x0000000000027941 */ /* 0x000fea0003800200 */
.L_x_2696:
        /* <DEDUP_REMOVED lines=91> */
.L_x_2699:
[----:B------:R-:W-:Y:S05]  /*14f10*/  BSYNC.RECONVERGENT B2 ;  /* 0x0000000000027941 */ /* 0x000fea0003800200 */
.L_x_2698:
        /* <DEDUP_REMOVED lines=91> */
.L_x_2701:
[----:B------:R-:W-:Y:S05]  /*154d0*/  BSYNC.RECONVERGENT B2 ;  /* 0x0000000000027941 */ /* 0x000fea0003800200 */
.L_x_2700:
        /* <DEDUP_REMOVED lines=91> */
.L_x_2703:
[----:B------:R-:W-:Y:S05]  /*15a90*/  BSYNC.RECONVERGENT B2 ;  /* 0x0000000000027941 */ /* 0x000fea0003800200 */
.L_x_2702:
        /* <DEDUP_REMOVED lines=91> */
.L_x_2705:
[----:B------:R-:W-:Y:S05]  /*16050*/  BSYNC.RECONVERGENT B2 ;  /* 0x0000000000027941 */ /* 0x000fea0003800200 */
.L_x_2704:
        /* <DEDUP_REMOVED lines=91> */
.L_x_2707:
[----:B------:R-:W-:Y:S05]  /*16610*/  BSYNC.RECONVERGENT B2 ;  /* 0x0000000000027941 */ /* 0x000fea0003800200 */
.L_x_2706:
        /* <DEDUP_REMOVED lines=91> */
.L_x_2709:
[----:B------:R-:W-:Y:S05]  /*16bd0*/  BSYNC.RECONVERGENT B2 ;  /* 0x0000000000027941 */ /* 0x000fea0003800200 */
.L_x_2708:
        /* <DEDUP_REMOVED lines=91> */
.L_x_2711:
[----:B------:R-:W-:Y:S05]  /*17190*/  BSYNC.RECONVERGENT B2 ;  /* 0x0000000000027941 */ /* 0x000fea0003800200 */
.L_x_2710:
        /* <DEDUP_REMOVED lines=91> */
.L_x_2713:
[----:B------:R-:W-:Y:S05]  /*17750*/  BSYNC.RECONVERGENT B2 ;  /* 0x0000000000027941 */ /* 0x000fea0003800200 */
.L_x_2712:
        /* <DEDUP_REMOVED lines=91> */
.L_x_2715:
[----:B------:R-:W-:Y:S05]  /*17d10*/  BSYNC.RECONVERGENT B2 ;  /* 0x0000000000027941 */ /* 0x000fea0003800200 */
.L_x_2714:
        /* <DEDUP_REMOVED lines=91> */
.L_x_2717:
[----:B------:R-:W-:Y:S05]  /*182d0*/  BSYNC.RECONVERGENT B2 ;  /* 0x0000000000027941 */ /* 0x000fea0003800200 */
.L_x_2716:
        /* <DEDUP_REMOVED lines=91> */
.L_x_2719:
[----:B------:R-:W-:Y:S05]  /*18890*/  BSYNC.RECONVERGENT B2 ;  /* 0x0000000000027941 */ /* 0x000fea0003800200 */
.L_x_2718:
        /* <DEDUP_REMOVED lines=91> */
.L_x_2721:
[----:B------:R-:W-:Y:S05]  /*18e50*/  BSYNC.RECONVERGENT B2 ;  /* 0x0000000000027941 */ /* 0x000fea0003800200 */
.L_x_2720:
        /* <DEDUP_REMOVED lines=91> */
.L_x_2723:
[----:B------:R-:W-:Y:S05]  /*19410*/  BSYNC.RECONVERGENT B2 ;  /* 0x0000000000027941 */ /* 0x000fea0003800200 */
.L_x_2722:
        /* <DEDUP_REMOVED lines=91> */
.L_x_2725:
[----:B------:R-:W-:Y:S05]  /*199d0*/  BSYNC.RECONVERGENT B2 ;  /* 0x0000000000027941 */ /* 0x000fea0003800200 */
.L_x_2724:
        /* <DEDUP_REMOVED lines=91> */
.L_x_2727:
[----:B------:R-:W-:Y:S05]  /*19f90*/  BSYNC.RECONVERGENT B2 ;  /* 0x0000000000027941 */ /* 0x000fea0003800200 */
.L_x_2726:
        /* <DEDUP_REMOVED lines=91> */
.L_x_2729:
[----:B------:R-:W-:Y:S05]  /*1a550*/  BSYNC.RECONVERGENT B2 ;  /* 0x0000000000027941 */ /* 0x000fea0003800200 */
.L_x_2728:
        /* <DEDUP_REMOVED lines=91> */
.L_x_2731:
[----:B------:R-:W-:Y:S05]  /*1ab10*/  BSYNC.RECONVERGENT B2 ;  /* 0x0000000000027941 */ /* 0x000fea0003800200 */
.L_x_2730:
        /* <DEDUP_REMOVED lines=91> */
.L_x_2733:
[----:B------:R-:W-:Y:S05]  /*1b0d0*/  BSYNC.RECONVERGENT B2 ;  /* 0x0000000000027941 */ /* 0x000fea0003800200 */
.L_x_2732:
[----:B------:R-:W-:Y:S05]  /*1b0e0*/  @P1 BRA `(.L_x_2734) ;  /* 0x0000006c00001947 */ /* 0x000fea0003800000 */
[----:B0-----:R-:W2:Y:S01]  /*1b0f0*/  LDL.LU R252, [R1+0x30] ;  /* 0x0000300001fc7983 */ /* 0x001ea20000300800 */
[----:B-----5:R-:W-:-:S03]  /*1b100*/  ISETP.NE.AND P2, PT, R2, RZ, PT ;  /* 0x000000ff0200720c */ /* 0x020fc60003f45270 */
[----:B------:R-:W-:Y:S04]  /*1b110*/  STL.64 [R1+0x7a8], R14 ;  /* 0x0007a80e01007387 */ /* 0x000fe80000100a00 */
[----:B------:R-:W-:Y:S04]  /*1b120*/  STL.64 [R1+0x7a0], R12 ;  /* 0x0007a00c01007387 */ /* 0x000fe80000100a00 */
[----:B------:R-:W-:Y:S02]  /*1b130*/  STL [R1+0x79c], R9 ;  /* 0x00079c0901007387 */ /* 0x000fe40000100800 */
[----:B------:R-:W-:Y:S01]  /*1b140*/  VOTEU.ANY UP0, P2 ;  /* 0x0000000000ff7886 */ /* 0x000fe20001000100 */
[----:B------:R-:W-:Y:S01]  /*1b150*/  PLOP3.LUT P3, PT, PT, PT, UP0, 0x80, 0x8 ;  /* 0x000000000008781c */ /* 0x000fe20003f6f008 */
[----:B------:R-:W-:Y:S01]  /*1b160*/  STL [R1+0x798], R8 ;  /* 0x0007980801007387 */ /* 0x000fe20000100800 */
[----:B------:R-:W-:-:S03]  /*1b170*/  PLOP3.LUT P4, PT, PT, PT, UP0, 0x80, 0x8 ;  /* 0x000000000008781c */ /* 0x000fc60003f8f008 */
[----:B------:R-:W-:Y:S04]  /*1b180*/  STL [R1+0x794], R7 ;  /* 0x0007940701007387 */ /* 0x000fe80000100800 */
[----:B------:R-:W-:Y:S04]  /*1b190*/  STL [R1+0x790], R6 ;  /* 0x0007900601007387 */ /* 0x000fe80000100800 */
[----:B------:R0:W-:Y:S02]  /*1b1a0*/  STL [R1+0x78c], R5 ;  /* 0x00078c0501007387 */ /* 0x0001e40000100800 */
[----:B------:R-:W1:Y:S02]  /*1b1b0*/  @P4 LDC R247, c[0x0][0x3f8] ;  /* 0x0000fe00fff74b82 */ /* 0x000e640000000800 */
[----:B------:R3:W-:Y:S01]  /*1b1c0*/  STL [R1+0x788], R4 ;  /* 0x0007880401007387 */ /* 0x0007e20000100800 */
[----:B------:R-:W-:Y:S01]  /*1b1d0*/  PLOP3.LUT P5, PT, PT, PT, UP0, 0x80, 0x8 ;  /* 0x000000000008781c */ /* 0x000fe20003faf008 */
[----:B--2---:R-:W-:-:S02]  /*1b1e0*/  IMAD.IADD R244, R252, 0x1, R0 ;  /* 0x00000001fcf47824 */ /* 0x004fc400078e0200 */
[----:B------:R-:W1:Y:S01]  /*1b1f0*/  @P3 S2R R252, SR_CTAID.X ;  /* 0x0000000000fc3919 */ /* 0x000e620000002500 */
[----:B------:R-:W-:Y:S01]  /*1b200*/  PLOP3.LUT P3, PT, PT, PT, UP0, 0x80, 0x8 ;  /* 0x000000000008781c */ /* 0x000fe20003f6f008 */
[----:B0-----:R-:W-:-:S05]  /*1b210*/  IMAD.SHL.U32 R5, R244, 0x4, RZ ;  /* 0x00000004f4057824 */ /* 0x001fca00078e00ff */
[----:B------:R-:W-:Y:S01]  /*1b220*/  ISETP.GE.AND P2, PT, R5, R3, PT ;  /* 0x000000030500720c */ /* 0x000fe20003f46270 */
[----:B------:R0:W-:Y:S04]  /*1b230*/  STL [R1+0x30], R5 ;  /* 0x0000300501007387 */ /* 0x0001e80000100800 */
[----:B------:R-:W2:Y:S02]  /*1b240*/  LDL R9, [R1+0x50] ;  /* 0x0000500001097983 */ /* 0x000ea40000100800 */
[----:B------:R-:W4:Y:S06]  /*1b250*/  @P3 LDC.64 R12, c[0x0][0x450] ;  /* 0x00011400ff0c3b82 */ /* 0x000f2c0000000a00 */
[----:B------:R-:W-:Y:S01]  /*1b260*/  @!P2 IMAD R3, R0, UR44, RZ ;  /* 0x0000002c0003ac24 */ /* 0x000fe2000f8e02ff */
[----:B---3--:R-:W-:Y:S01]  /*1b270*/  @!P2 SHF.R.S32.HI R4, RZ, 0x1f, R5 ;  /* 0x0000001fff04a819 */ /* 0x008fe20000011405 */
[----:B------:R-:W3:Y:S01]  /*1b280*/  @!P2 LDC.64 R244, c[0x0][0x3b8] ;  /* 0x0000ee00fff4ab82 */ /* 0x000ee20000000a00 */
[----:B------:R-:W2:Y:S02]  /*1b290*/  LDL R7, [R1+0x54] ;  /* 0x0000540001077983 */ /* 0x000ea40000100800 */
[----:B------:R-:W-:-:S02]  /*1b2a0*/  @!P2 IADD3 R246, P4, PT, R3, R5, RZ ;  /* 0x0000000503f6a210 */ /* 0x000fc40007f9e0ff */
[----:B------:R-:W-:Y:S01]  /*1b2b0*/  PLOP3.LUT P3, PT, PT, PT, UP0, 0x80, 0x8 ;  /* 0x000000000008781c */ /* 0x000fe20003f6f008 */
[----:B0-----:R-:W2:Y:S01]  /*1b2c0*/  LDL R5, [R1+0x58] ;  /* 0x0000580001057983 */ /* 0x001ea20000100800 */
[----:B------:R-:W-:-:S03]  /*1b2d0*/  @!P2 LEA.HI.X.SX32 R3, R3, R4, 0x1, P4 ;  /* 0x000000040303a211 */ /* 0x000fc600020f0eff */
[----:B------:R-:W2:Y:S01]  /*1b2e0*/  LDL R4, [R1+0x5c] ;  /* 0x00005c0001047983 */ /* 0x000ea20000100800 */
[----:B---3--:R-:W-:-:S04]  /*1b2f0*/  @!P2 LEA R14, P4, R246, R244, 0x2 ;  /* 0x000000f4f60ea211 */ /* 0x008fc800078810ff */
[----:B------:R-:W-:Y:S02]  /*1b300*/  @!P2 LEA.HI.X R15, R246, R245, R3, 0x2, P4 ;  /* 0x000000f5f60fa211 */ /* 0x000fe400020f1403 */
[----:B------:R-:W-:Y:S02]  /*1b310*/  PLOP3.LUT P4, PT, PT, PT, UP0, 0x80, 0x8 ;  /* 0x000000000008781c */ /* 0x000fe40003f8f008 */
[----:B------:R-:W-:-:S11]  /*1b320*/  CS2R R244, SRZ ;  /* 0x0000000000f47805 */ /* 0x000fd6000001ff00 */
[----:B-1----:R-:W-:Y:S01]  /*1b330*/  @P4 IMAD R3, R247, UR39, R252 ;  /* 0x00000027f7034c24 */ /* 0x002fe2000f8e02fc */
[----:B------:R-:W-:-:S03]  /*1b340*/  PLOP3.LUT P4, PT, PT, PT, UP0, 0x80, 0x8 ;  /* 0x000000000008781c */ /* 0x000fc60003f8f008 */
[----:B------:R-:W-:Y:S01]  /*1b350*/  @P5 IMAD R3, R3, 0xe0, RZ ;  /* 0x000000e003035824 */ /* 0x000fe200078e02ff */
[----:B------:R-:W-:-:S03]  /*1b360*/  CS2R R246, SRZ ;  /* 0x0000000000f67805 */ /* 0x000fc6000001ff00 */
[----:B----4-:R-:W-:-:S03]  /*1b370*/  @P3 IMAD.WIDE R12, R3, 0x4, R12 ;  /* 0x00000004030c3825 */ /* 0x010fc600078e020c */
[----:B------:R-:W2:Y:S04]  /*1b380*/  @!P2 LDG.E.128 R244, desc[UR36][R14.64] ;  /* 0x000000240ef4a981 */ /* 0x000ea8000c1e1d00 */
[----:B------:R-:W3:Y:S01]  /*1b390*/  @P4 LDG.E.128 R12, desc[UR36][R12.64+0x3f0] ;  /* 0x0003f0240c0c4981 */ /* 0x000ee2000c1e1d00 */
[----:B------:R-:W-:Y:S02]  /*1b3a0*/  PLOP3.LUT P4, PT, PT, PT, UP0, 0x80, 0x8 ;  /* 0x000000000008781c */ /* 0x000fe40003f8f008 */
[----:B------:R-:W-:Y:S01]  /*1b3b0*/  PLOP3.LUT P3, PT, PT, PT, UP0, 0x80, 0x8 ;  /* 0x000000000008781c */ /* 0x000fe20003f6f008 */
[----:B--2---:R-:W-:Y:S01]  /*1b3c0*/  FADD.FTZ R244, R9, R244 ;  /* 0x000000f409f47221 */ /* 0x004fe20000010000 */
[----:B------:R-:W-:Y:S01]  /*1b3d0*/  FADD.FTZ R245, R7, R245 ;  /* 0x000000f507f57221 */ /* 0x000fe20000010000 */
[----:B------:R-:W-:Y:S01]  /*1b3e0*/  FADD.FTZ R246, R5, R246 ;  /* 0x000000f605f67221 */ /* 0x000fe20000010000 */
[----:B---3--:R-:W-:-:S02]  /*1b3f0*/  IMAD.MOV.U32 R8, RZ, RZ, R12 ;  /* 0x000000ffff087224 */ /* 0x008fc400078e000c */
[----:B------:R-:W-:Y:S02]  /*1b400*/  IMAD.MOV.U32 R6, RZ, RZ, R13 ;  /* 0x000000ffff067224 */ /* 0x000fe400078e000d */
[----:B------:R-:W-:Y:S02]  /*1b410*/  IMAD.MOV.U32 R252, RZ, RZ, R14 ;  /* 0x000000fffffc7224 */ /* 0x000fe400078e000e */
[----:B------:R-:W-:Y:S02]  /*1b420*/  IMAD.MOV.U32 R3, RZ, RZ, R15 ;  /* 0x000000ffff037224 */ /* 0x000fe400078e000f */
[----:B------:R0:W5:Y:S01]  /*1b430*/  LDL.LU.64 R14, [R1+0x7a8] ;  /* 0x0007a800010e7983 */ /* 0x0001620000300a00 */
[----:B------:R-:W-:-:S03]  /*1b440*/  @P4 FMUL.FTZ R244, R244, R8 ;  /* 0x00000008f4f44220 */ /* 0x000fc60000410000 */
[----:B------:R0:W5:Y:S01]  /*1b450*/  LDL.LU.64 R12, [R1+0x7a0] ;  /* 0x0007a000010c7983 */ /* 0x0001620000300a00 */
[----:B------:R-:W-:-:S03]  /*1b460*/  @P3 FMUL.FTZ R245, R245, R6 ;  /* 0x00000006f5f53220 */ /* 0x000fc60000410000 */
[----:B------:R0:W5:Y:S01]  /*1b470*/  LDL.LU R9, [R1+0x79c] ;  /* 0x00079c0001097983 */ /* 0x0001620000300800 */
[----:B------:R-:W-:-:S03]  /*1b480*/  FADD.FTZ R247, R4, R247 ;  /* 0x000000f704f77221 */ /* 0x000fc60000010000 */
[----:B------:R0:W5:Y:S04]  /*1b490*/  LDL.LU R8, [R1+0x798] ;  /* 0x0007980001087983 */ /* 0x0001680000300800 */
[----:B------:R0:W5:Y:S04]  /*1b4a0*/  LDL.LU R7, [R1+0x794] ;  /* 0x0007940001077983 */ /* 0x0001680000300800 */
[----:B------:R0:W5:Y:S04]  /*1b4b0*/  LDL.LU R6, [R1+0x790] ;  /* 0x0007900001067983 */ /* 0x0001680000300800 */
[----:B------:R0:W5:Y:S04]  /*1b4c0*/  LDL.LU R5, [R1+0x78c] ;  /* 0x00078c0001057983 */ /* 0x0001680000300800 */
[----:B------:R0:W5:Y:S01]  /*1b4d0*/  LDL.LU R4, [R1+0x788] ;  /* 0x0007880001047983 */ /* 0x0001620000300800 */
[----:B------:R-:W-:-:S02]  /*1b4e0*/  PLOP3.LUT P4, PT, PT, PT, UP0, 0x80, 0x8 ;  /* 0x000000000008781c */ /* 0x000fc40003f8f008 */
[----:B------:R-:W-:-:S11]  /*1b4f0*/  PLOP3.LUT P5, PT, PT, PT, UP0, 0x80, 0x8 ;  /* 0x000000000008781c */ /* 0x000fd60003faf008 */
[----:B------:R-:W-:Y:S02]  /*1b500*/  @P4 FMUL.FTZ R246, R246, R252 ;  /* 0x000000fcf6f64220 */ /* 0x000fe40000410000 */
[----:B------:R-:W-:Y:S01]  /*1b510*/  @P5 FMUL.FTZ R247, R247, R3 ;  /* 0x00000003f7f75220 */ /* 0x000fe20000410000 */
[----:B0-----:R-:W-:Y:S06]  /*1b520*/  @P2 BRA `(.L_x_2734) ;  /* 0x0000006400f02947 */ /* 0x001fec0003800000 */
[----:B-----5:R0:W-:Y:S01]  /*1b530*/  STL.64 [R1+0x788], R4 ;  /* 0x0007880401007387 */ /* 0x0201e20000100a00 */
[----:B------:R-:W-:Y:S01]  /*1b540*/  S2UR UR34, SR_CTAID.Y ;  /* 0x00000000002279c3 */ /* 0x000fe20000002600 */
[----:B------:R-:W1:Y:S02]  /*1b550*/  LDCU UR42, c[0x0][0x3f8] ;  /* 0x00007f00ff2a77ac */ /* 0x000e640008000800 */
[----:B0-----:R-:W2:Y:S05]  /*1b560*/  LDL.LU R4, [R1+0x30] ;  /* 0x0000300001047983 */ /* 0x001eaa0000300800 */
[----:B------:R-:W1:Y:S02]  /*1b570*/  S2UR UR35, SR_CTAID.X ;  /* 0x00000000002379c3 */ /* 0x000e640000002500 */
[----:B-1----:R-:W-:Y:S01]  /*1b580*/  UIMAD UR42, UR34, UR42, UR35 ;  /* 0x0000002a222a72a4 */ /* 0x002fe2000f8e0223 */
[----:B------:R-:W0:Y:S05]  /*1b590*/  LDCU.64 UR34, c[0x0][0x3b8] ;  /* 0x00007700ff2277ac */ /* 0x000e2a0008000a00 */
[----:B------:R-:W-:-:S04]  /*1b5a0*/  IMAD R3, R0, UR42, RZ ;  /* 0x0000002a00037c24 */ /* 0x000fc8000f8e02ff */
[----:B------:R-:W-:Y:S01]  /*1b5b0*/  IMAD R252, R3, 0xe0, RZ ;  /* 0x000000e003fc7824 */ /* 0x000fe200078e02ff */
[----:B--2---:R-:W-:-:S04]  /*1b5c0*/  SHF.R.S32.HI R5, RZ, 0x1f, R4 ;  /* 0x0000001fff057819 */ /* 0x004fc80000011404 */
[----:B------:R-:W-:-:S04]  /*1b5d0*/  IADD3 R3, P2, PT, R252, R4, RZ ;  /* 0x00000004fc037210 */ /* 0x000fc80007f5e0ff */
[----:B------:R-:W-:Y:S02]  /*1b5e0*/  LEA.HI.X.SX32 R252, R252, R5, 0x1, P2 ;  /* 0x00000005fcfc7211 */ /* 0x000fe400010f0eff */
[----:B0-----:R-:W-:-:S04]  /*1b5f0*/  LEA R4, P2, R3, UR34, 0x2 ;  /* 0x0000002203047c11 */ /* 0x001fc8000f8410ff */
[----:B------:R-:W-:-:S05]  /*1b600*/  LEA.HI.X R5, R3, UR35, R252, 0x2, P2 ;  /* 0x0000002303057c11 */ /* 0x000fca00090f14fc */
[----:B------:R0:W-:Y:S04]  /*1b610*/  STG.E.128 desc[UR36][R4.64], R244 ;  /* 0x000000f404007986 */ /* 0x0001e8000c101d24 */
[----:B0-----:R0:W5:Y:S01]  /*1b620*/  LDL.LU.64 R4, [R1+0x788] ;  /* 0x0007880001047983 */ /* 0x0011620000300a00 */
[----:B------:R-:W-:Y:S05]  /*1b630*/  BRA `(.L_x_2734) ;  /* 0x0000006400ac7947 */ /* 0x000fea0003800000 */
.L_x_2607:
[----:B------:R-:W2:Y:S01]  /*1b640*/  LDL R252, [R1+0x40] ;  /* 0x0000400001fc7983 */ /* 0x000ea20000100800 */
[----:B------:R-:W-:Y:S01]  /*1b650*/  BSSY.RECONVERGENT B2, `(.L_x_2735) ;  /* 0x0000023000027945 */ /* 0x000fe20003800200 */
[----:B--2---:R-:W-:Y:S02]  /*1b660*/  ISETP.GE.AND P1, PT, R252, UR40, PT ;  /* 0x00000028fc007c0c */ /* 0x004fe4000bf26270 */
[C---:B------:R-:W-:Y:S01]  /*1b670*/  SHF.L.U32 R252, R3.reuse, 0x2, RZ ;  /* 0x0000000203fc7819 */ /* 0x040fe200000006ff */
[----:B------:R-:W-:-:S05]  /*1b680*/  IMAD.IADD R3, R3, 0x1, R0 ;  /* 0x0000000103037824 */ /* 0x000fca00078e0200 */
[----:B------:R0:W-:Y:S02]  /*1b690*/  STL [R1+0x20], R3 ;  /* 0x0000200301007387 */ /* 0x0001e40000100800 */
[----:B0-----:R-:W-:-:S03]  /*1b6a0*/  IMAD R3, R0, 0xe0, RZ ;  /* 0x000000e000037824 */ /* 0x001fc600078e02ff */
[----:B------:R-:W-:Y:S05]  /*1b6b0*/  @P1 BRA `(.L_x_2736) ;  /* 0x0000000000701947 */ /* 0x000fea0003800000 */
[----:B------:R-:W-:Y:S01]  /*1b6c0*/  UMOV UR42, URZ ;  /* 0x000000ff002a7c82 */ /* 0x000fe20008000000 */
[----:B------:R0:W-:Y:S01]  /*1b6d0*/  STL [R1+0x788], R0 ;  /* 0x0007880001007387 */ /* 0x0001e20000100800 */
[----:B------:R-:W-:Y:S01]  /*1b6e0*/  UMOV UR35, URZ ;  /* 0x000000ff00237c82 */ /* 0x000fe20008000000 */
[----:B------:R-:W-:Y:S01]  /*1b6f0*/  UMOV UR34, URZ ;  /* 0x000000ff00227c82 */ /* 0x000fe20008000000 */
[----:B------:R-:W-:Y:S01]  /*1b700*/  ISETP.GE.AND P2, PT, R252, R3, PT ;  /* 0x00000003fc00720c */ /* 0x000fe20003f46270 */
[----:B0-----:R-:W-:-:S05]  /*1b710*/  IMAD.U32 R0, RZ, RZ, UR42 ;  /* 0x0000002aff007e24 */ /* 0x001fca000f8e00ff */
[----:B------:R0:W-:Y:S02]  /*1b720*/  STL [R1+0x1c], R0 ;  /* 0x00001c0001007387 */ /* 0x0001e40000100800 */
[----:B0-----:R-:W-:-:S05]  /*1b730*/  IMAD.U32 R0, RZ, RZ, UR35 ;  /* 0x00000023ff007e24 */ /* 0x001fca000f8e00ff */
[----:B------:R0:W-:Y:S02]  /*1b740*/  STL [R1+0x18], R0 ;  /* 0x0000180001007387 */ /* 0x0001e40000100800 */
[----:B0-----:R-:W-:-:S05]  /*1b750*/  IMAD.U32 R0, RZ, RZ, UR34 ;  /* 0x00000022ff007e24 */ /* 0x001fca000f8e00ff */
[----:B------:R0:W-:Y:S02]  /*1b760*/  STL [R1+0x14], R0 ;  /* 0x0000140001007387 */ /* 0x0001e40000100800 */
[----:B0-----:R-:W-:-:S05]  /*1b770*/  IMAD.U32 R0, RZ, RZ, UR42 ;  /* 0x0000002aff007e24 */ /* 0x001fca000f8e00ff */
[----:B------:R0:W-:Y:S04]  /*1b780*/  STL [R1+0x10], R0 ;  /* 0x0000100001007387 */ /* 0x0001e80000100800 */
[----:B0-----:R0:W5:Y:S01]  /*1b790*/  LDL.LU R0, [R1+0x788] ;  /* 0x0007880001007983 */ /* 0x0011620000300800 */
[----:B------:R-:W-:Y:S05]  /*1b7a0*/  @P2 BRA `(.L_x_2736) ;  /* 0x0000000000342947 */ /* 0x000fea0003800000 */
[----:B------:R-:W1:Y:S01]  /*1b7b0*/  LDCU.64 UR34, c[0x0][0x3b8] ;  /* 0x00007700ff2277ac */ /* 0x000e620008000a00 */
[----:B-----5:R2:W-:Y:S04]  /*1b7c0*/  STL.64 [R1+0x790], R6 ;  /* 0x0007900601007387 */ /* 0x0205e80000100a00 */
[----:B------:R1:W-:Y:S01]  /*1b7d0*/  STL.64 [R1+0x788], R4 ;  /* 0x0007880401007387 */ /* 0x0003e20000100a00 */
[----:B--2---:R-:W-:-:S05]  /*1b7e0*/  IMAD R6, R0, UR44, RZ ;  /* 0x0000002c00067c24 */ /* 0x004fca000f8e02ff */
[----:B------:R-:W-:-:S04]  /*1b7f0*/  IADD3 R7, P2, PT, R6, R252, RZ ;  /* 0x000000fc06077210 */ /* 0x000fc80007f5e0ff */
[----:B------:R-:W-:Y:S02]  /*1b800*/  LEA.HI.X.SX32 R6, R6, RZ, 0x1, P2 ;  /* 0x000000ff06067211 */ /* 0x000fe400010f0eff */
[----:B-1----:R-:W-:-:S04]  /*1b810*/  LEA R4, P2, R7, UR34, 0x2 ;  /* 0x0000002207047c11 */ /* 0x002fc8000f8410ff */
[----:B------:R-:W-:-:S06]  /*1b820*/  LEA.HI.X R5, R7, UR35, R6, 0x2, P2 ;  /* 0x0000002307057c11 */ /* 0x000fcc00090f1406 */
[----:B------:R-:W2:Y:S04]  /*1b830*/  LDG.E.128 R4, desc[UR36][R4.64] ;  /* 0x0000002404047981 */ /* 0x000ea8000c1e1d00 */
[----:B--2---:R-:W-:Y:S04]  /*1b840*/  STL.64 [R1+0x10], R4 ;  /* 0x0000100401007387 */ /* 0x004fe80000100a00 */
[----:B------:R1:W-:Y:S04]  /*1b850*/  STL.64 [R1+0x18], R6 ;  /* 0x0000180601007387 */ /* 0x0003e80000100a00 */
[----:B-1----:R1:W5:Y:S04]  /*1b860*/  LDL.LU.64 R6, [R1+0x790] ;  /* 0x0007900001067983 */ /* 0x0023680000300a00 */
[----:B------:R1:W5:Y:S02]  /*1b870*/  LDL.LU.64 R4, [R1+0x788] ;  /* 0x0007880001047983 */ /* 0x0003640000300a00 */
.L_x_2736:
[----:B------:R-:W-:Y:S05]  /*1b880*/  BSYNC.RECONVERGENT B2 ;  /* 0x0000000000027941 */ /* 0x000fea0003800200 */
.L_x_2735:
[----:B------:R-:W-:Y:S04]  /*1b890*/  BSSY.RECONVERGENT B2, `(.L_x_2737) ;  /* 0x0000023000027945 */ /* 0x000fe80003800200 */
[----:B------:R-:W-:Y:S05]  /*1b8a0*/  @P1 BRA `(.L_x_2738) ;  /* 0x0000000000841947 */ /* 0x000fea0003800000 */
[----:B-----5:R2:W-:Y:S04]  /*1b8b0*/  STL [R1+0x788], R0 ;  /* 0x0007880001007387 */ /* 0x0205e80000100800 */
[----:B--2---:R-:W2:Y:S01]  /*1b8c0*/  LDL R0, [R1+0x20] ;  /* 0x0000200001007983 */ /* 0x004ea20000100800 */
[----:B------:R-:W-:Y:S01]  /*1b8d0*/  UMOV UR42, URZ ;  /* 0x000000ff002a7c82 */ /* 0x000fe20008000000 */
[----:B------:R-:W-:Y:S01]  /*1b8e0*/  UMOV UR35, URZ ;  /* 0x000000ff00237c82 */ /* 0x000fe20008000000 */
[----:B------:R-:W-:Y:S01]  /*1b8f0*/  UMOV UR34, URZ ;  /* 0x000000ff00227c82 */ /* 0x000fe20008000000 */
[----:B--2---:R-:W-:-:S05]  /*1b900*/  IMAD.SHL.U32 R0, R0, 0x4, RZ ;  /* 0x0000000400007824 */ /* 0x004fca00078e00ff */
[----:B------:R2:W-:Y:S01]  /*1b910*/  STL [R1+0x24], R0 ;  /* 0x0000240001007387 */ /* 0x0005e20000100800 */
[----:B------:R-:W-:Y:S02]  /*1b920*/  ISETP.GE.AND P2, PT, R0, R3, PT ;  /* 0x000000030000720c */ /* 0x000fe40003f46270 */
[----:B--2---:R-:W-:-:S05]  /*1b930*/  MOV R0, UR42 ;  /* 0x0000002a00007c02 */ /* 0x004fca0008000f00 */
[----:B------:R2:W-:Y:S02]  /*1b940*/  STL [R1+0xc], R0 ;  /* 0x00000c0001007387 */ /* 0x0005e40000100800 */
[----:B--2---:R-:W-:-:S05]  /*1b950*/  IMAD.U32 R0, RZ, RZ, UR35 ;  /* 0x00000023ff007e24 */ /* 0x004fca000f8e00ff */
[----:B------:R2:W-:Y:S02]  /*1b960*/  STL [R1+0x8], R0 ;  /* 0x0000080001007387 */ /* 0x0005e40000100800 */
[----:B--2---:R-:W-:-:S05]  /*1b970*/  IMAD.U32 R0, RZ, RZ, UR34 ;  /* 0x00000022ff007e24 */ /* 0x004fca000f8e00ff */
[----:B------:R2:W-:Y:S02]  /*1b980*/  STL [R1+0x4], R0 ;  /* 0x0000040001007387 */ /* 0x0005e40000100800 */
[----:B--2---:R-:W-:-:S05]  /*1b990*/  IMAD.U32 R0, RZ, RZ, UR42 ;  /* 0x0000002aff007e24 */ /* 0x004fca000f8e00ff */
[----:B------:R2:W-:Y:S04]  /*1b9a0*/  STL [R1], R0 ;  /* 0x0000000001007387 */ /* 0x0005e80000100800 */
[----:B--2---:R2:W5:Y:S01]  /*1b9b0*/  LDL.LU R0, [R1+0x788] ;  /* 0x0007880001007983 */ /* 0x0045620000300800 */
[----:B------:R-:W-:Y:S05]  /*1b9c0*/  @P2 BRA `(.L_x_2738) ;  /* 0x00000000003c2947 */ /* 0x000fea0003800000 */
[----:B------:R3:W-:Y:S01]  /*1b9d0*/  STL.64 [R1+0x790], R6 ;  /* 0x0007900601007387 */ /* 0x0007e20000100a00 */
[----:B------:R-:W4:Y:S03]  /*1b9e0*/  LDCU.64 UR34, c[0x0][0x3b8] ;  /* 0x00007700ff2277ac */ /* 0x000f260008000a00 */
[----:B---3--:R-:W3:Y:S01]  /*1b9f0*/  LDL.LU R6, [R1+0x24] ;  /* 0x0000240001067983 */ /* 0x008ee20000300800 */
[----:B-----5:R-:W-:-:S03]  /*1ba00*/  IMAD R7, R0, UR44, RZ ;  /* 0x0000002c00077c24 */ /* 0x020fc6000f8e02ff */
[----:B------:R3:W-:Y:S02]  /*1ba10*/  STL.64 [R1+0x788], R4 ;  /* 0x0007880401007387 */ /* 0x0007e40000100a00 */
[----:B---3--:R-:W-:Y:S02]  /*1ba20*/  SHF.R.S32.HI R5, RZ, 0x1f, R6 ;  /* 0x0000001fff057819 */ /* 0x008fe40000011406 */
[----:B------:R-:W-:-:S04]  /*1ba30*/  IADD3 R6, P2, PT, R7, R6, RZ ;  /* 0x0000000607067210 */ /* 0x000fc80007f5e0ff */
[----:B------:R-:W-:Y:S02]  /*1ba40*/  LEA.HI.X.SX32 R7, R7, R5, 0x1, P2 ;  /* 0x0000000507077211 */ /* 0x000fe400010f0eff */
[----:B----4-:R-:W-:-:S04]  /*1ba50*/  LEA R4, P2, R6, UR34, 0x2 ;  /* 0x0000002206047c11 */ /* 0x010fc8000f8410ff */
[----:B------:R-:W-:-:S06]  /*1ba60*/  LEA.HI.X R5, R6, UR35, R7, 0x2, P2 ;  /* 0x0000002306057c11 */ /* 0x000fcc00090f1407 */
[----:B------:R-:W3:Y:S04]  /*1ba70*/  LDG.E.128 R4, desc[UR36][R4.64] ;  /* 0x0000002404047981 */ /* 0x000ee8000c1e1d00 */
[----:B---3--:R-:W-:Y:S04]  /*1ba80*/  STL.64 [R1], R4 ;  /* 0x0000000401007387 */ /* 0x008fe80000100a00 */
[----:B------:R3:W-:Y:S04]  /*1ba90*/  STL.64 [R1+0x8], R6 ;  /* 0x0000080601007387 */ /* 0x0007e80000100a00 */
[----:B---3--:R3:W5:Y:S04]  /*1baa0*/  LDL.LU.64 R6, [R1+0x790] ;  /* 0x0007900001067983 */ /* 0x0087680000300a00 */
[----:B------:R3:W5:Y:S02]  /*1bab0*/  LDL.LU.64 R4, [R1+0x788] ;  /* 0x0007880001047983 */ /* 0x0007640000300a00 */
.L_x_2738:
[----:B------:R-:W-:Y:S05]  /*1bac0*/  BSYNC.RECONVERGENT B2 ;  /* 0x0000000000027941 */ /* 0x000fea0003800200 */
.L_x_2737:
[----:B------:R-:W-:Y:S04]  /*1bad0*/  BSSY.RECONVERGENT B2, `(.L_x_2739) ;  /* 0x0000015000027945 */ /* 0x000fe80003800200 */
[----:B------:R-:W-:Y:S05]  /*1bae0*/  @P1 BRA `(.L_x_2740) ;  /* 0x00000000004c1947 */ /* 0x000fea0003800000 */
[----:B-----5:R-:W-:Y:S01]  /*1baf0*/  IMAD R248, R0, 0x8, R252 ;  /* 0x0000000800f87824 */ /* 0x020fe200078e02fc */
        /* <DEDUP_REMOVED lines=9> */
[----:B------:R-:W4:Y:S01]  /*1bb90*/  LDCU.64 UR34, c[0x0][0x3b8] ;  /* 0x00007700ff2277ac */ /* 0x000f220008000a00 */
[C---:B------:R-:W-:Y:S02]  /*1bba0*/  IMAD R251, R0.reuse, 0x8, R252 ;  /* 0x0000000800fb7824 */ /* 0x040fe400078e02fc */
[----:B------:R-:W-:-:S03]  /*1bbb0*/  IMAD R248, R0, UR44, RZ ;  /* 0x0000002c00f87c24 */ /* 0x000fc6000f8e02ff */
[----:B------:R-:W-:Y:S02]  /*1bbc0*/  SHF.R.S32.HI R250, RZ, 0x1f, R251 ;  /* 0x0000001ffffa7819 */ /* 0x000fe400000114fb */
[----:B------:R-:W-:-:S04]  /*1bbd0*/  IADD3 R249, P2, PT, R248, R251, RZ ;  /* 0x000000fbf8f97210 */ /* 0x000fc80007f5e0ff */
[----:B------:R-:W-:Y:S02]  /*1bbe0*/  LEA.HI.X.SX32 R250, R248, R250, 0x1, P2 ;  /* 0x000000faf8fa7211 */ /* 0x000fe400010f0eff */
[----:B----4-:R-:W-:-:S04]  /*1bbf0*/  LEA R248, P2, R249, UR34, 0x2 ;  /* 0x00000022f9f87c11 */ /* 0x010fc8000f8410ff */
[----:B------:R-:W-:-:S06]  /*1bc00*/  LEA.HI.X R249, R249, UR35, R250, 0x2, P2 ;  /* 0x00000023f9f97c11 */ /* 0x000fcc00090f14fa */
[----:B------:R-:W5:Y:S03]  /*1bc10*/  LDG.E.128 R248, desc[UR36][R248.64] ;  /* 0x00000024f8f87981 */ /* 0x000f66000c1e1d00 */
.L_x_2740:
[----:B------:R-:W-:Y:S05]  /*1bc20*/  BSYNC.RECONVERGENT B2 ;  /* 0x0000000000027941 */ /* 0x000fea0003800200 */
.L_x_2739:
[----:B------:R-:W-:Y:S04]  /*1bc30*/  BSSY.RECONVERGENT B2, `(.L_x_2741) ;  /* 0x0000018000027945 */ /* 0x000fe80003800200 */
[----:B------:R-:W-:Y:S05]  /*1bc40*/  @P1 BRA `(.L_x_2742) ;  /* 0x0000000000581947 */ /* 0x000fea0003800000 */
[----:B-----5:R-:W4:Y:S01]  /*1bc50*/  LDL R7, [R1+0x20] ;  /* 0x0000200001077983 */ /* 0x020f220000100800 */
[----:B------:R-:W-:Y:S01]  /*1bc60*/  UMOV UR42, URZ ;  /* 0x000000ff002a7c82 */ /* 0x000fe20008000000 */
[----:B------:R-:W-:Y:S01]  /*1bc70*/  UMOV UR35, URZ ;  /* 0x000000ff00237c82 */ /* 0x000fe20008000000 */
[----:B------:R-:W-:Y:S01]  /*1bc80*/  UMOV UR34, URZ ;  /* 0x000000ff00227c82 */ /* 0x000fe20008000000 */
[----:B------:R-:W-:Y:S02]  /*1bc90*/  IMAD.U32 R6, RZ, RZ, UR35 ;  /* 0x00000023ff067e24 */ /* 0x000fe4000f8e00ff */
[----:B----4-:R-:W-:Y:S02]  /*1bca0*/  IMAD R4, R0, 0x2, R7 ;  /* 0x0000000200047824 */ /* 0x010fe400078e0207 */
[----:B------:R-:W-:Y:S02]  /*1bcb0*/  IMAD.U32 R7, RZ, RZ, UR42 ;  /* 0x0000002aff077e24 */ /* 0x000fe4000f8e00ff */
[----:B------:R-:W-:-:S02]  /*1bcc0*/  IMAD.SHL.U32 R5, R4, 0x4, RZ ;  /* 0x0000000404057824 */ /* 0x000fc400078e00ff */
[----:B------:R-:W-:-:S03]  /*1bcd0*/  IMAD.U32 R4, RZ, RZ, UR42 ;  /* 0x0000002aff047e24 */ /* 0x000fc6000f8e00ff */
[----:B------:R-:W-:Y:S01]  /*1bce0*/  ISETP.GE.AND P2, PT, R5, R3, PT ;  /* 0x000000030500720c */ /* 0x000fe20003f46270 */
[----:B------:R4:W-:Y:S02]  /*1bcf0*/  STL [R1+0x24], R5 ;  /* 0x0000240501007387 */ /* 0x0009e40000100800 */
[----:B----4-:R-:W-:-:S10]  /*1bd00*/  MOV R5, UR34 ;  /* 0x0000002200057c02 */ /* 0x010fd40008000f00 */
[----:B------:R-:W-:Y:S05]  /*1bd10*/  @P2 BRA `(.L_x_2742) ;  /* 0x0000000000242947 */ /* 0x000fea0003800000 */
[----:B------:R-:W4:Y:S01]  /*1bd20*/  LDL.LU R7, [R1+0x24] ;  /* 0x0000240001077983 */ /* 0x000f220000300800 */
[----:B------:R-:W0:Y:S01]  /*1bd30*/  LDCU.64 UR34, c[0x0][0x3b8] ;  /* 0x00007700ff2277ac */ /* 0x000e220008000a00 */
[----:B------:R-:W-:Y:S01]  /*1bd40*/  IMAD R4, R0, UR44, RZ ;  /* 0x0000002c00047c24 */ /* 0x000fe2000f8e02ff */
[----:B----4-:R-:W-:-:S04]  /*1bd50*/  SHF.R.S32.HI R6, RZ, 0x1f, R7 ;  /* 0x0000001fff067819 */ /* 0x010fc80000011407 */
[----:B------:R-:W-:-:S04]  /*1bd60*/  IADD3 R5, P2, PT, R4, R7, RZ ;  /* 0x0000000704057210 */ /* 0x000fc80007f5e0ff */
[----:B------:R-:W-:Y:S02]  /*1bd70*/  LEA.HI.X.SX32 R6, R4, R6, 0x1, P2 ;  /* 0x0000000604067211 */ /* 0x000fe400010f0eff */
[----:B0-----:R-:W-:-:S04]  /*1bd80*/  LEA R4, P2, R5, UR34, 0x2 ;  /* 0x0000002205047c11 */ /* 0x001fc8000f8410ff */
[----:B------:R-:W-:-:S06]  /*1bd90*/  LEA.HI.X R5, R5, UR35, R6, 0x2, P2 ;  /* 0x0000002305057c11 */ /* 0x000fcc00090f1406 */
[----:B------:R-:W5:Y:S03]  /*1bda0*/  LDG.E.128 R4, desc[UR36][R4.64] ;  /* 0x0000002404047981 */ /* 0x000f66000c1e1d00 */
.L_x_2742:
[----:B------:R-:W-:Y:S05]  /*1bdb0*/  BSYNC.RECONVERGENT B2 ;  /* 0x0000000000027941 */ /* 0x000fea0003800200 */
.L_x_2741:
[----:B-----5:R4:W-:Y:S04]  /*1bdc0*/  STL [R1+0x788], R2 ;  /* 0x0007880201007387 */ /* 0x0209e80000100800 */
[----:B----4-:R-:W4:Y:S01]  /*1bdd0*/  LDL.LU R2, [R1+0x20] ;  /* 0x0000200001027983 */ /* 0x010f220000300800 */
[----:B------:R-:W-:Y:S01]  /*1bde0*/  BSSY.RECONVERGENT B2, `(.L_x_2743) ;  /* 0x0000018000027945 */ /* 0x000fe20003800200 */
[----:B----4-:R-:W-:-:S05]  /*1bdf0*/  IMAD R2, R0, 0x4, R2 ;  /* 0x0000000400027824 */ /* 0x010fca00078e0202 */
[----:B------:R4:W-:Y:S04]  /*1be00*/  STL [R1+0x24], R2 ;  /* 0x0000240201007387 */ /* 0x0009e80000100800 */
[----:B----4-:R4:W5:Y:S01]  /*1be10*/  LDL.LU R2, [R1+0x788] ;  /* 0x0007880001027983 */ /* 0x0109620000300800 */
        /* <DEDUP_REMOVED lines=11> */
[----:B------:R-:W0:Y:S01]  /*1bed0*/  LDCU.64 UR34, c[0x0][0x3b8] ;  /* 0x00007700ff2277ac */ /* 0x000e220008000a00 */
[C---:B------:R-:W-:Y:S02]  /*1bee0*/  IMAD R11, R0.reuse, 0x10, R252 ;  /* 0x00000010000b7824 */ /* 0x040fe400078e02fc */
[----:B------:R-:W-:-:S03]  /*1bef0*/  IMAD R8, R0, UR44, RZ ;  /* 0x0000002c00087c24 */ /* 0x000fc6000f8e02ff */
[----:B------:R-:W-:Y:S02]  /*1bf00*/  SHF.R.S32.HI R10, RZ, 0x1f, R11 ;  /* 0x0000001fff0a7819 */ /* 0x000fe4000001140b */
[----:B------:R-:W-:-:S04]  /*1bf10*/  IADD3 R9, P2, PT, R8, R11, RZ ;  /* 0x0000000b08097210 */ /* 0x000fc80007f5e0ff */
[----:B------:R-:W-:Y:S02]  /*1bf20*/  LEA.HI.X.SX32 R10, R8, R10, 0x1, P2 ;  /* 0x0000000a080a7211 */ /* 0x000fe400010f0eff */
[----:B0-----:R-:W-:-:S04]  /*1bf30*/  LEA R8, P2, R9, UR34, 0x2 ;  /* 0x0000002209087c11 */ /* 0x001fc8000f8410ff */
[----:B------:R-:W-:-:S06]  /*1bf40*/  LEA.HI.X R9, R9, UR35, R10, 0x2, P2 ;  /* 0x0000002309097c11 */ /* 0x000fcc00090f140a */
[----:B------:R-:W5:Y:S03]  /*1bf50*/  LDG.E.128 R8, desc[UR36][R8.64] ;  /* 0x0000002408087981 */ /* 0x000f66000c1e1d00 */
.L_x_2744:
[----:B------:R-:W-:Y:S05]  /*1bf60*/  BSYNC.RECONVERGENT B2 ;  /* 0x0000000000027941 */ /* 0x000fea0003800200 */
.L_x_2743:
[----:B------:R-:W-:Y:S04]  /*1bf70*/  BSSY.RECONVERGENT B2, `(.L_x_2745) ;  /* 0x0000017000027945 */ /* 0x000fe80003800200 */
[----:B------:R-:W-:Y:S05]  /*1bf80*/  @P1 BRA `(.L_x_2746) ;  /* 0x0000000000541947 */ /* 0x000fea0003800000 */
[----:B------:R-:W2:Y:S01]  /*1bf90*/  LDL R15, [R1+0x24] ;  /* 0x00002400010f7983 */ /* 0x000ea20000100800 */
[----:B------:R-:W-:Y:S01]  /*1bfa0*/  UMOV UR42, URZ ;  /* 0x000000ff002a7c82 */ /* 0x000fe20008000000 */
[----:B------:R-:W-:Y:S01]  /*1bfb0*/  UMOV UR35, URZ ;  /* 0x000000ff00237c82 */ /* 0x000fe20008000000 */
[----:B------:R-:W-:Y:S01]  /*1bfc0*/  UMOV UR34, URZ ;  /* 0x000000ff00227c82 */ /* 0x000fe20008000000 */
[----:B------:R-:W-:Y:S02]  /*1bfd0*/  IMAD.U32 R14, RZ, RZ, UR35 ;  /* 0x00000023ff0e7e24 */ /* 0x000fe4000f8e00ff */
[----:B------:R-:W-:Y:S02]  /*1bfe0*/  IMAD.U32 R13, RZ, RZ, UR34 ;  /* 0x00000022ff0d7e24 */ /* 0x000fe4000f8e00ff */
[----:B--2---:R-:W-:Y:S02]  /*1bff0*/  IMAD.SHL.U32 R12, R15, 0x4, RZ ;  /* 0x000000040f0c7824 */ /* 0x004fe400078e00ff */
[----:B------:R-:W-:-:S03]  /*1c000*/  IMAD.U32 R15, RZ, RZ, UR42 ;  /* 0x0000002aff0f7e24 */ /* 0x000fc6000f8e00ff */
[----:B------:R-:W-:Y:S01]  /*1c010*/  ISETP.GE.AND P2, PT, R12, R3, PT ;  /* 0x000000030c00720c */ /* 0x000fe20003f46270 */
[----:B------:R2:W-:Y:S02]  /*1c020*/  STL [R1+0x20], R12 ;  /* 0x0000200c01007387 */ /* 0x0005e40000100800 */
[----:B--2---:R-:W-:-:S10]  /*1c030*/  IMAD.U32 R12, RZ, RZ, UR42 ;  /* 0x0000002aff0c7e24 */ /* 0x004fd4000f8e00ff */
[----:B------:R-:W-:Y:S05]  /*1c040*/  @P2 BRA `(.L_x_2746) ;  /* 0x0000000000242947 */ /* 0x000fea0003800000 */
[----:B------:R-:W2:Y:S01]  /*1c050*/  LDL.LU R15, [R1+0x20] ;  /* 0x00002000010f7983 */ /* 0x000ea20000300800 */
[----:B------:R-:W0:Y:S01]  /*1c060*/  LDCU.64 UR34, c[0x0][0x3b8] ;  /* 0x00007700ff2277ac */ /* 0x000e220008000a00 */
[----:B------:R-:W-:Y:S01]  /*1c070*/  IMAD R12, R0, UR44, RZ ;  /* 0x0000002c000c7c24 */ /* 0x000fe2000f8e02ff */
[----:B--2---:R-:W-:-:S04]  /*1c080*/  SHF.R.S32.HI R14, RZ, 0x1f, R15 ;  /* 0x0000001fff0e7819 */ /* 0x004fc8000001140f */
[----:B------:R-:W-:-:S04]  /*1c090*/  IADD3 R13, P2, PT, R12, R15, RZ ;  /* 0x0000000f0c0d7210 */ /* 0x000fc80007f5e0ff */
[----:B------:R-:W-:Y:S02]  /*1c0a0*/  LEA.HI.X.SX32 R14, R12, R14, 0x1, P2 ;  /* 0x0000000e0c0e7211 */ /* 0x000fe400010f0eff */
[----:B0-----:R-:W-:-:S04]  /*1c0b0*/  LEA R12, P2, R13, UR34, 0x2 ;  /* 0x000000220d0c7c11 */ /* 0x001fc8000f8410ff */
[----:B------:R-:W-:-:S06]  /*1c0c0*/  LEA.HI.X R13, R13, UR35, R14, 0x2, P2 ;  /* 0x000000230d0d7c11 */ /* 0x000fcc00090f140e */
[----:B------:R-:W5:Y:S03]  /*1c0d0*/  LDG.E.128 R12, desc[UR36][R12.64] ;  /* 0x000000240c0c7981 */ /* 0x000f66000c1e1d00 */
.L_x_2746:
[----:B------:R-:W-:Y:S05]  /*1c0e0*/  BSYNC.RECONVERGENT B2 ;  /* 0x0000000000027941 */ /* 0x000fea0003800200 */
.L_x_2745:
[----:B-----5:R0:W-:Y:S04]  /*1c0f0*/  STL [R1+0x788], R2 ;  /* 0x0007880201007387 */ /* 0x0201e80000100800 */
[----:B0-----:R-:W2:Y:S01]  /*1c100*/  LDL.LU R2, [R1+0x24] ;  /* 0x0000240001027983 */ /* 0x001ea20000300800 */
[----:B------:R-:W-:Y:S01]  /*1c110*/  BSSY.RECONVERGENT B2, `(.L_x_2747) ;  /* 0x000001a000027945 */ /* 0x000fe20003800200 */
[----:B--2---:R-:W-:-:S05]  /*1c120*/  IADD3 R2, PT, PT, R2, R0, RZ ;  /* 0x0000000002027210 */ /* 0x004fca0007ffe0ff */
[----:B------:R0:W-:Y:S04]  /*1c130*/  STL [R1+0x20], R2 ;  /* 0x0000200201007387 */ /* 0x0001e80000100800 */
[----:B0-----:R0:W5:Y:S01]  /*1c140*/  LDL.LU R2, [R1+0x788] ;  /* 0x0007880001027983 */ /* 0x0011620000300800 */
        /* <DEDUP_REMOVED lines=22> */
.L_x_2748:
[----:B------:R-:W-:Y:S05]  /*1c2b0*/  BSYNC.RECONVERGENT B2 ;  /* 0x0000000000027941 */ /* 0x000fea0003800200 */
.L_x_2747:
[----:B-----5:R2:W-:Y:S04]  /*1c2c0*/  STL [R1+0x788], R2 ;  /* 0x0007880201007387 */ /* 0x0205e80000100800 */
[----:B--2---:R-:W2:Y:S01]  /*1c2d0*/  LDL.LU R2, [R1+0x20] ;  /* 0x0000200001027983 */ /* 0x004ea20000300800 */
[----:B------:R-:W-:Y:S01]  /*1c2e0*/  BSSY.RECONVERGENT B2, `(.L_x_2749) ;  /* 0x000001a000027945 */ /* 0x000fe20003800200 */
[----:B--2---:R-:W-:-:S05]  /*1c2f0*/  IMAD.IADD R2, R2, 0x1, R0 ;  /* 0x0000000102027824 */ /* 0x004fca00078e0200 */
[----:B------:R2:W-:Y:S04]  /*1c300*/  STL [R1+0x20], R2 ;  /* 0x0000200201007387 */ /* 0x0005e80000100800 */
[----:B--2---:R2:W5:Y:S01]  /*1c310*/  LDL.LU R2, [R1+0x788] ;  /* 0x0007880001027983 */ /* 0x0045620000300800 */
[----:B------:R-:W-:Y:S05]  /*1c320*/  @P1 BRA `(.L_x_2750) ;  /* 0x0000000000541947 */ /* 0x000fea0003800000 */
[----:B------:R-:W3:Y:S01]  /*1c330*/  LDL R23, [R1+0x20] ;  /* 0x0000200001177983 */ /* 0x000ee20000100800 */
[----:B------:R-:W-:Y:S01]  /*1c340*/  UMOV UR42, URZ ;  /* 0x000000ff002a7c82 */ /* 0x000fe20008000000 */
[----:B------:R-:W-:Y:S01]  /*1c350*/  UMOV UR35, URZ ;  /* 0x000000ff00237c82 */ /* 0x000fe20008000000 */
[----:B------:R-:W-:Y:S01]  /*1c360*/  UMOV UR34, URZ ;  /* 0x000000ff00227c82 */ /* 0x000fe20008000000 */
[----:B------:R-:W-:Y:S02]  /*1c370*/  IMAD.U32 R22, RZ, RZ, UR35 ;  /* 0x00000023ff167e24 */ /* 0x000fe4000f8e00ff */
[----:B------:R-:W-:Y:S01]  /*1c380*/  IMAD.U32 R21, RZ, RZ, UR34 ;  /* 0x00000022ff157e24 */ /* 0x000fe2000f8e00ff */
[----:B---3--:R-:W-:Y:S01]  /*1c390*/  SHF.L.U32 R20, R23, 0x2, RZ ;  /* 0x0000000217147819 */ /* 0x008fe200000006ff */
[----:B------:R-:W-:-:S03]  /*1c3a0*/  IMAD.U32 R23, RZ, RZ, UR42 ;  /* 0x0000002aff177e24 */ /* 0x000fc6000f8e00ff */
[----:B------:R-:W-:Y:S01]  /*1c3b0*/  ISETP.GE.AND P2, PT, R20, R3, PT ;  /* 0x000000031400720c */ /* 0x000fe20003f46270 */
[----:B------:R3:W-:Y:S02]  /*1c3c0*/  STL [R1+0x24], R20 ;  /* 0x0000241401007387 */ /* 0x0007e40000100800 */
[----:B---3--:R-:W-:-:S10]  /*1c3d0*/  IMAD.U32 R20, RZ, RZ, UR42 ;  /* 0x0000002aff147e24 */ /* 0x008fd4000f8e00ff */
[----:B------:R-:W-:Y:S05]  /*1c3e0*/  @P2 BRA `(.L_x_2750) ;  /* 0x0000000000242947 */ /* 0x000fea0003800000 */
[----:B------:R-:W3:Y:S01]  /*1c3f0*/  LDL.LU R23, [R1+0x24] ;  /* 0x0000240001177983 */ /* 0x000ee20000300800 */
[----:B------:R-:W0:Y:S01]  /*1c400*/  LDCU.64 UR34, c[0x0][0x3b8] ;  /* 0x00007700ff2277ac */ /* 0x000e220008000a00 */
[----:B------:R-:W-:Y:S01]  /*1c410*/  IMAD R20, R0, UR44, RZ ;  /* 0x0000002c00147c24 */ /* 0x000fe2000f8e02ff */
[----:B---3--:R-:W-:-:S04]  /*1c420*/  SHF.R.S32.HI R22, RZ, 0x1f, R23 ;  /* 0x0000001fff167819 */ /* 0x008fc80000011417 */
[----:B------:R-:W-:-:S04]  /*1c430*/  IADD3 R21, P2, PT, R20, R23, RZ ;  /* 0x0000001714157210 */ /* 0x000fc80007f5e0ff */
[----:B------:R-:W-:Y:S02]  /*1c440*/  LEA.HI.X.SX32 R22, R20, R22, 0x1, P2 ;  /* 0x0000001614167211 */ /* 0x000fe400010f0eff */
[----:B0-----:R-:W-:-:S04]  /*1c450*/  LEA R20, P2, R21, UR34, 0x2 ;  /* 0x0000002215147c11 */ /* 0x001fc8000f8410ff */
[----:B------:R-:W-:-:S06]  /*1c460*/  LEA.HI.X R21, R21, UR35, R22, 0x2, P2 ;  /* 0x0000002315157c11 */ /* 0x000fcc00090f1416 */
[----:B------:R-:W5:Y:S03]  /*1c470*/  LDG.E.128 R20, desc[UR36][R20.64] ;  /* 0x0000002414147981 */ /* 0x000f66000c1e1d00 */
.L_x_2750:
[----:B------:R-:W-:Y:S05]  /*1c480*/  BSYNC.RECONVERGENT B2 ;  /* 0x0000000000027941 */ /* 0x000fea0003800200 */
.L_x_2749:
[----:B-----5:R0:W-:Y:S04]  /*1c490*/  STL [R1+0x788], R2 ;  /* 0x0007880201007387 */ /* 0x0201e80000100800 */
[----:B0-----:R-:W2:Y:S01]  /*1c4a0*/  LDL.LU R2, [R1+0x20] ;  /* 0x0000200001027983 */ /* 0x001ea20000300800 */
[----:B------:R-:W-:Y:S01]  /*1c4b0*/  BSSY.RECONVERGENT B2, `(.L_x_2751) ;  /* 0x0000018000027945 */ /* 0x000fe20003800200 */
[----:B--2---:R-:W-:-:S05]  /*1c4c0*/  IMAD R2, R0, 0x2, R2 ;  /* 0x0000000200027824 */ /* 0x004fca00078e0202 */
[----:B------:R0:W-:Y:S04]  /*1c4d0*/  STL [R1+0x24], R2 ;  /* 0x0000240201007387 */ /* 0x0001e80000100800 */
[----:B0-----:R0:W5:Y:S01]  /*1c4e0*/  LDL.LU R2, [R1+0x788] ;  /* 0x0007880001027983 */ /* 0x0011620000300800 */
[----:B------:R-:W-:Y:S05]  /*1c4f0*/  @P1 BRA `(.L_x_2752) ;  /* 0x00000000004c1947 */ /* 0x000fea0003800000 */
[----:B------:R-:W-:Y:S01]  /*1c500*/  IMAD R24, R0, 0x20, R252 ;  /* 0x0000002000187824 */ /* 0x000fe200078e02fc */
        /* <DEDUP_REMOVED lines=9> */
[----:B------:R-:W2:Y:S01]  /*1c5a0*/  LDCU.64 UR34, c[0x0][0x3b8] ;  /* 0x00007700ff2277ac */ /* 0x000ea20008000a00 */
[C---:B------:R-:W-:Y:S02]  /*1c5b0*/  IMAD R27, R0.reuse, 0x20, R252 ;  /* 0x00000020001b7824 */ /* 0x040fe400078e02fc */
[----:B------:R-:W-:-:S03]  /*1c5c0*/  IMAD R24, R0, UR44, RZ ;  /* 0x0000002c00187c24 */ /* 0x000fc6000f8e02ff */
[----:B------:R-:W-:Y:S02]  /*1c5d0*/  SHF.R.S32.HI R26, RZ, 0x1f, R27 ;  /* 0x0000001fff1a7819 */ /* 0x000fe4000001141b */
[----:B------:R-:W-:-:S04]  /*1c5e0*/  IADD3 R25, P2, PT, R24, R27, RZ ;  /* 0x0000001b18197210 */ /* 0x000fc80007f5e0ff */
[----:B------:R-:W-:Y:S02]  /*1c5f0*/  LEA.HI.X.SX32 R26, R24, R26, 0x1, P2 ;  /* 0x0000001a181a7211 */ /* 0x000fe400010f0eff */
[----:B--2---:R-:W-:-:S04]  /*1c600*/  LEA R24, P2, R25, UR34, 0x2 ;  /* 0x0000002219187c11 */ /* 0x004fc8000f8410ff */
[----:B------:R-:W-:-:S06]  /*1c610*/  LEA.HI.X R25, R25, UR35, R26, 0x2, P2 ;  /* 0x0000002319197c11 */ /* 0x000fcc00090f141a */
[----:B------:R-:W5:Y:S03]  /*1c620*/  LDG.E.128 R24, desc[UR36][R24.64] ;  /* 0x0000002418187981 */ /* 0x000f66000c1e1d00 */
.L_x_2752:
[----:B------:R-:W-:Y:S05]  /*1c630*/  BSYNC.RECONVERGENT B2 ;  /* 0x0000000000027941 */ /* 0x000fea0003800200 */
.L_x_2751:
[----:B------:R-:W-:Y:S04]  /*1c640*/  BSSY.RECONVERGENT B2, `(.L_x_2753) ;  /* 0x0000017000027945 */ /* 0x000fe80003800200 */
[----:B------:R-:W-:Y:S05]  /*1c650*/  @P1 BRA `(.L_x_2754) ;  /* 0x0000000000541947 */ /* 0x000fea0003800000 */
[----:B------:R-:W2:Y:S01]  /*1c660*/  LDL R31, [R1+0x24] ;  /* 0x00002400011f7983 */ /* 0x000ea20000100800 */
[----:B------:R-:W-:Y:S01]  /*1c670*/  UMOV UR42, URZ ;  /* 0x000000ff002a7c82 */ /* 0x000fe20008000000 */
[----:B------:R-:W-:Y:S01]  /*1c680*/  UMOV UR35, URZ ;  /* 0x000000ff00237c82 */ /* 0x000fe20008000000 */
[----:B------:R-:W-:Y:S01]  /*1c690*/  UMOV UR34, URZ ;  /* 0x000000ff00227c82 */ /* 0x000fe20008000000 */
[----:B------:R-:W-:Y:S01]  /*1c6a0*/  MOV R30, UR35 ;  /* 0x00000023001e7c02 */ /* 0x000fe20008000f00 */
        /* <DEDUP_REMOVED lines=16> */
.L_x_2754:
[----:B------:R-:W-:Y:S05]  /*1c7b0*/  BSYNC.RECONVERGENT B2 ;  /* 0x0000000000027941 */ /* 0x000fea0003800200 */
.L_x_2753:
        /* <DEDUP_REMOVED lines=11> */
[----:B------:R-:W-:Y:S01]  /*1c870*/  IMAD.U32 R34, RZ, RZ, UR35 ;  /* 0x00000023ff227e24 */ /* 0x000fe2000f8e00ff */
[----:B------:R-:W-:Y:S01]  /*1c880*/  MOV R33, UR34 ;  /* 0x0000002200217c02 */ /* 0x000fe20008000f00 */
[----:B---3--:R-:W-:Y:S02]  /*1c890*/  IMAD.SHL.U32 R32, R35, 0x4, RZ ;  /* 0x0000000423207824 */ /* 0x008fe400078e00ff */
        /* <DEDUP_REMOVED lines=14> */
.L_x_2756:
[----:B------:R-:W-:Y:S05]  /*1c980*/  BSYNC.RECONVERGENT B2 ;  /* 0x0000000000027941 */ /* 0x000fea0003800200 */
.L_x_2755:
[----:B-----5:R0:W-:Y:S04]  /*1c990*/  STL [R1+0x788], R2 ;  /* 0x0007880201007387 */ /* 0x0201e80000100800 */
[----:B0-----:R-:W2:Y:S01]  /*1c9a0*/  LDL.LU R2, [R1+0x20] ;  /* 0x0000200001027983 */ /* 0x001ea20000300800 */
[----:B------:R-:W-:Y:S01]  /*1c9b0*/  BSSY.RECONVERGENT B2, `(.L_x_2757) ;  /* 0x000001a000027945 */ /* 0x000fe20003800200 */
[----:B--2---:R-:W-:-:S05]  /*1c9c0*/  IMAD.IADD R2, R2, 0x1, R0 ;  /* 0x0000000102027824 */ /* 0x004fca00078e0200 */
        /* <DEDUP_REMOVED lines=13> */
[----:B--2---:R-:W-:-:S10]  /*1caa0*/  MOV R36, UR42 ;  /* 0x0000002a00247c02 */ /* 0x004fd40008000f00 */
        /* <DEDUP_REMOVED lines=10> */
.L_x_2758:
[----:B------:R-:W-:Y:S05]  /*1cb50*/  BSYNC.RECONVERGENT B2 ;  /* 0x0000000000027941 */ /* 0x000fea0003800200 */
.L_x_2757:
        /* <DEDUP_REMOVED lines=12> */
[----:B------:R-:W-:Y:S02]  /*1cc20*/  IMAD.U32 R41, RZ, RZ, UR34 ;  /* 0x00000022ff297e24 */ /* 0x000fe4000f8e00ff */
        /* <DEDUP_REMOVED lines=15> */
.L_x_2760:
[----:B------:R-:W-:Y:S05]  /*1cd20*/  BSYNC.RECONVERGENT B2 ;  /* 0x0000000000027941 */ /* 0x000fea0003800200 */
.L_x_2759:
        /* <DEDUP_REMOVED lines=28> */
.L_x_2762:
[----:B------:R-:W-:Y:S05]  /*1cef0*/  BSYNC.RECONVERGENT B2 ;  /* 0x0000000000027941 */ /* 0x000fea0003800200 */
.L_x_2761:
        /* <DEDUP_REMOVED lines=28> */
.L_x_2764:
[----:B------:R-:W-:Y:S05]  /*1d0c0*/  BSYNC.RECONVERGENT B2 ;  /* 0x0000000000027941 */ /* 0x000fea0003800200 */
.L_x_2763:
        /* <DEDUP_REMOVED lines=13> */
[----:B--2---:R-:W-:Y:S01]  /*1d1a0*/  IMAD.SHL.U32 R52, R55, 0x4, RZ ;  /* 0x0000000437347824 */ /* 0x004fe200078e00ff */
[----:B------:R-:W-:-:S04]  /*1d1b0*/  MOV R55, UR42 ;  /* 0x0000002a00377c02 */ /* 0x000fc80008000f00 */
        /* <DEDUP_REMOVED lines=13> */
.L_x_2766:
[----:B------:R-:W-:Y:S05]  /*1d290*/  BSYNC.RECONVERGENT B2 ;  /* 0x0000000000027941 */ /* 0x000fea0003800200 */
.L_x_2765:
        /* <DEDUP_REMOVED lines=21> */
.L_x_2768:
[----:B------:R-:W-:Y:S05]  /*1d3f0*/  BSYNC.RECONVERGENT B2 ;  /* 0x0000000000027941 */ /* 0x000fea0003800200 */
.L_x_2767:
[----:B-----5:R2:W-:Y:S04]  /*1d400*/  STL [R1+0x788], R2 ;  /* 0x0007880201007387 */ /* 0x0205e80000100800 */
[----:B--2---:R-:W2:Y:S01]  /*1d410*/  LDL.LU R2, [R1+0x24] ;  /* 0x0000240001027983 */ /* 0x004ea20000300800 */
[----:B------:R-:W-:Y:S01]  /*1d420*/  BSSY.RECONVERGENT B2, `(.L_x_2769) ;  /* 0x000001b000027945 */ /* 0x000fe20003800200 */
[C---:B------:R-:W-:Y:S02]  /*1d430*/  IMAD R252, R0.reuse, 0x80, R252 ;  /* 0x0000008000fc7824 */ /* 0x040fe400078e02fc */
[----:B--2---:R-:W-:-:S05]  /*1d440*/  IMAD R2, R0, 0x2, R2 ;  /* 0x0000000200027824 */ /* 0x004fca00078e0202 */
[----:B------:R2:W-:Y:S04]  /*1d450*/  STL [R1+0x20], R2 ;  /* 0x0000200201007387 */ /* 0x0005e80000100800 */
[----:B--2---:R2:W5:Y:S01]  /*1d460*/  LDL.LU R2, [R1+0x788] ;  /* 0x0007880001027983 */ /* 0x0045620000300800 */
[----:B------:R-:W-:Y:S05]  /*1d470*/  @P1 BRA `(.L_x_2770) ;  /* 0x0000000000541947 */ /* 0x000fea0003800000 */
[----:B------:R-:W3:Y:S01]  /*1d480*/  LDL R63, [R1+0x20] ;  /* 0x00002000013f7983 */ /* 0x000ee20000100800 */
[----:B------:R-:W-:Y:S01]  /*1d490*/  UMOV UR42, URZ ;  /* 0x000000ff002a7c82 */ /* 0x000fe20008000000 */
[----:B------:R-:W-:Y:S01]  /*1d4a0*/  UMOV UR35, URZ ;  /* 0x000000ff00237c82 */ /* 0x000fe20008000000 */
[----:B------:R-:W-:Y:S01]  /*1d4b0*/  UMOV UR34, URZ ;  /* 0x000000ff00227c82 */ /* 0x000fe20008000000 */
[----:B------:R-:W-:Y:S01]  /*1d4c0*/  MOV R62, UR35 ;  /* 0x00000023003e7c02 */ /* 0x000fe20008000f00 */
        /* <DEDUP_REMOVED lines=16> */
.L_x_2770:
[----:B------:R-:W-:Y:S05]  /*1d5d0*/  BSYNC.RECONVERGENT B2 ;  /* 0x0000000000027941 */ /* 0x000fea0003800200 */
.L_x_2769:
        /* <DEDUP_REMOVED lines=11> */
[----:B------:R-:W-:Y:S01]  /*1d690*/  IMAD.U32 R66, RZ, RZ, UR35 ;  /* 0x00000023ff427e24 */ /* 0x000fe2000f8e00ff */
[----:B------:R-:W-:Y:S01]  /*1d6a0*/  MOV R65, UR34 ;  /* 0x0000002200417c02 */ /* 0x000fe20008000f00 */
        /* <DEDUP_REMOVED lines=15> */
.L_x_2772:
[----:B------:R-:W-:Y:S05]  /*1d7a0*/  BSYNC.RECONVERGENT B2 ;  /* 0x0000000000027941 */ /* 0x000fea0003800200 */
.L_x_2771:
        /* <DEDUP_REMOVED lines=17> */
[----:B---3--:R-:W-:-:S10]  /*1d8c0*/  MOV R68, UR42 ;  /* 0x0000002a00447c02 */ /* 0x008fd40008000f00 */
        /* <DEDUP_REMOVED lines=10> */
.L_x_2774:
[----:B------:R-:W-:Y:S05]  /*1d970*/  BSYNC.RECONVERGENT B2 ;  /* 0x0000000000027941 */ /* 0x000fea0003800200 */
.L_x_2773:
        /* <DEDUP_REMOVED lines=28> */
.L_x_2776:
[----:B------:R-:W-:Y:S05]  /*1db40*/  BSYNC.RECONVERGENT B2 ;  /* 0x0000000000027941 */ /* 0x000fea0003800200 */
.L_x_2775:
[----:B-----5:R2:W-:Y:S04]  /*1db50*/  STL [R1+0x788], R2 ;  /* 0x0007880201007387 */ /* 0x0205e80000100800 */
[----:B--2---:R-:W2:Y:S01]  /*1db60*/  LDL.LU R2, [R1+0x20] ;  /* 0x0000200001027983 */ /* 0x004ea20000300800 */
[----:B------:R-:W-:Y:S01]  /*1db70*/  BSSY.RECONVERGENT B2, `(.L_x_2777) ;  /* 0x000001a000027945 */ /* 0x000fe20003800200 */
[----:B--2---:R-:W-:-:S05]  /*1db80*/  IADD3 R2, PT, PT, R2, R0, RZ ;  /* 0x0000000002027210 */ /* 0x004fca0007ffe0ff */
        /* <DEDUP_REMOVED lines=24> */
.L_x_2778:
[----:B------:R-:W-:Y:S05]  /*1dd10*/  BSYNC.RECONVERGENT B2 ;  /* 0x0000000000027941 */ /* 0x000fea0003800200 */
.L_x_2777:
        /* <DEDUP_REMOVED lines=12> */
[----:B------:R-:W-:Y:S01]  /*1dde0*/  IMAD.U32 R81, RZ, RZ, UR34 ;  /* 0x00000022ff517e24 */ /* 0x000fe2000f8e00ff */
[----:B--2---:R-:W-:Y:S01]  /*1ddf0*/  SHF.L.U32 R80, R83, 0x2, RZ ;  /* 0x0000000253507819 */ /* 0x004fe200000006ff */
        /* <DEDUP_REMOVED lines=14> */
.L_x_2780:
[----:B------:R-:W-:Y:S05]  /*1dee0*/  BSYNC.RECONVERGENT B2 ;  /* 0x0000000000027941 */ /* 0x000fea0003800200 */
.L_x_2779:
        /* <DEDUP_REMOVED lines=13> */
[----:B---3--:R-:W-:Y:S01]  /*1dfc0*/  IMAD.SHL.U32 R84, R87, 0x4, RZ ;  /* 0x0000000457547824 */ /* 0x008fe200078e00ff */
[----:B------:R-:W-:-:S04]  /*1dfd0*/  MOV R87, UR42 ;  /* 0x0000002a00577c02 */ /* 0x000fc80008000f00 */
        /* <DEDUP_REMOVED lines=13> */
.L_x_2782:
[----:B------:R-:W-:Y:S05]  /*1e0b0*/  BSYNC.RECONVERGENT B2 ;  /* 0x0000000000027941 */ /* 0x000fea0003800200 */
.L_x_2781:
        /* <DEDUP_REMOVED lines=28> */
.L_x_2784:
[----:B------:R-:W-:Y:S05]  /*1e280*/  BSYNC.RECONVERGENT B2 ;  /* 0x0000000000027941 */ /* 0x000fea0003800200 */
.L_x_2783:
        /* <DEDUP_REMOVED lines=28> */
.L_x_2786:
[----:B------:R-:W-:Y:S05]  /*1e450*/  BSYNC.RECONVERGENT B2 ;  /* 0x0000000000027941 */ /* 0x000fea0003800200 */
.L_x_2785:
        /* <DEDUP_REMOVED lines=28> */
.L_x_2788:
[----:B------:R-:W-:Y:S05]  /*1e620*/  BSYNC.RECONVERGENT B2 ;  /* 0x0000000000027941 */ /* 0x000fea0003800200 */
.L_x_2787:
        /* <DEDUP_REMOVED lines=28> */
.L_x_2790:
[----:B------:R-:W-:Y:S05]  /*1e7f0*/  BSYNC.RECONVERGENT B2 ;  /* 0x0000000000027941 */ /* 0x000fea0003800200 */
.L_x_2789:
        /* <DEDUP_REMOVED lines=28> */
.L_x_2792:
[----:B------:R-:W-:Y:S05]  /*1e9c0*/  BSYNC.RECONVERGENT B2 ;  /* 0x0000000000027941 */ /* 0x000fea0003800200 */
.L_x_2791:
        /* <DEDUP_REMOVED lines=28> */
.L_x_2794:
[----:B------:R-:W-:Y:S05]  /*1eb90*/  BSYNC.RECONVERGENT B2 ;  /* 0x0000000000027941 */ /* 0x000fea0003800200 */
.L_x_2793:
        /* <DEDUP_REMOVED lines=28> */
.L_x_2796:
[----:B------:R-:W-:Y:S05]  /*1ed60*/  BSYNC.RECONVERGENT B2 ;  /* 0x0000000000027941 */ /* 0x000fea0003800200 */
.L_x_2795:
        /* <DEDUP_REMOVED lines=28> */
.L_x_2798:
[----:B------:R-:W-:Y:S05]  /*1ef30*/  BSYNC.RECONVERGENT B2 ;  /* 0x0000000000027941 */ /* 0x000fea0003800200 */
.L_x_2797:
[----:B------:R-:W-:Y:S04]  /*1ef40*/  BSSY.RECONVERGENT B2, `(.L_x_2799) ;  /* 0x0000013000027945 */ /* 0x000fe80003800200 */
[----:B------:R-:W-:Y:S05]  /*1ef50*/  @P1 BRA `(.L_x_2800) ;  /* 0x0000000000441947 */ /* 0x000fea0003800000 */
[----:B------:R-:W-:Y:S01]  /*1ef60*/  ISETP.GE.AND P2, PT, R252, R3, PT ;  /* 0x00000003fc00720c */ /* 0x000fe20003f46270 */
[----:B------:R-:W-:Y:S01]  /*1ef70*/  UMOV UR42, URZ ;  /* 0x000000ff002a7c82 */ /* 0x000fe20008000000 */
[----:B------:R-:W-:Y:S01]  /*1ef80*/  UMOV UR35, URZ ;  /* 0x000000ff00237c82 */ /* 0x000fe20008000000 */
[----:B------:R-:W-:Y:S01]  /*1ef90*/  UMOV UR34, URZ ;  /* 0x000000ff00227c82 */ /* 0x000fe20008000000 */
[----:B------:R-:W-:Y:S02]  /*1efa0*/  IMAD.U32 R123, RZ, RZ, UR42 ;  /* 0x0000002aff7b7e24 */ /* 0x000fe4000f8e00ff */
[----:B------:R-:W-:Y:S02]  /*1efb0*/  IMAD.U32 R122, RZ, RZ, UR35 ;  /* 0x00000023ff7a7e24 */ /* 0x000fe4000f8e00ff */
[----:B------:R-:W-:Y:S02]  /*1efc0*/  IMAD.U32 R121, RZ, RZ, UR34 ;  /* 0x00000022ff797e24 */ /* 0x000fe4000f8e00ff */
[----:B------:R-:W-:-:S03]  /*1efd0*/  IMAD.U32 R120, RZ, RZ, UR42 ;  /* 0x0000002aff787e24 */ /* 0x000fc6000f8e00ff */
[----:B------:R-:W-:Y:S05]  /*1efe0*/  @P2 BRA `(.L_x_2800) ;  /* 0x0000000000202947 */ /* 0x000fea0003800000 */
[----:B------:R-:W0:Y:S01]  /*1eff0*/  LDCU.64 UR34, c[0x0][0x3b8] ;  /* 0x00007700ff2277ac */ /* 0x000e220008000a00 */
[----:B------:R-:W-:Y:S01]  /*1f000*/  IMAD R120, R0, UR44, RZ ;  /* 0x0000002c00787c24 */ /* 0x000fe2000f8e02ff */
[----:B------:R-:W-:-:S04]  /*1f010*/  SHF.R.S32.HI R122, RZ, 0x1f, R252 ;  /* 0x0000001fff7a7819 */ /* 0x000fc800000114fc */
[----:B------:R-:W-:-:S04]  /*1f020*/  IADD3 R121, P2, PT, R120, R252, RZ ;  /* 0x000000fc78797210 */ /* 0x000fc80007f5e0ff */
[----:B------:R-:W-:Y:S02]  /*1f030*/  LEA.HI.X.SX32 R122, R120, R122, 0x1, P2 ;  /* 0x0000007a787a7211 */ /* 0x000fe400010f0eff */
[----:B0-----:R-:W-:-:S04]  /*1f040*/  LEA R120, P2, R121, UR34, 0x2 ;  /* 0x0000002279787c11 */ /* 0x001fc8000f8410ff */
[----:B------:R-:W-:-:S06]  /*1f050*/  LEA.HI.X R121, R121, UR35, R122, 0x2, P2 ;  /* 0x0000002379797c11 */ /* 0x000fcc00090f147a */
[----:B------:R-:W5:Y:S03]  /*1f060*/  LDG.E.128 R120, desc[UR36][R120.64] ;  /* 0x0000002478787981 */ /* 0x000f66000c1e1d00 */
.L_x_2800:
[----:B------:R-:W-:Y:S05]  /*1f070*/  BSYNC.RECONVERGENT B2 ;  /* 0x0000000000027941 */ /* 0x000fea0003800200 */
.L_x_2799:
[----:B------:R-:W2:Y:S01]  /*1f080*/  LDL.LU R252, [R1+0x20] ;  /* 0x0000200001fc7983 */ /* 0x000ea20000300800 */
[----:B------:R-:W-:Y:S01]  /*1f090*/  BSSY.RECONVERGENT B2, `(.L_x_2801) ;  /* 0x0000016000027945 */ /* 0x000fe20003800200 */
[----:B--2---:R-:W-:-:S03]  /*1f0a0*/  LEA R252, R0, R252, 0x1 ;  /* 0x000000fc00fc7211 */ /* 0x004fc600078e08ff */
        /* <DEDUP_REMOVED lines=11> */
[----:B------:R-:W2:Y:S01]  /*1f160*/  LDCU.64 UR34, c[0x0][0x3b8] ;  /* 0x00007700ff2277ac */ /* 0x000ea20008000a00 */
[----:B------:R-:W-:Y:S02]  /*1f170*/  IMAD.SHL.U32 R127, R252, 0x4, RZ ;  /* 0x00000004fc7f7824 */ /* 0x000fe400078e00ff */
[----:B------:R-:W-:-:S03]  /*1f180*/  IMAD R124, R0, UR44, RZ ;  /* 0x0000002c007c7c24 */ /* 0x000fc6000f8e02ff */
[----:B------:R-:W-:Y:S02]  /*1f190*/  SHF.R.S32.HI R126, RZ, 0x1f, R127 ;  /* 0x0000001fff7e7819 */ /* 0x000fe4000001147f */
[----:B------:R-:W-:-:S04]  /*1f1a0*/  IADD3 R125, P2, PT, R124, R127, RZ ;  /* 0x0000007f7c7d7210 */ /* 0x000fc80007f5e0ff */
[----:B------:R-:W-:Y:S02]  /*1f1b0*/  LEA.HI.X.SX32 R126, R124, R126, 0x1, P2 ;  /* 0x0000007e7c7e7211 */ /* 0x000fe400010f0eff */
[----:B--2---:R-:W-:-:S04]  /*1f1c0*/  LEA R124, P2, R125, UR34, 0x2 ;  /* 0x000000227d7c7c11 */ /* 0x004fc8000f8410ff */
[----:B------:R-:W-:-:S06]  /*1f1d0*/  LEA.HI.X R125, R125, UR35, R126, 0x2, P2 ;  /* 0x000000237d7d7c11 */ /* 0x000fcc00090f147e */
[----:B------:R-:W5:Y:S03]  /*1f1e0*/  LDG.E.128 R124, desc[UR36][R124.64] ;  /* 0x000000247c7c7981 */ /* 0x000f66000c1e1d00 */
.L_x_2802:
[----:B------:R-:W-:Y:S05]  /*1f1f0*/  BSYNC.RECONVERGENT B2 ;  /* 0x0000000000027941 */ /* 0x000fea0003800200 */
.L_x_2801:
        /* <DEDUP_REMOVED lines=14> */
[----:B------:R-:W-:Y:S01]  /*1f2e0*/  IMAD R128, R0, UR44, RZ ;  /* 0x0000002c00807c24 */ /* 0x000fe2000f8e02ff */
[----:B------:R-:W-:-:S04]  /*1f2f0*/  SHF.L.U32 R131, R252, 0x2, RZ ;  /* 0x00000002fc837819 */ /* 0x000fc800000006ff */
[----:B------:R-:W-:Y:S02]  /*1f300*/  SHF.R.S32.HI R130, RZ, 0x1f, R131 ;  /* 0x0000001fff827819 */ /* 0x000fe40000011483 */
[----:B------:R-:W-:-:S04]  /*1f310*/  IADD3 R129, P2, PT, R128, R131, RZ ;  /* 0x0000008380817210 */ /* 0x000fc80007f5e0ff */
[----:B------:R-:W-:Y:S02]  /*1f320*/  LEA.HI.X.SX32 R130, R128, R130, 0x1, P2 ;  /* 0x0000008280827211 */ /* 0x000fe400010f0eff */
[----:B--2---:R-:W-:-:S04]  /*1f330*/  LEA R128, P2, R129, UR34, 0x2 ;  /* 0x0000002281807c11 */ /* 0x004fc8000f8410ff */
[----:B------:R-:W-:-:S06]  /*1f340*/  LEA.HI.X R129, R129, UR35, R130, 0x2, P2 ;  /* 0x0000002381817c11 */ /* 0x000fcc00090f1482 */
[----:B------:R-:W5:Y:S03]  /*1f350*/  LDG.E.128 R128, desc[UR36][R128.64] ;  /* 0x0000002480807981 */ /* 0x000f66000c1e1d00 */
.L_x_2804:
[----:B------:R-:W-:Y:S05]  /*1f360*/  BSYNC.RECONVERGENT B2 ;  /* 0x0000000000027941 */ /* 0x000fea0003800200 */
.L_x_2803:
        /* <DEDUP_REMOVED lines=22> */
.L_x_2806:
[----:B------:R-:W-:Y:S05]  /*1f4d0*/  BSYNC.RECONVERGENT B2 ;  /* 0x0000000000027941 */ /* 0x000fea0003800200 */
.L_x_2805:
        /* <DEDUP_REMOVED lines=22> */
.L_x_2808:
[----:B------:R-:W-:Y:S05]  /*1f640*/  BSYNC.RECONVERGENT B2 ;  /* 0x0000000000027941 */ /* 0x000fea0003800200 */
.L_x_2807:
        /* <DEDUP_REMOVED lines=22> */
.L_x_2810:
[----:B------:R-:W-:Y:S05]  /*1f7b0*/  BSYNC.RECONVERGENT B2 ;  /* 0x0000000000027941 */ /* 0x000fea0003800200 */
.L_x_2809:
        /* <DEDUP_REMOVED lines=22> */
.L_x_2812:
[----:B------:R-:W-:Y:S05]  /*1f920*/  BSYNC.RECONVERGENT B2 ;  /* 0x0000000000027941 */ /* 0x000fea0003800200 */
.L_x_2811:
        /* <DEDUP_REMOVED lines=22> */
.L_x_2814:
[----:B------:R-:W-:Y:S05]  /*1fa90*/  BSYNC.RECONVERGENT B2 ;  /* 0x0000000000027941 */ /* 0x000fea0003800200 */
.L_x_2813:
        /* <DEDUP_REMOVED lines=22> */
.L_x_2816:
[----:B------:R-:W-:Y:S05]  /*1fc00*/  BSYNC.RECONVERGENT B2 ;  /* 0x0000000000027941 */ /* 0x000fea0003800200 */
.L_x_2815:
        /* <DEDUP_REMOVED lines=22> */
.L_x_2818:
[----:B------:R-:W-:Y:S05]  /*1fd70*/  BSYNC.RECONVERGENT B2 ;  /* 0x0000000000027941 */ /* 0x000fea0003800200 */
.L_x_2817:
        /* <DEDUP_REMOVED lines=22> */
.L_x_2820:
[----:B------:R-:W-:Y:S05]  /*1fee0*/  BSYNC.RECONVERGENT B2 ;  /* 0x0000000000027941 */ /* 0x000fea0003800200 */
.L_x_2819:
        /* <DEDUP_REMOVED lines=22> */
.L_x_2822:
[----:B------:R-:W-:Y:S05]  /*20050*/  BSYNC.RECONVERGENT B2 ;  /* 0x0000000000027941 */ /* 0x000fea0003800200 */
.L_x_2821:
        /* <DEDUP_REMOVED lines=22> */
.L_x_2824:
[----:B------:R-:W-:Y:S05]  /*201c0*/  BSYNC.RECONVERGENT B2 ;  /* 0x0000000000027941 */ /* 0x000fea0003800200 */
.L_x_2823:
        /* <DEDUP_REMOVED lines=22> */
.L_x_2826:
[----:B------:R-:W-:Y:S05]  /*20330*/  BSYNC.RECONVERGENT B2 ;  /* 0x0000000000027941 */ /* 0x000fea0003800200 */
.L_x_2825:
        /* <DEDUP_REMOVED lines=22> */
.L_x_2828:
[----:B------:R-:W-:Y:S05]  /*204a0*/  BSYNC.RECONVERGENT B2 ;  /* 0x0000000000027941 */ /* 0x000fea0003800200 */
.L_x_2827:
        /* <DEDUP_REMOVED lines=22> */
.L_x_2830:
[----:B------:R-:W-:Y:S05]  /*20610*/  BSYNC.RECONVERGENT B2 ;  /* 0x0000000000027941 */ /* 0x000fea0003800200 */
.L_x_2829:
        /* <DEDUP_REMOVED lines=22> */
.L_x_2832:
[----:B------:R-:W-:Y:S05]  /*20780*/  BSYNC.RECONVERGENT B2 ;  /* 0x0000000000027941 */ /* 0x000fea0003800200 */
.L_x_2831:
        /* <DEDUP_REMOVED lines=22> */
.L_x_2834:
[----:B------:R-:W-:Y:S05]  /*208f0*/  BSYNC.RECONVERGENT B2 ;  /* 0x0000000000027941 */ /* 0x000fea0003800200 */
.L_x_2833:
        /* <DEDUP_REMOVED lines=22> */
.L_x_2836:
[----:B------:R-:W-:Y:S05]  /*20a60*/  BSYNC.RECONVERGENT B2 ;  /* 0x0000000000027941 */ /* 0x000fea0003800200 */
.L_x_2835:
        /* <DEDUP_REMOVED lines=22> */
.L_x_2838:
[----:B------:R-:W-:Y:S05]  /*20bd0*/  BSYNC.RECONVERGENT B2 ;  /* 0x0000000000027941 */ /* 0x000fea0003800200 */
.L_x_2837:
        /* <DEDUP_REMOVED lines=22> */
.L_x_2840:
[----:B------:R-:W-:Y:S05]  /*20d40*/  BSYNC.RECONVERGENT B2 ;  /* 0x0000000000027941 */ /* 0x000fea0003800200 */
.L_x_2839:
        /* <DEDUP_REMOVED lines=22> */
.L_x_2842:
[----:B------:R-:W-:Y:S05]  /*20eb0*/  BSYNC.RECONVERGENT B2 ;  /* 0x0000000000027941 */ /* 0x000fea0003800200 */
.L_x_2841:
        /* <DEDUP_REMOVED lines=22> */
.L_x_2844:
[----:B------:R-:W-:Y:S05]  /*21020*/  BSYNC.RECONVERGENT B2 ;  /* 0x0000000000027941 */ /* 0x000fea0003800200 */
.L_x_2843:
        /* <DEDUP_REMOVED lines=22> */
.L_x_2846:
[----:B------:R-:W-:Y:S05]  /*21190*/  BSYNC.RECONVERGENT B2 ;  /* 0x0000000000027941 */ /* 0x000fea0003800200 */
.L_x_2845:
        /* <DEDUP_REMOVED lines=22> */
.L_x_2848:
[----:B------:R-:W-:Y:S05]  /*21300*/  BSYNC.RECONVERGENT B2 ;  /* 0x0000000000027941 */ /* 0x000fea0003800200 */
.L_x_2847:
        /* <DEDUP_REMOVED lines=22> */
.L_x_2850:
[----:B------:R-:W-:Y:S05]  /*21470*/  BSYNC.RECONVERGENT B2 ;  /* 0x0000000000027941 */ /* 0x000fea0003800200 */
.L_x_2849:
        /* <DEDUP_REMOVED lines=22> */
.L_x_2852:
[----:B------:R-:W-:Y:S05]  /*215e0*/  BSYNC.RECONVERGENT B2 ;  /* 0x0000000000027941 */ /* 0x000fea0003800200 */
.L_x_2851:
        /* <DEDUP_REMOVED lines=22> */
.L_x_2854:
[----:B------:R-:W-:Y:S05]  /*21750*/  BSYNC.RECONVERGENT B2 ;  /* 0x0000000000027941 */ /* 0x000fea0003800200 */
.L_x_2853:
        /* <DEDUP_REMOVED lines=22> */
.L_x_2856:
[----:B------:R-:W-:Y:S05]  /*218c0*/  BSYNC.RECONVERGENT B2 ;  /* 0x0000000000027941 */ /* 0x000fea0003800200 */
.L_x_2855:
        /* <DEDUP_REMOVED lines=22> */
.L_x_2858:
[----:B------:R-:W-:Y:S05]  /*21a30*/  BSYNC.RECONVERGENT B2 ;  /* 0x0000000000027941 */ /* 0x000fea0003800200 */
.L_x_2857:
        /* <DEDUP_REMOVED lines=22> */
.L_x_2860:
[----:B------:R-:W-:Y:S05]  /*21ba0*/  BSYNC.RECONVERGENT B2 ;  /* 0x0000000000027941 */ /* 0x000fea0003800200 */
.L_x_2859:
[----:B------:R-:W-:Y:S05]  /*21bb0*/  @P1 BRA `(.L_x_2734) ;  /* 0x00000000004c1947 */ /* 0x000fea0003800000 */
[----:B------:R-:W-:Y:S01]  /*21bc0*/  IMAD.IADD R244, R252, 0x1, R0 ;  /* 0x00000001fcf47824 */ /* 0x000fe200078e0200 */
[----:B------:R-:W-:Y:S01]  /*21bd0*/  UMOV UR42, URZ ;  /* 0x000000ff002a7c82 */ /* 0x000fe20008000000 */
[----:B------:R-:W-:Y:S01]  /*21be0*/  UMOV UR35, URZ ;  /* 0x000000ff00237c82 */ /* 0x000fe20008000000 */
[----:B------:R-:W-:Y:S01]  /*21bf0*/  UMOV UR34, URZ ;  /* 0x000000ff00227c82 */ /* 0x000fe20008000000 */
[----:B------:R-:W-:Y:S01]  /*21c00*/  IMAD.U32 R247, RZ, RZ, UR42 ;  /* 0x0000002afff77e24 */ /* 0x000fe2000f8e00ff */
[----:B------:R-:W-:Y:S01]  /*21c10*/  SHF.L.U32 R252, R244, 0x2, RZ ;  /* 0x00000002f4fc7819 */ /* 0x000fe200000006ff */
[----:B------:R-:W-:Y:S02]  /*21c20*/  IMAD.U32 R246, RZ, RZ, UR35 ;  /* 0x00000023fff67e24 */ /* 0x000fe4000f8e00ff */
[----:B------:R-:W-:Y:S01]  /*21c30*/  IMAD.U32 R245, RZ, RZ, UR34 ;  /* 0x00000022fff57e24 */ /* 0x000fe2000f8e00ff */
[----:B------:R-:W-:Y:S01]  /*21c40*/  ISETP.GE.AND P2, PT, R252, R3, PT ;  /* 0x00000003fc00720c */ /* 0x000fe20003f46270 */
[----:B------:R-:W-:-:S12]  /*21c50*/  IMAD.U32 R244, RZ, RZ, UR42 ;  /* 0x0000002afff47e24 */ /* 0x000fd8000f8e00ff */
[----:B------:R-:W-:Y:S05]  /*21c60*/  @P2 BRA `(.L_x_2734) ;  /* 0x0000000000202947 */ /* 0x000fea0003800000 */
[----:B------:R-:W2:Y:S01]  /*21c70*/  LDCU.64 UR34, c[0x0][0x3b8] ;  /* 0x00007700ff2277ac */ /* 0x000ea20008000a00 */
[----:B------:R-:W-:Y:S01]  /*21c80*/  IMAD R3, R0, UR44, RZ ;  /* 0x0000002c00037c24 */ /* 0x000fe2000f8e02ff */
[----:B------:R-:W-:-:S04]  /*21c90*/  SHF.R.S32.HI R244, RZ, 0x1f, R252 ;  /* 0x0000001ffff47819 */ /* 0x000fc800000114fc */
[----:B------:R-:W-:-:S04]  /*21ca0*/  IADD3 R245, P2, PT, R3, R252, RZ ;  /* 0x000000fc03f57210 */ /* 0x000fc80007f5e0ff */
[----:B------:R-:W-:Y:S02]  /*21cb0*/  LEA.HI.X.SX32 R3, R3, R244, 0x1, P2 ;  /* 0x000000f403037211 */ /* 0x000fe400010f0eff */
[----:B--2---:R-:W-:-:S04]  /*21cc0*/  LEA R244, P2, R245, UR34, 0x2 ;  /* 0x00000022f5f47c11 */ /* 0x004fc8000f8410ff */
[----:B------:R-:W-:-:S06]  /*21cd0*/  LEA.HI.X R245, R245, UR35, R3, 0x2, P2 ;  /* 0x00000023f5f57c11 */ /* 0x000fcc00090f1403 */
[----:B------:R-:W5:Y:S03]  /*21ce0*/  LDG.E.128 R244, desc[UR36][R244.64] ;  /* 0x00000024f4f47981 */ /* 0x000f66000c1e1d00 */
.L_x_2734:
[----:B------:R-:W-:Y:S05]  /*21cf0*/  BSYNC.RECONVERGENT B0 ;  /* 0x0000000000007941 */ /* 0x000fea0003800200 */
.L_x_2606:
[----:B------:R-:W-:Y:S04]  /*21d00*/  BSSY.RECONVERGENT B0, `(.L_x_2861) ;  /* 0x0000236000007945 */ /* 0x000fe80003800200 */
[----:B------:R-:W-:Y:S05]  /*21d10*/  @P1 BRA `(.L_x_2862) ;  /* 0x0000002000d01947 */ /* 0x000fea0003800000 */
[----:B0-----:R-:W2:Y:S01]  /*21d20*/  LDL R252, [R1+0x740] ;  /* 0x0007400001fc7983 */ /* 0x001ea20000100800 */
[----:B------:R-:W0:Y:S03]  /*21d30*/  LDCU.64 UR34, c[0x0][0x448] ;  /* 0x00008900ff2277ac */ /* 0x000e260008000a00 */
[----:B-----5:R1:W-:Y:S01]  /*21d40*/  STL [R1+0x808], R191 ;  /* 0x000808bf01007387 */ /* 0x0203e20000100800 */
[----:B------:R-:W3:Y:S03]  /*21d50*/  LDCU.64 UR42, c[0x0][0x438] ;  /* 0x00008700ff2a77ac */ /* 0x000ee60008000a00 */
[----:B-1----:R-:W4:Y:S04]  /*21d60*/  LDL R191, [R1+0x734] ;  /* 0x0007340001bf7983 */ /* 0x002f280000100800 */
[----:B------:R1:W-:Y:S04]  /*21d70*/  STL [R1+0x804], R198 ;  /* 0x000804c601007387 */ /* 0x0003e80000100800 */
        /* <DEDUP_REMOVED lines=14> */
[----:B-1----:R-:W2:Y:S04]  /*21e60*/  LDL R207, [R1] ;  /* 0x0000000001cf7983 */ /* 0x002ea80000100800 */
[----:B------:R1:W-:Y:S04]  /*21e70*/  STL [R1+0x7e4], R214 ;  /* 0x0007e4d601007387 */ /* 0x0003e80000100800 */
[----:B-1----:R-:W4:Y:S01]  /*21e80*/  LDL R214, [R1+0x760] ;  /* 0x0007600001d67983 */ /* 0x002f220000100800 */
[----:B0-----:R-:W-:Y:S01]  /*21e90*/  ISETP.NE.U32.AND P1, PT, RZ, UR34, PT ;  /* 0x00000022ff007c0c */ /* 0x001fe2000bf25070 */
[----:B------:R-:W0:Y:S01]  /*21ea0*/  LDCU UR34, c[0x0][0x408] ;  /* 0x00008100ff2277ac */ /* 0x000e220008000800 */
[----:B---3--:R-:W-:Y:S01]  /*21eb0*/  ISETP.NE.U32.AND P2, PT, RZ, UR42, PT ;  /* 0x0000002aff007c0c */ /* 0x008fe2000bf45070 */
[----:B------:R-:W-:Y:S01]  /*21ec0*/  STL [R1+0x7e0], R211 ;  /* 0x0007e0d301007387 */ /* 0x000fe20000100800 */
[----:B------:R-:W-:-:S02]  /*21ed0*/  ISETP.NE.AND.EX P1, PT, RZ, UR35, PT, P1 ;  /* 0x00000023ff007c0c */ /* 0x000fc4000bf25310 */
[----:B------:R-:W-:Y:S01]  /*21ee0*/  ISETP.NE.AND.EX P2, PT, RZ, UR43, PT, P2 ;  /* 0x0000002bff007c0c */ /* 0x000fe2000bf45320 */
[----:B------:R-:W-:Y:S04]  /*21ef0*/  STL [R1+0x7dc], R218 ;  /* 0x0007dcda01007387 */ /* 0x000fe80000100800 */
[----:B------:R-:W-:Y:S04]  /*21f00*/  STL [R1+0x7d8], R215 ;  /* 0x0007d8d701007387 */ /* 0x000fe80000100800 */
[----:B------:R-:W-:Y:S02]  /*21f10*/  STL [R1+0x7d4], R222 ;  /* 0x0007d4de01007387 */ /* 0x000fe40000100800 */
[----:B------:R-:W1:Y:S02]  /*21f20*/  @P1 S2R R3, SR_CTAID.X ;  /* 0x0000000000031919 */ /* 0x000e640000002500 */
[----:B------:R3:W-:Y:S04]  /*21f30*/  STL [R1+0x7d0], R219 ;  /* 0x0007d0db01007387 */ /* 0x0007e80000100800 */
[----:B------:R-:W-:Y:S04]  /*21f40*/  STL [R1+0x7cc], R226 ;  /* 0x0007cce201007387 */ /* 0x000fe80000100800 */
[----:B------:R0:W-:Y:S01]  /*21f50*/  STL [R1+0x7c8], R223 ;  /* 0x0007c8df01007387 */ /* 0x0001e20000100800 */
[----:B---3--:R-:W4:Y:S03]  /*21f60*/  @P2 LDC.64 R218, c[0x0][0x438] ;  /* 0x00010e00ffda2b82 */ /* 0x008f260000000a00 */
[----:B------:R-:W-:Y:S04]  /*21f70*/  STL [R1+0x7c4], R230 ;  /* 0x0007c4e601007387 */ /* 0x000fe80000100800 */
[----:B------:R-:W-:Y:S01]  /*21f80*/  STL [R1+0x7c0], R227 ;  /* 0x0007c0e301007387 */ /* 0x000fe20000100800 */
[----:B0-----:R-:W1:Y:S03]  /*21f90*/  @P1 LDC.64 R222, c[0x0][0x448] ;  /* 0x00011200ffde1b82 */ /* 0x001e660000000a00 */
        /* <DEDUP_REMOVED lines=10> */
[----:B------:R0:W-:Y:S01]  /*22040*/  STL [R1+0x788], R0 ;  /* 0x0007880001007387 */ /* 0x0001e20000100800 */
[----:B-1----:R-:W-:-:S06]  /*22050*/  @P1 IMAD.WIDE.U32 R2, R3, 0x4, R222 ;  /* 0x0000000403021825 */ /* 0x002fcc00078e00de */
[----:B------:R1:W3:Y:S01]  /*22060*/  @P1 LDG.E R2, desc[UR36][R2.64] ;  /* 0x0000002402021981 */ /* 0x0002e2000c1e1900 */
[----:B----4-:R-:W-:-:S05]  /*22070*/  @P2 IMAD.WIDE R214, R214, 0x4, R218 ;  /* 0x00000004d6d62825 */ /* 0x010fca00078e02da */
[----:B0-----:R-:W4:Y:S01]  /*22080*/  @P2 LDG.E R0, desc[UR36][R214.64] ;  /* 0x00000024d6002981 */ /* 0x001f22000c1e1900 */
[----:B--2---:R-:W-:Y:S01]  /*22090*/  FMUL.FTZ R252, R252, R207 ;  /* 0x000000cffcfc7220 */ /* 0x004fe20000410000 */
[----:B-1----:R-:W-:-:S03]  /*220a0*/  FMUL.FTZ R3, R203, R210 ;  /* 0x000000d2cb037220 */ /* 0x002fc60000410000 */
[----:B------:R-:W-:Y:S01]  /*220b0*/  FFMA.FTZ R252, R199, R206, R252 ;  /* 0x000000cec7fc7223 */ /* 0x000fe200000100fc */
[----:B------:R-:W-:-:S03]  /*220c0*/  FFMA.FTZ R3, R195, R202, R3 ;  /* 0x000000cac3037223 */ /* 0x000fc60000010003 */
[----:B------:R-:W-:Y:S01]  /*220d0*/  FFMA.FTZ R252, R198, R248, R252 ;  /* 0x000000f8c6fc7223 */ /* 0x000fe200000100fc */
[----:B------:R-:W-:Y:S01]  /*220e0*/  FFMA.FTZ R3, R191, R249, R3 ;  /* 0x000000f9bf037223 */ /* 0x000fe20000010003 */
[----:B---3--:R0:W-:Y:S04]  /*220f0*/  STL [R1+0x790], R2 ;  /* 0x0007900201007387 */ /* 0x0081e80000100800 */
[----:B------:R-:W-:Y:S04]  /*22100*/  STL [R1+0x794], R248 ;  /* 0x000794f801007387 */ /* 0x000fe80000100800 */
[----:B------:R-:W2:Y:S04]  /*22110*/  LDL R246, [R1+0x724] ;  /* 0x0007240001f67983 */ /* 0x000ea80000100800 */
        /* <DEDUP_REMOVED lines=20> */
[----:B----4-:R1:W-:Y:S04]  /*22260*/  @P2 STL [R1+0x28], R0 ;  /* 0x0000280001002387 */ /* 0x0103e80000100800 */
        /* <DEDUP_REMOVED lines=8> */
[----:B-1----:R-:W4:Y:S04]  /*222f0*/  LDL R0, [R1+0x644] ;  /* 0x0006440001007983 */ /* 0x002f280000100800 */
[----:B------:R0:W-:Y:S04]  /*22300*/  STL [R1+0x798], R249 ;  /* 0x000798f901007387 */ /* 0x0001e80000100800 */
[----:B------:R-:W4:Y:S04]  /*22310*/  LDL R248, [R1+0x620] ;  /* 0x0006200001f87983 */ /* 0x000f280000100800 */
[----:B0-----:R-:W4:Y:S01]  /*22320*/  LDL R249, [R1+0x634] ;  /* 0x0006340001f97983 */ /* 0x001f220000100800 */
        /* <DEDUP_REMOVED lines=42> */
[----:B----4-:R-:W-:-:S03]  /*225d0*/  FFMA.FTZ R3, R206, R45, R3 ;  /* 0x0000002dce037223 */ /* 0x010fc60000010003 */
        /* <DEDUP_REMOVED lines=17> */
[----:B------:R-:W-:-:S04]  /*226f0*/  FFMA.FTZ R3, R249, R65, R3 ;  /* 0x00000041f9037223 */ /* 0x000fc80000010003 */
[----:B--2---:R-:W-:-:S04]  /*22700*/  FFMA.FTZ R3, R247, R69, R3 ;  /* 0x00000045f7037223 */ /* 0x004fc80000010003 */
[----:B---3--:R-:W-:-:S04]  /*22710*/  FFMA.FTZ R3, R243, R73, R3 ;  /* 0x00000049f3037223 */ /* 0x008fc80000010003 */
        /* <DEDUP_REMOVED lines=9> */
[----:B----4-:R-:W-:Y:S02]  /*227b0*/  FFMA.FTZ R252, R191, R64, R252 ;  /* 0x00000040bffc7223 */ /* 0x010fe400000100fc */
[----:B------:R-:W2:Y:S02]  /*227c0*/  LDL.LU R191, [R1+0x808] ;  /* 0x0008080001bf7983 */ /* 0x000ea40000300800 */
        /* <DEDUP_REMOVED lines=8> */
[----:B------:R-:W2:Y:S02]  /*22850*/  LDL R199, [R1+0x524] ;  /* 0x0005240001c77983 */ /* 0x000ea40000100800 */
[----:B------:R-:W-:-:S02]  /*22860*/  FFMA.FTZ R252, R238, R80, R252 ;  /* 0x00000050eefc7223 */ /* 0x000fc400000100fc */
[----:B------:R-:W3:Y:S02]  /*22870*/  LDL R195, [R1+0x534] ;  /* 0x0005340001c37983 */ /* 0x000ee40000100800 */
[----:B------:R-:W-:Y:S02]  /*22880*/  FFMA.FTZ R252, R234, R84, R252 ;  /* 0x00000054eafc7223 */ /* 0x000fe400000100fc */
[----:B------:R-:W4:Y:S02]  /*22890*/  LDL R243, [R1+0x4f0] ;  /* 0x0004f00001f37983 */ /* 0x000f240000100800 */
[----:B------:R-:W-:Y:S02]  /*228a0*/  FFMA.FTZ R252, R230, R88, R252 ;  /* 0x00000058e6fc7223 */ /* 0x000fe400000100fc */
[----:B------:R-:W4:Y:S02]  /*228b0*/  LDL R248, [R1+0x514] ;  /* 0x0005140001f87983 */ /* 0x000f240000100800 */
[----:B------:R-:W-:-:S02]  /*228c0*/  FFMA.FTZ R252, R226, R92, R252 ;  /* 0x0000005ce2fc7223 */ /* 0x000fc400000100fc */
[----:B------:R-:W4:Y:S02]  /*228d0*/  LDL R239, [R1+0x4e0] ;  /* 0x0004e00001ef7983 */ /* 0x000f240000100800 */
        /* <DEDUP_REMOVED lines=31> */
[----:B------:R-:W4:Y:S04]  /*22ad0*/  LDL R2, [R1+0x454] ;  /* 0x0004540001027983 */ /* 0x000f280000100800 */
[----:B------:R-:W4:Y:S01]  /*22ae0*/  LDL R0, [R1+0x770] ;  /* 0x0007700001007983 */ /* 0x000f220000100800 */
[----:B---3--:R-:W-:-:S04]  /*22af0*/  FFMA.FTZ R3, R195, R129, R3 ;  /* 0x00000081c3037223 */ /* 0x008fc80000010003 */
[----:B--2---:R-:W-:-:S04]  /*22b00*/  FFMA.FTZ R3, R199, R133, R3 ;  /* 0x00000085c7037223 */ /* 0x004fc80000010003 */
[----:B----4-:R-:W-:-:S04]  /*22b10*/  FFMA.FTZ R3, R248, R137, R3 ;  /* 0x00000089f8037223 */ /* 0x010fc80000010003 */
[----:B------:R-:W-:Y:S01]  /*22b20*/  FFMA.FTZ R3, R246, R141, R3 ;  /* 0x0000008df6037223 */ /* 0x000fe20000010003 */
[----:B------:R-:W-:-:S03]  /*22b30*/  FFMA.FTZ R252, R198, R128, R252 ;  /* 0x00000080c6fc7223 */ /* 0x000fc600000100fc */
[----:B------:R-:W-:Y:S01]  /*22b40*/  FFMA.FTZ R3, R242, R145, R3 ;  /* 0x00000091f2037223 */ /* 0x000fe20000010003 */
[----:B------:R-:W2:Y:S01]  /*22b50*/  LDL.LU R198, [R1+0x804] ;  /* 0x0008040001c67983 */ /* 0x000ea20000300800 */
[----:B------:R-:W-:Y:S02]  /*22b60*/  FFMA.FTZ R252, R202, R132, R252 ;  /* 0x00000084cafc7223 */ /* 0x000fe400000100fc */
[----:B------:R-:W-:Y:S01]  /*22b70*/  FFMA.FTZ R3, R238, R149, R3 ;  /* 0x00000095ee037223 */ /* 0x000fe20000010003 */
[----:B------:R-:W3:Y:S01]  /*22b80*/  LDL.LU R195, [R1+0x800] ;  /* 0x0008000001c37983 */ /* 0x000ee20000300800 */
[----:B------:R-:W-:Y:S02]  /*22b90*/  FFMA.FTZ R252, R249, R136, R252 ;  /* 0x00000088f9fc7223 */ /* 0x000fe400000100fc */
[----:B------:R-:W-:Y:S01]  /*22ba0*/  FFMA.FTZ R3, R234, R153, R3 ;  /* 0x00000099ea037223 */ /* 0x000fe20000010003 */
[----:B------:R-:W4:Y:S01]  /*22bb0*/  LDL.LU R202, [R1+0x7fc] ;  /* 0x0007fc0001ca7983 */ /* 0x000f220000300800 */
[----:B------:R-:W-:-:S03]  /*22bc0*/  FFMA.FTZ R252, R247, R140, R252 ;  /* 0x0000008cf7fc7223 */ /* 0x000fc600000100fc */
[----:B------:R-:W4:Y:S01]  /*22bd0*/  LDL.LU R199, [R1+0x7f8] ;  /* 0x0007f80001c77983 */ /* 0x000f220000300800 */
[----:B------:R-:W-:-:S04]  /*22be0*/  FFMA.FTZ R252, R243, R144, R252 ;  /* 0x00000090f3fc7223 */ /* 0x000fc800000100fc */
[----:B------:R-:W-:-:S04]  /*22bf0*/  FFMA.FTZ R252, R239, R148, R252 ;  /* 0x00000094effc7223 */ /* 0x000fc800000100fc */
[----:B------:R-:W-:-:S04]  /*22c00*/  FFMA.FTZ R252, R235, R152, R252 ;  /* 0x00000098ebfc7223 */ /* 0x000fc800000100fc */
[----:B------:R-:W-:-:S04]  /*22c10*/  FFMA.FTZ R252, R231, R156, R252 ;  /* 0x0000009ce7fc7223 */ /* 0x000fc800000100fc */
[----:B------:R-:W-:-:S04]  /*22c20*/  FFMA.FTZ R252, R227, R160, R252 ;  /* 0x000000a0e3fc7223 */ /* 0x000fc800000100fc */
[----:B------:R-:W-:Y:S01]  /*22c30*/  FFMA.FTZ R252, R223, R164, R252 ;  /* 0x000000a4dffc7223 */ /* 0x000fe200000100fc */
[----:B------:R-:W-:-:S03]  /*22c40*/  FFMA.FTZ R3, R230, R157, R3 ;  /* 0x0000009de6037223 */ /* 0x000fc60000010003 */
[----:B------:R-:W-:Y:S01]  /*22c50*/  FFMA.FTZ R252, R219, R168, R252 ;  /* 0x000000a8dbfc7223 */ /* 0x000fe200000100fc */
[----:B------:R-:W-:Y:S01]  /*22c60*/  FFMA.FTZ R3, R226, R161, R3 ;  /* 0x000000a1e2037223 */ /* 0x000fe20000010003 */
[----:B------:R-:W0:Y:S02]  /*22c70*/  LDC R219, c[0x0][0x430] ;  /* 0x00010c00ffdb7b82 */ /* 0x000e240000000800 */
[----:B------:R-:W-:Y:S02]  /*22c80*/  FFMA.FTZ R252, R215, R172, R252 ;  /* 0x000000acd7fc7223 */ /* 0x000fe400000100fc */
[----:B------:R-:W2:Y:S01]  /*22c90*/  LDL.LU R215, [R1+0x40] ;  /* 0x0000400001d77983 */ /* 0x000ea20000300800 */
[----:B------:R-:W-:Y:S01]  /*22ca0*/  FFMA.FTZ R3, R222, R165, R3 ;  /* 0x000000a5de037223 */ /* 0x000fe20000010003 */
[----:B------:R-:W-:Y:S02]  /*22cb0*/  FFMA.FTZ R252, R211, R176, R252 ;  /* 0x000000b0d3fc7223 */ /* 0x000fe400000100fc */
[----:B------:R-:W3:Y:S01]  /*22cc0*/  LDL R211, [R1+0x748] ;  /* 0x0007480001d37983 */ /* 0x000ee20000100800 */
[----:B------:R-:W-:-:S03]  /*22cd0*/  FFMA.FTZ R3, R218, R169, R3 ;  /* 0x000000a9da037223 */ /* 0x000fc60000010003 */
[----:B------:R-:W3:Y:S01]  /*22ce0*/  LDL R218, [R1+0x8] ;  /* 0x0000080001da7983 */ /* 0x000ee20000100800 */
[----:B------:R-:W-:Y:S01]  /*22cf0*/  FFMA.FTZ R3, R214, R173, R3 ;  /* 0x000000add6037223 */ /* 0x000fe20000010003 */
[----:B------:R-:W-:Y:S02]  /*22d00*/  FFMA.FTZ R252, R207, R180, R252 ;  /* 0x000000b4cffc7223 */ /* 0x000fe400000100fc */
[----:B------:R-:W4:Y:S01]  /*22d10*/  LDL R214, [R1+0x18] ;  /* 0x0000180001d67983 */ /* 0x000f220000100800 */
[----:B------:R-:W-:-:S03]  /*22d20*/  FFMA.FTZ R3, R210, R177, R3 ;  /* 0x000000b1d2037223 */ /* 0x000fc60000010003 */
[----:B------:R-:W4:Y:S01]  /*22d30*/  LDL R207, [R1+0x758] ;  /* 0x0007580001cf7983 */ /* 0x000f220000100800 */
[----:B------:R-:W-:-:S03]  /*22d40*/  FFMA.FTZ R252, R203, R184, R252 ;  /* 0x000000b8cbfc7223 */ /* 0x000fc600000100fc */
[----:B------:R-:W4:Y:S04]  /*22d50*/  LDL R210, [R1+0xc] ;  /* 0x00000c0001d27983 */ /* 0x000f280000100800 */
[----:B------:R-:W4:Y:S01]  /*22d60*/  LDL R203, [R1+0x74c] ;  /* 0x00074c0001cb7983 */ /* 0x000f220000100800 */
[----:B------:R-:W-:Y:S01]  /*22d70*/  FFMA.FTZ R3, R206, R181, R3 ;  /* 0x000000b5ce037223 */ /* 0x000fe20000010003 */
[----:B------:R-:W-:Y:S02]  /*22d80*/  FFMA.FTZ R252, R0, R188, R252 ;  /* 0x000000bc00fc7223 */ /* 0x000fe400000100fc */
[----:B------:R-:W4:Y:S01]  /*22d90*/  LDL R206, [R1+0x1c] ;  /* 0x00001c0001ce7983 */ /* 0x000f220000100800 */
[----:B------:R-:W-:Y:S01]  /*22da0*/  FFMA.FTZ R3, R2, R185, R3 ;  /* 0x000000b902037223 */ /* 0x000fe20000010003 */
[----:B------:R-:W-:-:S02]  /*22db0*/  FFMA.FTZ R252, R192, UR71, R252 ;  /* 0x00000047c0fc7c23 */ /* 0x000fc400080100fc */
[----:B------:R-:W4:Y:S01]  /*22dc0*/  LDL R0, [R1+0x75c] ;  /* 0x00075c0001007983 */ /* 0x000f220000100800 */
[----:B------:R-:W-:-:S03]  /*22dd0*/  FFMA.FTZ R3, R189, UR74, R3 ;  /* 0x0000004abd037c23 */ /* 0x000fc60008010003 */
[----:B------:R-:W4:Y:S01]  /*22de0*/  LDL R2, [R1+0x738] ;  /* 0x0007380001027983 */ /* 0x000f220000100800 */
[----:B------:R-:W-:Y:S01]  /*22df0*/  FFMA.FTZ R3, R193, UR70, R3 ;  /* 0x00000046c1037c23 */ /* 0x000fe20008010003 */
[----:B------:R-:W-:Y:S02]  /*22e00*/  FFMA.FTZ R252, R196, UR67, R252 ;  /* 0x00000043c4fc7c23 */ /* 0x000fe400080100fc */
[----:B------:R-:W4:Y:S01]  /*22e10*/  LDL R239, [R1+0x73c] ;  /* 0x00073c0001ef7983 */ /* 0x000f220000100800 */
[----:B------:R-:W-:Y:S01]  /*22e20*/  FFMA.FTZ R3, R197, UR66, R3 ;  /* 0x00000042c5037c23 */ /* 0x000fe20008010003 */
[----:B------:R-:W-:Y:S02]  /*22e30*/  FFMA.FTZ R252, R200, UR63, R252 ;  /* 0x0000003fc8fc7c23 */ /* 0x000fe400080100fc */
[----:B------:R-:W4:Y:S01]  /*22e40*/  LDL R242, [R1+0x728] ;  /* 0x0007280001f27983 */ /* 0x000f220000100800 */
[----:B------:R-:W-:Y:S01]  /*22e50*/  FFMA.FTZ R3, R201, UR62, R3 ;  /* 0x0000003ec9037c23 */ /* 0x000fe20008010003 */
[----:B------:R-:W-:-:S02]  /*22e60*/  FFMA.FTZ R252, R204, UR59, R252 ;  /* 0x0000003bccfc7c23 */ /* 0x000fc400080100fc */
        /* <DEDUP_REMOVED lines=14> */
[----:B------:R-:W-:Y:S01]  /*22f50*/  FFMA.FTZ R252, R224, UR13, R252 ;  /* 0x0000000de0fc7c23 */ /* 0x000fe200080100fc */
[----:B0-----:R-:W-:Y:S01]  /*22f60*/  VIADD R219, R219, UR34 ;  /* 0x00000022dbdb7c36 */ /* 0x001fe20008000000 */
[----:B------:R-:W4:Y:S01]  /*22f70*/  LDL R230, [R1+0x6f8] ;  /* 0x0006f80001e67983 */ /* 0x000f220000100800 */
[----:B------:R-:W-:Y:S01]  /*22f80*/  FFMA.FTZ R3, R225, UR12, R3 ;  /* 0x0000000ce1037c23 */ /* 0x000fe20008010003 */
[----:B------:R-:W-:Y:S01]  /*22f90*/  FFMA.FTZ R252, R228, UR17, R252 ;  /* 0x00000011e4fc7c23 */ /* 0x000fe200080100fc */
[----:B------:R-:W0:Y:S01]  /*22fa0*/  LDCU UR34, c[0x0][0x410] ;  /* 0x00008200ff2277ac */ /* 0x000e220008000800 */
        /* <DEDUP_REMOVED lines=13> */
[----:B------:R-:W-:-:S03]  /*23080*/  FFMA.FTZ R3, R245, UR32, R3 ;  /* 0x00000020f5037c23 */ /* 0x000fc60008010003 */
[----:B------:R-:W4:Y:S01]  /*23090*/  LDL R243, [R1+0x64c] ;  /* 0x00064c0001f37983 */ /* 0x000f220000100800 */
[----:B------:R-:W-:-:S03]  /*230a0*/  FADD.FTZ R249, R252, R3 ;  /* 0x00000003fcf97221 */ /* 0x000fc60000010000 */
[----:B------:R-:W4:Y:S01]  /*230b0*/  LDL R246, [R1+0x638] ;  /* 0x0006380001f67983 */ /* 0x000f220000100800 */
[----:B--2---:R-:W-:-:S03]  /*230c0*/  @P1 ISETP.GE.AND P3, PT, R215, R219, PT ;  /* 0x000000dbd700120c */ /* 0x004fc60003f66270 */
[----:B------:R-:W2:Y:S04]  /*230d0*/  LDL R219, [R1+0x6ec] ;  /* 0x0006ec0001db7983 */ /* 0x000ea80000100800 */
[----:B------:R-:W2:Y:S01]  /*230e0*/  LDL R215, [R1+0x6dc] ;  /* 0x0006dc0001d77983 */ /* 0x000ea20000100800 */
[----:B---3--:R-:W-:-:S03]  /*230f0*/  FMUL.FTZ R3, R211, R218 ;  /* 0x000000dad3037220 */ /* 0x008fc60000410000 */
[----:B------:R-:W3:Y:S04]  /*23100*/  LDL R218, [R1+0x6c8] ;  /* 0x0006c80001da7983 */ /* 0x000ee80000100800 */
[----:B------:R-:W3:Y:S01]  /*23110*/  LDL R211, [R1+0x6cc] ;  /* 0x0006cc0001d37983 */ /* 0x000ee20000100800 */
[----:B----4-:R-:W-:-:S03]  /*23120*/  FFMA.FTZ R3, R207, R214, R3 ;  /* 0x000000d6cf037223 */ /* 0x010fc60000010003 */
[----:B------:R-:W4:Y:S04]  /*23130*/  LDL R214, [R1+0x6b8] ;  /* 0x0006b80001d67983 */ /* 0x000f280000100800 */
[----:B------:R-:W4:Y:S01]  /*23140*/  LDL R207, [R1+0x6bc] ;  /* 0x0006bc0001cf7983 */ /* 0x000f220000100800 */
[----:B------:R-:W-:-:S03]  /*23150*/  FMUL.FTZ R252, R203, R210 ;  /* 0x000000d2cbfc7220 */ /* 0x000fc60000410000 */
[----:B------:R-:W4:Y:S04]  /*23160*/  LDL R210, [R1+0x6a8] ;  /* 0x0006a80001d27983 */ /* 0x000f280000100800 */
        /* <DEDUP_REMOVED lines=30> */
[----:B------:R-:W-:-:S03]  /*23350*/  FFMA.FTZ R252, R215, R27, R252 ;  /* 0x0000001bd7fc7223 */ /* 0x000fc600000100fc */
[----:B------:R-:W2:Y:S01]  /*23360*/  LDL R215, [R1+0x5cc] ;  /* 0x0005cc0001d77983 */ /* 0x000ea20000100800 */
[----:B---3--:R-:W-:-:S03]  /*23370*/  FFMA.FTZ R3, R218, R30, R3 ;  /* 0x0000001eda037223 */ /* 0x008fc60000010003 */
[----:B------:R-:W3:Y:S01]  /*23380*/  LDL R218, [R1+0x5b8] ;  /* 0x0005b80001da7983 */ /* 0x000ee20000100800 */
[----:B------:R-:W-:-:S03]  /*23390*/  FFMA.FTZ R252, R211, R31, R252 ;  /* 0x0000001fd3fc7223 */ /* 0x000fc600000100fc */
[----:B------:R-:W2:Y:S01]  /*233a0*/  LDL R211, [R1+0x68c] ;  /* 0x00068c0001d37983 */ /* 0x000ea20000100800 */
[----:B----4-:R-:W-:-:S03]  /*233b0*/  FFMA.FTZ R3, R214, R34, R3 ;  /* 0x00000022d6037223 */ /* 0x010fc60000010003 */
[----:B------:R-:W4:Y:S01]  /*233c0*/  LDL R214, [R1+0x678] ;  /* 0x0006780001d67983 */ /* 0x000f220000100800 */
        /* <DEDUP_REMOVED lines=8> */
[----:B------:R-:W3:Y:S04]  /*23450*/  LDL R2, [R1+0x5c8] ;  /* 0x0005c80001027983 */ /* 0x000ee80000100800 */
[----:B------:R-:W3:Y:S01]  /*23460*/  LDL R203, [R1+0x66c] ;  /* 0x00066c0001cb7983 */ /* 0x000ee20000100800 */
[----:B------:R-:W-:-:S03]  /*23470*/  FFMA.FTZ R3, R206, R46, R3 ;  /* 0x0000002ece037223 */ /* 0x000fc60000010003 */
[----:B------:R-:W3:Y:S01]  /*23480*/  LDL R206, [R1+0x658] ;  /* 0x0006580001ce7983 */ /* 0x000ee20000100800 */
[----:B--2---:R-:W-:-:S03]  /*23490*/  FFMA.FTZ R252, R211, R47, R252 ;  /* 0x0000002fd3fc7223 */ /* 0x004fc600000100fc */
[----:B------:R-:W2:Y:S01]  /*234a0*/  LDL R211, [R1+0x5bc] ;  /* 0x0005bc0001d37983 */ /* 0x000ea20000100800 */
[----:B----4-:R-:W-:-:S03]  /*234b0*/  FFMA.FTZ R3, R214, R50, R3 ;  /* 0x00000032d6037223 */ /* 0x010fc60000010003 */
[----:B------:R-:W4:Y:S01]  /*234c0*/  LDL R214, [R1+0x5a8] ;  /* 0x0005a80001d67983 */ /* 0x000f220000100800 */
[----:B---3--:R-:W-:-:S03]  /*234d0*/  FFMA.FTZ R252, R207, R51, R252 ;  /* 0x00000033cffc7223 */ /* 0x008fc600000100fc */
[----:B------:R-:W3:Y:S01]  /*234e0*/  LDL R207, [R1+0x5ac] ;  /* 0x0005ac0001cf7983 */ /* 0x000ee20000100800 */
[----:B------:R-:W-:-:S03]  /*234f0*/  FFMA.FTZ R3, R210, R54, R3 ;  /* 0x00000036d2037223 */ /* 0x000fc60000010003 */
[----:B------:R-:W3:Y:S01]  /*23500*/  LDL R210, [R1+0x598] ;  /* 0x0005980001d27983 */ /* 0x000ee20000100800 */
[----:B------:R-:W-:Y:S01]  /*23510*/  FFMA.FTZ R252, R203, R55, R252 ;  /* 0x00000037cbfc7223 */ /* 0x000fe200000100fc */
[----:B------:R-:W-:-:S03]  /*23520*/  FFMA.FTZ R3, R206, R58, R3 ;  /* 0x0000003ace037223 */ /* 0x000fc60000010003 */
[----:B------:R-:W-:Y:S01]  /*23530*/  FFMA.FTZ R252, R247, R59, R252 ;  /* 0x0000003bf7fc7223 */ /* 0x000fe200000100fc */
[----:B------:R-:W3:Y:S01]  /*23540*/  LDL.LU R206, [R1+0x7f4] ;  /* 0x0007f40001ce7983 */ /* 0x000ee20000300800 */
[----:B------:R-:W-:Y:S02]  /*23550*/  FFMA.FTZ R3, R248, R62, R3 ;  /* 0x0000003ef8037223 */ /* 0x000fe40000010003 */
[----:B------:R-:W-:Y:S01]  /*23560*/  FFMA.FTZ R252, R243, R63, R252 ;  /* 0x0000003ff3fc7223 */ /* 0x000fe200000100fc */
[----:B------:R-:W3:Y:S01]  /*23570*/  LDL.LU R203, [R1+0x7f0] ;  /* 0x0007f00001cb7983 */ /* 0x000ee20000300800 */
[----:B------:R-:W-:Y:S02]  /*23580*/  FFMA.FTZ R3, R246, R66, R3 ;  /* 0x00000042f6037223 */ /* 0x000fe40000010003 */
[----:B------:R-:W-:Y:S01]  /*23590*/  FFMA.FTZ R252, R239, R67, R252 ;  /* 0x00000043effc7223 */ /* 0x000fe200000100fc */
[----:B------:R-:W3:Y:S01]  /*235a0*/  LDL R248, [R1+0x56c] ;  /* 0x00056c0001f87983 */ /* 0x000ee20000100800 */
[----:B------:R-:W-:-:S02]  /*235b0*/  FFMA.FTZ R3, R242, R70, R3 ;  /* 0x00000046f2037223 */ /* 0x000fc40000010003 */
[----:B------:R-:W-:Y:S01]  /*235c0*/  FFMA.FTZ R252, R235, R71, R252 ;  /* 0x00000047ebfc7223 */ /* 0x000fe200000100fc */
[----:B------:R-:W3:Y:S01]  /*235d0*/  LDL R246, [R1+0x55c] ;  /* 0x00055c0001f67983 */ /* 0x000ee20000100800 */
[----:B------:R-:W-:Y:S02]  /*235e0*/  FFMA.FTZ R3, R238, R74, R3 ;  /* 0x0000004aee037223 */ /* 0x000fe40000010003 */
[----:B------:R-:W-:Y:S01]  /*235f0*/  FFMA.FTZ R252, R231, R75, R252 ;  /* 0x0000004be7fc7223 */ /* 0x000fe200000100fc */
[----:B------:R-:W3:Y:S01]  /*23600*/  LDL R247, [R1+0x548] ;  /* 0x0005480001f77983 */ /* 0x000ee20000100800 */
        /* <DEDUP_REMOVED lines=35> */
[----:B------:R-:W2:Y:S01]  /*23840*/  LDL R210, [R1+0x588] ;  /* 0x0005880001d27983 */ /* 0x000ea20000100800 */
[----:B---3--:R-:W-:Y:S01]  /*23850*/  FFMA.FTZ R252, R207, R107, R252 ;  /* 0x0000006bcffc7223 */ /* 0x008fe200000100fc */
[----:B--2---:R-:W-:-:S03]  /*23860*/  FFMA.FTZ R3, R210, R110, R3 ;  /* 0x0000006ed2037223 */ /* 0x004fc60000010003 */
[----:B------:R-:W-:Y:S01]  /*23870*/  FFMA.FTZ R252, R211, R111, R252 ;  /* 0x0000006fd3fc7223 */ /* 0x000fe200000100fc */
[----:B------:R-:W2:Y:S01]  /*23880*/  LDL.LU R210, [R1+0x7ec] ;  /* 0x0007ec0001d27983 */ /* 0x000ea20000300800 */
[----:B----4-:R-:W-:Y:S02]  /*23890*/  FFMA.FTZ R3, R214, R114, R3 ;  /* 0x00000072d6037223 */ /* 0x010fe40000010003 */
[----:B------:R-:W-:Y:S01]  /*238a0*/  FFMA.FTZ R252, R215, R115, R252 ;  /* 0x00000073d7fc7223 */ /* 0x000fe200000100fc */
[----:B------:R-:W3:Y:S01]  /*238b0*/  LDL.LU R207, [R1+0x7e8] ;  /* 0x0007e80001cf7983 */ /* 0x000ee20000300800 */
[----:B------:R-:W-:Y:S02]  /*238c0*/  FFMA.FTZ R3, R218, R118, R3 ;  /* 0x00000076da037223 */ /* 0x000fe40000010003 */
[----:B------:R-:W-:Y:S01]  /*238d0*/  FFMA.FTZ R252, R248, R119, R252 ;  /* 0x00000077f8fc7223 */ /* 0x000fe200000100fc */
[----:B------:R-:W4:Y:S01]  /*238e0*/  LDL.LU R214, [R1+0x7e4] ;  /* 0x0007e40001d67983 */ /* 0x000f220000300800 */
[----:B------:R-:W-:-:S02]  /*238f0*/  FFMA.FTZ R3, R222, R122, R3 ;  /* 0x0000007ade037223 */ /* 0x000fc40000010003 */
[----:B------:R-:W-:Y:S01]  /*23900*/  FFMA.FTZ R252, R246, R123, R252 ;  /* 0x0000007bf6fc7223 */ /* 0x000fe200000100fc */
[----:B------:R-:W4:Y:S01]  /*23910*/  LDL.LU R211, [R1+0x7e0] ;  /* 0x0007e00001d37983 */ /* 0x000f220000300800 */
[----:B------:R-:W-:Y:S02]  /*23920*/  FFMA.FTZ R3, R247, R126, R3 ;  /* 0x0000007ef7037223 */ /* 0x000fe40000010003 */
[----:B------:R-:W-:Y:S01]  /*23930*/  FFMA.FTZ R252, R242, R127, R252 ;  /* 0x0000007ff2fc7223 */ /* 0x000fe200000100fc */
[----:B------:R-:W4:Y:S01]  /*23940*/  LDL.LU R218, [R1+0x7dc] ;  /* 0x0007dc0001da7983 */ /* 0x000f220000300800 */
        /* <DEDUP_REMOVED lines=8> */
[----:B------:R-:W2:Y:S01]  /*239d0*/  LDL R234, [R1+0x4bc] ;  /* 0x0004bc0001ea7983 */ /* 0x000ea20000100800 */
[----:B------:R-:W-:Y:S02]  /*239e0*/  FFMA.FTZ R3, R231, R142, R3 ;  /* 0x0000008ee7037223 */ /* 0x000fe40000010003 */
[----:B------:R-:W-:Y:S01]  /*239f0*/  FFMA.FTZ R252, R226, R143, R252 ;  /* 0x0000008fe2fc7223 */ /* 0x000fe200000100fc */
[----:B------:R-:W3:Y:S01]  /*23a00*/  LDL R230, [R1+0x4cc] ;  /* 0x0004cc0001e67983 */ /* 0x000ee20000100800 */
[----:B------:R-:W-:-:S02]  /*23a10*/  FFMA.FTZ R3, R227, R146, R3 ;  /* 0x00000092e3037223 */ /* 0x000fc40000010003 */
[----:B------:R-:W-:Y:S01]  /*23a20*/  FFMA.FTZ R252, R219, R147, R252 ;  /* 0x00000093dbfc7223 */ /* 0x000fe200000100fc */
[----:B------:R-:W4:Y:S04]  /*23a30*/  LDL R226, [R1+0x4dc] ;  /* 0x0004dc0001e27983 */ /* 0x000f280000100800 */
[----:B------:R-:W2:Y:S01]  /*23a40*/  LDL R219, [R1+0x4c8] ;  /* 0x0004c80001db7983 */ /* 0x000ea20000100800 */
        /* <DEDUP_REMOVED lines=11> */
[----:B------:R-:W-:-:S03]  /*23b00*/  FFMA.FTZ R3, R2, R154, R3 ;  /* 0x0000009a02037223 */ /* 0x000fc60000010003 */
[----:B------:R-:W3:Y:S04]  /*23b10*/  LDL R248, [R1+0x458] ;  /* 0x0004580001f87983 */ /* 0x000ee80000100800 */
        /* <DEDUP_REMOVED lines=29> */
[----:B------:R-:W4:Y:S04]  /*23cf0*/  LDL.LU R243, [R1+0x7a0] ;  /* 0x0007a00001f37983 */ /* 0x000f280000300800 */
[----:B------:R-:W4:Y:S01]  /*23d00*/  LDL.LU R247, [R1+0x79c] ;  /* 0x00079c0001f77983 */ /* 0x000f220000300800 */
[----:B------:R-:W-:Y:S01]  /*23d10*/  FFMA.FTZ R3, R248, R186, R3 ;  /* 0x000000baf8037223 */ /* 0x000fe20000010003 */
[----:B------:R-:W-:Y:S02]  /*23d20*/  FFMA.FTZ R252, R2, R183, R252 ;  /* 0x000000b702fc7223 */ /* 0x000fe400000100fc */
[----:B------:R-:W4:Y:S04]  /*23d30*/  LDL R248, [R1+0x44] ;  /* 0x0000440001f87983 */ /* 0x000f280000100800 */
[----:B------:R-:W4:Y:S01]  /*23d40*/  LDL.LU R2, [R1+0x28] ;  /* 0x0000280001027983 */ /* 0x000f220000300800 */
[----:B------:R-:W-:Y:S01]  /*23d50*/  FFMA.FTZ R3, R190, UR73, R3 ;  /* 0x00000049be037c23 */ /* 0x000fe20008010003 */
[----:B------:R-:W-:-:S02]  /*23d60*/  FFMA.FTZ R252, R0, R187, R252 ;  /* 0x000000bb00fc7223 */ /* 0x000fc400000100fc */
[----:B------:R-:W4:Y:S01]  /*23d70*/  LDL R0, [R1+0x764] ;  /* 0x0007640001007983 */ /* 0x000f220000100800 */
        /* <DEDUP_REMOVED lines=15> */
[----:B--2---:R-:W-:-:S03]  /*23e70*/  FFMA.FTZ R252, R219, UR5, R252 ;  /* 0x00000005dbfc7c23 */ /* 0x004fc600080100fc */
[----:B---3--:R-:W-:Y:S01]  /*23e80*/  FFMA.FTZ R3, R226, UR11, R3 ;  /* 0x0000000be2037c23 */ /* 0x008fe20008010003 */
[----:B----4-:R-:W-:-:S03]  /*23e90*/  FFMA.FTZ R252, R223, UR6, R252 ;  /* 0x00000006dffc7c23 */ /* 0x010fc600080100fc */
        /* <DEDUP_REMOVED lines=10> */
[----:B------:R-:W-:Y:S01]  /*23f40*/  FADD.FTZ R249, R3, R249 ;  /* 0x000000f903f97221 */ /* 0x000fe20000010000 */
[----:B------:R-:W-:Y:S01]  /*23f50*/  FFMA.FTZ R3, R247, UR30, R252 ;  /* 0x0000001ef7037c23 */ /* 0x000fe200080100fc */
[----:B------:R-:W-:-:S03]  /*23f60*/  @P1 SEL R252, RZ, UR38, P3 ;  /* 0x00000026fffc1c07 */ /* 0x000fc60009800000 */
[----:B------:R-:W-:Y:S01]  /*23f70*/  FADD.FTZ R3, R3, R249 ;  /* 0x000000f903037221 */ /* 0x000fe20000010000 */
[----:B------:R-:W-:Y:S01]  /*23f80*/  @P1 IADD3 R252, PT, PT, R248, -UR41, R252 ;  /* 0x80000029f8fc1c10 */ /* 0x000fe2000fffe0fc */
[----:B------:R1:W5:Y:S02]  /*23f90*/  LDL.LU R249, [R1+0x798] ;  /* 0x0007980001f97983 */ /* 0x0003640000300800 */
[----:B0-----:R-:W-:Y:S02]  /*23fa0*/  FMUL.FTZ R3, R3, UR34 ;  /* 0x0000002203037c20 */ /* 0x001fe40008410000 */
[----:B------:R1:W5:Y:S02]  /*23fb0*/  LDL.LU R248, [R1+0x794] ;  /* 0x0007940001f87983 */ /* 0x0003640000300800 */
[----:B------:R-:W-:Y:S02]  /*23fc0*/  @P2 FADD.FTZ R3, R3, R2 ;  /* 0x0000000203032221 */ /* 0x000fe40000010000 */
[----:B------:R-:W2:Y:S01]  /*23fd0*/  LDL.LU R2, [R1+0x790] ;  /* 0x0007900001027983 */ /* 0x000ea20000300800 */
[----:B------:R-:W-:-:S05]  /*23fe0*/  @P1 I2FP.F32.S32 R252, R252 ;  /* 0x000000fc00fc1245 */ /* 0x000fca0000201400 */
[----:B--2---:R-:W-:Y:S02]  /*23ff0*/  @P1 FFMA.FTZ R3, R252, R2, R3 ;  /* 0x00000002fc031223 */ /* 0x004fe40000010003 */
[----:B------:R1:W5:Y:S04]  /*24000*/  LDL.LU R2, [R1+0x78c] ;  /* 0x00078c0001027983 */ /* 0x0003680000300800 */
[----:B------:R-:W2:Y:S04]  /*24010*/  LDL R252, [R1+0x768] ;  /* 0x0007680001fc7983 */ /* 0x000ea80000100800 */
[----:B------:R0:W-:Y:S04]  /*24020*/  STS [R0], R3 ;  /* 0x0000000300007388 */ /* 0x0001e80000000800 */
[----:B0-----:R1:W5:Y:S01]  /*24030*/  LDL.LU R0, [R1+0x788] ;  /* 0x0007880001007983 */ /* 0x0013620000300800 */
[----:B--2---:R-:W-:-:S05]  /*24040*/  @!P6 FMNMX.FTZ R252, R252, R3, !PT ;  /* 0x00000003fcfce209 */ /* 0x004fca0007810000 */
[----:B------:R1:W-:Y:S02]  /*24050*/  @!P6 STL [R1+0x768], R252 ;  /* 0x000768fc0100e387 */ /* 0x0003e40000100800 */
.L_x_2862:
[----:B------:R-:W-:Y:S05]  /*24060*/  BSYNC.RECONVERGENT B0 ;  /* 0x0000000000007941 */ /* 0x000fea0003800200 */
.L_x_2861:
[----:B-----5:R-:W2:Y:S04]  /*24070*/  LDL R3, [R1+0x44] ;  /* 0x0000440001037983 */ /* 0x020ea80000100800 */
[----:B------:R0:W-:Y:S04]  /*24080*/  STL [R1+0x794], R5 ;  /* 0x0007940501007387 */ /* 0x0001e80000100800 */
[----:B0-----:R-:W3:Y:S04]  /*24090*/  LDL R5, [R1+0x774] ;  /* 0x0007740001057983 */ /* 0x001ee80000100800 */
[----:B------:R0:W-:Y:S04]  /*240a0*/  STL [R1+0x790], R4 ;  /* 0x0007900401007387 */ /* 0x0001e80000100800 */
[----:B0-----:R-:W4:Y:S04]  /*240b0*/  LDL.LU R4, [R1+0x4c] ;  /* 0x00004c0001047983 */ /* 0x001f280000300800 */
[----:B------:R0:W-:Y:S04]  /*240c0*/  STL [R1+0x78c], R2 ;  /* 0x00078c0201007387 */ /* 0x0001e80000100800 */
[----:B0-----:R-:W4:Y:S04]  /*240d0*/  LDL.LU R2, [R1+0x764] ;  /* 0x0007640001027983 */ /* 0x001f280000300800 */
[----:B------:R0:W-:Y:S04]  /*240e0*/  STL [R1+0x788], R0 ;  /* 0x0007880001007387 */ /* 0x0001e80000100800 */
[----:B0-----:R-:W4:Y:S04]  /*240f0*/  LDL.LU R0, [R1+0x760] ;  /* 0x0007600001007983 */ /* 0x001f280000300800 */
[----:B-1----:R-:W4:Y:S01]  /*24100*/  LDL.LU R252, [R1+0x48] ;  /* 0x0000480001fc7983 */ /* 0x002f220000300800 */
[----:B--2---:R-:W-:-:S04]  /*24110*/  IADD3 R3, PT, PT, R3, 0xff, RZ ;  /* 0x000000ff03037810 */ /* 0x004fc80007ffe0ff */
[----:B---3--:R-:W-:Y:S02]  /*24120*/  ISETP.GE.AND P1, PT, R3, R5, PT ;  /* 0x000000050300720c */ /* 0x008fe40003f26270 */
[----:B------:R0:W5:Y:S04]  /*24130*/  LDL.LU R5, [R1+0x794] ;  /* 0x0007940001057983 */ /* 0x0001680000300800 */
[----:B------:R-:W2:Y:S01]  /*24140*/  LDL.LU R3, [R1+0x44] ;  /* 0x0000440001037983 */ /* 0x000ea20000300800 */
[----:B----4-:R-:W-:-:S05]  /*24150*/  IADD3 R4, P2, PT, R4, 0x100, RZ ;  /* 0x0000010004047810 */ /* 0x010fca0007f5e0ff */
[----:B------:R1:W-:Y:S01]  /*24160*/  STL [R1+0x4c], R4 ;  /* 0x00004c0401007387 */ /* 0x0003e20000100800 */
[----:B------:R-:W-:-:S03]  /*24170*/  VIADD R2, R2, 0x400 ;  /* 0x0000040002027836 */ /* 0x000fc60000000000 */
[----:B-1----:R0:W5:Y:S04]  /*24180*/  LDL.LU R4, [R1+0x790] ;  /* 0x0007900001047983 */ /* 0x0021680000300800 */
[----:B------:R1:W-:Y:S01]  /*24190*/  STL [R1+0x764], R2 ;  /* 0x0007640201007387 */ /* 0x0003e20000100800 */
[----:B------:R-:W-:-:S03]  /*241a0*/  VIADD R0, R0, 0x100 ;  /* 0x0000010000007836 */ /* 0x000fc60000000000 */
[----:B-1----:R0:W5:Y:S01]  /*241b0*/  LDL.LU R2, [R1+0x78c] ;  /* 0x00078c0001027983 */ /* 0x0021620000300800 */
[----:B------:R-:W-:-:S03]  /*241c0*/  IMAD.X R252, RZ, RZ, R252, P2 ;  /* 0x000000fffffc7224 */ /* 0x000fc600010e06fc */
[----:B------:R1:W-:Y:S04]  /*241d0*/  STL [R1+0x760], R0 ;  /* 0x0007600001007387 */ /* 0x0003e80000100800 */
[----:B-1----:R0:W5:Y:S01]  /*241e0*/  LDL.LU R0, [R1+0x788] ;  /* 0x0007880001007983 */ /* 0x0021620000300800 */
[----:B--2---:R-:W-:-:S05]  /*241f0*/  VIADD R3, R3, 0x100 ;  /* 0x0000010003037836 */ /* 0x004fca0000000000 */
[----:B------:R0:W-:Y:S04]  /*24200*/  STL [R1+0x44], R3 ;  /* 0x0000440301007387 */ /* 0x0001e80000100800 */
[----:B------:R0:W-:Y:S01]  /*24210*/  STL [R1+0x48], R252 ;  /* 0x000048fc01007387 */ /* 0x0001e20000100800 */
[----:B------:R-:W-:Y:S05]  /*24220*/  @!P1 BRA `(.L_x_2863) ;  /* 0xfffffdfc009c9947 */ /* 0x000fea000383ffff */
.L_x_2605:
[----:B------:R-:W-:Y:S05]  /*24230*/  BSYNC.RECONVERGENT B1 ;  /* 0x0000000000017941 */ /* 0x000fea0003800200 */
.L_x_2604:
[----:B0-----:R-:W2:Y:S01]  /*24240*/  LDL.LU R252, [R1+0x768] ;  /* 0x0007680001fc7983 */ /* 0x001ea20000300800 */
[----:B------:R-:W0:Y:S01]  /*24250*/  S2UR UR8, SR_CgaCtaId ;  /* 0x00000000000879c3 */ /* 0x000e220000008800 */
[----:B------:R-:W-:Y:S01]  /*24260*/  UMOV UR7, 0x400 ;  /* 0x0000040000077882 */ /* 0x000fe20000000000 */
[----:B------:R-:W-:Y:S01]  /*24270*/  MOV R9, 0xff7fffff ;  /* 0xff7fffff00097802 */ /* 0x000fe20000000f00 */
[----:B------:R-:W-:Y:S01]  /*24280*/  BSSY.RECONVERGENT B0, `(.L_x_2864) ;  /* 0x000016c000007945 */ /* 0x000fe20003800200 */
[----:B0-----:R-:W-:Y:S01]  /*24290*/  ULEA UR9, UR8, UR7, 0x18 ;  /* 0x0000000708097291 */ /* 0x001fe2000f8ec0ff */
[----:B--2---:R-:W0:Y:S02]  /*242a0*/  SHFL.BFLY PT, R3, R252, 0x10, 0x1f ;  /* 0x0e001f00fc037f89 */ /* 0x004e2400000e0000 */
[----:B0----5:R-:W-:-:S05]  /*242b0*/  FMNMX.FTZ R4, R3, R252, !PT ;  /* 0x000000fc03047209 */ /* 0x021fca0007810000 */
[----:B------:R-:W0:Y:S02]  /*242c0*/  SHFL.BFLY PT, R3, R4, 0x8, 0x1f ;  /* 0x0d001f0004037f89 */ /* 0x000e2400000e0000 */
[----:B0-----:R-:W-:Y:S02]  /*242d0*/  FMNMX.FTZ R5, R4, R3, !PT ;  /* 0x0000000304057209 */ /* 0x001fe40007810000 */
[----:B------:R-:W0:Y:S03]  /*242e0*/  S2R R3, SR_TID.X ;  /* 0x0000000000037919 */ /* 0x000e260000002100 */
[----:B------:R-:W1:Y:S02]  /*242f0*/  SHFL.BFLY PT, R6, R5, 0x4, 0x1f ;  /* 0x0c801f0005067f89 */ /* 0x000e6400000e0000 */
[----:B-1----:R-:W-:Y:S02]  /*24300*/  FMNMX.FTZ R6, R5, R6, !PT ;  /* 0x0000000605067209 */ /* 0x002fe40007810000 */
[----:B0-----:R-:W-:-:S03]  /*24310*/  LOP3.LUT P1, R27, R3, 0x1f, RZ, 0xc0, !PT ;  /* 0x0000001f031b7812 */ /* 0x001fc6000782c0ff */
[----:B------:R-:W0:Y:S01]  /*24320*/  SHFL.BFLY PT, R7, R6, 0x2, 0x1f ;  /* 0x0c401f0006077f89 */ /* 0x000e2200000e0000 */
[----:B------:R-:W-:Y:S01]  /*24330*/  IMAD.SHL.U32 R4, R3, 0x4, RZ ;  /* 0x0000000403047824 */ /* 0x000fe200078e00ff */
[----:B------:R-:W-:Y:S02]  /*24340*/  ISETP.GT.U32.AND P0, PT, R27, 0x7, PT ;  /* 0x000000071b00780c */ /* 0x000fe40003f04070 */
[----:B0-----:R-:W-:-:S06]  /*24350*/  FMNMX.FTZ R7, R6, R7, !PT ;  /* 0x0000000706077209 */ /* 0x001fcc0007810000 */
[----:B------:R-:W-:Y:S01]  /*24360*/  @!P1 LEA.HI R6, R3, UR9, RZ, 0x1d ;  /* 0x0000000903069c11 */ /* 0x000fe2000f8fe8ff */
[----:B------:R-:W0:Y:S02]  /*24370*/  SHFL.BFLY PT, R8, R7, 0x1, 0x1f ;  /* 0x0c201f0007087f89 */ /* 0x000e2400000e0000 */
[----:B0-----:R-:W-:Y:S02]  /*24380*/  FMNMX.FTZ R11, R7, R8, !PT ;  /* 0x00000008070b7209 */ /* 0x001fe40007810000 */
[----:B------:R-:W-:-:S03]  /*24390*/  LOP3.LUT R8, R4, 0x7c, RZ, 0xc0, !PT ;  /* 0x0000007c04087812 */ /* 0x000fc600078ec0ff */
[----:B------:R0:W-:Y:S01]  /*243a0*/  @!P1 STS [R6], R11 ;  /* 0x0000000b06009388 */ /* 0x0001e20000000800 */
[----:B------:R-:W-:Y:S01]  /*243b0*/  BAR.SYNC.DEFER_BLOCKING 0x0 ;  /* 0x0000000000007b1d */ /* 0x000fe20000010000 */
[----:B0-----:R-:W-:-:S05]  /*243c0*/  IMAD.MOV.U32 R11, RZ, RZ, RZ ;  /* 0x000000ffff0b7224 */ /* 0x001fca00078e00ff */
[----:B------:R-:W0:Y:S04]  /*243d0*/  @!P0 LDS R9, [R8+UR9] ;  /* 0x0000000908098984 */ /* 0x000e280008000800 */
[----:B0-----:R-:W0:Y:S02]  /*243e0*/  SHFL.BFLY PT, R10, R9, 0x4, 0x1f ;  /* 0x0c801f00090a7f89 */ /* 0x001e2400000e0000 */
[----:B0-----:R-:W-:-:S05]  /*243f0*/  FMNMX.FTZ R10, R10, R9, !PT ;  /* 0x000000090a0a7209 */ /* 0x001fca0007810000 */
[----:B------:R-:W0:Y:S02]  /*24400*/  SHFL.BFLY PT, R5, R10, 0x2, 0x1f ;  /* 0x0c401f000a057f89 */ /* 0x000e2400000e0000 */
[----:B0-----:R-:W-:Y:S01]  /*24410*/  FMNMX.FTZ R7, R10, R5, !PT ;  /* 0x000000050a077209 */ /* 0x001fe20007810000 */
[----:B------:R-:W-:-:S04]  /*24420*/  VIADD R5, R3, UR4 ;  /* 0x0000000403057c36 */ /* 0x000fc80008000000 */
[----:B------:R-:W0:Y:S01]  /*24430*/  SHFL.BFLY PT, R12, R7, 0x1, 0x1f ;  /* 0x0c201f00070c7f89 */ /* 0x000e2200000e0000 */
[----:B------:R-:W-:Y:S02]  /*24440*/  ISETP.GE.AND P0, PT, R5, UR41, PT ;  /* 0x0000002905007c0c */ /* 0x000fe4000bf06270 */
[----:B0-----:R-:W-:-:S05]  /*24450*/  FMNMX.FTZ R12, R7, R12, !PT ;  /* 0x0000000c070c7209 */ /* 0x001fca0007810000 */
[----:B------:R0:W1:Y:S06]  /*24460*/  SHFL.IDX PT, R26, R12, RZ, 0x1f ;  /* 0x00001fff0c1a7589 */ /* 0x00006c00000e0000 */
        /* <DEDUP_REMOVED lines=18> */
[----:B------:R-:W-:Y:S02]  /*24590*/  HFMA2 R11, -RZ, RZ, 0, 0 ;  /* 0x00000000ff0b7431 */ /* 0x000fe400000001ff */
[----:B------:R-:W-:Y:S01]  /*245a0*/  ULEA UR5, UR8, UR5, 0x18 ;  /* 0x0000000508057291 */ /* 0x000fe2000f8ec0ff */
[----:B------:R-:W-:Y:S01]  /*245b0*/  LOP3.LUT R6, R0, 0x3, RZ, 0xc0, !PT ;  /* 0x0000000300067812 */ /* 0x000fe200078ec0ff */
[----:B------:R-:W-:-:S04]  /*245c0*/  IMAD.MOV.U32 R0, RZ, RZ, R5 ;  /* 0x000000ffff007224 */ /* 0x000fc800078e0005 */
[----:B------:R-:W-:Y:S02]  /*245d0*/  IMAD.MOV R7, RZ, RZ, -R6 ;  /* 0x000000ffff077224 */ /* 0x000fe400078e0a06 */
[----:B------:R-:W-:-:S07]  /*245e0*/  VIADD R6, R4, UR5 ;  /* 0x0000000504067c36 */ /* 0x000fce0008000000 */
.L_x_2869:
[----:B------:R-:W1:Y:S01]  /*245f0*/  LDS R9, [R6] ;  /* 0x0000000006097984 */ /* 0x000e620000000800 */
[----:B------:R-:W-:Y:S02]  /*24600*/  VIADD R7, R7, 0x1 ;  /* 0x0000000107077836 */ /* 0x000fe40000000000 */
[----:B------:R-:W-:-:S03]  /*24610*/  VIADD R0, R0, 0x100 ;  /* 0x0000010000007836 */ /* 0x000fc60000000000 */
[----:B------:R-:W-:Y:S01]  /*24620*/  ISETP.NE.AND P0, PT, R7, RZ, PT ;  /* 0x000000ff0700720c */ /* 0x000fe20003f05270 */
[----:B-1----:R-:W-:-:S04]  /*24630*/  FADD.FTZ R9, -R26, R9 ;  /* 0x000000091a097221 */ /* 0x002fc80000010100 */
[----:B------:R-:W-:-:S06]  /*24640*/  FMUL.FTZ R9, R9, 1.4426950216293334961 ;  /* 0x3fb8aa3b09097820 */ /* 0x000fcc0000410000 */
[----:B------:R-:W1:Y:S02]  /*24650*/  MUFU.EX2 R9, R9 ;  /* 0x0000000900097308 */ /* 0x000e640000000800 */
[----:B-1----:R1:W-:Y:S01]  /*24660*/  STS [R6], R9 ;  /* 0x0000000906007388 */ /* 0x0023e20000000800 */
[----:B------:R-:W-:Y:S01]  /*24670*/  FADD.FTZ R11, R9, R11 ;  /* 0x0000000b090b7221 */ /* 0x000fe20000010000 */
[----:B-1----:R-:W-:Y:S01]  /*24680*/  IADD3 R6, PT, PT, R6, 0x400, RZ ;  /* 0x0000040006067810 */ /* 0x002fe20007ffe0ff */
[----:B------:R-:W-:Y:S06]  /*24690*/  @P0 BRA `(.L_x_2869) ;  /* 0xfffffffc00d40947 */ /* 0x000fec000383ffff */
.L_x_2868:
[----:B------:R-:W-:Y:S05]  /*246a0*/  BSYNC.RECONVERGENT B1 ;  /* 0x0000000000017941 */ /* 0x000fea0003800200 */
.L_x_2867:
        /* <DEDUP_REMOVED lines=9> */
[----:B------:R-:W-:-:S05]  /*24740*/  IMAD.U32 R7, RZ, RZ, UR5 ;  /* 0x00000005ff077e24 */ /* 0x000fca000f8e00ff */
[----:B------:R-:W-:Y:S01]  /*24750*/  IADD3 R6, PT, PT, R6, 0x800, R7 ;  /* 0x0000080006067810 */ /* 0x000fe20007ffe007 */
[----:B------:R-:W-:Y:S06]  /*24760*/  @!P1 BRA `(.L_x_2871) ;  /* 0x00000004009c9947 */ /* 0x000fec0003800000 */
[----:B------:R-:W-:Y:S01]  /*24770*/  IMAD.U32 R25, RZ, RZ, UR41 ;  /* 0x00000029ff197e24 */ /* 0x000fe2000f8e00ff */
[----:B------:R-:W-:-:S03]  /*24780*/  PLOP3.LUT P0, PT, PT, PT, PT, 0x8, 0x80 ;  /* 0x000000000080781c */ /* 0x000fc60003f0e170 */
[----:B------:R-:W-:-:S10]  /*24790*/  VIADD R25, R25, 0xfffff400 ;  /* 0xfffff40019197836 */ /* 0x000fd40000000000 */
.L_x_2872:
[----:B------:R-:W1:Y:S01]  /*247a0*/  LDS R7, [R6+-0x800] ;  /* 0xfff8000006077984 */ /* 0x000e620000000800 */
[----:B------:R-:W-:-:S03]  /*247b0*/  VIADD R0, R0, 0x1000 ;  /* 0x0000100000007836 */ /* 0x000fc60000000000 */
[----:B------:R-:W2:Y:S02]  /*247c0*/  LDS R9, [R6+-0x400] ;  /* 0xfffc000006097984 */ /* 0x000ea40000000800 */
[----:B------:R-:W-:Y:S02]  /*247d0*/  ISETP.GE.AND P1, PT, R0, R25, PT ;  /* 0x000000190000720c */ /* 0x000fe40003f26270 */
[----:B------:R-:W3:Y:S04]  /*247e0*/  LDS R10, [R6] ;  /* 0x00000000060a7984 */ /* 0x000ee80000000800 */
[----:B0-----:R-:W0:Y:S04]  /*247f0*/  LDS R12, [R6+0x400] ;  /* 0x00040000060c7984 */ /* 0x001e280000000800 */
        /* <DEDUP_REMOVED lines=9> */
[C---:B--2---:R-:W-:Y:S02]  /*24890*/  FADD.FTZ R9, -R26.reuse, R9 ;  /* 0x000000091a097221 */ /* 0x044fe40000010100 */
[----:B------:R-:W2:Y:S01]  /*248a0*/  LDS R20, [R6+0x2400] ;  /* 0x0024000006147984 */ /* 0x000ea20000000800 */
[----:B---3--:R-:W-:Y:S01]  /*248b0*/  FADD.FTZ R10, -R26, R10 ;  /* 0x0000000a1a0a7221 */ /* 0x008fe20000010100 */
[----:B------:R-:W-:Y:S02]  /*248c0*/  FMUL.FTZ R9, R9, 1.4426950216293334961 ;  /* 0x3fb8aa3b09097820 */ /* 0x000fe40000410000 */
[----:B------:R-:W3:Y:S01]  /*248d0*/  LDS R21, [R6+0x2800] ;  /* 0x0028000006157984 */ /* 0x000ee20000000800 */
[----:B------:R-:W5:Y:S01]  /*248e0*/  MUFU.EX2 R7, R7 ;  /* 0x0000000700077308 */ /* 0x000f620000000800 */
[----:B------:R-:W-:Y:S01]  /*248f0*/  FMUL.FTZ R10, R10, 1.4426950216293334961 ;  /* 0x3fb8aa3b0a0a7820 */ /* 0x000fe20000410000 */
[C---:B0-----:R-:W-:Y:S01]  /*24900*/  FADD.FTZ R12, -R26.reuse, R12 ;  /* 0x0000000c1a0c7221 */ /* 0x041fe20000010100 */
[----:B------:R-:W0:Y:S01]  /*24910*/  LDS R22, [R6+0x2c00] ;  /* 0x002c000006167984 */ /* 0x000e220000000800 */
        /* <DEDUP_REMOVED lines=9> */
[----:B------:R-:W2:Y:S01]  /*249b0*/  MUFU.EX2 R10, R10 ;  /* 0x0000000a000a7308 */ /* 0x000ea20000000800 */
[----:B------:R-:W-:Y:S01]  /*249c0*/  FADD.FTZ R11, R7, R11 ;  /* 0x0000000b070b7221 */ /* 0x000fe20000010000 */
[----:B------:R-:W-:Y:S01]  /*249d0*/  FMUL.FTZ R15, R15, 1.4426950216293334961 ;  /* 0x3fb8aa3b0f0f7820 */ /* 0x000fe20000410000 */
[C---:B------:R-:W-:Y:S01]  /*249e0*/  FADD.FTZ R16, -R26.reuse, R16 ;  /* 0x000000101a107221 */ /* 0x040fe20000010100 */
[----:B------:R-:W-:Y:S01]  /*249f0*/  STS [R6+-0x800], R7 ;  /* 0xfff8000706007388 */ /* 0x000fe20000000800 */
[----:B------:R-:W-:-:S02]  /*24a00*/  FADD.FTZ R17, -R26, R17 ;  /* 0x000000111a117221 */ /* 0x000fc40000010100 */
[----:B------:R-:W-:Y:S01]  /*24a10*/  FMUL.FTZ R16, R16, 1.4426950216293334961 ;  /* 0x3fb8aa3b10107820 */ /* 0x000fe20000410000 */
[----:B------:R-:W3:Y:S01]  /*24a20*/  MUFU.EX2 R12, R12 ;  /* 0x0000000c000c7308 */ /* 0x000ee20000000800 */
[----:B-1----:R-:W-:Y:S01]  /*24a30*/  FADD.FTZ R11, R11, R9 ;  /* 0x000000090b0b7221 */ /* 0x002fe20000010000 */
[----:B------:R-:W-:Y:S01]  /*24a40*/  FMUL.FTZ R17, R17, 1.4426950216293334961 ;  /* 0x3fb8aa3b11117820 */ /* 0x000fe20000410000 */
[C---:B------:R-:W-:Y:S01]  /*24a50*/  FADD.FTZ R18, -R26.reuse, R18 ;  /* 0x000000121a127221 */ /* 0x040fe20000010100 */
[----:B------:R-:W-:Y:S01]  /*24a60*/  STS [R6+-0x400], R9 ;  /* 0xfffc000906007388 */ /* 0x000fe20000000800 */
[----:B------:R-:W-:Y:S02]  /*24a70*/  FADD.FTZ R19, -R26, R19 ;  /* 0x000000131a137221 */ /* 0x000fe40000010100 */
[----:B------:R-:W-:Y:S01]  /*24a80*/  FMUL.FTZ R18, R18, 1.4426950216293334961 ;  /* 0x3fb8aa3b12127820 */ /* 0x000fe20000410000 */
[----:B------:R-:W1:Y:S01]  /*24a90*/  MUFU.EX2 R13, R13 ;  /* 0x0000000d000d7308 */ /* 0x000e620000000800 */
[----:B--2---:R-:W-:Y:S01]  /*24aa0*/  FADD.FTZ R11, R11, R10 ;  /* 0x0000000a0b0b7221 */ /* 0x004fe20000010000 */
[----:B------:R-:W-:Y:S01]  /*24ab0*/  FMUL.FTZ R19, R19, 1.4426950216293334961 ;  /* 0x3fb8aa3b13137820 */ /* 0x000fe20000410000 */
[----:B------:R-:W-:Y:S01]  /*24ac0*/  FADD.FTZ R20, -R26, R20 ;  /* 0x000000141a147221 */ /* 0x000fe20000010100 */
[----:B------:R-:W-:Y:S03]  /*24ad0*/  STS [R6], R10 ;  /* 0x0000000a06007388 */ /* 0x000fe60000000800 */
[----:B------:R-:W-:Y:S01]  /*24ae0*/  FMUL.FTZ R20, R20, 1.4426950216293334961 ;  /* 0x3fb8aa3b14147820 */ /* 0x000fe20000410000 */
[----:B------:R-:W2:Y:S01]  /*24af0*/  MUFU.EX2 R14, R14 ;  /* 0x0000000e000e7308 */ /* 0x000ea20000000800 */
[----:B---3--:R-:W-:Y:S01]  /*24b00*/  FADD.FTZ R11, R11, R12 ;  /* 0x0000000c0b0b7221 */ /* 0x008fe20000010000 */
[C---:B------:R-:W-:Y:S01]  /*24b10*/  FADD.FTZ R21, -R26.reuse, R21 ;  /* 0x000000151a157221 */ /* 0x040fe20000010100 */
[----:B0-----:R-:W-:Y:S01]  /*24b20*/  FADD.FTZ R22, -R26, R22 ;  /* 0x000000161a167221 */ /* 0x001fe20000010100 */
[----:B------:R-:W-:Y:S02]  /*24b30*/  STS [R6+0x400], R12 ;  /* 0x0004000c06007388 */ /* 0x000fe40000000800 */
[----:B------:R-:W-:Y:S01]  /*24b40*/  FMUL.FTZ R21, R21, 1.4426950216293334961 ;  /* 0x3fb8aa3b15157820 */ /* 0x000fe20000410000 */
[----:B------:R-:W-:Y:S01]  /*24b50*/  FMUL.FTZ R22, R22, 1.4426950216293334961 ;  /* 0x3fb8aa3b16167820 */ /* 0x000fe20000410000 */
[----:B------:R-:W0:Y:S01]  /*24b60*/  MUFU.EX2 R15, R15 ;  /* 0x0000000f000f7308 */ /* 0x000e220000000800 */
[----:B-1----:R-:W-:Y:S01]  /*24b70*/  FADD.FTZ R11, R11, R13 ;  /* 0x0000000d0b0b7221 */ /* 0x002fe20000010000 */
[C---:B----4-:R-:W-:Y:S01]  /*24b80*/  FADD.FTZ R23, -R26.reuse, R23 ;  /* 0x000000171a177221 */ /* 0x050fe20000010100 */
[----:B-----5:R-:W-:Y:S01]  /*24b90*/  FADD.FTZ R24, -R26, R24 ;  /* 0x000000181a187221 */ /* 0x020fe20000010100 */
[----:B------:R-:W-:Y:S02]  /*24ba0*/  STS [R6+0x800], R13 ;  /* 0x0008000d06007388 */ /* 0x000fe40000000800 */
[----:B------:R-:W-:Y:S01]  /*24bb0*/  FMUL.FTZ R23, R23, 1.4426950216293334961 ;  /* 0x3fb8aa3b17177820 */ /* 0x000fe20000410000 */
[----:B------:R-:W-:Y:S01]  /*24bc0*/  FMUL.FTZ R24, R24, 1.4426950216293334961 ;  /* 0x3fb8aa3b18187820 */ /* 0x000fe20000410000 */
        /* <DEDUP_REMOVED lines=26> */
[----:B------:R-:W-:Y:S03]  /*24d70*/  STS [R6+0x2c00], R22 ;  /* 0x002c001606007388 */ /* 0x000fe60000000800 */
[----:B--2---:R-:W-:Y:S01]  /*24d80*/  FADD.FTZ R11, R11, R23 ;  /* 0x000000170b0b7221 */ /* 0x004fe20000010000 */
[----:B------:R-:W-:Y:S04]  /*24d90*/  STS [R6+0x3000], R23 ;  /* 0x0030001706007388 */ /* 0x000fe80000000800 */
[----:B0-----:R0:W-:Y:S01]  /*24da0*/  STS [R6+0x3400], R24 ;  /* 0x0034001806007388 */ /* 0x0011e20000000800 */
[----:B------:R-:W-:Y:S01]  /*24db0*/  FADD.FTZ R11, R11, R24 ;  /* 0x000000180b0b7221 */ /* 0x000fe20000010000 */
[----:B0-----:R-:W-:Y:S01]  /*24dc0*/  VIADD R6, R6, 0x4000 ;  /* 0x0000400006067836 */ /* 0x001fe20000000000 */
[----:B------:R-:W-:Y:S06]  /*24dd0*/  @!P1 BRA `(.L_x_2872) ;  /* 0xfffffff800709947 */ /* 0x000fec000383ffff */
.L_x_2871:
[----:B------:R-:W-:Y:S05]  /*24de0*/  BSYNC.RECONVERGENT B1 ;  /* 0x0000000000017941 */ /* 0x000fea0003800200 */
.L_x_2870:
[----:B------:R-:W-:Y:S01]  /*24df0*/  IADD3 R7, PT, PT, -R0, UR41, RZ ;  /* 0x0000002900077c10 */ /* 0x000fe2000fffe1ff */
[----:B------:R-:W-:Y:S03]  /*24e00*/  BSSY.RECONVERGENT B1, `(.L_x_2873) ;  /* 0x0000036000017945 */ /* 0x000fe60003800200 */
[----:B------:R-:W-:-:S13]  /*24e10*/  ISETP.GT.AND P1, PT, R7, 0x400, PT ;  /* 0x000004000700780c */ /* 0x000fda0003f24270 */
[----:B------:R-:W-:Y:S05]  /*24e20*/  @!P1 BRA `(.L_x_2874) ;  /* 0x0000000000cc9947 */ /* 0x000fea0003800000 */
[----:B------:R-:W1:Y:S01]  /*24e30*/  LDS R7, [R6+-0x800] ;  /* 0xfff8000006077984 */ /* 0x000e620000000800 */
[----:B------:R-:W-:Y:S02]  /*24e40*/  PLOP3.LUT P0, PT, PT, PT, PT, 0x8, 0x80 ;  /* 0x000000000080781c */ /* 0x000fe40003f0e170 */
[----:B------:R-:W-:Y:S01]  /*24e50*/  IADD3 R0, PT, PT, R0, 0x800, RZ ;  /* 0x0000080000007810 */ /* 0x000fe20007ffe0ff */
[----:B------:R-:W2:Y:S04]  /*24e60*/  LDS R9, [R6+-0x400] ;  /* 0xfffc000006097984 */ /* 0x000ea80000000800 */
[----:B------:R-:W3:Y:S04]  /*24e70*/  LDS R10, [R6] ;  /* 0x00000000060a7984 */ /* 0x000ee80000000800 */
[----:B0-----:R-:W0:Y:S04]  /*24e80*/  LDS R12, [R6+0x400] ;  /* 0x00040000060c7984 */ /* 0x001e280000000800 */
[----:B------:R-:W4:Y:S04]  /*24e90*/  LDS R13, [R6+0x800] ;  /* 0x00080000060d7984 */ /* 0x000f280000000800 */
[----:B------:R-:W5:Y:S04]  /*24ea0*/  LDS R14, [R6+0xc00] ;  /* 0x000c0000060e7984 */ /* 0x000f680000000800 */
[----:B------:R-:W5:Y:S04]  /*24eb0*/  LDS R15, [R6+0x1000] ;  /* 0x00100000060f7984 */ /* 0x000f680000000800 */
[----:B------:R-:W5:Y:S01]  /*24ec0*/  LDS R16, [R6+0x1400] ;  /* 0x0014000006107984 */ /* 0x000f620000000800 */
[----:B-1----:R-:W-:-:S04]  /*24ed0*/  FADD.FTZ R7, -R26, R7 ;  /* 0x000000071a077221 */ /* 0x002fc80000010100 */
[----:B------:R-:W-:Y:S01]  /*24ee0*/  FMUL.FTZ R7, R7, 1.4426950216293334961 ;  /* 0x3fb8aa3b07077820 */ /* 0x000fe20000410000 */
[C---:B--2---:R-:W-:Y:S01]  /*24ef0*/  FADD.FTZ R9, -R26.reuse, R9 ;  /* 0x000000091a097221 */ /* 0x044fe20000010100 */
[----:B---3--:R-:W-:-:S03]  /*24f00*/  FADD.FTZ R10, -R26, R10 ;  /* 0x0000000a1a0a7221 */ /* 0x008fc60000010100 */
[----:B------:R-:W-:Y:S01]  /*24f10*/  FMUL.FTZ R9, R9, 1.4426950216293334961 ;  /* 0x3fb8aa3b09097820 */ /* 0x000fe20000410000 */
[----:B------:R-:W1:Y:S01]  /*24f20*/  MUFU.EX2 R7, R7 ;  /* 0x0000000700077308 */ /* 0x000e620000000800 */
[----:B------:R-:W-:Y:S01]  /*24f30*/  FMUL.FTZ R10, R10, 1.4426950216293334961 ;  /* 0x3fb8aa3b0a0a7820 */ /* 0x000fe20000410000 */
[C---:B0-----:R-:W-:Y:S01]  /*24f40*/  FADD.FTZ R12, -R26.reuse, R12 ;  /* 0x0000000c1a0c7221 */ /* 0x041fe20000010100 */
[----:B----4-:R-:W-:-:S03]  /*24f50*/  FADD.FTZ R13, -R26, R13 ;  /* 0x0000000d1a0d7221 */ /* 0x010fc60000010100 */
[----:B------:R-:W-:Y:S02]  /*24f60*/  FMUL.FTZ R12, R12, 1.4426950216293334961 ;  /* 0x3fb8aa3b0c0c7820 */ /* 0x000fe40000410000 */
[----:B------:R-:W0:Y:S01]  /*24f70*/  MUFU.EX2 R9, R9 ;  /* 0x0000000900097308 */ /* 0x000e220000000800 */
[----:B------:R-:W-:Y:S01]  /*24f80*/  FMUL.FTZ R13, R13, 1.4426950216293334961 ;  /* 0x3fb8aa3b0d0d7820 */ /* 0x000fe20000410000 */
[C---:B-----5:R-:W-:Y:S01]  /*24f90*/  FADD.FTZ R14, -R26.reuse, R14 ;  /* 0x0000000e1a0e7221 */ /* 0x060fe20000010100 */
[----:B------:R-:W-:-:S03]  /*24fa0*/  FADD.FTZ R15, -R26, R15 ;  /* 0x0000000f1a0f7221 */ /* 0x000fc60000010100 */
[----:B------:R-:W-:Y:S02]  /*24fb0*/  FMUL.FTZ R14, R14, 1.4426950216293334961 ;  /* 0x3fb8aa3b0e0e7820 */ /* 0x000fe40000410000 */
[----:B------:R-:W2:Y:S01]  /*24fc0*/  MUFU.EX2 R10, R10 ;  /* 0x0000000a000a7308 */ /* 0x000ea20000000800 */
[----:B-1----:R-:W-:Y:S01]  /*24fd0*/  FADD.FTZ R11, R11, R7 ;  /* 0x000000070b0b7221 */ /* 0x002fe20000010000 */
[----:B------:R-:W-:Y:S01]  /*24fe0*/  FADD.FTZ R16, -R26, R16 ;  /* 0x000000101a107221 */ /* 0x000fe20000010100 */
[----:B------:R-:W-:Y:S01]  /*24ff0*/  FMUL.FTZ R15, R15, 1.4426950216293334961 ;  /* 0x3fb8aa3b0f0f7820 */ /* 0x000fe20000410000 */
[----:B------:R-:W-:Y:S02]  /*25000*/  STS [R6+-0x800], R7 ;  /* 0xfff8000706007388 */ /* 0x000fe40000000800 */
[----:B------:R-:W-:Y:S02]  /*25010*/  FMUL.FTZ R16, R16, 1.4426950216293334961 ;  /* 0x3fb8aa3b10107820 */ /* 0x000fe40000410000 */
[----:B------:R-:W1:Y:S01]  /*25020*/  MUFU.EX2 R12, R12 ;  /* 0x0000000c000c7308 */ /* 0x000e620000000800 */
[----:B0-----:R-:W-:Y:S01]  /*25030*/  FADD.FTZ R11, R11, R9 ;  /* 0x000000090b0b7221 */ /* 0x001fe20000010000 */
[----:B------:R-:W-:Y:S06]  /*25040*/  STS [R6+-0x400], R9 ;  /* 0xfffc000906007388 */ /* 0x000fec0000000800 */
[----:B------:R-:W0:Y:S01]  /*25050*/  MUFU.EX2 R13, R13 ;  /* 0x0000000d000d7308 */ /* 0x000e220000000800 */
[----:B--2---:R-:W-:Y:S01]  /*25060*/  FADD.FTZ R11, R11, R10 ;  /* 0x0000000a0b0b7221 */ /* 0x004fe20000010000 */
[----:B------:R-:W-:Y:S06]  /*25070*/  STS [R6], R10 ;  /* 0x0000000a06007388 */ /* 0x000fec0000000800 */
        /* <DEDUP_REMOVED lines=8> */
[----:B------:R-:W-:Y:S03]  /*25100*/  STS [R6+0xc00], R14 ;  /* 0x000c000e06007388 */ /* 0x000fe60000000800 */
[----:B-1----:R-:W-:Y:S01]  /*25110*/  FADD.FTZ R11, R11, R15 ;  /* 0x0000000f0b0b7221 */ /* 0x002fe20000010000 */
[----:B------:R-:W-:Y:S04]  /*25120*/  STS [R6+0x1000], R15 ;  /* 0x0010000f06007388 */ /* 0x000fe80000000800 */
[----:B0-----:R0:W-:Y:S01]  /*25130*/  STS [R6+0x1400], R16 ;  /* 0x0014001006007388 */ /* 0x0011e20000000800 */
[----:B------:R-:W-:Y:S01]  /*25140*/  FADD.FTZ R11, R11, R16 ;  /* 0x000000100b0b7221 */ /* 0x000fe20000010000 */
[----:B0-----:R-:W-:-:S07]  /*25150*/  VIADD R6, R6, 0x2000 ;  /* 0x0000200006067836 */ /* 0x001fce0000000000 */
.L_x_2874:
[----:B------:R-:W-:Y:S05]  /*25160*/  BSYNC.RECONVERGENT B1 ;  /* 0x0000000000017941 */ /* 0x000fea0003800200 */
.L_x_2873:
[----:B------:R-:W-:-:S13]  /*25170*/  ISETP.LT.OR P0, PT, R0, UR41, P0 ;  /* 0x0000002900007c0c */ /* 0x000fda0008701670 */
[----:B------:R-:W-:Y:S05]  /*25180*/  @!P0 BRA `(.L_x_2865) ;  /* 0x0000000400ec8947 */ /* 0x000fea0003800000 */
[----:B------:R-:W1:Y:S04]  /*25190*/  LDS R0, [R6+-0x800] ;  /* 0xfff8000006007984 */ /* 0x000e680000000800 */
[----:B------:R-:W2:Y:S04]  /*251a0*/  LDS R7, [R6+-0x400] ;  /* 0xfffc000006077984 */ /* 0x000ea80000000800 */
[----:B------:R-:W3:Y:S04]  /*251b0*/  LDS R9, [R6] ;  /* 0x0000000006097984 */ /* 0x000ee80000000800 */
[----:B------:R-:W4:Y:S01]  /*251c0*/  LDS R10, [R6+0x400] ;  /* 0x00040000060a7984 */ /* 0x000f220000000800 */
[C---:B-1----:R-:W-:Y:S01]  /*251d0*/  FADD.FTZ R0, -R26.reuse, R0 ;  /* 0x000000001a007221 */ /* 0x042fe20000010100 */
[----:B--2---:R-:W-:-:S03]  /*251e0*/  FADD.FTZ R7, -R26, R7 ;  /* 0x000000071a077221 */ /* 0x004fc60000010100 */
[----:B------:R-:W-:Y:S01]  /*251f0*/  FMUL.FTZ R0, R0, 1.4426950216293334961 ;  /* 0x3fb8aa3b00007820 */ /* 0x000fe20000410000 */
[----:B---3--:R-:W-:Y:S01]  /*25200*/  FADD.FTZ R9, -R26, R9 ;  /* 0x000000091a097221 */ /* 0x008fe20000010100 */
[----:B------:R-:W-:-:S04]  /*25210*/  FMUL.FTZ R7, R7, 1.4426950216293334961 ;  /* 0x3fb8aa3b07077820 */ /* 0x000fc80000410000 */
[----:B------:R-:W1:Y:S01]  /*25220*/  MUFU.EX2 R0, R0 ;  /* 0x0000000000007308 */ /* 0x000e620000000800 */
[----:B----4-:R-:W-:Y:S01]  /*25230*/  FADD.FTZ R10, -R26, R10 ;  /* 0x0000000a1a0a7221 */ /* 0x010fe20000010100 */
[----:B------:R-:W-:-:S03]  /*25240*/  FMUL.FTZ R9, R9, 1.4426950216293334961 ;  /* 0x3fb8aa3b09097820 */ /* 0x000fc60000410000 */
[----:B------:R-:W-:-:S03]  /*25250*/  FMUL.FTZ R10, R10, 1.4426950216293334961 ;  /* 0x3fb8aa3b0a0a7820 */ /* 0x000fc60000410000 */
[----:B------:R-:W2:Y:S08]  /*25260*/  MUFU.EX2 R7, R7 ;  /* 0x0000000700077308 */ /* 0x000eb00000000800 */
[----:B------:R-:W3:Y:S01]  /*25270*/  MUFU.EX2 R9, R9 ;  /* 0x0000000900097308 */ /* 0x000ee20000000800 */
[----:B-1----:R4:W-:Y:S01]  /*25280*/  STS [R6+-0x800], R0 ;  /* 0xfff8000006007388 */ /* 0x0029e20000000800 */
[----:B------:R-:W-:-:S06]  /*25290*/  FADD.FTZ R11, R11, R0 ;  /* 0x000000000b0b7221 */ /* 0x000fcc0000010000 */
[----:B------:R-:W1:Y:S01]  /*252a0*/  MUFU.EX2 R10, R10 ;  /* 0x0000000a000a7308 */ /* 0x000e620000000800 */
[----:B--2---:R4:W-:Y:S01]  /*252b0*/  STS [R6+-0x400], R7 ;  /* 0xfffc000706007388 */ /* 0x0049e20000000800 */
[----:B------:R-:W-:-:S03]  /*252c0*/  FADD.FTZ R11, R11, R7 ;  /* 0x000000070b0b7221 */ /* 0x000fc60000010000 */
[----:B---3--:R4:W-:Y:S01]  /*252d0*/  STS [R6], R9 ;  /* 0x0000000906007388 */ /* 0x0089e20000000800 */
[----:B------:R-:W-:-:S03]  /*252e0*/  FADD.FTZ R11, R11, R9 ;  /* 0x000000090b0b7221 */ /* 0x000fc60000010000 */
[----:B-1----:R4:W-:Y:S01]  /*252f0*/  STS [R6+0x400], R10 ;  /* 0x0004000a06007388 */ /* 0x0029e20000000800 */
[----:B------:R-:W-:Y:S01]  /*25300*/  FADD.FTZ R11, R11, R10 ;  /* 0x0000000a0b0b7221 */ /* 0x000fe20000010000 */
[----:B------:R-:W-:Y:S06]  /*25310*/  BRA `(.L_x_2865) ;  /* 0x0000000400887947 */ /* 0x000fec0003800000 */
.L_x_2866:
[----:B0-----:R-:W-:Y:S01]  /*25320*/  IMAD.MOV.U32 R12, RZ, RZ, 0x100 ;  /* 0x00000100ff0c7424 */ /* 0x001fe200078e00ff */
        /* <DEDUP_REMOVED lines=9> */
[----:B0-----:R-:W-:Y:S02]  /*253c0*/  IMAD R15, R0, UR5, RZ ;  /* 0x00000005000f7c24 */ /* 0x001fe4000f8e02ff */
[----:B------:R-:W-:-:S03]  /*253d0*/  IMAD.MOV.U32 R0, RZ, RZ, R5 ;  /* 0x000000ffff007224 */ /* 0x000fc600078e0005 */
[----:B------:R-:W-:-:S07]  /*253e0*/  SHF.R.S32.HI R16, RZ, 0x1f, R15 ;  /* 0x0000001fff107819 */ /* 0x000fce000001140f */
[----:B------:R-:W-:Y:S05]  /*253f0*/  @!P1 BRA `(.L_x_2876) ;  /* 0x00000000006c9947 */ /* 0x000fea0003800000 */
[----:B------:R-:W-:Y:S01]  /*25400*/  UIADD3 UR5, UPT, UPT, UR7, 0x840, URZ ;  /* 0x0000084007057890 */ /* 0x000fe2000fffe0ff */
[----:B------:R-:W-:Y:S01]  /*25410*/  LEA.HI R0, R9, 0x1, RZ, 0x18 ;  /* 0x0000000109007811 */ /* 0x000fe200078fc0ff */
[----:B------:R-:W-:Y:S01]  /*25420*/  IMAD.MOV.U32 R11, RZ, RZ, RZ ;  /* 0x000000ffff0b7224 */ /* 0x000fe200078e00ff */
[----:B------:R-:W-:Y:S01]  /*25430*/  IADD3 R14, P1, P2, R15, R6, R5 ;  /* 0x000000060f0e7210 */ /* 0x000fe20007a3e005 */
[----:B------:R-:W-:Y:S01]  /*25440*/  ULEA UR5, UR8, UR5, 0x18 ;  /* 0x0000000508057291 */ /* 0x000fe2000f8ec0ff */
[----:B------:R-:W-:Y:S02]  /*25450*/  LOP3.LUT R6, R0, 0x3, RZ, 0xc0, !PT ;  /* 0x0000000300067812 */ /* 0x000fe400078ec0ff */
[----:B------:R-:W-:Y:S02]  /*25460*/  IADD3.X R7, PT, PT, R16, R7, RZ, P1, P2 ;  /* 0x0000000710077210 */ /* 0x000fe40000fe44ff */
[----:B------:R-:W-:Y:S01]  /*25470*/  MOV R0, R5 ;  /* 0x0000000500007202 */ /* 0x000fe20000000f00 */
[----:B------:R-:W-:-:S02]  /*25480*/  IMAD.MOV R10, RZ, RZ, -R6 ;  /* 0x000000ffff0a7224 */ /* 0x000fc400078e0a06 */
[----:B------:R-:W-:-:S07]  /*25490*/  VIADD R9, R4, UR5 ;  /* 0x0000000504097c36 */ /* 0x000fce0008000000 */
.L_x_2877:
        /* <DEDUP_REMOVED lines=17> */
.L_x_2876:
[----:B------:R-:W-:Y:S05]  /*255b0*/  BSYNC.RECONVERGENT B1 ;  /* 0x0000000000017941 */ /* 0x000fea0003800200 */
.L_x_2875:
        /* <DEDUP_REMOVED lines=13> */
.L_x_2878:
[----:B------:R-:W-:-:S05]  /*25690*/  IMAD.MOV.U32 R6, RZ, RZ, R12 ;  /* 0x000000ffff067224 */ /* 0x000fca00078e000c */
[----:B------:R-:W2:Y:S04]  /*256a0*/  LDG.E.U8 R13, desc[UR36][R6.64+-0x200] ;  /* 0xfffe0024060d7981 */ /* 0x000ea8000c1e1100 */
[----:B------:R-:W3:Y:S04]  /*256b0*/  LDG.E.U8 R10, desc[UR36][R6.64+-0x100] ;  /* 0xffff0024060a7981 */ /* 0x000ee8000c1e1100 */
[----:B------:R-:W4:Y:S04]  /*256c0*/  LDG.E.U8 R12, desc[UR36][R6.64] ;  /* 0x00000024060c7981 */ /* 0x000f28000c1e1100 */
[----:B------:R-:W5:Y:S01]  /*256d0*/  LDG.E.U8 R14, desc[UR36][R6.64+0x100] ;  /* 0x00010024060e7981 */ /* 0x000f62000c1e1100 */
[----:B------:R-:W-:-:S02]  /*256e0*/  IMAD.MOV.U32 R16, RZ, RZ, RZ ;  /* 0x000000ffff107224 */ /* 0x000fc400078e00ff */
[----:B------:R-:W-:Y:S02]  /*256f0*/  IMAD.MOV.U32 R18, RZ, RZ, RZ ;  /* 0x000000ffff127224 */ /* 0x000fe400078e00ff */
[----:B------:R-:W-:Y:S01]  /*25700*/  VIADD R0, R0, 0x400 ;  /* 0x0000040000007836 */ /* 0x000fe20000000000 */
        /* <DEDUP_REMOVED lines=20> */
[----:B------:R-:W2:Y:S01]  /*25850*/  @!P1 MUFU.EX2 R14, R13 ;  /* 0x0000000d000e9308 */ /* 0x000ea20000000800 */
        /* <DEDUP_REMOVED lines=14> */
.L_x_2865:
[----:B------:R-:W-:Y:S05]  /*25940*/  BSYNC.RECONVERGENT B0 ;  /* 0x0000000000007941 */ /* 0x000fea0003800200 */
.L_x_2864:
[----:B----4-:R-:W2:Y:S01]  /*25950*/  SHFL.BFLY PT, R0, R11, 0x10, 0x1f ;  /* 0x0e001f000b007f89 */ /* 0x010ea200000e0000 */
[C---:B------:R-:W-:Y:S01]  /*25960*/  ISETP.NE.AND P0, PT, R27.reuse, RZ, PT ;  /* 0x000000ff1b00720c */ /* 0x040fe20003f05270 */
[----:B------:R-:W3:Y:S01]  /*25970*/  LDCU.U8 UR10, c[0x0][0x48c] ;  /* 0x00009180ff0a77ac */ /* 0x000ee20008000000 */
[----:B------:R-:W-:Y:S01]  /*25980*/  ISETP.GT.U32.AND P1, PT, R27, 0x7, PT ;  /* 0x000000071b00780c */ /* 0x000fe20003f24070 */
[----:B------:R-:W4:Y:S01]  /*25990*/  S2UR UR11, SR_CTAID.X ;  /* 0x00000000000b79c3 */ /* 0x000f220000002500 */
[----:B------:R-:W-:Y:S01]  /*259a0*/  UMOV UR6, URZ ;  /* 0x000000ff00067c82 */ /* 0x000fe20008000000 */
[----:B------:R-:W-:Y:S01]  /*259b0*/  UMOV UR7, URZ ;  /* 0x000000ff00077c82 */ /* 0x000fe20008000000 */
[----:B---3--:R-:W-:Y:S01]  /*259c0*/  UISETP.NE.AND UP0, UPT, UR10, URZ, UPT ;  /* 0x000000ff0a00728c */ /* 0x008fe2000bf05270 */
[----:B--2---:R-:W-:-:S06]  /*259d0*/  FADD.FTZ R0, R0, R11 ;  /* 0x0000000b00007221 */ /* 0x004fcc0000010000 */
[----:B------:R-:W-:Y:S01]  /*259e0*/  @!P0 SHF.R.U32.HI R11, RZ, 0x3, R3 ;  /* 0x00000003ff0b8819 */ /* 0x000fe20000011603 */
[----:B------:R-:W2:Y:S03]  /*259f0*/  SHFL.BFLY PT, R7, R0, 0x8, 0x1f ;  /* 0x0d001f0000077f89 */ /* 0x000ea600000e0000 */
[----:B------:R-:W-:Y:S01]  /*25a00*/  @!P0 LOP3.LUT R11, R11, 0x7c, RZ, 0xc0, !PT ;  /* 0x0000007c0b0b8812 */ /* 0x000fe200078ec0ff */
[----:B--2---:R-:W-:-:S05]  /*25a10*/  FADD.FTZ R7, R0, R7 ;  /* 0x0000000700077221 */ /* 0x004fca0000010000 */
[----:B------:R-:W2:Y:S02]  /*25a20*/  SHFL.BFLY PT, R6, R7, 0x4, 0x1f ;  /* 0x0c801f0007067f89 */ /* 0x000ea400000e0000 */
[----:B--2---:R-:W-:-:S05]  /*25a30*/  FADD.FTZ R6, R7, R6 ;  /* 0x0000000607067221 */ /* 0x004fca0000010000 */
[----:B------:R-:W2:Y:S02]  /*25a40*/  SHFL.BFLY PT, R9, R6, 0x2, 0x1f ;  /* 0x0c401f0006097f89 */ /* 0x000ea400000e0000 */
[----:B--2---:R-:W-:-:S05]  /*25a50*/  FADD.FTZ R9, R6, R9 ;  /* 0x0000000906097221 */ /* 0x004fca0000010000 */
[----:B------:R-:W2:Y:S02]  /*25a60*/  SHFL.BFLY PT, R10, R9, 0x1, 0x1f ;  /* 0x0c201f00090a7f89 */ /* 0x000ea400000e0000 */
[----:B--2---:R-:W-:-:S05]  /*25a70*/  FADD.FTZ R10, R9, R10 ;  /* 0x0000000a090a7221 */ /* 0x004fca0000010000 */
[----:B------:R-:W-:Y:S01]  /*25a80*/  @!P0 STS [R11+UR9+0x20], R10 ;  /* 0x0000200a0b008988 */ /* 0x000fe20008000809 */
[----:B------:R-:W-:Y:S01]  /*25a90*/  BAR.SYNC.DEFER_BLOCKING 0x0 ;  /* 0x0000000000007b1d */ /* 0x000fe20000010000 */
[----:B------:R-:W-:-:S05]  /*25aa0*/  ISETP.GE.AND P0, PT, R5, UR41, PT ;  /* 0x0000002905007c0c */ /* 0x000fca000bf06270 */
[----:B------:R-:W2:Y:S04]  /*25ab0*/  @!P1 LDS R10, [R8+UR9+0x20] ;  /* 0x00002009080a9984 */ /* 0x000ea80008000800 */
[----:B--2---:R-:W2:Y:S02]  /*25ac0*/  SHFL.BFLY PT, R7, R10, 0x4, 0x1f ;  /* 0x0c801f000a077f89 */ /* 0x004ea400000e0000 */
[----:B--2---:R-:W-:-:S05]  /*25ad0*/  FADD.FTZ R7, R7, R10 ;  /* 0x0000000a07077221 */ /* 0x004fca0000010000 */
[----:B------:R-:W2:Y:S02]  /*25ae0*/  SHFL.BFLY PT, R0, R7, 0x2, 0x1f ;  /* 0x0c401f0007007f89 */ /* 0x000ea400000e0000 */
[----:B--2---:R-:W-:-:S05]  /*25af0*/  FADD.FTZ R0, R7, R0 ;  /* 0x0000000007007221 */ /* 0x004fca0000010000 */
[----:B------:R-:W2:Y:S02]  /*25b00*/  SHFL.BFLY PT, R9, R0, 0x1, 0x1f ;  /* 0x0c201f0000097f89 */ /* 0x000ea400000e0000 */
[----:B--2---:R-:W-:-:S06]  /*25b10*/  FADD.FTZ R9, R0, R9 ;  /* 0x0000000900097221 */ /* 0x004fcc0000010000 */
[----:B------:R-:W2:Y:S02]  /*25b20*/  SHFL.IDX PT, R9, R9, RZ, 0x1f ;  /* 0x00001fff09097589 */ /* 0x000ea400000e0000 */
[----:B--2---:R-:W-:-:S04]  /*25b30*/  FADD.FTZ R6, R9, 9.9999999747524270788e-07 ;  /* 0x358637bd09067421 */ /* 0x004fc80000010000 */
[----:B------:R2:W3:Y:S01]  /*25b40*/  MUFU.RCP R31, R6 ;  /* 0x00000006001f7308 */ /* 0x0004e20000001000 */
[----:B----4-:R-:W-:Y:S05]  /*25b50*/  BRA.U !UP0, `(.L_x_2879) ;  /* 0x0000000108247547 */ /* 0x010fea000b800000 */
[----:B------:R-:W4:Y:S01]  /*25b60*/  S2UR UR6, SR_CTAID.Y ;  /* 0x00000000000679c3 */ /* 0x000f220000002600 */
[----:B------:R-:W4:Y:S01]  /*25b70*/  LDCU UR7, c[0x0][0x3f8] ;  /* 0x00007f00ff0777ac */ /* 0x000f220008000800 */
[----:B------:R-:W5:Y:S01]  /*25b80*/  LDCU UR5, c[0x0][0x488] ;  /* 0x00009100ff0577ac */ /* 0x000f620008000800 */
[----:B------:R-:W5:Y:S01]  /*25b90*/  LDCU UR8, c[0x0][0x40c] ;  /* 0x00008180ff0877ac */ /* 0x000f620008000800 */
[----:B------:R-:W0:Y:S01]  /*25ba0*/  LDCU UR9, c[0x0][0x3f4] ;  /* 0x00007e80ff0977ac */ /* 0x000e220008000800 */
[----:B----4-:R-:W-:-:S04]  /*25bb0*/  UIMAD UR6, UR6, UR7, UR11 ;  /* 0x00000007060672a4 */ /* 0x010fc8000f8e020b */
[----:B-----5:R-:W-:-:S04]  /*25bc0*/  UIMAD UR5, UR6, UR5, UR8 ;  /* 0x00000005060572a4 */ /* 0x020fc8000f8e0208 */
[----:B0-----:R-:W-:-:S04]  /*25bd0*/  UIMAD UR6, UR5, UR9, URZ ;  /* 0x00000009050672a4 */ /* 0x001fc8000f8e02ff */
[----:B------:R-:W-:-:S12]  /*25be0*/  USHF.R.S32.HI UR7, URZ, 0x1f, UR6 ;  /* 0x0000001fff077899 */ /* 0x000fd80008011406 */
.L_x_2879:
        /* <DEDUP_REMOVED lines=9> */
[C---:B--2---:R-:W-:Y:S02]  /*25c80*/  LOP3.LUT R6, R0.reuse, 0x300, RZ, 0xc0, !PT ;  /* 0x0000030000067812 */ /* 0x044fe400078ec0ff */
        /* <DEDUP_REMOVED lines=9> */
[----:B------:R-:W-:Y:S01]  /*25d20*/  LOP3.LUT R6, R6, 0x300, RZ, 0xc0, !PT ;  /* 0x0000030006067812 */ /* 0x000fe200078ec0ff */
[----:B------:R-:W-:-:S04]  /*25d30*/  IMAD.MOV R7, RZ, RZ, -R0 ;  /* 0x000000ffff077224 */ /* 0x000fc800078e0a00 */
[----:B------:R-:W-:Y:S01]  /*25d40*/  IMAD.IADD R5, R5, 0x1, R6 ;  /* 0x0000000105057824 */ /* 0x000fe200078e0206 */
[----:B--2---:R-:W-:-:S06]  /*25d50*/  ULEA UR5, UR8, UR5, 0x18 ;  /* 0x0000000508057291 */ /* 0x004fcc000f8ec0ff */
[----:B------:R-:W-:-:S07]  /*25d60*/  VIADD R0, R4, UR5 ;  /* 0x0000000504007c36 */ /* 0x000fce0008000000 */
.L_x_2885:
[----:B------:R-:W3:Y:S01]  /*25d70*/  LDS R6, [R0] ;  /* 0x0000000000067984 */ /* 0x000ee20000000800 */
[----:B------:R-:W-:-:S04]  /*25d80*/  IADD3 R7, PT, PT, R7, 0x1, RZ ;  /* 0x0000000107077810 */ /* 0x000fc80007ffe0ff */
[----:B------:R-:W-:Y:S01]  /*25d90*/  ISETP.NE.AND P0, PT, R7, RZ, PT ;  /* 0x000000ff0700720c */ /* 0x000fe20003f05270 */
[----:B---3--:R-:W-:-:S05]  /*25da0*/  FMUL.FTZ R9, R6, R31 ;  /* 0x0000001f06097220 */ /* 0x008fca0000410000 */
[----:B------:R2:W-:Y:S02]  /*25db0*/  STS [R0], R9 ;  /* 0x0000000900007388 */ /* 0x0005e40000000800 */
[----:B--2---:R-:W-:-:S05]  /*25dc0*/  VIADD R0, R0, 0x400 ;  /* 0x0000040000007836 */ /* 0x004fca0000000000 */
[----:B------:R-:W-:Y:S05]  /*25dd0*/  @P0 BRA `(.L_x_2885) ;  /* 0xfffffffc00e40947 */ /* 0x000fea000383ffff */
.L_x_2884:
[----:B------:R-:W-:Y:S05]  /*25de0*/  BSYNC.RECONVERGENT B1 ;  /* 0x0000000000017941 */ /* 0x000fea0003800200 */
.L_x_2883:
[----:B------:R-:W-:Y:S05]  /*25df0*/  @!P1 BRA `(.L_x_2881) ;  /* 0x0000001000dc9947 */ /* 0x000fea0003800000 */
[----:B------:R-:W2:Y:S01]  /*25e00*/  S2R R7, SR_CgaCtaId ;  /* 0x0000000000077919 */ /* 0x000ea20000008800 */
[C---:B------:R-:W-:Y:S01]  /*25e10*/  IADD3 R6, PT, PT, -R5.reuse, UR41, RZ ;  /* 0x0000002905067c10 */ /* 0x040fe2000fffe1ff */
[----:B------:R-:W-:Y:S01]  /*25e20*/  USHF.L.U32 UR5, UR4, 0x2, URZ ;  /* 0x0000000204057899 */ /* 0x000fe200080006ff */
[----:B------:R-:W-:Y:S01]  /*25e30*/  MOV R0, 0x400 ;  /* 0x0000040000007802 */ /* 0x000fe20000000f00 */
[----:B------:R-:W-:Y:S01]  /*25e40*/  BSSY.RECONVERGENT B1, `(.L_x_2886) ;  /* 0x000003f000017945 */ /* 0x000fe20003800200 */
[----:B------:R-:W-:Y:S02]  /*25e50*/  ISETP.GT.AND P1, PT, R6, 0xc00, PT ;  /* 0x00000c000600780c */ /* 0x000fe40003f24270 */
[----:B------:R-:W-:Y:S01]  /*25e60*/  PLOP3.LUT P0, PT, PT, PT, PT, 0x80, 0x8 ;  /* 0x000000000008781c */ /* 0x000fe20003f0f070 */
[----:B------:R-:W-:Y:S01]  /*25e70*/  VIADD R6, R0, 0x840 ;  /* 0x0000084000067836 */ /* 0x000fe20000000000 */
[----:B------:R-:W-:-:S04]  /*25e80*/  LEA R0, R5, -UR5, 0x2 ;  /* 0x8000000505007c11 */ /* 0x000fc8000f8e10ff */
[----:B--2---:R-:W-:-:S04]  /*25e90*/  LEA R7, R7, R6, 0x18 ;  /* 0x0000000607077211 */ /* 0x004fc800078ec0ff */
[----:B------:R-:W-:Y:S01]  /*25ea0*/  IADD3 R0, PT, PT, R0, 0x800, R7 ;  /* 0x0000080000007810 */ /* 0x000fe20007ffe007 */
[----:B------:R-:W-:Y:S06]  /*25eb0*/  @!P1 BRA `(.L_x_2887) ;  /* 0x0000000000dc9947 */ /* 0x000fec0003800000 */
[----:B------:R-:W-:Y:S01]  /*25ec0*/  IMAD.U32 R32, RZ, RZ, UR41 ;  /* 0x00000029ff207e24 */ /* 0x000fe2000f8e00ff */
[----:B------:R-:W-:-:S03]  /*25ed0*/  PLOP3.LUT P0, PT, PT, PT, PT, 0x8, 0x80 ;  /* 0x000000000080781c */ /* 0x000fc60003f0e170 */
[----:B------:R-:W-:-:S10]  /*25ee0*/  VIADD R32, R32, 0xfffff400 ;  /* 0xfffff40020207836 */ /* 0x000fd40000000000 */
.L_x_2888:
[----:B------:R-:W3:Y:S01]  /*25ef0*/  LDS R6, [R0+-0x800] ;  /* 0xfff8000000067984 */ /* 0x000ee20000000800 */
[----:B------:R-:W-:-:S03]  /*25f00*/  VIADD R5, R5, 0x1000 ;  /* 0x0000100005057836 */ /* 0x000fc60000000000 */
[----:B------:R-:W2:Y:S02]  /*25f10*/  LDS R8, [R0+-0x400] ;  /* 0xfffc000000087984 */ /* 0x000ea40000000800 */
[----:B------:R-:W-:Y:S02]  /*25f20*/  ISETP.GE.AND P1, PT, R5, R32, PT ;  /* 0x000000200500720c */ /* 0x000fe40003f26270 */
[----:B------:R-:W4:Y:S04]  /*25f30*/  LDS R10, [R0] ;  /* 0x00000000000a7984 */ /* 0x000f280000000800 */
[----:B0-----:R-:W0:Y:S04]  /*25f40*/  LDS R12, [R0+0x400] ;  /* 0x00040000000c7984 */ /* 0x001e280000000800 */
[----:B------:R-:W5:Y:S04]  /*25f50*/  LDS R14, [R0+0x800] ;  /* 0x00080000000e7984 */ /* 0x000f680000000800 */
[----:B------:R-:W5:Y:S04]  /*25f60*/  LDS R16, [R0+0xc00] ;  /* 0x000c000000107984 */ /* 0x000f680000000800 */
[----:B------:R-:W-:Y:S04]  /*25f70*/  LDS R18, [R0+0x1000] ;  /* 0x0010000000127984 */ /* 0x000fe80000000800 */
[----:B------:R-:W5:Y:S04]  /*25f80*/  LDS R19, [R0+0x1400] ;  /* 0x0014000000137984 */ /* 0x000f680000000800 */
[----:B------:R-:W5:Y:S04]  /*25f90*/  LDS R20, [R0+0x1800] ;  /* 0x0018000000147984 */ /* 0x000f680000000800 */
[----:B------:R-:W5:Y:S04]  /*25fa0*/  LDS R22, [R0+0x1c00] ;  /* 0x001c000000167984 */ /* 0x000f680000000800 */
[----:B------:R-:W5:Y:S01]  /*25fb0*/  LDS R24, [R0+0x2000] ;  /* 0x0020000000187984 */ /* 0x000f620000000800 */
[----:B---3--:R-:W-:-:S03]  /*25fc0*/  FMUL.FTZ R7, R31, R6 ;  /* 0x000000061f077220 */ /* 0x008fc60000410000 */
[----:B-1----:R-:W1:Y:S01]  /*25fd0*/  LDS R26, [R0+0x2400] ;  /* 0x00240000001a7984 */ /* 0x002e620000000800 */
[----:B--2---:R-:W-:-:S03]  /*25fe0*/  FMUL.FTZ R9, R31, R8 ;  /* 0x000000081f097220 */ /* 0x004fc60000410000 */
[----:B------:R-:W2:Y:S01]  /*25ff0*/  LDS R27, [R0+0x2800] ;  /* 0x00280000001b7984 */ /* 0x000ea20000000800 */
[----:B----4-:R-:W-:-:S03]  /*26000*/  FMUL.FTZ R11, R31, R10 ;  /* 0x0000000a1f0b7220 */ /* 0x010fc60000410000 */
[----:B------:R-:W3:Y:S01]  /*26010*/  LDS R28, [R0+0x2c00] ;  /* 0x002c0000001c7984 */ /* 0x000ee20000000800 */
[----:B0-----:R-:W-:-:S03]  /*26020*/  FMUL.FTZ R13, R31, R12 ;  /* 0x0000000c1f0d7220 */ /* 0x001fc60000410000 */
[----:B------:R-:W0:Y:S01]  /*26030*/  LDS R29, [R0+0x3000] ;  /* 0x00300000001d7984 */ /* 0x000e220000000800 */
[----:B-----5:R-:W-:-:S03]  /*26040*/  FMUL.FTZ R15, R31, R14 ;  /* 0x0000000e1f0f7220 */ /* 0x020fc60000410000 */
[----:B------:R-:W4:Y:S01]  /*26050*/  LDS R30, [R0+0x3400] ;  /* 0x00340000001e7984 */ /* 0x000f220000000800 */
        /* <DEDUP_REMOVED lines=11> */
[----:B-1----:R-:W-:-:S03]  /*26110*/  FMUL.FTZ R9, R31, R26 ;  /* 0x0000001a1f097220 */ /* 0x002fc60000410000 */
[----:B------:R-:W-:Y:S01]  /*26120*/  STS [R0+0xc00], R17 ;  /* 0x000c001100007388 */ /* 0x000fe20000000800 */
[----:B--2---:R-:W-:-:S03]  /*26130*/  FMUL.FTZ R27, R31, R27 ;  /* 0x0000001b1f1b7220 */ /* 0x004fc60000410000 */
[----:B------:R-:W-:Y:S01]  /*26140*/  STS [R0+0x1000], R7 ;  /* 0x0010000700007388 */ /* 0x000fe20000000800 */
[----:B---3--:R-:W-:-:S03]  /*26150*/  FMUL.FTZ R11, R31, R28 ;  /* 0x0000001c1f0b7220 */ /* 0x008fc60000410000 */
[----:B------:R-:W-:Y:S01]  /*26160*/  STS [R0+0x1400], R19 ;  /* 0x0014001300007388 */ /* 0x000fe20000000800 */
[----:B0-----:R-:W-:-:S03]  /*26170*/  FMUL.FTZ R29, R31, R29 ;  /* 0x0000001d1f1d7220 */ /* 0x001fc60000410000 */
        /* <DEDUP_REMOVED lines=9> */
[----:B0-----:R-:W-:Y:S01]  /*26210*/  IADD3 R0, PT, PT, R0, 0x4000, RZ ;  /* 0x0000400000007810 */ /* 0x001fe20007ffe0ff */
[----:B------:R-:W-:Y:S06]  /*26220*/  @!P1 BRA `(.L_x_2888) ;  /* 0xfffffffc00309947 */ /* 0x000fec000383ffff */
.L_x_2887:
[----:B------:R-:W-:Y:S05]  /*26230*/  BSYNC.RECONVERGENT B1 ;  /* 0x0000000000017941 */ /* 0x000fea0003800200 */
.L_x_2886:
[----:B------:R-:W-:Y:S01]  /*26240*/  IADD3 R6, PT, PT, -R5, UR41, RZ ;  /* 0x0000002905067c10 */ /* 0x000fe2000fffe1ff */
[----:B------:R-:W-:Y:S03]  /*26250*/  BSSY.RECONVERGENT B1, `(.L_x_2889) ;  /* 0x000001e000017945 */ /* 0x000fe60003800200 */
[----:B------:R-:W-:-:S13]  /*26260*/  ISETP.GT.AND P1, PT, R6, 0x400, PT ;  /* 0x000004000600780c */ /* 0x000fda0003f24270 */
[----:B------:R-:W-:Y:S05]  /*26270*/  @!P1 BRA `(.L_x_2890) ;  /* 0x00000000006c9947 */ /* 0x000fea0003800000 */
[----:B------:R-:W3:Y:S01]  /*26280*/  LDS R6, [R0+-0x800] ;  /* 0xfff8000000067984 */ /* 0x000ee20000000800 */
[----:B------:R-:W-:Y:S01]  /*26290*/  PLOP3.LUT P0, PT, PT, PT, PT, 0x8, 0x80 ;  /* 0x000000000080781c */ /* 0x000fe20003f0e170 */
[----:B------:R-:W-:Y:S02]  /*262a0*/  VIADD R5, R5, 0x800 ;  /* 0x0000080005057836 */ /* 0x000fe40000000000 */
[----:B------:R-:W2:Y:S04]  /*262b0*/  LDS R8, [R0+-0x400] ;  /* 0xfffc000000087984 */ /* 0x000ea80000000800 */
[----:B------:R-:W4:Y:S04]  /*262c0*/  LDS R10, [R0] ;  /* 0x00000000000a7984 */ /* 0x000f280000000800 */
[----:B0-----:R-:W0:Y:S04]  /*262d0*/  LDS R12, [R0+0x400] ;  /* 0x00040000000c7984 */ /* 0x001e280000000800 */
[----:B------:R-:W5:Y:S04]  /*262e0*/  LDS R14, [R0+0x800] ;  /* 0x00080000000e7984 */ /* 0x000f680000000800 */
[----:B------:R-:W1:Y:S04]  /*262f0*/  LDS R16, [R0+0xc00] ;  /* 0x000c000000107984 */ /* 0x000e680000000800 */
[----:B------:R-:W1:Y:S04]  /*26300*/  LDS R18, [R0+0x1000] ;  /* 0x0010000000127984 */ /* 0x000e680000000800 */
[----:B------:R-:W1:Y:S01]  /*26310*/  LDS R20, [R0+0x1400] ;  /* 0x0014000000147984 */ /* 0x000e620000000800 */
[C---:B---3--:R-:W-:Y:S01]  /*26320*/  FMUL.FTZ R7, R31.reuse, R6 ;  /* 0x000000061f077220 */ /* 0x048fe20000410000 */
[----:B--2---:R-:W-:-:S04]  /*26330*/  FMUL.FTZ R9, R31, R8 ;  /* 0x000000081f097220 */ /* 0x004fc80000410000 */
[----:B------:R-:W-:Y:S01]  /*26340*/  STS [R0+-0x800], R7 ;  /* 0xfff8000700007388 */ /* 0x000fe20000000800 */
[----:B----4-:R-:W-:-:S03]  /*26350*/  FMUL.FTZ R11, R31, R10 ;  /* 0x0000000a1f0b7220 */ /* 0x010fc60000410000 */
[----:B------:R-:W-:Y:S01]  /*26360*/  STS [R0+-0x400], R9 ;  /* 0xfffc000900007388 */ /* 0x000fe20000000800 */
[----:B0-----:R-:W-:-:S03]  /*26370*/  FMUL.FTZ R13, R31, R12 ;  /* 0x0000000c1f0d7220 */ /* 0x001fc60000410000 */
        /* <DEDUP_REMOVED lines=11> */
.L_x_2890:
[----:B------:R-:W-:Y:S05]  /*26430*/  BSYNC.RECONVERGENT B1 ;  /* 0x0000000000017941 */ /* 0x000fea0003800200 */
.L_x_2889:
[----:B------:R-:W-:-:S13]  /*26440*/  ISETP.LT.OR P0, PT, R5, UR41, P0 ;  /* 0x0000002905007c0c */ /* 0x000fda0008701670 */
[----:B------:R-:W-:Y:S05]  /*26450*/  @!P0 BRA `(.L_x_2881) ;  /* 0x0000000c00448947 */ /* 0x000fea0003800000 */
[----:B------:R-:W3:Y:S04]  /*26460*/  LDS R5, [R0+-0x800] ;  /* 0xfff8000000057984 */ /* 0x000ee80000000800 */
[----:B------:R-:W2:Y:S04]  /*26470*/  LDS R6, [R0+-0x400] ;  /* 0xfffc000000067984 */ /* 0x000ea80000000800 */
[----:B------:R-:W4:Y:S04]  /*26480*/  LDS R8, [R0] ;  /* 0x0000000000087984 */ /* 0x000f280000000800 */
[----:B------:R-:W5:Y:S01]  /*26490*/  LDS R10, [R0+0x400] ;  /* 0x00040000000a7984 */ /* 0x000f620000000800 */
[-C--:B---3--:R-:W-:Y:S01]  /*264a0*/  FMUL.FTZ R5, R5, R31.reuse ;  /* 0x0000001f05057220 */ /* 0x088fe20000410000 */
[----:B--2---:R-:W-:-:S04]  /*264b0*/  FMUL.FTZ R7, R6, R31 ;  /* 0x0000001f06077220 */ /* 0x004fc80000410000 */
[----:B------:R2:W-:Y:S01]  /*264c0*/  STS [R0+-0x800], R5 ;  /* 0xfff8000500007388 */ /* 0x0005e20000000800 */
[----:B----4-:R-:W-:-:S03]  /*264d0*/  FMUL.FTZ R9, R8, R31 ;  /* 0x0000001f08097220 */ /* 0x010fc60000410000 */
[----:B------:R2:W-:Y:S01]  /*264e0*/  STS [R0+-0x400], R7 ;  /* 0xfffc000700007388 */ /* 0x0005e20000000800 */
[----:B-----5:R-:W-:-:S03]  /*264f0*/  FMUL.FTZ R11, R10, R31 ;  /* 0x0000001f0a0b7220 */ /* 0x020fc60000410000 */
[----:B------:R2:W-:Y:S04]  /*26500*/  STS [R0], R9 ;  /* 0x0000000900007388 */ /* 0x0005e80000000800 */
[----:B------:R2:W-:Y:S01]  /*26510*/  STS [R0+0x400], R11 ;  /* 0x0004000b00007388 */ /* 0x0005e20000000800 */
[----:B------:R-:W-:Y:S05]  /*26520*/  BRA `(.L_x_2881) ;  /* 0x0000000c00107947 */ /* 0x000fea0003800000 */
.L_x_2882:
        /* <DEDUP_REMOVED lines=25> */
.L_x_2893:
[----:B----4-:R-:W3:Y:S01]  /*266c0*/  LDS R6, [R0] ;  /* 0x0000000000067984 */ /* 0x010ee20000000800 */
[----:B------:R-:W-:Y:S02]  /*266d0*/  IMAD.MOV.U32 R7, RZ, RZ, R11 ;  /* 0x000000ffff077224 */ /* 0x000fe400078e000b */
[----:B------:R-:W-:-:S05]  /*266e0*/  VIADD R8, R8, 0x1 ;  /* 0x0000000108087836 */ /* 0x000fca0000000000 */
[----:B------:R-:W-:Y:S01]  /*266f0*/  ISETP.NE.AND P0, PT, R8, RZ, PT ;  /* 0x000000ff0800720c */ /* 0x000fe20003f05270 */
[----:B---3--:R-:W-:Y:S01]  /*26700*/  FMUL.FTZ R9, R6, R31 ;  /* 0x0000001f06097220 */ /* 0x008fe20000410000 */
[----:B------:R-:W-:Y:S01]  /*26710*/  IMAD.MOV.U32 R6, RZ, RZ, R10 ;  /* 0x000000ffff067224 */ /* 0x000fe200078e000a */
[----:B------:R-:W-:-:S03]  /*26720*/  IADD3 R10, P2, PT, R10, 0x400, RZ ;  /* 0x000004000a0a7810 */ /* 0x000fc60007f5e0ff */
[----:B------:R2:W-:Y:S01]  /*26730*/  STS [R0], R9 ;  /* 0x0000000900007388 */ /* 0x0005e20000000800 */
[----:B------:R-:W-:-:S03]  /*26740*/  IADD3.X R11, PT, PT, RZ, R11, RZ, P2, !PT ;  /* 0x0000000bff0b7210 */ /* 0x000fc600017fe4ff */
[----:B------:R4:W-:Y:S01]  /*26750*/  STG.E desc[UR36][R6.64], R9 ;  /* 0x0000000906007986 */ /* 0x0009e2000c101924 */
[----:B--2---:R-:W-:Y:S02]  /*26760*/  VIADD R0, R0, 0x400 ;  /* 0x0000040000007836 */ /* 0x004fe40000000000 */
[----:B------:R-:W-:Y:S05]  /*26770*/  @P0 BRA `(.L_x_2893) ;  /* 0xfffffffc00d00947 */ /* 0x000fea000383ffff */
.L_x_2892:
[----:B------:R-:W-:Y:S05]  /*26780*/  BSYNC.RECONVERGENT B1 ;  /* 0x0000000000017941 */ /* 0x000fea0003800200 */
.L_x_2891:
[----:B------:R-:W-:Y:S05]  /*26790*/  @!P1 BRA `(.L_x_2881) ;  /* 0x0000000800749947 */ /* 0x000fea0003800000 */
[----:B----4-:R-:W2:Y:S01]  /*267a0*/  S2R R7, SR_CgaCtaId ;  /* 0x0000000000077919 */ /* 0x010ea20000008800 */
[----:B------:R-:W4:Y:S01]  /*267b0*/  LDCU.64 UR8, c[0x0][0x480] ;  /* 0x00009000ff0877ac */ /* 0x000f220008000a00 */
[C---:B------:R-:W-:Y:S01]  /*267c0*/  IADD3 R11, PT, PT, -R5.reuse, UR41, RZ ;  /* 0x00000029050b7c10 */ /* 0x040fe2000fffe1ff */
[----:B------:R-:W-:Y:S01]  /*267d0*/  BSSY.RECONVERGENT B1, `(.L_x_2894) ;  /* 0x000005b000017945 */ /* 0x000fe20003800200 */
[----:B------:R-:W-:Y:S01]  /*267e0*/  IADD3 R6, P0, PT, R5, UR6, RZ ;  /* 0x0000000605067c10 */ /* 0x000fe2000ff1e0ff */
[----:B------:R-:W-:Y:S01]  /*267f0*/  USHF.L.U32 UR5, UR4, 0x2, URZ ;  /* 0x0000000204057899 */ /* 0x000fe200080006ff */
[----:B------:R-:W-:Y:S02]  /*26800*/  MOV R0, 0x400 ;  /* 0x0000040000007802 */ /* 0x000fe40000000f00 */
[----:B------:R-:W-:Y:S01]  /*26810*/  ISETP.GT.AND P1, PT, R11, 0xc00, PT ;  /* 0x00000c000b00780c */ /* 0x000fe20003f24270 */
[----:B------:R-:W-:Y:S02]  /*26820*/  IMAD.X R9, RZ, RZ, UR7, P0 ;  /* 0x00000007ff097e24 */ /* 0x000fe400080e06ff */
[----:B------:R-:W-:Y:S01]  /*26830*/  VIADD R0, R0, 0x840 ;  /* 0x0000084000007836 */ /* 0x000fe20000000000 */
[----:B----4-:R-:W-:-:S04]  /*26840*/  LEA R8, P0, R6, UR8, 0x2 ;  /* 0x0000000806087c11 */ /* 0x010fc8000f8010ff */
[----:B------:R-:W-:Y:S02]  /*26850*/  LEA.HI.X R10, R6, UR9, R9, 0x2, P0 ;  /* 0x00000009060a7c11 */ /* 0x000fe400080f1409 */
[----:B------:R-:W-:Y:S02]  /*26860*/  IADD3 R6, P0, PT, R8, 0x800, RZ ;  /* 0x0000080008067810 */ /* 0x000fe40007f1e0ff */
[----:B--2---:R-:W-:-:S03]  /*26870*/  LEA R9, R7, R0, 0x18 ;  /* 0x0000000007097211 */ /* 0x004fc600078ec0ff */
[----:B------:R-:W-:Y:S01]  /*26880*/  IMAD.X R7, RZ, RZ, R10, P0 ;  /* 0x000000ffff077224 */ /* 0x000fe200000e060a */
[----:B------:R-:W-:Y:S02]  /*26890*/  LEA R0, R5, -UR5, 0x2 ;  /* 0x8000000505007c11 */ /* 0x000fe4000f8e10ff */
[----:B------:R-:W-:Y:S02]  /*268a0*/  PLOP3.LUT P0, PT, PT, PT, PT, 0x80, 0x8 ;  /* 0x000000000008781c */ /* 0x000fe40003f0f070 */
[----:B------:R-:W-:Y:S01]  /*268b0*/  IADD3 R0, PT, PT, R0, 0x800, R9 ;  /* 0x0000080000007810 */ /* 0x000fe20007ffe009 */
[----:B------:R-:W-:Y:S10]  /*268c0*/  @!P1 BRA `(.L_x_2895) ;  /* 0x00000004002c9947 */ /* 0x000ff40003800000 */
[----:B------:R-:W-:Y:S01]  /*268d0*/  IMAD.U32 R30, RZ, RZ, UR41 ;  /* 0x00000029ff1e7e24 */ /* 0x000fe2000f8e00ff */
[----:B------:R-:W-:-:S04]  /*268e0*/  PLOP3.LUT P0, PT, PT, PT, PT, 0x8, 0x80 ;  /* 0x000000000080781c */ /* 0x000fc80003f0e170 */
[----:B------:R-:W-:-:S09]  /*268f0*/  IADD3 R30, PT, PT, R30, -0xc00, RZ ;  /* 0xfffff4001e1e7810 */ /* 0x000fd20007ffe0ff */
.L_x_2896:
[----:B------:R-:W3:Y:S01]  /*26900*/  LDS R8, [R0+-0x800] ;  /* 0xfff8000000087984 */ /* 0x000ee20000000800 */
[----:B------:R-:W-:-:S03]  /*26910*/  VIADD R5, R5, 0x1000 ;  /* 0x0000100005057836 */ /* 0x000fc60000000000 */
[----:B------:R-:W2:Y:S02]  /*26920*/  LDS R10, [R0+-0x400] ;  /* 0xfffc0000000a7984 */ /* 0x000ea40000000800 */
[----:B------:R-:W-:Y:S02]  /*26930*/  ISETP.GE.AND P2, PT, R5, R30, PT ;  /* 0x0000001e0500720c */ /* 0x000fe40003f46270 */
[----:B------:R-:W4:Y:S04]  /*26940*/  LDS R14, [R0+0x400] ;  /* 0x00040000000e7984 */ /* 0x000f280000000800 */
[----:B0-----:R-:W0:Y:S04]  /*26950*/  LDS R12, [R0] ;  /* 0x00000000000c7984 */ /* 0x001e280000000800 */
[----:B------:R-:W-:Y:S04]  /*26960*/  LDS R22, [R0+0x1400] ;  /* 0x0014000000167984 */ /* 0x000fe80000000800 */
[----:B------:R-:W-:Y:S04]  /*26970*/  LDS R24, [R0+0x1c00] ;  /* 0x001c000000187984 */ /* 0x000fe80000000800 */
[----:B------:R-:W5:Y:S04]  /*26980*/  LDS R16, [R0+0x800] ;  /* 0x0008000000107984 */ /* 0x000f680000000800 */
[----:B------:R-:W5:Y:S04]  /*26990*/  LDS R18, [R0+0xc00] ;  /* 0x000c000000127984 */ /* 0x000f680000000800 */
[----:B------:R-:W5:Y:S04]  /*269a0*/  LDS R20, [R0+0x1000] ;  /* 0x0010000000147984 */ /* 0x000f680000000800 */
[----:B------:R-:W5:Y:S01]  /*269b0*/  LDS R23, [R0+0x1800] ;  /* 0x0018000000177984 */ /* 0x000f620000000800 */
[----:B---3--:R-:W-:-:S03]  /*269c0*/  FMUL.FTZ R9, R31, R8 ;  /* 0x000000081f097220 */ /* 0x008fc60000410000 */
[----:B------:R-:W3:Y:S01]  /*269d0*/  LDS R25, [R0+0x2000] ;  /* 0x0020000000197984 */ /* 0x000ee20000000800 */
[----:B--2---:R-:W-:-:S03]  /*269e0*/  FMUL.FTZ R11, R31, R10 ;  /* 0x0000000a1f0b7220 */ /* 0x004fc60000410000 */
[----:B------:R-:W-:Y:S01]  /*269f0*/  LDS R8, [R0+0x3400] ;  /* 0x0034000000087984 */ /* 0x000fe20000000800 */
[----:B----4-:R-:W-:-:S03]  /*26a00*/  FMUL.FTZ R15, R31, R14 ;  /* 0x0000000e1f0f7220 */ /* 0x010fc60000410000 */
[----:B-1----:R-:W-:Y:S01]  /*26a10*/  LDS R26, [R0+0x2400] ;  /* 0x00240000001a7984 */ /* 0x002fe20000000800 */
[----:B0-----:R-:W-:-:S03]  /*26a20*/  FMUL.FTZ R13, R31, R12 ;  /* 0x0000000c1f0d7220 */ /* 0x001fc60000410000 */
[----:B------:R-:W0:Y:S04]  /*26a30*/  LDS R27, [R0+0x2800] ;  /* 0x00280000001b7984 */ /* 0x000e280000000800 */
[----:B------:R-:W-:Y:S04]  /*26a40*/  LDS R28, [R0+0x2c00] ;  /* 0x002c0000001c7984 */ /* 0x000fe80000000800 */
[----:B------:R-:W1:Y:S01]  /*26a50*/  LDS R29, [R0+0x3000] ;  /* 0x00300000001d7984 */ /* 0x000e620000000800 */
[----:B-----5:R-:W-:-:S03]  /*26a60*/  FMUL.FTZ R17, R31, R16 ;  /* 0x000000101f117220 */ /* 0x020fc60000410000 */
[----:B------:R-:W-:Y:S01]  /*26a70*/  STG.E desc[UR36][R6.64+-0x800], R9 ;  /* 0xfff8000906007986 */ /* 0x000fe2000c101924 */
[----:B------:R-:W-:-:S03]  /*26a80*/  FMUL.FTZ R19, R31, R18 ;  /* 0x000000121f137220 */ /* 0x000fc60000410000 */
[----:B------:R2:W-:Y:S01]  /*26a90*/  STS [R0+-0x800], R9 ;  /* 0xfff8000900007388 */ /* 0x0005e20000000800 */
[----:B------:R-:W-:-:S03]  /*26aa0*/  FMUL.FTZ R21, R31, R20 ;  /* 0x000000141f157220 */ /* 0x000fc60000410000 */
[----:B------:R-:W-:Y:S01]  /*26ab0*/  STG.E desc[UR36][R6.64+-0x400], R11 ;  /* 0xfffc000b06007986 */ /* 0x000fe2000c101924 */
[----:B------:R-:W-:-:S03]  /*26ac0*/  FMUL.FTZ R23, R31, R23 ;  /* 0x000000171f177220 */ /* 0x000fc60000410000 */
[----:B------:R4:W-:Y:S01]  /*26ad0*/  STS [R0+-0x400], R11 ;  /* 0xfffc000b00007388 */ /* 0x0009e20000000800 */
[----:B--2---:R-:W-:-:S03]  /*26ae0*/  FMUL.FTZ R9, R31, R22 ;  /* 0x000000161f097220 */ /* 0x004fc60000410000 */
[----:B------:R-:W-:Y:S01]  /*26af0*/  STG.E desc[UR36][R6.64+0x400], R15 ;  /* 0x0004000f06007986 */ /* 0x000fe2000c101924 */
[----:B---3--:R-:W-:-:S03]  /*26b00*/  FMUL.FTZ R25, R31, R25 ;  /* 0x000000191f197220 */ /* 0x008fc60000410000 */
[----:B------:R2:W-:Y:S01]  /*26b10*/  STS [R0+0x400], R15 ;  /* 0x0004000f00007388 */ /* 0x0005e20000000800 */
[----:B----4-:R-:W-:-:S03]  /*26b20*/  FMUL.FTZ R11, R31, R24 ;  /* 0x000000181f0b7220 */ /* 0x010fc60000410000 */
[----:B------:R-:W-:Y:S04]  /*26b30*/  STG.E desc[UR36][R6.64], R13 ;  /* 0x0000000d06007986 */ /* 0x000fe8000c101924 */
[----:B------:R3:W-:Y:S01]  /*26b40*/  STS [R0], R13 ;  /* 0x0000000d00007388 */ /* 0x0007e20000000800 */
[C---:B0-----:R-:W-:Y:S01]  /*26b50*/  FMUL.FTZ R27, R31.reuse, R27 ;  /* 0x0000001b1f1b7220 */ /* 0x041fe20000410000 */
[C---:B--2---:R-:W-:Y:S01]  /*26b60*/  FMUL.FTZ R15, R31.reuse, R8 ;  /* 0x000000081f0f7220 */ /* 0x044fe20000410000 */
[----:B------:R-:W-:Y:S01]  /*26b70*/  IADD3 R8, P1, PT, R6, 0x4000, RZ ;  /* 0x0000400006087810 */ /* 0x000fe20007f3e0ff */
[----:B------:R-:W-:Y:S04]  /*26b80*/  STG.E desc[UR36][R6.64+0x1400], R9 ;  /* 0x0014000906007986 */ /* 0x000fe8000c101924 */
[----:B------:R0:W-:Y:S01]  /*26b90*/  STS [R0+0x1400], R9 ;  /* 0x0014000900007388 */ /* 0x0001e20000000800 */
[C---:B-1----:R-:W-:Y:S01]  /*26ba0*/  FMUL.FTZ R29, R31.reuse, R29 ;  /* 0x0000001d1f1d7220 */ /* 0x042fe20000410000 */
[----:B---3--:R-:W-:-:S02]  /*26bb0*/  FMUL.FTZ R13, R31, R26 ;  /* 0x0000001a1f0d7220 */ /* 0x008fc40000410000 */
        /* <DEDUP_REMOVED lines=28> */
.L_x_2895:
[----:B------:R-:W-:Y:S05]  /*26d80*/  BSYNC.RECONVERGENT B1 ;  /* 0x0000000000017941 */ /* 0x000fea0003800200 */
.L_x_2894:
        /* <DEDUP_REMOVED lines=8> */
[----:B0-----:R-:W0:Y:S04]  /*26e10*/  LDS R12, [R0] ;  /* 0x00000000000c7984 */ /* 0x001e280000000800 */
[----:B------:R-:W4:Y:S04]  /*26e20*/  LDS R14, [R0+0x400] ;  /* 0x00040000000e7984 */ /* 0x000f280000000800 */
[----:B------:R-:W5:Y:S04]  /*26e30*/  LDS R16, [R0+0x800] ;  /* 0x0008000000107984 */ /* 0x000f680000000800 */
[----:B------:R-:W1:Y:S04]  /*26e40*/  LDS R18, [R0+0xc00] ;  /* 0x000c000000127984 */ /* 0x000e680000000800 */
[----:B------:R-:W1:Y:S04]  /*26e50*/  LDS R20, [R0+0x1000] ;  /* 0x0010000000147984 */ /* 0x000e680000000800 */
[----:B------:R-:W1:Y:S01]  /*26e60*/  LDS R22, [R0+0x1400] ;  /* 0x0014000000167984 */ /* 0x000e620000000800 */
[C---:B---3--:R-:W-:Y:S01]  /*26e70*/  FMUL.FTZ R9, R31.reuse, R8 ;  /* 0x000000081f097220 */ /* 0x048fe20000410000 */
[----:B------:R-:W-:Y:S01]  /*26e80*/  IADD3 R8, P1, PT, R6, 0x2000, RZ ;  /* 0x0000200006087810 */ /* 0x000fe20007f3e0ff */
[----:B--2---:R-:W-:-:S03]  /*26e90*/  FMUL.FTZ R11, R31, R10 ;  /* 0x0000000a1f0b7220 */ /* 0x004fc60000410000 */
[----:B------:R-:W-:Y:S01]  /*26ea0*/  STG.E desc[UR36][R6.64+-0x800], R9 ;  /* 0xfff8000906007986 */ /* 0x000fe2000c101924 */
[----:B0-----:R-:W-:-:S03]  /*26eb0*/  FMUL.FTZ R13, R31, R12 ;  /* 0x0000000c1f0d7220 */ /* 0x001fc60000410000 */
[----:B------:R-:W-:Y:S01]  /*26ec0*/  STS [R0+-0x800], R9 ;  /* 0xfff8000900007388 */ /* 0x000fe20000000800 */
        /* <DEDUP_REMOVED lines=8> */
[----:B0-----:R-:W-:Y:S01]  /*26f50*/  IADD3.X R11, PT, PT, RZ, R7, RZ, P1, !PT ;  /* 0x00000007ff0b7210 */ /* 0x001fe20000ffe4ff */
[----:B------:R-:W-:Y:S02]  /*26f60*/  FMUL.FTZ R9, R31, R22 ;  /* 0x000000161f097220 */ /* 0x000fe40000410000 */
        /* <DEDUP_REMOVED lines=13> */
.L_x_2898:
[----:B------:R-:W-:Y:S05]  /*27040*/  BSYNC.RECONVERGENT B1 ;  /* 0x0000000000017941 */ /* 0x000fea0003800200 */
.L_x_2897:
[----:B------:R-:W-:-:S13]  /*27050*/  ISETP.LT.OR P0, PT, R5, UR41, P0 ;  /* 0x0000002905007c0c */ /* 0x000fda0008701670 */
[----:B------:R-:W-:Y:S05]  /*27060*/  @!P0 BRA `(.L_x_2881) ;  /* 0x0000000000408947 */ /* 0x000fea0003800000 */
[----:B------:R-:W3:Y:S04]  /*27070*/  LDS R5, [R0+-0x800] ;  /* 0xfff8000000057984 */ /* 0x000ee80000000800 */
[----:B------:R-:W2:Y:S04]  /*27080*/  LDS R8, [R0+-0x400] ;  /* 0xfffc000000087984 */ /* 0x000ea80000000800 */
[----:B------:R-:W4:Y:S04]  /*27090*/  LDS R10, [R0] ;  /* 0x00000000000a7984 */ /* 0x000f280000000800 */
[----:B0-----:R-:W0:Y:S01]  /*270a0*/  LDS R12, [R0+0x400] ;  /* 0x00040000000c7984 */ /* 0x001e220000000800 */
[-C--:B---3--:R-:W-:Y:S01]  /*270b0*/  FMUL.FTZ R5, R5, R31.reuse ;  /* 0x0000001f05057220 */ /* 0x088fe20000410000 */
[----:B--2---:R-:W-:-:S04]  /*270c0*/  FMUL.FTZ R9, R8, R31 ;  /* 0x0000001f08097220 */ /* 0x004fc80000410000 */
[----:B------:R2:W-:Y:S01]  /*270d0*/  STG.E desc[UR36][R6.64+-0x800], R5 ;  /* 0xfff8000506007986 */ /* 0x0005e2000c101924 */
[----:B----4-:R-:W-:-:S03]  /*270e0*/  FMUL.FTZ R11, R10, R31 ;  /* 0x0000001f0a0b7220 */ /* 0x010fc60000410000 */
[----:B------:R2:W-:Y:S01]  /*270f0*/  STS [R0+-0x800], R5 ;  /* 0xfff8000500007388 */ /* 0x0005e20000000800 */
[----:B0-----:R-:W-:-:S03]  /*27100*/  FMUL.FTZ R13, R12, R31 ;  /* 0x0000001f0c0d7220 */ /* 0x001fc60000410000 */
[----:B------:R2:W-:Y:S04]  /*27110*/  STG.E desc[UR36][R6.64+-0x400], R9 ;  /* 0xfffc000906007986 */ /* 0x0005e8000c101924 */
[----:B------:R2:W-:Y:S04]  /*27120*/  STS [R0+-0x400], R9 ;  /* 0xfffc000900007388 */ /* 0x0005e80000000800 */
[----:B------:R2:W-:Y:S04]  /*27130*/  STG.E desc[UR36][R6.64], R11 ;  /* 0x0000000b06007986 */ /* 0x0005e8000c101924 */
[----:B------:R2:W-:Y:S04]  /*27140*/  STS [R0], R11 ;  /* 0x0000000b00007388 */ /* 0x0005e80000000800 */
[----:B------:R2:W-:Y:S04]  /*27150*/  STG.E desc[UR36][R6.64+0x400], R13 ;  /* 0x0004000d06007986 */ /* 0x0005e8000c101924 */
[----:B------:R2:W-:Y:S02]  /*27160*/  STS [R0+0x400], R13 ;  /* 0x0004000d00007388 */ /* 0x0005e40000000800 */
.L_x_2881:
[----:B------:R-:W-:Y:S05]  /*27170*/  BSYNC.RECONVERGENT B0 ;  /* 0x0000000000007941 */ /* 0x000fea0003800200 */
.L_x_2880:
[----:B------:R-:W-:Y:S01]  /*27180*/  USHF.R.S32.HI UR5, URZ, 0x1f, UR40 ;  /* 0x0000001fff057899 */ /* 0x000fe20008011428 */
[----:B------:R-:W5:Y:S01]  /*27190*/  S2UR UR6, SR_CTAID.Y ;  /* 0x00000000000679c3 */ /* 0x000f620000002600 */
[----:B------:R-:W0:Y:S01]  /*271a0*/  LDCU UR15, c[0x0][0x40c] ;  /* 0x00008180ff0f77ac */ /* 0x000e220008000800 */
[----:B------:R-:W-:Y:S01]  /*271b0*/  SHF.R.U32.HI R17, RZ, 0x6, R3 ;  /* 0x00000006ff117819 */ /* 0x000fe20000011603 */
[----:B------:R-:W-:Y:S01]  /*271c0*/  IMAD.SHL.U32 R16, R3, 0x10, RZ ;  /* 0x0000001003107824 */ /* 0x000fe200078e00ff */
[----:B--2---:R-:W-:Y:S01]  /*271d0*/  LOP3.LUT R0, R4, 0xfc, RZ, 0xc0, !PT ;  /* 0x000000fc04007812 */ /* 0x004fe200078ec0ff */
[----:B------:R-:W-:Y:S01]  /*271e0*/  ULEA.HI UR5, UR5, UR40, URZ, 0x2 ;  /* 0x0000002805057291 */ /* 0x000fe2000f8f10ff */
[----:B------:R-:W-:Y:S01]  /*271f0*/  BSSY.RECONVERGENT B0, `(.L_x_2899) ;  /* 0x0000020000007945 */ /* 0x000fe20003800200 */
[----:B------:R-:W5:Y:S01]  /*27200*/  LDCU UR14, c[0x0][0x3f8] ;  /* 0x00007f00ff0e77ac */ /* 0x000f620008000800 */
[----:B------:R-:W2:Y:S01]  /*27210*/  S2UR UR17, SR_CgaCtaId ;  /* 0x00000000001179c3 */ /* 0x000ea20000008800 */
[----:B----4-:R-:W-:-:S02]  /*27220*/  CS2R R6, SRZ ;  /* 0x0000000000067805 */ /* 0x010fc4000001ff00 */
[----:B------:R-:W-:Y:S01]  /*27230*/  CS2R R4, SRZ ;  /* 0x0000000000047805 */ /* 0x000fe2000001ff00 */
[----:B------:R-:W-:Y:S01]  /*27240*/  ULOP3.LUT UR5, UR5, 0xfffffffc, URZ, 0xc0, !UPT ;  /* 0xfffffffc05057892 */ /* 0x000fe2000f8ec0ff */
[----:B------:R-:W-:Y:S01]  /*27250*/  LOP3.LUT R16, R16, 0x3f0, RZ, 0xc0, !PT ;  /* 0x000003f010107812 */ /* 0x000fe200078ec0ff */
[----:B------:R-:W4:Y:S02]  /*27260*/  LDCU UR9, c[0x0][0x3f4] ;  /* 0x00007e80ff0977ac */ /* 0x000f240008000800 */
[----:B------:R-:W-:Y:S01]  /*27270*/  UIADD3 UR5, UPT, UPT, UR40, -UR5, URZ ;  /* 0x8000000528057290 */ /* 0x000fe2000fffe0ff */
[----:B------:R-:W-:Y:S02]  /*27280*/  UMOV UR16, 0x400 ;  /* 0x0000040000107882 */ /* 0x000fe40000000000 */
[----:B------:R-:W-:-:S03]  /*27290*/  UIADD3 UR8, UPT, UPT, UR16, 0x440, URZ ;  /* 0x0000044010087890 */ /* 0x000fc6000fffe0ff */
[----:B------:R-:W-:Y:S01]  /*272a0*/  ISETP.NE.AND P0, PT, R17, UR5, PT ;  /* 0x0000000511007c0c */ /* 0x000fe2000bf05270 */
[----:B-----5:R-:W-:-:S03]  /*272b0*/  UIMAD UR6, UR6, UR14, UR11 ;  /* 0x0000000e060672a4 */ /* 0x020fc6000f8e020b */
[----:B0-----:R-:W-:Y:S01]  /*272c0*/  ISETP.NE.OR P0, PT, RZ, UR15, P0 ;  /* 0x0000000fff007c0c */ /* 0x001fe20008705670 */
[----:B------:R-:W-:-:S03]  /*272d0*/  UIMAD UR7, UR6, 0xe0, URZ ;  /* 0x000000e0060778a4 */ /* 0x000fc6000f8e02ff */
[----:B------:R-:W-:Y:S01]  /*272e0*/  ISETP.GT.U32.OR P0, PT, R0, 0xdf, P0 ;  /* 0x000000df0000780c */ /* 0x000fe20000704470 */
[----:B--2---:R-:W-:Y:S01]  /*272f0*/  ULEA UR8, UR17, UR8, 0x18 ;  /* 0x0000000811087291 */ /* 0x004fe2000f8ec0ff */
[----:B----4-:R-:W-:-:S05]  /*27300*/  MOV R13, UR9 ;  /* 0x00000009000d7c02 */ /* 0x010fca0008000f00 */
[C-C-:B------:R-:W-:Y:S02]  /*27310*/  IMAD R23, R13.reuse, UR44, R0.reuse ;  /* 0x0000002c0d177c24 */ /* 0x140fe4000f8e0200 */
[----:B------:R-:W-:-:S04]  /*27320*/  IMAD R21, R13, UR7, R0 ;  /* 0x000000070d157c24 */ /* 0x000fc8000f8e0200 */
[----:B------:R-:W-:Y:S05]  /*27330*/  @P0 BRA `(.L_x_2900) ;  /* 0x00000000002c0947 */ /* 0x000fea0003800000 */
[----:B------:R-:W0:Y:S01]  /*27340*/  LDCU.64 UR12, c[0x0][0x3b0] ;  /* 0x00007600ff0c77ac */ /* 0x000e220008000a00 */
[----:B------:R-:W-:Y:S01]  /*27350*/  IMAD.MOV.U32 R7, RZ, RZ, RZ ;  /* 0x000000ffff077224 */ /* 0x000fe200078e00ff */
[----:B0-----:R-:W-:-:S04]  /*27360*/  UISETP.NE.U32.AND UP0, UPT, UR12, URZ, UPT ;  /* 0x000000ff0c00728c */ /* 0x001fc8000bf05070 */
[----:B------:R-:W-:-:S09]  /*27370*/  UISETP.NE.AND.EX UP0, UPT, UR13, URZ, UPT, UP0 ;  /* 0x000000ff0d00728c */ /* 0x000fd2000bf05300 */
[----:B------:R-:W-:Y:S05]  /*27380*/  BRA.U !UP0, `(.L_x_2901) ;  /* 0x0000000108147547 */ /* 0x000fea000b800000 */
[----:B------:R-:W0:Y:S01]  /*27390*/  S2R R7, SR_CTAID.X ;  /* 0x0000000000077919 */ /* 0x000e220000002500 */
[----:B------:R-:W2:Y:S01]  /*273a0*/  LDC.64 R4, c[0x0][0x3b0] ;  /* 0x0000ec00ff047b82 */ /* 0x000ea20000000a00 */
[----:B0-----:R-:W-:-:S04]  /*273b0*/  IMAD R7, R7, 0xe0, R0 ;  /* 0x000000e007077824 */ /* 0x001fc800078e0200 */
[----:B--2---:R-:W-:-:S06]  /*273c0*/  IMAD.WIDE.U32 R4, R7, 0x4, R4 ;  /* 0x0000000407047825 */ /* 0x004fcc00078e0004 */
[----:B------:R-:W5:Y:S02]  /*273d0*/  LDG.E.128 R4, desc[UR36][R4.64] ;  /* 0x0000002404047981 */ /* 0x000f64000c1e1d00 */
.L_x_2901:
[----:B-----5:R0:W-:Y:S02]  /*273e0*/  STS.128 [R16+UR8], R4 ;  /* 0x0000000410007988 */ /* 0x0201e40008000c08 */
.L_x_2900:
[----:B------:R-:W-:Y:S05]  /*273f0*/  BSYNC.RECONVERGENT B0 ;  /* 0x0000000000007941 */ /* 0x000fea0003800200 */
.L_x_2899:
[----:B------:R-:W-:Y:S01]  /*27400*/  BAR.SYNC.DEFER_BLOCKING 0x0 ;  /* 0x0000000000007b1d */ /* 0x000fe20000010000 */
[----:B------:R-:W-:Y:S02]  /*27410*/  ISETP.GT.U32.AND P0, PT, R0, 0xdf, PT ;  /* 0x000000df0000780c */ /* 0x000fe40003f04070 */
[----:B------:R-:W-:Y:S02]  /*27420*/  CS2R R10, SRZ ;  /* 0x00000000000a7805 */ /* 0x000fe4000001ff00 */
[----:B------:R-:W-:Y:S01]  /*27430*/  CS2R R8, SRZ ;  /* 0x0000000000087805 */ /* 0x000fe2000001ff00 */
[----:B------:R-:W2:Y:S01]  /*27440*/  LDCU UR18, c[0x0][0x40c] ;  /* 0x00008180ff1277ac */ /* 0x000ea20008000800 */
[----:B------:R-:W-:Y:S07]  /*27450*/  BSSY.RECONVERGENT B0, `(.L_x_2902) ;  /* 0x00001d9000007945 */ /* 0x000fee0003800200 */
[----:B------:R-:W-:Y:S05]  /*27460*/  @P0 BRA `(.L_x_2903) ;  /* 0x0000001c005c0947 */ /* 0x000fea0003800000 */
[----:B------:R-:W4:Y:S01]  /*27470*/  LDC.64 R14, c[0x0][0x3c0] ;  /* 0x0000f000ff0e7b82 */ /* 0x000f220000000a00 */
[----:B------:R-:W-:Y:S01]  /*27480*/  VIADD R27, R17, UR4 ;  /* 0x00000004111b7c36 */ /* 0x000fe20008000000 */
[----:B-1----:R-:W-:Y:S01]  /*27490*/  VIMNMX R26, PT, PT, R13, UR40, PT ;  /* 0x000000280d1a7c48 */ /* 0x002fe2000bfe0100 */
[----:B------:R-:W-:Y:S01]  /*274a0*/  BSSY.RECONVERGENT B1, `(.L_x_2904) ;  /* 0x00000cd000017945 */ /* 0x000fe20003800200 */
[----:B------:R-:W-:Y:S02]  /*274b0*/  IMAD.MOV.U32 R11, RZ, RZ, RZ ;  /* 0x000000ffff0b7224 */ /* 0x000fe400078e00ff */
[----:B------:R-:W-:Y:S01]  /*274c0*/  ISETP.GE.AND P0, PT, R27, R26, PT ;  /* 0x0000001a1b00720c */ /* 0x000fe20003f06270 */
[----:B----4-:R-:W-:-:S04]  /*274d0*/  IMAD.WIDE R12, R21, 0x4, R14 ;  /* 0x00000004150c7825 */ /* 0x010fc800078e020e */
[----:B------:R-:W-:-:S08]  /*274e0*/  IMAD.WIDE R14, R23, 0x4, R14 ;  /* 0x00000004170e7825 */ /* 0x000fd000078e020e */
[----:B------:R-:W-:Y:S05]  /*274f0*/  @P0 BRA `(.L_x_2905) ;  /* 0x0000000c001c0947 */ /* 0x000fea0003800000 */
[----:B------:R-:W-:Y:S01]  /*27500*/  ULOP3.LUT UR6, URZ, UR4, URZ, 0x33, !UPT ;  /* 0x00000004ff067292 */ /* 0x000fe2000f8e33ff */
[----:B------:R-:W-:Y:S01]  /*27510*/  VIADDMNMX R10, R27, 0x4, R26, !PT ;  /* 0x000000041b0a7846 */ /* 0x000fe2000780011a */
[----:B------:R-:W1:Y:S01]  /*27520*/  LDC.64 R8, c[0x0][0x458] ;  /* 0x00011600ff087b82 */ /* 0x000e620000000a00 */
[----:B------:R-:W-:Y:S01]  /*27530*/  UIMAD UR9, UR39, UR14, UR11 ;  /* 0x0000000e270972a4 */ /* 0x000fe2000f8e020b */
[----:B------:R-:W-:Y:S01]  /*27540*/  BSSY.RECONVERGENT B2, `(.L_x_2906) ;  /* 0x0000043000027945 */ /* 0x000fe20003800200 */
[----:B------:R-:W-:Y:S01]  /*27550*/  IMAD.MOV.U32 R29, RZ, RZ, R27 ;  /* 0x000000ffff1d7224 */ /* 0x000fe200078e001b */
[----:B------:R-:W-:-:S03]  /*27560*/  IADD3 R22, PT, PT, -R17, UR6, R10 ;  /* 0x0000000611167c10 */ /* 0x000fc6000fffe10a */
[----:B------:R-:W-:Y:S01]  /*27570*/  IMAD.U32 R25, RZ, RZ, UR9 ;  /* 0x00000009ff197e24 */ /* 0x000fe2000f8e00ff */
[----:B------:R-:W-:-:S03]  /*27580*/  LOP3.LUT R10, R22, 0xc, RZ, 0xc0, !PT ;  /* 0x0000000c160a7812 */ /* 0x000fc600078ec0ff */
[----:B------:R-:W-:Y:S01]  /*27590*/  IMAD R25, R25, 0xe0, R0 ;  /* 0x000000e019197824 */ /* 0x000fe200078e0200 */
[----:B------:R-:W-:Y:S02]  /*275a0*/  ISETP.NE.AND P0, PT, R10, 0xc, PT ;  /* 0x0000000c0a00780c */ /* 0x000fe40003f05270 */
[----:B------:R-:W-:Y:S01]  /*275b0*/  CS2R R10, SRZ ;  /* 0x00000000000a7805 */ /* 0x000fe2000001ff00 */
[----:B-1----:R-:W-:Y:S01]  /*275c0*/  IMAD.WIDE R24, R25, 0x4, R8 ;  /* 0x0000000419187825 */ /* 0x002fe200078e0208 */
[----:B------:R-:W-:-:S09]  /*275d0*/  CS2R R8, SRZ ;  /* 0x0000000000087805 */ /* 0x000fd2000001ff00 */
[----:B------:R-:W-:Y:S05]  /*275e0*/  @!P0 BRA `(.L_x_2907) ;  /* 0x0000000000e08947 */ /* 0x000fea0003800000 */
[----:B------:R-:W1:Y:S01]  /*275f0*/  LDCU.64 UR12, c[0x0][0x3c0] ;  /* 0x00007800ff0c77ac */ /* 0x000e620008000a00 */
[----:B------:R-:W-:Y:S01]  /*27600*/  IMAD R18, R27, 0xe0, RZ ;  /* 0x000000e01b127824 */ /* 0x000fe200078e02ff */
[----:B------:R-:W-:Y:S01]  /*27610*/  LEA.HI R8, R22, 0x1, RZ, 0x1e ;  /* 0x0000000116087811 */ /* 0x000fe200078ff0ff */
[----:B------:R-:W-:Y:S02]  /*27620*/  UIADD3 UR6, UPT, UPT, UR16, 0x840, URZ ;  /* 0x0000084010067890 */ /* 0x000fe4000fffe0ff */
[----:B------:R-:W-:Y:S01]  /*27630*/  IMAD.WIDE.U32 R18, R18, 0x4, RZ ;  /* 0x0000000412127825 */ /* 0x000fe200078e00ff */
[----:B------:R-:W-:Y:S01]  /*27640*/  MOV R29, R27 ;  /* 0x0000001b001d7202 */ /* 0x000fe20000000f00 */
[----:B------:R-:W-:Y:S02]  /*27650*/  ULEA UR6, UR17, UR6, 0x18 ;  /* 0x0000000611067291 */ /* 0x000fe4000f8ec0ff */
[----:B------:R-:W-:-:S04]  /*27660*/  IMAD.WIDE R20, R21, 0x4, R18 ;  /* 0x0000000415147825 */ /* 0x000fc800078e0212 */
[----:B------:R-:W-:Y:S01]  /*27670*/  IMAD.WIDE R18, R23, 0x4, R18 ;  /* 0x0000000417127825 */ /* 0x000fe200078e0212 */
[----:B-1----:R-:W-:Y:S02]  /*27680*/  IADD3 R30, P0, PT, R20, UR12, RZ ;  /* 0x0000000c141e7c10 */ /* 0x002fe4000ff1e0ff */
[----:B------:R-:W-:Y:S02]  /*27690*/  IADD3 R28, P1, PT, R18, UR12, RZ ;  /* 0x0000000c121c7c10 */ /* 0x000fe4000ff3e0ff */
[----:B------:R-:W-:Y:S01]  /*276a0*/  LOP3.LUT R18, R8, 0x3, RZ, 0xc0, !PT ;  /* 0x0000000308127812 */ /* 0x000fe200078ec0ff */
[----:B------:R-:W-:Y:S01]  /*276b0*/  IMAD.MOV.U32 R8, RZ, RZ, RZ ;  /* 0x000000ffff087224 */ /* 0x000fe200078e00ff */
[----:B------:R-:W-:Y:S02]  /*276c0*/  IADD3.X R45, PT, PT, R21, UR13, RZ, P0, !PT ;  /* 0x0000000d152d7c10 */ /* 0x000fe400087fe4ff */
[----:B---3--:R-:W-:Y:S01]  /*276d0*/  IADD3.X R31, PT, PT, R19, UR13, RZ, P1, !PT ;  /* 0x0000000d131f7c10 */ /* 0x008fe20008ffe4ff */
[----:B------:R-:W-:Y:S01]  /*276e0*/  IMAD.MOV R21, RZ, RZ, -R18 ;  /* 0x000000ffff157224 */ /* 0x000fe200078e0a12 */
[----:B------:R-:W-:-:S07]  /*276f0*/  LEA R20, R17, UR6, 0x2 ;  /* 0x0000000611147c11 */ /* 0x000fce000f8e10ff */
.L_x_2909:
[----:B-1----:R-:W-:Y:S01]  /*27700*/  IMAD.MOV.U32 R18, RZ, RZ, R28 ;  /* 0x000000ffff127224 */ /* 0x002fe200078e001c */
[----:B------:R1:W3:Y:S01]  /*27710*/  LDS R23, [R20] ;  /* 0x0000000014177984 */ /* 0x0002e20000000800 */
[----:B------:R-:W-:-:S05]  /*27720*/  IMAD.MOV.U32 R19, RZ, RZ, R31 ;  /* 0x000000ffff137224 */ /* 0x000fca00078e001f */
[----:B------:R1:W5:Y:S01]  /*27730*/  LDG.E.128 R32, desc[UR36][R18.64] ;  /* 0x0000002412207981 */ /* 0x000362000c1e1d00 */
[----:B------:R-:W-:Y:S01]  /*27740*/  UISETP.NE.AND UP0, UPT, UR15, URZ, UPT ;  /* 0x000000ff0f00728c */ /* 0x000fe2000bf05270 */
[----:B------:R-:W-:-:S08]  /*27750*/  VIADD R21, R21, 0x1 ;  /* 0x0000000115157836 */ /* 0x000fd00000000000 */
[----:B-1----:R-:W-:Y:S05]  /*27760*/  BRA.U UP0, `(.L_x_2908) ;  /* 0x0000000100507547 */ /* 0x002fea000b800000 */
[----:B------:R-:W-:Y:S01]  /*27770*/  ISETP.NE.AND P0, PT, R2, RZ, PT ;  /* 0x000000ff0200720c */ /* 0x000fe20003f05270 */
[----:B------:R-:W1:-:S12]  /*27780*/  LDS.128 R36, [R16+UR8] ;  /* 0x0000000810247984 */ /* 0x000e580008000c00 */
[----:B------:R-:W-:Y:S01]  /*27790*/  VOTEU.ANY UP0, P0 ;  /* 0x0000000000ff7886 */ /* 0x000fe20000000100 */
[----:B------:R-:W-:-:S13]  /*277a0*/  PLOP3.LUT P0, PT, PT, PT, UP0, 0x80, 0x8 ;  /* 0x000000000008781c */ /* 0x000fda0003f0f008 */
[----:B------:R-:W4:Y:S01]  /*277b0*/  @P0 LDG.E.128 R40, desc[UR36][R24.64] ;  /* 0x0000002418280981 */ /* 0x000f22000c1e1d00 */
[----:B------:R-:W-:Y:S01]  /*277c0*/  PLOP3.LUT P0, PT, PT, PT, UP0, 0x80, 0x8 ;  /* 0x000000000008781c */ /* 0x000fe20003f0f008 */
[----:B------:R-:W-:Y:S01]  /*277d0*/  IMAD.MOV.U32 R19, RZ, RZ, R45 ;  /* 0x000000ffff137224 */ /* 0x000fe200078e002d */
[----:B------:R-:W-:Y:S02]  /*277e0*/  PLOP3.LUT P1, PT, PT, PT, UP0, 0x80, 0x8 ;  /* 0x000000000008781c */ /* 0x000fe40003f2f008 */
[----:B------:R-:W-:Y:S02]  /*277f0*/  PLOP3.LUT P2, PT, PT, PT, UP0, 0x80, 0x8 ;  /* 0x000000000008781c */ /* 0x000fe40003f4f008 */
[----:B------:R-:W-:Y:S02]  /*27800*/  PLOP3.LUT P3, PT, PT, PT, UP0, 0x80, 0x8 ;  /* 0x000000000008781c */ /* 0x000fe40003f6f008 */
[----:B------:R-:W-:Y:S01]  /*27810*/  MOV R18, R30 ;  /* 0x0000001e00127202 */ /* 0x000fe20000000f00 */
[----:B-1---5:R-:W-:Y:S01]  /*27820*/  FADD.FTZ R32, R32, R36 ;  /* 0x0000002420207221 */ /* 0x022fe20000010000 */
[----:B------:R-:W-:Y:S01]  /*27830*/  FADD.FTZ R33, R33, R37 ;  /* 0x0000002521217221 */ /* 0x000fe20000010000 */
[----:B------:R-:W-:Y:S01]  /*27840*/  FADD.FTZ R34, R34, R38 ;  /* 0x0000002622227221 */ /* 0x000fe20000010000 */
[----:B------:R-:W-:Y:S01]  /*27850*/  FADD.FTZ R35, R35, R39 ;  /* 0x0000002723237221 */ /* 0x000fe20000010000 */
[----:B----4-:R-:W-:-:S02]  /*27860*/  @P0 FMUL.FTZ R32, R32, R40 ;  /* 0x0000002820200220 */ /* 0x010fc40000410000 */
[----:B------:R-:W-:Y:S02]  /*27870*/  @P1 FMUL.FTZ R33, R33, R41 ;  /* 0x0000002921211220 */ /* 0x000fe40000410000 */
[----:B------:R-:W-:Y:S02]  /*27880*/  @P2 FMUL.FTZ R34, R34, R42 ;  /* 0x0000002a22222220 */ /* 0x000fe40000410000 */
[----:B------:R-:W-:-:S05]  /*27890*/  @P3 FMUL.FTZ R35, R35, R43 ;  /* 0x0000002b23233220 */ /* 0x000fca0000410000 */
[----:B------:R1:W-:Y:S02]  /*278a0*/  STG.E.128 desc[UR36][R18.64], R32 ;  /* 0x0000002012007986 */ /* 0x0003e4000c101d24 */
.L_x_2908:
[----:B------:R-:W-:Y:S01]  /*278b0*/  ISETP.NE.AND P0, PT, R21, RZ, PT ;  /* 0x000000ff1500720c */ /* 0x000fe20003f05270 */
[C---:B---3-5:R-:W-:Y:S01]  /*278c0*/  FFMA.FTZ R8, R23.reuse, R32, R8 ;  /* 0x0000002017087223 */ /* 0x068fe20000010008 */
[----:B------:R-:W-:Y:S01]  /*278d0*/  IADD3 R28, P2, PT, R28, 0xe00, RZ ;  /* 0x00000e001c1c7810 */ /* 0x000fe20007f5e0ff */
[C---:B------:R-:W-:Y:S01]  /*278e0*/  FFMA.FTZ R9, R23.reuse, R33, R9 ;  /* 0x0000002117097223 */ /* 0x040fe20000010009 */
[----:B------:R-:W-:Y:S01]  /*278f0*/  IADD3 R30, P1, PT, R30, 0xe00, RZ ;  /* 0x00000e001e1e7810 */ /* 0x000fe20007f3e0ff */
[C---:B------:R-:W-:Y:S01]  /*27900*/  FFMA.FTZ R10, R23.reuse, R34, R10 ;  /* 0x00000022170a7223 */ /* 0x040fe2000001000a */
[----:B------:R-:W-:Y:S01]  /*27910*/  FFMA.FTZ R11, R23, R35, R11 ;  /* 0x00000023170b7223 */ /* 0x000fe2000001000b */
[----:B------:R-:W-:Y:S02]  /*27920*/  VIADD R29, R29, 0x4 ;  /* 0x000000041d1d7836 */ /* 0x000fe40000000000 */
[----:B------:R-:W-:Y:S02]  /*27930*/  VIADD R20, R20, 0x10 ;  /* 0x0000001014147836 */ /* 0x000fe40000000000 */
[----:B------:R-:W-:-:S02]  /*27940*/  IMAD.X R31, RZ, RZ, R31, P2 ;  /* 0x000000ffff1f7224 */ /* 0x000fc400010e061f */
[----:B------:R-:W-:Y:S01]  /*27950*/  IMAD.X R45, RZ, RZ, R45, P1 ;  /* 0x000000ffff2d7224 */ /* 0x000fe200008e062d */
[----:B------:R-:W-:Y:S06]  /*27960*/  @P0 BRA `(.L_x_2909) ;  /* 0xfffffffc00640947 */ /* 0x000fec000383ffff */
.L_x_2907:
[----:B--2---:R-:W-:Y:S05]  /*27970*/  BSYNC.RECONVERGENT B2 ;  /* 0x0000000000027941 */ /* 0x004fea0003800200 */
.L_x_2906:
[----:B------:R-:W-:-:S13]  /*27980*/  ISETP.GE.U32.AND P0, PT, R22, 0xc, PT ;  /* 0x0000000c1600780c */ /* 0x000fda0003f06070 */
[----:B------:R-:W-:Y:S05]  /*27990*/  @!P0 BRA `(.L_x_2905) ;  /* 0x0000000400f48947 */ /* 0x000fea0003800000 */
[----:B------:R-:W2:Y:S02]  /*279a0*/  LDCU UR6, c[0x0][0x40c] ;  /* 0x00008180ff0677ac */ /* 0x000ea40008000800 */
[----:B--2---:R-:W-:-:S06]  /*279b0*/  UISETP.NE.AND UP0, UPT, UR6, URZ, UPT ;  /* 0x000000ff0600728c */ /* 0x004fcc000bf05270 */
[----:B------:R-:W-:-:S13]  /*279c0*/  PLOP3.LUT P0, PT, PT, PT, UP0, 0x80, 0x8 ;  /* 0x000000000008781c */ /* 0x000fda0003f0f008 */
.L_x_2915:
[----:B---3--:R-:W-:Y:S01]  /*279d0*/  IMAD R31, R29, 0xe0, RZ ;  /* 0x000000e01d1f7824 */ /* 0x008fe200078e02ff */
[----:B------:R-:W-:-:S03]  /*279e0*/  ISETP.NE.AND P5, PT, R2, RZ, PT ;  /* 0x000000ff0200720c */ /* 0x000fc60003fa5270 */
[----:B-1----:R-:W-:-:S05]  /*279f0*/  IMAD.WIDE.U32 R18, R31, 0x4, R14 ;  /* 0x000000041f127825 */ /* 0x002fca00078e000e */
[----:B------:R1:W5:Y:S01]  /*27a00*/  LDG.E.128 R32, desc[UR36][R18.64] ;  /* 0x0000002412207981 */ /* 0x000362000c1e1d00 */
[----:B------:R-:W-:Y:S04]  /*27a10*/  BSSY.RECONVERGENT B2, `(.L_x_2910) ;  /* 0x0000014000027945 */ /* 0x000fe80003800200 */
[----:B------:R-:W-:Y:S05]  /*27a20*/  @P0 BRA `(.L_x_2911) ;  /* 0x0000000000480947 */ /* 0x000fea0003800000 */
[----:B------:R-:W-:Y:S01]  /*27a30*/  VOTEU.ANY UP0, P5 ;  /* 0x0000000000ff7886 */ /* 0x000fe20002800100 */
[----:B------:R-:W-:Y:S01]  /*27a40*/  PLOP3.LUT P0, PT, PT, PT, UP0, 0x80, 0x8 ;  /* 0x000000000008781c */ /* 0x000fe20003f0f008 */
[----:B------:R-:W2:-:S12]  /*27a50*/  LDS.128 R20, [R16+UR8] ;  /* 0x0000000810147984 */ /* 0x000e980008000c00 */
[----:B------:R-:W3:Y:S01]  /*27a60*/  @P0 LDG.E.128 R36, desc[UR36][R24.64] ;  /* 0x0000002418240981 */ /* 0x000ee2000c1e1d00 */
[----:B------:R-:W-:Y:S01]  /*27a70*/  PLOP3.LUT P0, PT, PT, PT, UP0, 0x80, 0x8 ;  /* 0x000000000008781c */ /* 0x000fe20003f0f008 */
[----:B-1----:R-:W-:Y:S01]  /*27a80*/  IMAD.WIDE.U32 R18, R31, 0x4, R12 ;  /* 0x000000041f127825 */ /* 0x002fe200078e000c */
[----:B------:R-:W-:Y:S02]  /*27a90*/  PLOP3.LUT P1, PT, PT, PT, UP0, 0x80, 0x8 ;  /* 0x000000000008781c */ /* 0x000fe40003f2f008 */
[----:B------:R-:W-:Y:S02]  /*27aa0*/  PLOP3.LUT P2, PT, PT, PT, UP0, 0x80, 0x8 ;  /* 0x000000000008781c */ /* 0x000fe40003f4f008 */
[----:B------:R-:W-:Y:S01]  /*27ab0*/  PLOP3.LUT P3, PT, PT, PT, UP0, 0x80, 0x8 ;  /* 0x000000000008781c */ /* 0x000fe20003f6f008 */
[----:B--2--5:R-:W-:Y:S01]  /*27ac0*/  FADD.FTZ R32, R32, R20 ;  /* 0x0000001420207221 */ /* 0x024fe20000010000 */
        /* <DEDUP_REMOVED lines=8> */
.L_x_2911:
[----:B------:R-:W-:Y:S05]  /*27b50*/  BSYNC.RECONVERGENT B2 ;  /* 0x0000000000027941 */ /* 0x000fea0003800200 */
.L_x_2910:
[----:B------:R-:W-:Y:S01]  /*27b60*/  IADD3 R45, PT, PT, R31, 0x380, RZ ;  /* 0x000003801f2d7810 */ /* 0x000fe20007ffe0ff */
[----:B------:R-:W3:Y:S01]  /*27b70*/  S2UR UR9, SR_CgaCtaId ;  /* 0x00000000000979c3 */ /* 0x000ee20000008800 */
[----:B------:R-:W-:Y:S01]  /*27b80*/  UISETP.NE.AND UP0, UPT, UR18, URZ, UPT ;  /* 0x000000ff1200728c */ /* 0x000fe2000bf05270 */
[----:B------:R-:W-:Y:S01]  /*27b90*/  VIADD R28, R29, -UR4 ;  /* 0x800000041d1c7c36 */ /* 0x000fe20008000000 */
[----:B------:R-:W-:Y:S01]  /*27ba0*/  UMOV UR6, 0x400 ;  /* 0x0000040000067882 */ /* 0x000fe20000000000 */
[----:B-12---:R-:W-:Y:S01]  /*27bb0*/  IMAD.WIDE.U32 R18, R45, 0x4, R14 ;  /* 0x000000042d127825 */ /* 0x006fe200078e000e */
[----:B------:R-:W-:Y:S02]  /*27bc0*/  UIADD3 UR6, UPT, UPT, UR6, 0x840, URZ ;  /* 0x0000084006067890 */ /* 0x000fe4000fffe0ff */
[----:B------:R-:W-:Y:S01]  /*27bd0*/  PLOP3.LUT P0, PT, PT, PT, UP0, 0x80, 0x8 ;  /* 0x000000000008781c */ /* 0x000fe20003f0f008 */
[C---:B------:R-:W-:Y:S01]  /*27be0*/  VIADD R49, R31.reuse, 0x700 ;  /* 0x000007001f317836 */ /* 0x040fe20000000000 */
[----:B------:R1:W5:Y:S01]  /*27bf0*/  LDG.E.128 R36, desc[UR36][R18.64] ;  /* 0x0000002412247981 */ /* 0x000362000c1e1d00 */
[----:B------:R-:W-:-:S02]  /*27c00*/  VIADD R31, R31, 0xa80 ;  /* 0x00000a801f1f7836 */ /* 0x000fc40000000000 */
[----:B------:R-:W-:-:S04]  /*27c10*/  IMAD.WIDE.U32 R20, R49, 0x4, R14 ;  /* 0x0000000431147825 */ /* 0x000fc800078e000e */
[----:B------:R-:W-:Y:S01]  /*27c20*/  IMAD.WIDE.U32 R22, R31, 0x4, R14 ;  /* 0x000000041f167825 */ /* 0x000fe200078e000e */
[----:B---3--:R-:W-:-:S06]  /*27c30*/  ULEA UR6, UR9, UR6, 0x18 ;  /* 0x0000000609067291 */ /* 0x008fcc000f8ec0ff */
[----:B------:R-:W-:Y:S01]  /*27c40*/  LEA R28, R28, UR6, 0x2 ;  /* 0x000000061c1c7c11 */ /* 0x000fe2000f8e10ff */
[----:B-1----:R-:W-:Y:S06]  /*27c50*/  @P0 BRA `(.L_x_2912) ;  /* 0x0000000000480947 */ /* 0x002fec0003800000 */
[----:B------:R-:W-:Y:S01]  /*27c60*/  VOTEU.ANY UP0, P5 ;  /* 0x0000000000ff7886 */ /* 0x000fe20002800100 */
[----:B------:R-:W-:Y:S01]  /*27c70*/  PLOP3.LUT P1, PT, PT, PT, UP0, 0x80, 0x8 ;  /* 0x000000000008781c */ /* 0x000fe20003f2f008 */
[----:B------:R-:W1:-:S12]  /*27c80*/  LDS.128 R52, [R16+UR8] ;  /* 0x0000000810347984 */ /* 0x000e580008000c00 */
[----:B------:R-:W2:Y:S01]  /*27c90*/  @P1 LDG.E.128 R40, desc[UR36][R24.64] ;  /* 0x0000002418281981 */ /* 0x000ea2000c1e1d00 */
[----:B------:R-:W-:Y:S01]  /*27ca0*/  PLOP3.LUT P1, PT, PT, PT, UP0, 0x80, 0x8 ;  /* 0x000000000008781c */ /* 0x000fe20003f2f008 */
[----:B------:R-:W-:Y:S01]  /*27cb0*/  IMAD.WIDE.U32 R18, R45, 0x4, R12 ;  /* 0x000000042d127825 */ /* 0x000fe200078e000c */
        /* <DEDUP_REMOVED lines=12> */
.L_x_2912:
[----:B------:R2:W5:Y:S01]  /*27d80*/  LDG.E.128 R40, desc[UR36][R20.64] ;  /* 0x0000002414287981 */ /* 0x000562000c1e1d00 */
[----:B------:R-:W-:Y:S05]  /*27d90*/  @P0 BRA `(.L_x_2913) ;  /* 0x0000000000480947 */ /* 0x000fea0003800000 */
[----:B------:R-:W-:Y:S01]  /*27da0*/  VOTEU.ANY UP0, P5 ;  /* 0x0000000000ff7886 */ /* 0x000fe20002800100 */
[----:B------:R-:W-:Y:S01]  /*27db0*/  PLOP3.LUT P1, PT, PT, PT, UP0, 0x80, 0x8 ;  /* 0x000000000008781c */ /* 0x000fe20003f2f008 */
[----:B------:R-:W3:-:S12]  /*27dc0*/  LDS.128 R52, [R16+UR8] ;  /* 0x0000000810347984 */ /* 0x000ed80008000c00 */
[----:B------:R-:W4:Y:S01]  /*27dd0*/  @P1 LDG.E.128 R44, desc[UR36][R24.64] ;  /* 0x00000024182c1981 */ /* 0x000f22000c1e1d00 */
[----:B------:R-:W-:Y:S01]  /*27de0*/  PLOP3.LUT P1, PT, PT, PT, UP0, 0x80, 0x8 ;  /* 0x000000000008781c */ /* 0x000fe20003f2f008 */
[----:B-1----:R-:W-:Y:S01]  /*27df0*/  IMAD.WIDE.U32 R18, R49, 0x4, R12 ;  /* 0x0000000431127825 */ /* 0x002fe200078e000c */
[----:B------:R-:W-:Y:S02]  /*27e00*/  PLOP3.LUT P2, PT, PT, PT, UP0, 0x80, 0x8 ;  /* 0x000000000008781c */ /* 0x000fe40003f4f008 */
[----:B------:R-:W-:Y:S02]  /*27e10*/  PLOP3.LUT P3, PT, PT, PT, UP0, 0x80, 0x8 ;  /* 0x000000000008781c */ /* 0x000fe40003f6f008 */
[----:B------:R-:W-:Y:S01]  /*27e20*/  PLOP3.LUT P4, PT, PT, PT, UP0, 0x80, 0x8 ;  /* 0x000000000008781c */ /* 0x000fe20003f8f008 */
[----:B---3-5:R-:W-:Y:S01]  /*27e30*/  FADD.FTZ R40, R52, R40 ;  /* 0x0000002834287221 */ /* 0x028fe20000010000 */
[----:B------:R-:W-:Y:S01]  /*27e40*/  FADD.FTZ R41, R53, R41 ;  /* 0x0000002935297221 */ /* 0x000fe20000010000 */
[----:B------:R-:W-:Y:S01]  /*27e50*/  FADD.FTZ R42, R54, R42 ;  /* 0x0000002a362a7221 */ /* 0x000fe20000010000 */
[----:B------:R-:W-:-:S03]  /*27e60*/  FADD.FTZ R43, R55, R43 ;  /* 0x0000002b372b7221 */ /* 0x000fc60000010000 */
[----:B----4-:R-:W-:Y:S02]  /*27e70*/  @P1 FMUL.FTZ R40, R40, R44 ;  /* 0x0000002c28281220 */ /* 0x010fe40000410000 */
[----:B------:R-:W-:Y:S02]  /*27e80*/  @P2 FMUL.FTZ R41, R41, R45 ;  /* 0x0000002d29292220 */ /* 0x000fe40000410000 */
[----:B------:R-:W-:Y:S02]  /*27e90*/  @P3 FMUL.FTZ R42, R42, R46 ;  /* 0x0000002e2a2a3220 */ /* 0x000fe40000410000 */
[----:B------:R-:W-:-:S05]  /*27ea0*/  @P4 FMUL.FTZ R43, R43, R47 ;  /* 0x0000002f2b2b4220 */ /* 0x000fca0000410000 */
[----:B------:R3:W-:Y:S02]  /*27eb0*/  STG.E.128 desc[UR36][R18.64], R40 ;  /* 0x0000002812007986 */ /* 0x0007e4000c101d24 */
.L_x_2913:
[----:B------:R4:W5:Y:S04]  /*27ec0*/  LDG.E.128 R44, desc[UR36][R22.64] ;  /* 0x00000024162c7981 */ /* 0x000968000c1e1d00 */
[----:B-1-3--:R-:W1:Y:S04]  /*27ed0*/  LDS R19, [R28] ;  /* 0x000000001c137984 */ /* 0x00ae680000000800 */
[----:B------:R-:W3:Y:S04]  /*27ee0*/  LDS R18, [R28+0x10] ;  /* 0x000010001c127984 */ /* 0x000ee80000000800 */
[----:B--2---:R-:W2:Y:S01]  /*27ef0*/  LDS R20, [R28+0x20] ;  /* 0x000020001c147984 */ /* 0x004ea20000000800 */
[C---:B-1---5:R-:W-:Y:S01]  /*27f00*/  FFMA.FTZ R21, R19.reuse, R32, R8 ;  /* 0x0000002013157223 */ /* 0x062fe20000010008 */
[C---:B------:R-:W-:Y:S01]  /*27f10*/  FFMA.FTZ R8, R19.reuse, R33, R9 ;  /* 0x0000002113087223 */ /* 0x040fe20000010009 */
[C---:B------:R-:W-:Y:S01]  /*27f20*/  FFMA.FTZ R9, R19.reuse, R34, R10 ;  /* 0x0000002213097223 */ /* 0x040fe2000001000a */
[----:B------:R-:W-:Y:S01]  /*27f30*/  FFMA.FTZ R10, R19, R35, R11 ;  /* 0x00000023130a7223 */ /* 0x000fe2000001000b */
[C---:B---3--:R-:W-:Y:S01]  /*27f40*/  FFMA.FTZ R21, R18.reuse, R36, R21 ;  /* 0x0000002412157223 */ /* 0x048fe20000010015 */
[C---:B------:R-:W-:Y:S01]  /*27f50*/  FFMA.FTZ R8, R18.reuse, R37, R8 ;  /* 0x0000002512087223 */ /* 0x040fe20000010008 */
[C---:B------:R-:W-:Y:S01]  /*27f60*/  FFMA.FTZ R9, R18.reuse, R38, R9 ;  /* 0x0000002612097223 */ /* 0x040fe20000010009 */
[----:B------:R-:W-:Y:S01]  /*27f70*/  FFMA.FTZ R10, R18, R39, R10 ;  /* 0x00000027120a7223 */ /* 0x000fe2000001000a */
[C---:B--2---:R-:W-:Y:S01]  /*27f80*/  FFMA.FTZ R40, R20.reuse, R40, R21 ;  /* 0x0000002814287223 */ /* 0x044fe20000010015 */
[C---:B------:R-:W-:Y:S01]  /*27f90*/  FFMA.FTZ R18, R20.reuse, R41, R8 ;  /* 0x0000002914127223 */ /* 0x040fe20000010008 */
[C---:B------:R-:W-:Y:S01]  /*27fa0*/  FFMA.FTZ R19, R20.reuse, R42, R9 ;  /* 0x0000002a14137223 */ /* 0x040fe20000010009 */
[----:B------:R-:W-:Y:S01]  /*27fb0*/  FFMA.FTZ R20, R20, R43, R10 ;  /* 0x0000002b14147223 */ /* 0x000fe2000001000a */
[----:B----4-:R-:W-:Y:S06]  /*27fc0*/  @P0 BRA `(.L_x_2914) ;  /* 0x0000000000480947 */ /* 0x010fec0003800000 */
[----:B------:R-:W-:Y:S01]  /*27fd0*/  VOTEU.ANY UP0, P5 ;  /* 0x0000000000ff7886 */ /* 0x000fe20002800100 */
[----:B------:R-:W-:Y:S01]  /*27fe0*/  PLOP3.LUT P1, PT, PT, PT, UP0, 0x80, 0x8 ;  /* 0x000000000008781c */ /* 0x000fe20003f2f008 */
[----:B------:R-:W1:-:S12]  /*27ff0*/  LDS.128 R32, [R16+UR8] ;  /* 0x0000000810207984 */ /* 0x000e580008000c00 */
[----:B------:R-:W2:Y:S01]  /*28000*/  @P1 LDG.E.128 R8, desc[UR36][R24.64] ;  /* 0x0000002418081981 */ /* 0x000ea2000c1e1d00 */
[----:B------:R-:W-:Y:S02]  /*28010*/  PLOP3.LUT P1, PT, PT, PT, UP0, 0x80, 0x8 ;  /* 0x000000000008781c */ /* 0x000fe40003f2f008 */
        /* <DEDUP_REMOVED lines=13> */
.L_x_2914:
[----:B------:R-:W1:Y:S01]  /*280f0*/  LDS R11, [R28+0x30] ;  /* 0x000030001c0b7984 */ /* 0x000e620000000800 */
[----:B------:R-:W-:-:S05]  /*28100*/  VIADD R29, R29, 0x10 ;  /* 0x000000101d1d7836 */ /* 0x000fca0000000000 */
[----:B------:R-:W-:Y:S01]  /*28110*/  ISETP.GE.AND P1, PT, R29, R26, PT ;  /* 0x0000001a1d00720c */ /* 0x000fe20003f26270 */
[C---:B-1----:R-:W-:Y:S01]  /*28120*/  FFMA.FTZ R8, R11.reuse, R44, R40 ;  /* 0x0000002c0b087223 */ /* 0x042fe20000010028 */
[C---:B------:R-:W-:Y:S01]  /*28130*/  FFMA.FTZ R9, R11.reuse, R45, R18 ;  /* 0x0000002d0b097223 */ /* 0x040fe20000010012 */
[C---:B------:R-:W-:Y:S01]  /*28140*/  FFMA.FTZ R10, R11.reuse, R46, R19 ;  /* 0x0000002e0b0a7223 */ /* 0x040fe20000010013 */
[----:B------:R-:W-:-:S09]  /*28150*/  FFMA.FTZ R11, R11, R47, R20 ;  /* 0x0000002f0b0b7223 */ /* 0x000fd20000010014 */
[----:B------:R-:W-:Y:S05]  /*28160*/  @!P1 BRA `(.L_x_2915) ;  /* 0xfffffff800189947 */ /* 0x000fea000383ffff */
.L_x_2905:
[----:B--2---:R-:W-:Y:S05]  /*28170*/  BSYNC.RECONVERGENT B1 ;  /* 0x0000000000017941 */ /* 0x004fea0003800200 */
.L_x_2904:
[----:B------:R-:W-:Y:S01]  /*28180*/  ISETP.GE.AND P0, PT, R27, UR40, PT ;  /* 0x000000281b007c0c */ /* 0x000fe2000bf06270 */
[----:B------:R-:W-:-:S12]  /*28190*/  BSSY.RECONVERGENT B1, `(.L_x_2916) ;  /* 0x00000d4000017945 */ /* 0x000fd80003800200 */
[----:B------:R-:W-:Y:S05]  /*281a0*/  @P0 BRA `(.L_x_2917) ;  /* 0x0000000c00480947 */ /* 0x000fea0003800000 */
[----:B------:R-:W2:Y:S01]  /*281b0*/  LDCU UR6, c[0x0][0x3f8] ;  /* 0x00007f00ff0677ac */ /* 0x000ea20008000800 */
[----:B------:R-:W-:Y:S01]  /*281c0*/  VIADD R22, R27, 0x4 ;  /* 0x000000041b167836 */ /* 0x000fe20000000000 */
[----:B-1----:R-:W1:Y:S01]  /*281d0*/  LDC.64 R18, c[0x0][0x458] ;  /* 0x00011600ff127b82 */ /* 0x002e620000000a00 */
[----:B------:R-:W-:Y:S01]  /*281e0*/  BSSY.RECONVERGENT B2, `(.L_x_2918) ;  /* 0x000004a000027945 */ /* 0x000fe20003800200 */
[----:B------:R-:W-:Y:S01]  /*281f0*/  ULOP3.LUT UR9, URZ, UR4, URZ, 0x33, !UPT ;  /* 0x00000004ff097292 */ /* 0x000fe2000f8e33ff */
[----:B------:R-:W-:Y:S01]  /*28200*/  IMAD.MOV.U32 R24, RZ, RZ, R27 ;  /* 0x000000ffff187224 */ /* 0x000fe200078e001b */
[----:B------:R-:W-:-:S04]  /*28210*/  VIMNMX R20, PT, PT, R22, UR40, !PT ;  /* 0x0000002816147c48 */ /* 0x000fc8000ffe0100 */
[----:B------:R-:W-:-:S04]  /*28220*/  IADD3 R23, PT, PT, -R17, UR9, R20 ;  /* 0x0000000911177c10 */ /* 0x000fc8000fffe114 */
[----:B------:R-:W-:Y:S01]  /*28230*/  LOP3.LUT P0, RZ, R23, 0x4, RZ, 0xc0, !PT ;  /* 0x0000000417ff7812 */ /* 0x000fe2000780c0ff */
[----:B--2---:R-:W-:-:S06]  /*28240*/  UIMAD UR6, UR39, UR6, UR11 ;  /* 0x00000006270672a4 */ /* 0x004fcc000f8e020b */
[----:B------:R-:W-:-:S05]  /*28250*/  MOV R21, UR6 ;  /* 0x0000000600157c02 */ /* 0x000fca0008000f00 */
[----:B------:R-:W-:-:S04]  /*28260*/  IMAD R21, R21, 0xe0, R0 ;  /* 0x000000e015157824 */ /* 0x000fc800078e0200 */
[----:B-1----:R-:W-:Y:S01]  /*28270*/  IMAD.WIDE R20, R21, 0x4, R18 ;  /* 0x0000000415147825 */ /* 0x002fe200078e0212 */
[----:B------:R-:W-:Y:S06]  /*28280*/  @P0 BRA `(.L_x_2919) ;  /* 0x0000000000fc0947 */ /* 0x000fec0003800000 */
[----:B------:R-:W1:Y:S01]  /*28290*/  LDC R26, c[0x0][0x3f4] ;  /* 0x0000fd00ff1a7b82 */ /* 0x000e620000000800 */
[----:B------:R-:W-:Y:S01]  /*282a0*/  IMAD.MOV.U32 R24, RZ, RZ, R22 ;  /* 0x000000ffff187224 */ /* 0x000fe200078e0016 */
[----:B-1----:R-:W-:-:S13]  /*282b0*/  ISETP.GE.AND P0, PT, R27, R26, PT ;  /* 0x0000001a1b00720c */ /* 0x002fda0003f06270 */
[----:B------:R-:W-:Y:S05]  /*282c0*/  @!P0 BRA `(.L_x_2919) ;  /* 0x0000000000ec8947 */ /* 0x000fea0003800000 */
[----:B------:R-:W-:Y:S02]  /*282d0*/  IABS R25, R26 ;  /* 0x0000001a00197213 */ /* 0x000fe40000000000 */
[----:B------:R-:W-:Y:S02]  /*282e0*/  IABS R30, R27 ;  /* 0x0000001b001e7213 */ /* 0x000fe40000000000 */
[----:B------:R-:W1:Y:S01]  /*282f0*/  I2F.RP R24, R25 ;  /* 0x0000001900187306 */ /* 0x000e620000209400 */
[----:B------:R-:W-:Y:S02]  /*28300*/  ISETP.GE.AND P1, PT, R27, RZ, PT ;  /* 0x000000ff1b00720c */ /* 0x000fe40003f26270 */
[----:B------:R-:W-:-:S05]  /*28310*/  ISETP.NE.AND P2, PT, R26, RZ, PT ;  /* 0x000000ff1a00720c */ /* 0x000fca0003f45270 */
[----:B-1----:R-:W1:Y:S02]  /*28320*/  MUFU.RCP R24, R24 ;  /* 0x0000001800187308 */ /* 0x002e640000001000 */
[----:B-1----:R-:W-:-:S06]  /*28330*/  VIADD R28, R24, 0xffffffe ;  /* 0x0ffffffe181c7836 */ /* 0x002fcc0000000000 */
[----:B------:R-:W1:Y:S02]  /*28340*/  F2I.FTZ.U32.TRUNC.NTZ R19, R28 ;  /* 0x0000001c00137305 */ /* 0x000e64000021f000 */
[----:B-1----:R-:W-:-:S04]  /*28350*/  IMAD.MOV R18, RZ, RZ, -R19 ;  /* 0x000000ffff127224 */ /* 0x002fc800078e0a13 */
        /* <DEDUP_REMOVED lines=12> */
[----:B------:R-:W-:-:S05]  /*28420*/  @!P2 LOP3.LUT R18, RZ, R26, RZ, 0x33, !PT ;  /* 0x0000001aff12a212 */ /* 0x000fca00078e33ff */
[----:B------:R-:W-:-:S04]  /*28430*/  IMAD R19, R18, 0xe0, RZ ;  /* 0x000000e012137824 */ /* 0x000fc800078e02ff */
[----:B------:R-:W-:-:S05]  /*28440*/  IMAD.WIDE.U32 R18, R19, 0x4, R14 ;  /* 0x0000000413127825 */ /* 0x000fca00078e000e */
[----:B---3--:R1:W5:Y:S01]  /*28450*/  LDG.E.128 R28, desc[UR36][R18.64] ;  /* 0x00000024121c7981 */ /* 0x008362000c1e1d00 */
[----:B------:R-:W2:Y:S01]  /*28460*/  S2UR UR9, SR_CgaCtaId ;  /* 0x00000000000979c3 */ /* 0x000ea20000008800 */
[----:B------:R-:W-:Y:S02]  /*28470*/  UMOV UR6, 0x400 ;  /* 0x0000040000067882 */ /* 0x000fe40000000000 */
[----:B------:R-:W-:-:S04]  /*28480*/  UIADD3 UR6, UPT, UPT, UR6, 0x840, URZ ;  /* 0x0000084006067890 */ /* 0x000fc8000fffe0ff */
[----:B--2---:R-:W-:-:S06]  /*28490*/  ULEA UR6, UR9, UR6, 0x18 ;  /* 0x0000000609067291 */ /* 0x004fcc000f8ec0ff */
[----:B------:R-:W-:-:S05]  /*284a0*/  LEA R25, R17, UR6, 0x2 ;  /* 0x0000000611197c11 */ /* 0x000fca000f8e10ff */
[----:B------:R-:W2:Y:S01]  /*284b0*/  LDCU UR6, c[0x0][0x40c] ;  /* 0x00008180ff0677ac */ /* 0x000ea20008000800 */
[----:B------:R-:W3:Y:S01]  /*284c0*/  LDS R25, [R25] ;  /* 0x0000000019197984 */ /* 0x000ee20000000800 */
[----:B--2---:R-:W-:-:S09]  /*284d0*/  UISETP.NE.AND UP0, UPT, UR6, URZ, UPT ;  /* 0x000000ff0600728c */ /* 0x004fd2000bf05270 */
[----:B-1----:R-:W-:Y:S05]  /*284e0*/  BRA.U UP0, `(.L_x_2920) ;  /* 0x0000000100507547 */ /* 0x002fea000b800000 */
[----:B------:R-:W-:Y:S01]  /*284f0*/  ISETP.NE.AND P3, PT, R2, RZ, PT ;  /* 0x000000ff0200720c */ /* 0x000fe20003f65270 */
[----:B------:R-:W1:-:S12]  /*28500*/  LDS.128 R36, [R16+UR8] ;  /* 0x0000000810247984 */ /* 0x000e580008000c00 */
        /* <DEDUP_REMOVED lines=9> */
[----:B-1---5:R-:W-:Y:S01]  /*285a0*/  FADD.FTZ R28, R28, R36 ;  /* 0x000000241c1c7221 */ /* 0x022fe20000010000 */
[----:B------:R-:W-:Y:S01]  /*285b0*/  FADD.FTZ R29, R29, R37 ;  /* 0x000000251d1d7221 */ /* 0x000fe20000010000 */
[----:B------:R-:W-:Y:S01]  /*285c0*/  FADD.FTZ R30, R30, R38 ;  /* 0x000000261e1e7221 */ /* 0x000fe20000010000 */
[----:B------:R-:W-:Y:S01]  /*285d0*/  FADD.FTZ R31, R31, R39 ;  /* 0x000000271f1f7221 */ /* 0x000fe20000010000 */
[----:B--2---:R-:W-:Y:S02]  /*285e0*/  @P0 FMUL.FTZ R28, R28, R32 ;  /* 0x000000201c1c0220 */ /* 0x004fe40000410000 */
[----:B------:R-:W-:Y:S02]  /*285f0*/  @P1 FMUL.FTZ R29, R29, R33 ;  /* 0x000000211d1d1220 */ /* 0x000fe40000410000 */
[----:B------:R-:W-:Y:S02]  /*28600*/  @P2 FMUL.FTZ R30, R30, R34 ;  /* 0x000000221e1e2220 */ /* 0x000fe40000410000 */
[----:B------:R-:W-:-:S05]  /*28610*/  @P3 FMUL.FTZ R31, R31, R35 ;  /* 0x000000231f1f3220 */ /* 0x000fca0000410000 */
[----:B------:R1:W-:Y:S02]  /*28620*/  STG.E.128 desc[UR36][R18.64], R28 ;  /* 0x0000001c12007986 */ /* 0x0003e4000c101d24 */
.L_x_2920:
[C---:B---3-5:R-:W-:Y:S01]  /*28630*/  FFMA.FTZ R8, R25.reuse, R28, R8 ;  /* 0x0000001c19087223 */ /* 0x068fe20000010008 */
[C---:B------:R-:W-:Y:S01]  /*28640*/  FFMA.FTZ R9, R25.reuse, R29, R9 ;  /* 0x0000001d19097223 */ /* 0x040fe20000010009 */
[C---:B------:R-:W-:Y:S01]  /*28650*/  FFMA.FTZ R10, R25.reuse, R30, R10 ;  /* 0x0000001e190a7223 */ /* 0x040fe2000001000a */
[----:B------:R-:W-:Y:S01]  /*28660*/  FFMA.FTZ R11, R25, R31, R11 ;  /* 0x0000001f190b7223 */ /* 0x000fe2000001000b */
[----:B------:R-:W-:-:S07]  /*28670*/  IMAD.MOV.U32 R24, RZ, RZ, R22 ;  /* 0x000000ffff187224 */ /* 0x000fce00078e0016 */
.L_x_2919:
[----:B------:R-:W-:Y:S05]  /*28680*/  BSYNC.RECONVERGENT B2 ;  /* 0x0000000000027941 */ /* 0x000fea0003800200 */
.L_x_2918:
[----:B------:R-:W-:-:S13]  /*28690*/  ISETP.GE.U32.AND P0, PT, R23, 0x4, PT ;  /* 0x000000041700780c */ /* 0x000fda0003f06070 */
[----:B------:R-:W-:Y:S05]  /*286a0*/  @!P0 BRA `(.L_x_2917) ;  /* 0x0000000800088947 */ /* 0x000fea0003800000 */
[----:B------:R-:W2:Y:S01]  /*286b0*/  S2R R22, SR_CgaCtaId ;  /* 0x0000000000167919 */ /* 0x000ea20000008800 */
[----:B-1----:R-:W-:Y:S01]  /*286c0*/  MOV R18, 0x400 ;  /* 0x0000040000127802 */ /* 0x002fe20000000f00 */
[----:B------:R-:W-:Y:S01]  /*286d0*/  USHF.L.U32 UR6, UR4, 0x2, URZ ;  /* 0x0000000204067899 */ /* 0x000fe200080006ff */
[----:B------:R-:W-:Y:S02]  /*286e0*/  IMAD R23, R24, 0xe0, RZ ;  /* 0x000000e018177824 */ /* 0x000fe400078e02ff */
[----:B------:R-:W-:-:S03]  /*286f0*/  IADD3 R19, PT, PT, R18, 0x840, RZ ;  /* 0x0000084012137810 */ /* 0x000fc60007ffe0ff */
[----:B------:R-:W-:Y:S02]  /*28700*/  LEA R18, R24, -UR6, 0x2 ;  /* 0x8000000618127c11 */ /* 0x000fe4000f8e10ff */
[----:B--2---:R-:W-:Y:S01]  /*28710*/  LEA R19, R22, R19, 0x18 ;  /* 0x0000001316137211 */ /* 0x004fe200078ec0ff */
[----:B------:R-:W-:-:S03]  /*28720*/  VIADD R22, R24, 0x4 ;  /* 0x0000000418167836 */ /* 0x000fc60000000000 */
[----:B------:R-:W-:-:S07]  /*28730*/  IADD3 R24, PT, PT, R18, 0x10, R19 ;  /* 0x0000001012187810 */ /* 0x000fce0007ffe013 */
.L_x_2927:
        /* <DEDUP_REMOVED lines=11> */
[----:B------:R4:W0:Y:S04]  /*287f0*/  LDS R25, [R24+-0x10] ;  /* 0xfffff00018197984 */ /* 0x0008280000000800 */
[----:B--2---:R-:W2:Y:S02]  /*28800*/  MUFU.RCP R28, R28 ;  /* 0x0000001c001c7308 */ /* 0x004ea40000001000 */
[----:B--2---:R-:W-:-:S06]  /*28810*/  VIADD R29, R28, 0xffffffe ;  /* 0x0ffffffe1c1d7836 */ /* 0x004fcc0000000000 */
[----:B------:R-:W2:Y:S02]  /*28820*/  F2I.FTZ.U32.TRUNC.NTZ R19, R29 ;  /* 0x0000001d00137305 */ /* 0x000ea4000021f000 */
[----:B--2---:R-:W-:-:S04]  /*28830*/  IMAD.MOV R18, RZ, RZ, -R19 ;  /* 0x000000ffff127224 */ /* 0x004fc800078e0a13 */
[----:B---3--:R-:W-:Y:S02]  /*28840*/  IMAD R31, R18, R27, RZ ;  /* 0x0000001b121f7224 */ /* 0x008fe400078e02ff */
        /* <DEDUP_REMOVED lines=14> */
[----:B------:R4:W5:Y:S01]  /*28930*/  LDG.E.128 R28, desc[UR36][R18.64] ;  /* 0x00000024121c7981 */ /* 0x000962000c1e1d00 */
[----:B-1----:R-:W-:-:S09]  /*28940*/  UISETP.NE.AND UP0, UPT, UR6, URZ, UPT ;  /* 0x000000ff0600728c */ /* 0x002fd2000bf05270 */
[----:B0---4-:R-:W-:Y:S05]  /*28950*/  BRA.U UP0, `(.L_x_2923) ;  /* 0x00000001004c7547 */ /* 0x011fea000b800000 */
[----:B------:R-:W-:Y:S01]  /*28960*/  ISETP.NE.AND P3, PT, R2, RZ, PT ;  /* 0x000000ff0200720c */ /* 0x000fe20003f65270 */
[----:B------:R-:W0:-:S12]  /*28970*/  LDS.128 R32, [R16+UR8] ;  /* 0x0000000810207984 */ /* 0x000e180008000c00 */
        /* <DEDUP_REMOVED lines=8> */
[----:B0----5:R-:W-:Y:S01]  /*28a00*/  FADD.FTZ R28, R28, R32 ;  /* 0x000000201c1c7221 */ /* 0x021fe20000010000 */
        /* <DEDUP_REMOVED lines=8> */
.L_x_2923:
[C---:B-----5:R-:W-:Y:S01]  /*28a90*/  FFMA.FTZ R8, R25.reuse, R28, R8 ;  /* 0x0000001c19087223 */ /* 0x060fe20000010008 */
[C---:B------:R-:W-:Y:S01]  /*28aa0*/  FFMA.FTZ R9, R25.reuse, R29, R9 ;  /* 0x0000001d19097223 */ /* 0x040fe20000010009 */
[C---:B------:R-:W-:Y:S01]  /*28ab0*/  FFMA.FTZ R10, R25.reuse, R30, R10 ;  /* 0x0000001e190a7223 */ /* 0x040fe2000001000a */
[----:B------:R-:W-:-:S07]  /*28ac0*/  FFMA.FTZ R11, R25, R31, R11 ;  /* 0x0000001f190b7223 */ /* 0x000fce000001000b */
.L_x_2922:
[----:B------:R-:W-:Y:S05]  /*28ad0*/  BSYNC.RECONVERGENT B2 ;  /* 0x0000000000027941 */ /* 0x000fea0003800200 */
.L_x_2921:
[----:B------:R-:W-:Y:S01]  /*28ae0*/  ISETP.GE.AND P0, PT, R22, R26, PT ;  /* 0x0000001a1600720c */ /* 0x000fe20003f06270 */
[----:B------:R-:W-:-:S12]  /*28af0*/  BSSY.RECONVERGENT B2, `(.L_x_2924) ;  /* 0x0000037000027945 */ /* 0x000fd80003800200 */
[----:B------:R-:W-:Y:S05]  /*28b00*/  @!P0 BRA `(.L_x_2925) ;  /* 0x0000000000d48947 */ /* 0x000fea0003800000 */
[----:B------:R-:W-:Y:S01]  /*28b10*/  IABS R25, R26 ;  /* 0x0000001a00197213 */ /* 0x000fe20000000000 */
[----:B------:R-:W1:Y:S01]  /*28b20*/  LDCU UR6, c[0x0][0x40c] ;  /* 0x00008180ff0677ac */ /* 0x000e620008000800 */
[----:B0-----:R-:W-:Y:S02]  /*28b30*/  IABS R30, R22 ;  /* 0x00000016001e7213 */ /* 0x001fe40000000000 */
[----:B------:R-:W0:Y:S01]  /*28b40*/  I2F.RP R27, R25 ;  /* 0x00000019001b7306 */ /* 0x000e220000209400 */
[----:B------:R-:W-:Y:S02]  /*28b50*/  ISETP.GE.AND P1, PT, R22, RZ, PT ;  /* 0x000000ff1600720c */ /* 0x000fe40003f26270 */
[----:B------:R-:W-:-:S05]  /*28b60*/  ISETP.NE.AND P2, PT, R26, RZ, PT ;  /* 0x000000ff1a00720c */ /* 0x000fca0003f45270 */
[----:B0-----:R-:W0:Y:S02]  /*28b70*/  MUFU.RCP R27, R27 ;  /* 0x0000001b001b7308 */ /* 0x001e240000001000 */
[----:B0-----:R-:W-:-:S06]  /*28b80*/  VIADD R28, R27, 0xffffffe ;  /* 0x0ffffffe1b1c7836 */ /* 0x001fcc0000000000 */
[----:B------:R-:W0:Y:S02]  /*28b90*/  F2I.FTZ.U32.TRUNC.NTZ R19, R28 ;  /* 0x0000001c00137305 */ /* 0x000e24000021f000 */
[----:B0-----:R-:W-:-:S05]  /*28ba0*/  IADD3 R18, PT, PT, RZ, -R19, RZ ;  /* 0x80000013ff127210 */ /* 0x001fca0007ffe0ff */
        /* <DEDUP_REMOVED lines=10> */
[----:B------:R-:W-:Y:S02]  /*28c50*/  @!P0 IMAD.IADD R18, R18, 0x1, -R25 ;  /* 0x0000000112128824 */ /* 0x000fe400078e0a19 */
[----:B------:R0:W2:Y:S03]  /*28c60*/  LDS R25, [R24] ;  /* 0x0000000018197984 */ /* 0x0000a60000000800 */
[----:B------:R-:W-:Y:S02]  /*28c70*/  @!P1 IADD3 R18, PT, PT, -R18, RZ, RZ ;  /* 0x000000ff12129210 */ /* 0x000fe40007ffe1ff */
[----:B------:R-:W-:-:S05]  /*28c80*/  @!P2 LOP3.LUT R18, RZ, R26, RZ, 0x33, !PT ;  /* 0x0000001aff12a212 */ /* 0x000fca00078e33ff */
[----:B------:R-:W-:-:S04]  /*28c90*/  IMAD R19, R18, 0xe0, RZ ;  /* 0x000000e012137824 */ /* 0x000fc800078e02ff */
[----:B------:R-:W-:-:S05]  /*28ca0*/  IMAD.WIDE.U32 R18, R19, 0x4, R14 ;  /* 0x0000000413127825 */ /* 0x000fca00078e000e */
[----:B---3--:R0:W5:Y:S01]  /*28cb0*/  LDG.E.128 R28, desc[UR36][R18.64] ;  /* 0x00000024121c7981 */ /* 0x008162000c1e1d00 */
[----:B-1----:R-:W-:-:S09]  /*28cc0*/  UISETP.NE.AND UP0, UPT, UR6, URZ, UPT ;  /* 0x000000ff0600728c */ /* 0x002fd2000bf05270 */
[----:B0-----:R-:W-:Y:S05]  /*28cd0*/  BRA.U UP0, `(.L_x_2926) ;  /* 0x0000000100507547 */ /* 0x001fea000b800000 */
[----:B------:R-:W-:Y:S01]  /*28ce0*/  ISETP.NE.AND P3, PT, R2, RZ, PT ;  /* 0x000000ff0200720c */ /* 0x000fe20003f65270 */
[----:B------:R-:W0:-:S12]  /*28cf0*/  LDS.128 R36, [R16+UR8] ;  /* 0x0000000810247984 */ /* 0x000e180008000c00 */
[----:B------:R-:W-:Y:S01]  /*28d00*/  VOTEU.ANY UP0, P3 ;  /* 0x0000000000ff7886 */ /* 0x000fe20001800100 */
[----:B------:R-:W-:-:S13]  /*28d10*/  PLOP3.LUT P0, PT, PT, PT, UP0, 0x80, 0x8 ;  /* 0x000000000008781c */ /* 0x000fda0003f0f008 */
[----:B------:R-:W3:Y:S01]  /*28d20*/  @P0 LDG.E.128 R32, desc[UR36][R20.64] ;  /* 0x0000002414200981 */ /* 0x000ee2000c1e1d00 */
[----:B------:R-:W-:Y:S01]  /*28d30*/  PLOP3.LUT P0, PT, PT, PT, UP0, 0x80, 0x8 ;  /* 0x000000000008781c */ /* 0x000fe20003f0f008 */
[----:B------:R-:W-:Y:S01]  /*28d40*/  VIADD R19, R23, 0x380 ;  /* 0x0000038017137836 */ /* 0x000fe20000000000 */
[----:B------:R-:W-:Y:S02]  /*28d50*/  PLOP3.LUT P1, PT, PT, PT, UP0, 0x80, 0x8 ;  /* 0x000000000008781c */ /* 0x000fe40003f2f008 */
[----:B------:R-:W-:Y:S01]  /*28d60*/  PLOP3.LUT P2, PT, PT, PT, UP0, 0x80, 0x8 ;  /* 0x000000000008781c */ /* 0x000fe20003f4f008 */
[----:B------:R-:W-:Y:S01]  /*28d70*/  IMAD.WIDE.U32 R18, R19, 0x4, R12 ;  /* 0x0000000413127825 */ /* 0x000fe200078e000c */
[----:B------:R-:W-:-:S03]  /*28d80*/  PLOP3.LUT P3, PT, PT, PT, UP0, 0x80, 0x8 ;  /* 0x000000000008781c */ /* 0x000fc60003f6f008 */
[----:B0----5:R-:W-:Y:S01]  /*28d90*/  FADD.FTZ R28, R36, R28 ;  /* 0x0000001c241c7221 */ /* 0x021fe20000010000 */
[----:B------:R-:W-:Y:S01]  /*28da0*/  FADD.FTZ R29, R37, R29 ;  /* 0x0000001d251d7221 */ /* 0x000fe20000010000 */
[----:B------:R-:W-:Y:S01]  /*28db0*/  FADD.FTZ R30, R38, R30 ;  /* 0x0000001e261e7221 */ /* 0x000fe20000010000 */
[----:B------:R-:W-:Y:S01]  /*28dc0*/  FADD.FTZ R31, R39, R31 ;  /* 0x0000001f271f7221 */ /* 0x000fe20000010000 */
[----:B---3--:R-:W-:Y:S02]  /*28dd0*/  @P0 FMUL.FTZ R28, R28, R32 ;  /* 0x000000201c1c0220 */ /* 0x008fe40000410000 */
[----:B------:R-:W-:Y:S02]  /*28de0*/  @P1 FMUL.FTZ R29, R29, R33 ;  /* 0x000000211d1d1220 */ /* 0x000fe40000410000 */
[----:B------:R-:W-:Y:S02]  /*28df0*/  @P2 FMUL.FTZ R30, R30, R34 ;  /* 0x000000221e1e2220 */ /* 0x000fe40000410000 */
[----:B------:R-:W-:-:S05]  /*28e00*/  @P3 FMUL.FTZ R31, R31, R35 ;  /* 0x000000231f1f3220 */ /* 0x000fca0000410000 */
[----:B------:R0:W-:Y:S02]  /*28e10*/  STG.E.128 desc[UR36][R18.64], R28 ;  /* 0x0000001c12007986 */ /* 0x0001e4000c101d24 */
.L_x_2926:
[C---:B--2--5:R-:W-:Y:S01]  /*28e20*/  FFMA.FTZ R8, R25.reuse, R28, R8 ;  /* 0x0000001c19087223 */ /* 0x064fe20000010008 */
[C---:B------:R-:W-:Y:S01]  /*28e30*/  FFMA.FTZ R9, R25.reuse, R29, R9 ;  /* 0x0000001d19097223 */ /* 0x040fe20000010009 */
[C---:B------:R-:W-:Y:S01]  /*28e40*/  FFMA.FTZ R10, R25.reuse, R30, R10 ;  /* 0x0000001e190a7223 */ /* 0x040fe2000001000a */
[----:B------:R-:W-:-:S07]  /*28e50*/  FFMA.FTZ R11, R25, R31, R11 ;  /* 0x0000001f190b7223 */ /* 0x000fce000001000b */
.L_x_2925:
[----:B------:R-:W-:Y:S05]  /*28e60*/  BSYNC.RECONVERGENT B2 ;  /* 0x0000000000027941 */ /* 0x000fea0003800200 */
.L_x_2924:
[C---:B0-----:R-:W-:Y:S02]  /*28e70*/  VIADD R18, R22.reuse, 0x4 ;  /* 0x0000000416127836 */ /* 0x041fe40000000000 */
[----:B------:R-:W-:Y:S02]  /*28e80*/  VIADD R22, R22, 0x8 ;  /* 0x0000000816167836 */ /* 0x000fe40000000000 */
[----:B------:R-:W-:Y:S01]  /*28e90*/  VIADD R23, R23, 0x700 ;  /* 0x0000070017177836 */ /* 0x000fe20000000000 */
[----:B------:R-:W-:Y:S01]  /*28ea0*/  ISETP.GE.AND P0, PT, R18, UR40, PT ;  /* 0x0000002812007c0c */ /* 0x000fe2000bf06270 */
[----:B------:R-:W-:-:S12]  /*28eb0*/  VIADD R24, R24, 0x20 ;  /* 0x0000002018187836 */ /* 0x000fd80000000000 */
[----:B------:R-:W-:Y:S05]  /*28ec0*/  @!P0 BRA `(.L_x_2927) ;  /* 0xfffffff8001c8947 */ /* 0x000fea000383ffff */
.L_x_2917:
[----:B------:R-:W-:Y:S05]  /*28ed0*/  BSYNC.RECONVERGENT B1 ;  /* 0x0000000000017941 */ /* 0x000fea0003800200 */
.L_x_2916:
[----:B------:R-:W-:-:S13]  /*28ee0*/  ISETP.NE.AND P0, PT, R17, UR5, PT ;  /* 0x0000000511007c0c */ /* 0x000fda000bf05270 */
[----:B------:R-:W-:Y:S05]  /*28ef0*/  @P0 BRA `(.L_x_2903) ;  /* 0x0000000000b80947 */ /* 0x000fea0003800000 */
[----:B------:R-:W-:Y:S02]  /*28f00*/  UMOV UR6, 0xe0 ;  /* 0x000000e000067882 */ /* 0x000fe40000000000 */
[----:B------:R-:W-:-:S06]  /*28f10*/  UIMAD UR6, UR41, UR6, -0xe0 ;  /* 0xffffff20290674a4 */ /* 0x000fcc000f8e0206 */
[----:B------:R-:W-:-:S05]  /*28f20*/  MOV R15, UR6 ;  /* 0x00000006000f7c02 */ /* 0x000fca0008000f00 */
[----:B------:R-:W-:-:S05]  /*28f30*/  IMAD.WIDE R14, R15, 0x4, R12 ;  /* 0x000000040f0e7825 */ /* 0x000fca00078e020c */
[----:B------:R2:W5:Y:S01]  /*28f40*/  LDG.E.128 R20, desc[UR36][R14.64] ;  /* 0x000000240e147981 */ /* 0x000562000c1e1d00 */
[----:B------:R-:W4:Y:S01]  /*28f50*/  S2UR UR9, SR_CgaCtaId ;  /* 0x00000000000979c3 */ /* 0x000f220000008800 */
[----:B------:R-:W-:Y:S02]  /*28f60*/  UMOV UR6, 0x400 ;  /* 0x0000040000067882 */ /* 0x000fe40000000000 */
[----:B------:R-:W-:Y:S02]  /*28f70*/  UIADD3 UR10, UPT, UPT, UR6, 0x840, URZ ;  /* 0x00000840060a7890 */ /* 0x000fe4000fffe0ff */
[----:B------:R-:W-:Y:S02]  /*28f80*/  UIADD3 UR6, UPT, UPT, UR41, -UR4, URZ ;  /* 0x8000000429067290 */ /* 0x000fe4000fffe0ff */
[----:B----4-:R-:W-:-:S04]  /*28f90*/  ULEA UR9, UR9, UR10, 0x18 ;  /* 0x0000000a09097291 */ /* 0x010fc8000f8ec0ff */
[----:B------:R-:W-:-:S09]  /*28fa0*/  ULEA UR6, UR6, UR9, 0x2 ;  /* 0x0000000906067291 */ /* 0x000fd2000f8e10ff */
[----:B-1----:R-:W1:Y:S02]  /*28fb0*/  LDS R19, [UR6+-0x4] ;  /* 0xfffffc06ff137984 */ /* 0x002e640008000800 */
[----:B------:R-:W4:Y:S02]  /*28fc0*/  LDCU UR6, c[0x0][0x40c] ;  /* 0x00008180ff0677ac */ /* 0x000f240008000800 */
[----:B----4-:R-:W-:-:S09]  /*28fd0*/  UISETP.NE.AND UP0, UPT, UR6, URZ, UPT ;  /* 0x000000ff0600728c */ /* 0x010fd2000bf05270 */
[----:B--2---:R-:W-:Y:S05]  /*28fe0*/  BRA.U UP0, `(.L_x_2928) ;  /* 0x00000001006c7547 */ /* 0x004fea000b800000 */
[----:B------:R-:W2:Y:S01]  /*28ff0*/  LDCU.64 UR12, c[0x0][0x460] ;  /* 0x00008c00ff0c77ac */ /* 0x000ea20008000a00 */
[----:B------:R-:W4:Y:S01]  /*29000*/  LDL R18, [R1+0x780] ;  /* 0x0007800001127983 */ /* 0x000f220000100800 */
[----:B--2---:R-:W-:-:S04]  /*29010*/  UISETP.NE.U32.AND UP0, UPT, UR12, URZ, UPT ;  /* 0x000000ff0c00728c */ /* 0x004fc8000bf05070 */
[----:B------:R-:W-:-:S06]  /*29020*/  UISETP.NE.AND.EX UP0, UPT, UR13, URZ, UPT, UP0 ;  /* 0x000000ff0d00728c */ /* 0x000fcc000bf05300 */
[----:B------:R-:W-:-:S05]  /*29030*/  PLOP3.LUT P0, PT, PT, PT, UP0, 0x80, 0x8 ;  /* 0x000000000008781c */ /* 0x000fca0003f0f008 */
[----:B------:R-:W2:Y:S01]  /*29040*/  @UP0 LDCU UR6, c[0x0][0x3f8] ;  /* 0x00007f00ff0607ac */ /* 0x000ea20008000800 */
[----:B------:R-:W0:Y:S01]  /*29050*/  @UP0 LDCU.64 UR12, c[0x0][0x458] ;  /* 0x00008b00ff0c07ac */ /* 0x000e220008000a00 */
[----:B--2---:R-:W-:Y:S01]  /*29060*/  @UP0 UIMAD UR6, UR39, UR6, UR11 ;  /* 0x00000006270602a4 */ /* 0x004fe2000f8e020b */
[----:B0-----:R-:W-:-:S05]  /*29070*/  IMAD.U32 R14, RZ, RZ, UR12 ;  /* 0x0000000cff0e7e24 */ /* 0x001fca000f8e00ff */
[----:B------:R-:W-:Y:S02]  /*29080*/  IMAD.U32 R25, RZ, RZ, UR6 ;  /* 0x00000006ff197e24 */ /* 0x000fe4000f8e00ff */
[----:B------:R-:W-:Y:S02]  /*29090*/  IMAD.U32 R15, RZ, RZ, UR13 ;  /* 0x0000000dff0f7e24 */ /* 0x000fe4000f8e00ff */
[----:B------:R-:W-:-:S04]  /*290a0*/  @P0 IMAD R25, R25, 0xe0, R0 ;  /* 0x000000e019190824 */ /* 0x000fc800078e0200 */
[----:B------:R-:W-:-:S05]  /*290b0*/  @P0 IMAD.WIDE R14, R25, 0x4, R14 ;  /* 0x00000004190e0825 */ /* 0x000fca00078e020e */
[----:B------:R-:W2:Y:S01]  /*290c0*/  @P0 LDG.E.128 R24, desc[UR36][R14.64] ;  /* 0x000000240e180981 */ /* 0x000ea2000c1e1d00 */
[----:B-----5:R-:W-:Y:S01]  /*290d0*/  FADD.FTZ R20, R20, R4 ;  /* 0x0000000414147221 */ /* 0x020fe20000010000 */
[----:B------:R-:W-:Y:S01]  /*290e0*/  FADD.FTZ R21, R21, R5 ;  /* 0x0000000515157221 */ /* 0x000fe20000010000 */
[----:B------:R-:W-:Y:S01]  /*290f0*/  FADD.FTZ R22, R22, R6 ;  /* 0x0000000616167221 */ /* 0x000fe20000010000 */
[----:B------:R-:W-:Y:S01]  /*29100*/  FADD.FTZ R23, R23, R7 ;  /* 0x0000000717177221 */ /* 0x000fe20000010000 */
[----:B----4-:R-:W-:-:S13]  /*29110*/  R2UR UR9, R18 ;  /* 0x00000000120972ca */ /* 0x010fda00000e0000 */
[----:B------:R-:W-:-:S06]  /*29120*/  UIMAD UR6, UR9, 0xe0, URZ ;  /* 0x000000e0090678a4 */ /* 0x000fcc000f8e02ff */
[----:B------:R-:W-:-:S04]  /*29130*/  IMAD.U32 R29, RZ, RZ, UR6 ;  /* 0x00000006ff1d7e24 */ /* 0x000fc8000f8e00ff */
[----:B------:R-:W-:-:S04]  /*29140*/  IMAD.WIDE R12, R29, 0x4, R12 ;  /* 0x000000041d0c7825 */ /* 0x000fc800078e020c */
[----:B--2---:R-:W-:Y:S01]  /*29150*/  @P0 FMUL.FTZ R20, R20, R24 ;  /* 0x0000001814140220 */ /* 0x004fe20000410000 */
[----:B------:R-:W-:Y:S01]  /*29160*/  @P0 FMUL.FTZ R21, R21, R25 ;  /* 0x0000001915150220 */ /* 0x000fe20000410000 */
[----:B------:R-:W-:Y:S01]  /*29170*/  @P0 FMUL.FTZ R22, R22, R26 ;  /* 0x0000001a16160220 */ /* 0x000fe20000410000 */
[----:B------:R-:W-:-:S05]  /*29180*/  @P0 FMUL.FTZ R23, R23, R27 ;  /* 0x0000001b17170220 */ /* 0x000fca0000410000 */
[----:B------:R2:W-:Y:S02]  /*29190*/  STG.E.128 desc[UR36][R12.64], R20 ;  /* 0x000000140c007986 */ /* 0x0005e4000c101d24 */
.L_x_2928:
[C---:B-1---5:R-:W-:Y:S01]  /*291a0*/  FFMA.FTZ R8, R19.reuse, R20, R8 ;  /* 0x0000001413087223 */ /* 0x062fe20000010008 */
[C---:B------:R-:W-:Y:S01]  /*291b0*/  FFMA.FTZ R9, R19.reuse, R21, R9 ;  /* 0x0000001513097223 */ /* 0x040fe20000010009 */
[C---:B------:R-:W-:Y:S01]  /*291c0*/  FFMA.FTZ R10, R19.reuse, R22, R10 ;  /* 0x00000016130a7223 */ /* 0x040fe2000001000a */
[----:B------:R-:W-:-:S07]  /*291d0*/  FFMA.FTZ R11, R19, R23, R11 ;  /* 0x00000017130b7223 */ /* 0x000fce000001000b */
.L_x_2903:
[----:B--2---:R-:W-:Y:S05]  /*291e0*/  BSYNC.RECONVERGENT B0 ;  /* 0x0000000000007941 */ /* 0x004fea0003800200 */
.L_x_2902:
        /* <DEDUP_REMOVED lines=8> */
[C---:B------:R-:W-:Y:S02]  /*29270*/  ISETP.GT.U32.AND P1, PT, R3.reuse, 0x7f, PT ;  /* 0x0000007f0300780c */ /* 0x040fe40003f24070 */
        /* <DEDUP_REMOVED lines=26> */
[----:B------:R-:W0:Y:S01]  /*29420*/  LDC.64 R2, c[0x0][0x470] ;  /* 0x00011c00ff027b82 */ /* 0x000e220000000a00 */
[----:B------:R-:W2:Y:S01]  /*29430*/  LDCU.64 UR4, c[0x0][0x380] ;  /* 0x00007000ff0477ac */ /* 0x000ea20008000a00 */
        /* <DEDUP_REMOVED lines=16> */
[----:B0-----:R-:W-:Y:S02]  /*29540*/  PRMT R9, R9, 0x8880, RZ ;  /* 0x0000888009097816 */ /* 0x001fe400000000ff */
[----:B------:R-:W-:Y:S02]  /*29550*/  LEA R3, R3, R4, 0x18 ;  /* 0x0000000403037211 */ /* 0x000fe400078ec0ff */
[----:B------:R-:W-:Y:S02]  /*29560*/  PRMT R2, R9, 0x7710, RZ ;  /* 0x0000771009027816 */ /* 0x000fe400000000ff */
[----:B----4-:R-:W-:Y:S02]  /*29570*/  PRMT R5, R8, 0x8880, RZ ;  /* 0x0000888008057816 */ /* 0x010fe400000000ff */
[----:B------:R-:W-:-:S02]  /*29580*/  LOP3.LUT R4, R2, 0xff, RZ, 0xc0, !PT ;  /* 0x000000ff02047812 */ /* 0x000fc400078ec0ff */
[----:B------:R-:W-:Y:S02]  /*29590*/  PRMT R0, R5, 0x7710, RZ ;  /* 0x0000771005007816 */ /* 0x000fe400000000ff */
[----:B--2---:R-:W-:Y:S01]  /*295a0*/  IADD3 R2, P0, PT, R6, UR4, RZ ;  /* 0x0000000406027c10 */ /* 0x004fe2000ff1e0ff */
[----:B------:R-:W-:Y:S01]  /*295b0*/  IMAD R4, R4, 0x100, R3 ;  /* 0x0000010004047824 */ /* 0x000fe200078e0203 */
[----:B------:R-:W-:Y:S02]  /*295c0*/  LOP3.LUT R5, R0, 0xff, RZ, 0xc0, !PT ;  /* 0x000000ff00057812 */ /* 0x000fe400078ec0ff */
[----:B------:R-:W-:-:S03]  /*295d0*/  LEA.HI.X.SX32 R3, R6, UR5, 0x1, P0 ;  /* 0x0000000506037c11 */ /* 0x000fc600080f0eff */
[----:B------:R-:W-:-:S05]  /*295e0*/  IMAD.IADD R5, R4, 0x1, R5 ;  /* 0x0000000104057824 */ /* 0x000fca00078e0205 */
[----:B------:R-:W-:Y:S01]  /*295f0*/  STG.E desc[UR36][R2.64], R5 ;  /* 0x0000000502007986 */ /* 0x000fe2000c101924 */
[----:B------:R-:W-:Y:S05]  /*29600*/  EXIT ;  /* 0x000000000000794d */ /* 0x000fea0003800000 */
.L_x_2929:
[----:B------:R-:W0:Y:S01]  /*29610*/  LDC.64 R2, c[0x0][0x380] ;  /* 0x0000e000ff027b82 */ /* 0x000e220000000a00 */
[----:B------:R-:W-:-:S04]  /*29620*/  VIADD R5, R0, UR7 ;  /* 0x0000000700057c36 */ /* 0x000fc80008000000 */
[----:B0-----:R-:W-:-:S05]  /*29630*/  IMAD.WIDE R2, R5, 0x4, R2 ;  /* 0x0000000405027825 */ /* 0x001fca00078e0202 */
[----:B------:R-:W-:Y:S01]  /*29640*/  STG.E.128 desc[UR36][R2.64], R8 ;  /* 0x0000000802007986 */ /* 0x000fe2000c101d24 */
[----:B------:R-:W-:Y:S05]  /*29650*/  EXIT ;  /* 0x000000000000794d */ /* 0x000fea0003800000 */
.L_x_2930:
        /* <DEDUP_REMOVED lines=10> */
.L_x_5598:


//--------------------- .text._ZN4mmha33masked_multihead_attention_kernelIfLi224ELi256ELi2ELi64ELi128ELb1ELb0EEEv26Multihead_attention_paramsIT_XT5_EE --------------------------
	.section	.text._ZN4mmha33masked_multihead_attention_kernelIfLi224ELi256ELi2ELi64ELi128ELb1ELb0EEEv26Multihead_attention_paramsIT_XT5_EE,"ax",@progbits
	.align	128
        .global         _ZN4mmha33masked_multihead_attention_kernelIfLi224ELi256ELi2ELi64ELi128ELb1ELb0EEEv26Multihead_attention_paramsIT_XT5_EE
        .type           _ZN4mmha33masked_multihead_attention_kernelIfLi224ELi256ELi2ELi64ELi128ELb1ELb0EEEv26Multihead_attention_paramsIT_XT5_EE,@function
        .size           _ZN4mmha33masked_multihead_attention_kernelIfLi224ELi256ELi2ELi64ELi128ELb1ELb0EEEv26Multihead_attention_paramsIT_XT5_EE,(.L_x_5599 - _ZN4mmha33masked_multihead_attention_kernelIfLi224ELi256ELi2ELi64ELi128ELb1ELb0EEEv26Multihead_attention_paramsIT_XT5_EE)
        .other          _ZN4mmha33masked_multihead_attention_kernelIfLi224ELi256ELi2ELi64ELi128ELb1ELb0EEEv26Multihead_attention_paramsIT_XT5_EE,@"STO_CUDA_ENTRY STV_DEFAULT"
_ZN4mmha33masked_multihead_attention_kernelIfLi224ELi256ELi2ELi64ELi128ELb1ELb0EEEv26Multihead_attention_paramsIT_XT5_EE:
.text._ZN4mmha33masked_multihead_attention_kernelIfLi224ELi256ELi2ELi64ELi128ELb1ELb0EEEv26Multihead_attention_paramsIT_XT5_EE:
        /* <DEDUP_REMOVED lines=13> */
.L_x_2931:
        /* <DEDUP_REMOVED lines=115> */
.L_x_2933:
[----:B------:R-:W-:Y:S05]  /*0800*/  BSYNC.RECONVERGENT B0 ;  /* 0x0000000000007941 */ /* 0x000fea0003800200 */
.L_x_2932:
        /* <DEDUP_REMOVED lines=11> */
[----:B-1----:R-:W-:Y:S01]  /*08c0*/  ISETP.NE.U32.AND P2, PT, RZ, UR12, PT ;  /* 0x0000000cff007c0c */ /* 0x002fe2000bf45070 */
[----:B------:R-:W1:Y:S03]  /*08d0*/  @P0 LDC.64 R10, c[0x0][0x418] ;  /* 0x00010600ff0a0b82 */ /* 0x000e660000000a00 */
[----:B------:R-:W-:Y:S02]  /*08e0*/  ISETP.NE.AND.EX P2, PT, RZ, UR13, PT, P2 ;  /* 0x0000000dff007c0c */ /* 0x000fe4000bf45320 */
[----:B----4-:R-:W-:Y:S02]  /*08f0*/  ISETP.NE.U32.AND P1, PT, RZ, UR8, PT ;  /* 0x00000008ff007c0c */ /* 0x010fe4000bf25070 */
[----:B------:R-:W-:-:S02]  /*0900*/  ISETP.GT.U32.OR P2, PT, R22, 0x37, !P2 ;  /* 0x000000371600780c */ /* 0x000fc40005744470 */
[----:B------:R-:W-:Y:S02]  /*0910*/  ISETP.NE.AND.EX P1, PT, RZ, UR9, PT, P1 ;  /* 0x00000009ff007c0c */ /* 0x000fe4000bf25310 */
[----:B------:R-:W-:Y:S02]  /*0920*/  ISETP.NE.OR P4, PT, RZ, UR11, P2 ;  /* 0x0000000bff007c0c */ /* 0x000fe40009785670 */
[----:B------:R-:W-:Y:S02]  /*0930*/  PLOP3.LUT P2, PT, PT, PT, UP0, 0x40, 0x4 ;  /* 0x000000000004781c */ /* 0x000fe40003f4e808 */
[C---:B------:R-:W-:Y:S01]  /*0940*/  ISETP.GT.U32.OR P1, PT, R22.reuse, 0x37, !P1 ;  /* 0x000000371600780c */ /* 0x040fe20004f24470 */
[----:B--2---:R-:W-:Y:S01]  /*0950*/  IMAD R13, R13, 0xe0, R0 ;  /* 0x000000e00d0d7824 */ /* 0x004fe200078e0200 */
[----:B------:R-:W-:Y:S02]  /*0960*/  ISETP.GT.U32.OR P2, PT, R22, 0x3f, P2 ;  /* 0x0000003f1600780c */ /* 0x000fe40001744470 */
[----:B-----5:R-:W-:Y:S01]  /*0970*/  @P5 R2UR UR38, R8 ;  /* 0x00000000082652ca */ /* 0x020fe200000e0000 */
[----:B------:R-:W-:-:S04]  /*0980*/  @!P3 IMAD R8, R22, R15, UR43 ;  /* 0x0000002b1608be24 */ /* 0x000fc8000f8e020f */
[----:B------:R-:W2:Y:S01]  /*0990*/  @!P4 LDC.64 R6, c[0x0][0x3a0] ;  /* 0x0000e800ff06cb82 */ /* 0x000ea20000000a00 */
[----:B------:R-:W-:Y:S01]  /*09a0*/  @!P3 IMAD.SHL.U32 R12, R8, 0x4, RZ ;  /* 0x00000004080cb824 */ /* 0x000fe200078e00ff */
[----:B------:R-:W-:Y:S01]  /*09b0*/  CS2R R26, SRZ ;  /* 0x00000000001a7805 */ /* 0x000fe2000001ff00 */
[----:B-1----:R-:W-:-:S03]  /*09c0*/  @P0 IMAD.WIDE.U32 R10, R17, 0x4, R10 ;  /* 0x00000004110a0825 */ /* 0x002fc600078e000a */
[----:B------:R-:W-:Y:S01]  /*09d0*/  VOTEU.ALL UP0, P2 ;  /* 0x0000000000ff7886 */ /* 0x000fe20001000000 */
[----:B------:R-:W-:Y:S01]  /*09e0*/  @!P3 IMAD R15, R15, UR46, R12 ;  /* 0x0000002e0f0fbc24 */ /* 0x000fe2000f8e020c */
[----:B0-----:R-:W0:Y:S08]  /*09f0*/  @!P1 LDC.64 R4, c[0x0][0x390] ;  /* 0x0000e400ff049b82 */ /* 0x001e300000000a00 */
[----:B------:R-:W1:Y:S01]  /*0a00*/  @!P2 LDC.64 R8, c[0x0][0x450] ;  /* 0x00011400ff08ab82 */ /* 0x000e620000000a00 */
[----:B------:R-:W-:Y:S01]  /*0a10*/  @!UP0 UIMAD UR4, UR38, UR6, URZ ;  /* 0x00000006260482a4 */ /* 0x000fe2000f8e02ff */
[----:B---3--:R-:W-:Y:S01]  /*0a20*/  @!P3 IMAD.WIDE R2, R15, 0x4, R2 ;  /* 0x000000040f02b825 */ /* 0x008fe200078e0202 */
[----:B------:R-:W-:-:S02]  /*0a30*/  CS2R R24, SRZ ;  /* 0x0000000000187805 */ /* 0x000fc4000001ff00 */
[----:B------:R-:W-:Y:S02]  /*0a40*/  CS2R R18, SRZ ;  /* 0x0000000000127805 */ /* 0x000fe4000001ff00 */
[----:B------:R-:W-:Y:S01]  /*0a50*/  CS2R R16, SRZ ;  /* 0x0000000000107805 */ /* 0x000fe2000001ff00 */
[----:B------:R-:W3:Y:S01]  /*0a60*/  @P0 LDG.E R10, desc[UR36][R10.64] ;  /* 0x000000240a0a0981 */ /* 0x000ee2000c1e1900 */
[----:B------:R-:W-:Y:S02]  /*0a70*/  IMAD.U32 R12, RZ, RZ, UR4 ;  /* 0x00000004ff0c7e24 */ /* 0x000fe4000f8e00ff */
[C---:B--2---:R-:W-:Y:S01]  /*0a80*/  @!P4 IMAD.WIDE.U32 R6, R13.reuse, 0x4, R6 ;  /* 0x000000040d06c825 */ /* 0x044fe200078e0006 */
[----:B------:R-:W2:Y:S01]  /*0a90*/  @!P3 LDG.E.128 R24, desc[UR36][R2.64] ;  /* 0x000000240218b981 */ /* 0x000ea2000c1e1d00 */
[----:B------:R-:W4:Y:S02]  /*0aa0*/  LDCU.U8 UR4, c[0x0][0x404] ;  /* 0x00008080ff0477ac */ /* 0x000f240008000000 */
[----:B------:R-:W-:Y:S01]  /*0ab0*/  @!P2 IMAD R15, R12, 0xe0, R13 ;  /* 0x000000e00c0fa824 */ /* 0x000fe200078e020d */
[----:B------:R-:W2:Y:S01]  /*0ac0*/  @!P4 LDG.E.128 R16, desc[UR36][R6.64] ;  /* 0x000000240610c981 */ /* 0x000ea2000c1e1d00 */
[----:B0-----:R-:W-:-:S05]  /*0ad0*/  @!P1 IMAD.WIDE.U32 R4, R13, 0x4, R4 ;  /* 0x000000040d049825 */ /* 0x001fca00078e0004 */
[----:B------:R0:W2:Y:S01]  /*0ae0*/  @!P1 LDG.E.128 R32, desc[UR36][R4.64] ;  /* 0x0000002404209981 */ /* 0x0000a2000c1e1d00 */
[----:B-1----:R-:W-:-:S05]  /*0af0*/  @!P2 IMAD.WIDE R8, R15, 0x4, R8 ;  /* 0x000000040f08a825 */ /* 0x002fca00078e0208 */
[----:B------:R-:W2:Y:S01]  /*0b00*/  @!P2 LDG.E.128 R12, desc[UR36][R8.64] ;  /* 0x00000024080ca981 */ /* 0x000ea2000c1e1d00 */
[----:B0-----:R-:W0:Y:S01]  /*0b10*/  LDC R5, c[0x0][0x400] ;  /* 0x00010000ff057b82 */ /* 0x001e220000000800 */
[----:B----4-:R-:W-:Y:S02]  /*0b20*/  ISETP.NE.AND P1, PT, RZ, UR4, PT ;  /* 0x00000004ff007c0c */ /* 0x010fe4000bf25270 */
[----:B------:R-:W-:Y:S01]  /*0b30*/  ISETP.NE.AND P3, PT, RZ, UR11, PT ;  /* 0x0000000bff007c0c */ /* 0x000fe2000bf65270 */
[----:B------:R-:W-:Y:S01]  /*0b40*/  UMOV UR39, URZ ;  /* 0x000000ff00277c82 */ /* 0x000fe20008000000 */
[----:B------:R-:W-:Y:S01]  /*0b50*/  BSSY.RECONVERGENT B6, `(.L_x_2934) ;  /* 0x0000120000067945 */ /* 0x000fe20003800200 */
[----:B0-----:R-:W-:Y:S02]  /*0b60*/  ISETP.LT.OR P1, PT, R5, 0x1, P1 ;  /* 0x000000010500780c */ /* 0x001fe40000f21670 */
[----:B---3--:R-:W-:-:S08]  /*0b70*/  @P0 R2UR UR39, R10 ;  /* 0x000000000a2702ca */ /* 0x008fd000000e0000 */
[----:B--2---:R-:W-:Y:S01]  /*0b80*/  @!P3 FADD.FTZ R24, R24, R16 ;  /* 0x000000101818b221 */ /* 0x004fe20000010000 */
[----:B------:R-:W-:Y:S01]  /*0b90*/  @!P3 FADD.FTZ R25, R25, R17 ;  /* 0x000000111919b221 */ /* 0x000fe20000010000 */
[----:B------:R-:W-:Y:S01]  /*0ba0*/  @!P3 FADD.FTZ R26, R26, R18 ;  /* 0x000000121a1ab221 */ /* 0x000fe20000010000 */
[----:B------:R-:W-:Y:S01]  /*0bb0*/  @!P3 FADD.FTZ R27, R27, R19 ;  /* 0x000000131b1bb221 */ /* 0x000fe20000010000 */
[----:B------:R-:W-:Y:S01]  /*0bc0*/  FADD.FTZ R28, R32, R28 ;  /* 0x0000001c201c7221 */ /* 0x000fe20000010000 */
[----:B------:R-:W-:Y:S01]  /*0bd0*/  FADD.FTZ R29, R33, R29 ;  /* 0x0000001d211d7221 */ /* 0x000fe20000010000 */
[----:B------:R-:W-:Y:S01]  /*0be0*/  FADD.FTZ R30, R34, R30 ;  /* 0x0000001e221e7221 */ /* 0x000fe20000010000 */
[----:B------:R-:W-:Y:S01]  /*0bf0*/  FADD.FTZ R31, R35, R31 ;  /* 0x0000001f231f7221 */ /* 0x000fe20000010000 */
[----:B------:R-:W-:Y:S01]  /*0c00*/  @!P2 FMUL.FTZ R24, R24, R12 ;  /* 0x0000000c1818a220 */ /* 0x000fe20000410000 */
[----:B------:R-:W-:Y:S01]  /*0c10*/  @!P2 FMUL.FTZ R25, R25, R13 ;  /* 0x0000000d1919a220 */ /* 0x000fe20000410000 */
[----:B------:R-:W-:Y:S01]  /*0c20*/  @!P2 FMUL.FTZ R26, R26, R14 ;  /* 0x0000000e1a1aa220 */ /* 0x000fe20000410000 */
[----:B------:R-:W-:Y:S01]  /*0c30*/  @!P2 FMUL.FTZ R27, R27, R15 ;  /* 0x0000000f1b1ba220 */ /* 0x000fe20000410000 */
        /* <DEDUP_REMOVED lines=44> */
.L_x_2936:
        /* <DEDUP_REMOVED lines=32> */
.L_x_2935:
        /* <DEDUP_REMOVED lines=54> */
.L_x_2938:
        /* <DEDUP_REMOVED lines=15> */
.L_x_2939:
        /* <DEDUP_REMOVED lines=71> */
.L_x_2945:
[----:B------:R-:W-:Y:S05]  /*19c0*/  BSYNC.RECONVERGENT B2 ;  /* 0x0000000000027941 */ /* 0x000fea0003800200 */
.L_x_2944:
[----:B-1----:R0:W-:Y:S04]  /*19d0*/  STS [R21], R24 ;  /* 0x0000001815007388 */ /* 0x0021e80000000800 */
[----:B--2---:R0:W-:Y:S04]  /*19e0*/  STS [R21+0x4], R26 ;  /* 0x0000041a15007388 */ /* 0x0041e80000000800 */
[----:B---3--:R0:W-:Y:S04]  /*19f0*/  STS [R34], R25 ;  /* 0x0000001922007388 */ /* 0x0081e80000000800 */
[----:B----4-:R0:W-:Y:S01]  /*1a00*/  STS [R34+0x4], R27 ;  /* 0x0000041b22007388 */ /* 0x0101e20000000800 */
[----:B------:R-:W-:Y:S05]  /*1a10*/  BRA `(.L_x_2946) ;  /* 0x0000000000847947 */ /* 0x000fea0003800000 */
.L_x_2943:
        /* <DEDUP_REMOVED lines=33> */
.L_x_2946:
[----:B------:R-:W-:Y:S05]  /*1c30*/  BSYNC.RECONVERGENT B1 ;  /* 0x0000000000017941 */ /* 0x000fea0003800200 */
.L_x_2942:
[----:B------:R1:W-:Y:S04]  /*1c40*/  STS [R15], R28 ;  /* 0x0000001c0f007388 */ /* 0x0003e80000000800 */
[----:B------:R1:W-:Y:S04]  /*1c50*/  STS [R15+0x4], R30 ;  /* 0x0000041e0f007388 */ /* 0x0003e80000000800 */
[----:B------:R1:W-:Y:S04]  /*1c60*/  STS [R20], R29 ;  /* 0x0000001d14007388 */ /* 0x0003e80000000800 */
[----:B------:R1:W-:Y:S02]  /*1c70*/  STS [R20+0x4], R31 ;  /* 0x0000041f14007388 */ /* 0x0003e40000000800 */
.L_x_2941:
[----:B------:R-:W-:Y:S05]  /*1c80*/  BSYNC.RECONVERGENT B0 ;  /* 0x0000000000007941 */ /* 0x000fea0003800200 */
.L_x_2940:
        /* <DEDUP_REMOVED lines=10> */
.L_x_2948:
[----:B------:R-:W-:Y:S05]  /*1d30*/  BSYNC.RECONVERGENT B0 ;  /* 0x0000000000007941 */ /* 0x000fea0003800200 */
.L_x_2947:
[----:B------:R-:W-:Y:S06]  /*1d40*/  BAR.SYNC.DEFER_BLOCKING 0x0 ;  /* 0x0000000000007b1d */ /* 0x000fec0000010000 */
.L_x_2937:
[----:B------:R-:W-:Y:S05]  /*1d50*/  BSYNC.RECONVERGENT B6 ;  /* 0x0000000000067941 */ /* 0x000fea0003800200 */
.L_x_2934:
        /* <DEDUP_REMOVED lines=28> */
.L_x_2950:
[----:B------:R-:W-:Y:S05]  /*1f20*/  BSYNC.RECONVERGENT B0 ;  /* 0x0000000000007941 */ /* 0x000fea0003800200 */
.L_x_2949:
[----:B-1-3--:R-:W1:Y:S01]  /*1f30*/  SHFL.BFLY PT, R3, R0, 0x10, 0x1f ;  /* 0x0e001f0000037f89 */ /* 0x00ae6200000e0000 */
[----:B------:R-:W3:Y:S01]  /*1f40*/  S2UR UR11, SR_CgaCtaId ;  /* 0x00000000000b79c3 */ /* 0x000ee20000008800 */
[----:B------:R-:W-:Y:S01]  /*1f50*/  UMOV UR10, 0x400 ;  /* 0x00000400000a7882 */ /* 0x000fe20000000000 */
[----:B------:R-:W-:Y:S01]  /*1f60*/  BSSY.RECONVERGENT B0, `(.L_x_2951) ;  /* 0x0000038000007945 */ /* 0x000fe20003800200 */
[----:B-1----:R-:W-:Y:S01]  /*1f70*/  FADD.FTZ R3, R3, R0 ;  /* 0x0000000003037221 */ /* 0x002fe20000010000 */
[----:B------:R-:W-:Y:S01]  /*1f80*/  SHF.R.U32.HI R0, RZ, 0x3, R22 ;  /* 0x00000003ff007819 */ /* 0x000fe20000011616 */
[----:B---3--:R-:W-:-:S03]  /*1f90*/  ULEA UR4, UR11, UR10, 0x18 ;  /* 0x0000000a0b047291 */ /* 0x008fc6000f8ec0ff */
        /* <DEDUP_REMOVED lines=16> */
[----:B-1----:R-:W-:Y:S01]  /*20a0*/  IMAD.U32 R0, RZ, RZ, UR4 ;  /* 0x00000004ff007e24 */ /* 0x002fe2000f8e00ff */
[----:B------:R-:W-:-:S03]  /*20b0*/  UIADD3 UR4, UPT, UPT, UR10, 0x820, URZ ;  /* 0x000008200a047890 */ /* 0x000fc6000fffe0ff */
[----:B------:R-:W-:Y:S01]  /*20c0*/  IMAD.MOV R6, RZ, RZ, -R0 ;  /* 0x000000ffff067224 */ /* 0x000fe200078e0a00 */
[----:B------:R-:W-:Y:S01]  /*20d0*/  ULEA UR12, UR11, UR4, 0x18 ;  /* 0x000000040b0c7291 */ /* 0x000fe2000f8ec0ff */
[----:B------:R1:W3:Y:S03]  /*20e0*/  @!P1 LDS R4, [R2+0x8] ;  /* 0x0000080002049984 */ /* 0x0002e60000000800 */
[----:B------:R-:W-:-:S04]  /*20f0*/  VIADDMNMX R6, R6, UR44, RZ, !PT ;  /* 0x0000002c06067c46 */ /* 0x000fc8000f8001ff */
[----:B------:R-:W-:Y:S01]  /*2100*/  R2UR UR13, R6 ;  /* 0x00000000060d72ca */ /* 0x000fe200000e0000 */
[----:B-1----:R-:W-:-:S05]  /*2110*/  IMAD.MOV.U32 R2, RZ, RZ, -0x800001 ;  /* 0xff7fffffff027424 */ /* 0x002fca00078e00ff */
[----:B------:R-:W-:Y:S07]  /*2120*/  STL [R1+0x6c], R2 ;  /* 0x00006c0201007387 */ /* 0x000fee0000100800 */
[----:B------:R-:W-:-:S04]  /*2130*/  UIADD3 UR4, UPT, UPT, UR44, -UR13, URZ ;  /* 0x8000000d2c047290 */ /* 0x000fc8000fffe0ff */
[----:B------:R-:W-:Y:S01]  /*2140*/  ULEA UR6, UR4, UR12, 0x2 ;  /* 0x0000000c04067291 */ /* 0x000fe2000f8e10ff */
        /* <DEDUP_REMOVED lines=12> */
[----:B------:R-:W-:Y:S01]  /*2210*/  IMAD.MOV.U32 R4, RZ, RZ, R2 ;  /* 0x000000ffff047224 */ /* 0x000fe200078e0002 */
        /* <DEDUP_REMOVED lines=10> */
.L_x_2953:
[----:B------:R-:W3:Y:S04]  /*22c0*/  LDL R2, [R1+0x6c] ;  /* 0x00006c0001027983 */ /* 0x000ee80000100800 */
[----:B---3--:R3:W-:Y:S02]  /*22d0*/  STS [UR6+-0x4], R2 ;  /* 0xfffffc02ff007988 */ /* 0x0087e40008000806 */
.L_x_2952:
[----:B------:R-:W-:Y:S05]  /*22e0*/  BSYNC.RECONVERGENT B0 ;  /* 0x0000000000007941 */ /* 0x000fea0003800200 */
.L_x_2951:
[----:B------:R-:W-:Y:S01]  /*22f0*/  BAR.SYNC.DEFER_BLOCKING 0x0 ;  /* 0x0000000000007b1d */ /* 0x000fe20000010000 */
[----:B------:R-:W-:Y:S01]  /*2300*/  UIADD3 UR4, UPT, UPT, UR10, 0x20, URZ ;  /* 0x000000200a047890 */ /* 0x000fe2000fffe0ff */
[----:B---3--:R-:W-:-:S03]  /*2310*/  IMAD.SHL.U32 R2, R22, 0x8, RZ ;  /* 0x0000000816027824 */ /* 0x008fc600078e00ff */
[----:B------:R-:W-:-:S03]  /*2320*/  ULEA UR4, UR11, UR4, 0x18 ;  /* 0x000000040b047291 */ /* 0x000fc6000f8ec0ff */
[----:B------:R-:W3:Y:S01]  /*2330*/  S2UR UR14, SR_CTAID.X ;  /* 0x00000000000e79c3 */ /* 0x000ee20000002500 */
        /* <DEDUP_REMOVED lines=112> */
[----:B0--3--:R-:W-:Y:S05]  /*2a40*/  BRA.U UP0, `(.L_x_2954) ;  /* 0x0000000500387547 */ /* 0x009fea000b800000 */
        /* <DEDUP_REMOVED lines=11> */
[----:B----4-:R-:W-:Y:S04]  /*2b00*/  LDS.64 R28, [R2+UR10+0x120] ;  /* 0x0001200a021c7984 */ /* 0x010fe80008000a00 */
        /* <DEDUP_REMOVED lines=28> */
[----:B------:R3:W4:Y:S04]  /*2cd0*/  LDS.64 R50, [R2+UR10+0x1d0] ;  /* 0x0001d00a02327984 */ /* 0x0007280008000a00 */
        /* <DEDUP_REMOVED lines=25> */
[----:B------:R3:W1:Y:S04]  /*2e70*/  LDS.64 R102, [R2+UR10+0x370] ;  /* 0x0003700a02667984 */ /* 0x0006680008000a00 */
[----:B------:R3:W2:Y:S04]  /*2e80*/  LDS.64 R104, [R2+UR10+0x380] ;  /* 0x0003800a02687984 */ /* 0x0006a80008000a00 */
[----:B------:R3:W3:Y:S04]  /*2e90*/  LDS.64 R106, [R2+UR10+0x390] ;  /* 0x0003900a026a7984 */ /* 0x0006e80008000a00 */
[----:B------:R0:W3:Y:S04]  /*2ea0*/  LDS.64 R108, [R2+UR10+0x3a0] ;  /* 0x0003a00a026c7984 */ /* 0x0000e80008000a00 */
[----:B------:R0:W3:Y:S04]  /*2eb0*/  LDS.64 R110, [R2+UR10+0x3b0] ;  /* 0x0003b00a026e7984 */ /* 0x0000e80008000a00 */
[----:B------:R0:W3:Y:S04]  /*2ec0*/  LDS.64 R112, [R2+UR10+0x3c0] ;  /* 0x0003c00a02707984 */ /* 0x0000e80008000a00 */
[----:B------:R0:W3:Y:S04]  /*2ed0*/  LDS.64 R114, [R2+UR10+0x3d0] ;  /* 0x0003d00a02727984 */ /* 0x0000e80008000a00 */
[----:B------:R0:W3:Y:S04]  /*2ee0*/  LDS.64 R116, [R2+UR10+0x3e0] ;  /* 0x0003e00a02747984 */ /* 0x0000e80008000a00 */
[----:B------:R1:W3:Y:S04]  /*2ef0*/  LDS.64 R118, [R2+UR10+0x3f0] ;  /* 0x0003f00a02767984 */ /* 0x0002e80008000a00 */
[----:B0-----:R0:W-:Y:S04]  /*2f00*/  STL.64 [R1+0x10], R8 ;  /* 0x0000100801007387 */ /* 0x0011e80000100a00 */
[----:B-1----:R0:W-:Y:S04]  /*2f10*/  STL.64 [R1+0x8], R6 ;  /* 0x0000080601007387 */ /* 0x0021e80000100a00 */
[----:B--2-4-:R0:W-:Y:S02]  /*2f20*/  STL.64 [R1], R4 ;  /* 0x0000000401007387 */ /* 0x0141e40000100a00 */
.L_x_2954:
[----:B0-2---:R-:W0:Y:S01]  /*2f30*/  LDS.64 R8, [R2+UR4+0x360] ;  /* 0x0003600402087984 */ /* 0x005e220008000a00 */
[----:B------:R-:W1:Y:S01]  /*2f40*/  LDCU UR6, c[0x0][0x3f0] ;  /* 0x00007e00ff0677ac */ /* 0x000e620008000800 */
[----:B------:R-:W-:Y:S02]  /*2f50*/  BSSY B1, `(.L_x_2955) ;  /* 0x00013f9000017945 */ /* 0x000fe40003800000 */
[----:B------:R-:W2:Y:S01]  /*2f60*/  LDS.64 R6, [R2+UR4+0x370] ;  /* 0x0003700402067984 */ /* 0x000ea20008000a00 */
[----:B------:R-:W0:Y:S03]  /*2f70*/  LDCU UR16, c[0x0][0x40c] ;  /* 0x00008180ff1077ac */ /* 0x000e260008000800 */
[----:B------:R-:W5:Y:S01]  /*2f80*/  LDS.64 R4, [R2+UR4+0x380] ;  /* 0x0003800402047984 */ /* 0x000f620008000a00 */
[----:B------:R-:W0:Y:S01]  /*2f90*/  LDCU UR22, c[0x0][0x3f4] ;  /* 0x00007e80ff1677ac */ /* 0x000e220008000800 */
[----:B------:R-:W0:Y:S01]  /*2fa0*/  LDCU UR17, c[0x0][0x410] ;  /* 0x00008200ff1177ac */ /* 0x000e220008000800 */
[----:B------:R-:W0:Y:S01]  /*2fb0*/  LDCU.64 UR18, c[0x0][0x3b8] ;  /* 0x00007700ff1277ac */ /* 0x000e220008000a00 */
[----:B-1----:R-:W-:Y:S01]  /*2fc0*/  UIMAD UR6, UR41, UR6, UR14 ;  /* 0x00000006290672a4 */ /* 0x002fe2000f8e020e */
[----:B------:R-:W1:Y:S01]  /*2fd0*/  LDCU.64 UR20, c[0x0][0x438] ;  /* 0x00008700ff1477ac */ /* 0x000e620008000a00 */
[----:B------:R-:W0:Y:S02]  /*2fe0*/  LDCU.64 UR10, c[0x0][0x448] ;  /* 0x00008900ff0a77ac */ /* 0x000e240008000a00 */
        /* <DEDUP_REMOVED lines=13> */
[----:B---3--:R-:W3:Y:S01]  /*30c0*/  LDS.64 R2, [R2+UR4+0x3f0] ;  /* 0x0003f00402027984 */ /* 0x008ee20008000a00 */
[----:B------:R-:W-:-:S04]  /*30d0*/  UIADD3 UR4, UPT, UPT, UR43, 0xf, -UR13 ;  /* 0x0000000f2b047890 */ /* 0x000fc8000fffe80d */
[----:B------:R-:W-:-:S04]  /*30e0*/  USHF.R.S32.HI UR5, URZ, 0x1f, UR4 ;  /* 0x0000001fff057899 */ /* 0x000fc80008011404 */
[----:B------:R-:W-:-:S04]  /*30f0*/  ULEA.HI UR5, UR5, UR4, URZ, 0x4 ;  /* 0x0000000405057291 */ /* 0x000fc8000f8f20ff */
[----:B------:R-:W-:Y:S01]  /*3100*/  ULOP3.LUT UR7, UR5, 0xfffffff0, URZ, 0xc0, !UPT ;  /* 0xfffffff005077892 */ /* 0x000fe2000f8ec0ff */
[----:B0-----:R-:W-:Y:S04]  /*3110*/  STL.64 [R1+0x90], R8 ;  /* 0x0000900801007387 */ /* 0x001fe80000100a00 */
[----:B--2---:R-:W-:Y:S04]  /*3120*/  STL.64 [R1+0x88], R6 ;  /* 0x0000880601007387 */ /* 0x004fe80000100a00 */
[----:B-----5:R0:W-:Y:S04]  /*3130*/  STL.64 [R1+0x80], R4 ;  /* 0x0000800401007387 */ /* 0x0201e80000100a00 */
[----:B---3--:R2:W-:Y:S01]  /*3140*/  STL.64 [R1+0x78], R2 ;  /* 0x0000780201007387 */ /* 0x0085e20000100a00 */
[----:B0-----:R-:W-:-:S04]  /*3150*/  SHF.R.U32.HI R5, RZ, 0x1, R246 ;  /* 0x00000001ff057819 */ /* 0x001fc800000116f6 */
[----:B------:R-:W-:-:S13]  /*3160*/  ISETP.GE.AND P0, PT, R5, UR7, PT ;  /* 0x0000000705007c0c */ /* 0x000fda000bf06270 */
[----:B-12---:R-:W-:Y:S05]  /*3170*/  @P0 BRA `(.L_x_2956) ;  /* 0x0000013c00580947 */ /* 0x006fea0003800000 */
[----:B------:R-:W-:Y:S01]  /*3180*/  IABS R2, R0 ;  /* 0x0000000000027213 */ /* 0x000fe20000000000 */
[----:B------:R-:W0:Y:S01]  /*3190*/  S2UR UR5, SR_CTAID.Y ;  /* 0x00000000000579c3 */ /* 0x000e220000002600 */
[----:B------:R-:W0:Y:S01]  /*31a0*/  LDCU UR4, c[0x0][0x3f8] ;  /* 0x00007f00ff0477ac */ /* 0x000e220008000800 */
[C---:B------:R-:W-:Y:S01]  /*31b0*/  VIADD R249, R5.reuse, UR13 ;  /* 0x0000000d05f97c36 */ /* 0x040fe20008000000 */
[----:B------:R-:W-:Y:S01]  /*31c0*/  LEA R5, R5, UR12, 0x2 ;  /* 0x0000000c05057c11 */ /* 0x000fe2000f8e10ff */
[----:B------:R-:W-:Y:S01]  /*31d0*/  IMAD.MOV.U32 R4, RZ, RZ, R2 ;  /* 0x000000ffff047224 */ /* 0x000fe200078e0002 */
[----:B------:R-:W1:Y:S03]  /*31e0*/  LDCU.64 UR8, c[0x0][0x420] ;  /* 0x00008400ff0877ac */ /* 0x000e660008000a00 */
[----:B------:R-:W2:Y:S01]  /*31f0*/  I2F.RP R2, R4 ;  /* 0x0000000400027306 */ /* 0x000ea20000209400 */
[----:B------:R3:W-:Y:S01]  /*3200*/  STL [R1+0x70], R4 ;  /* 0x0000700401007387 */ /* 0x0007e20000100800 */
[----:B------:R-:W5:Y:S06]  /*3210*/  LDC.64 R8, c[0x0][0x450] ;  /* 0x00011400ff087b82 */ /* 0x000f6c0000000a00 */
[----:B--2---:R-:W2:Y:S01]  /*3220*/  MUFU.RCP R2, R2 ;  /* 0x0000000200027308 */ /* 0x004ea20000001000 */
[----:B0-----:R-:W-:Y:S01]  /*3230*/  UIMAD UR15, UR5, UR4, UR14 ;  /* 0x00000004050f72a4 */ /* 0x001fe2000f8e020e */
[----:B-1----:R-:W-:Y:S01]  /*3240*/  ISETP.NE.U32.AND P0, PT, RZ, UR8, PT ;  /* 0x00000008ff007c0c */ /* 0x002fe2000bf05070 */
[----:B------:R-:W-:-:S03]  /*3250*/  UIMAD UR4, UR38, UR4, UR14 ;  /* 0x00000004260472a4 */ /* 0x000fc6000f8e020e */
[----:B------:R-:W-:-:S03]  /*3260*/  ISETP.NE.AND.EX P0, PT, RZ, UR9, PT, P0 ;  /* 0x00000009ff007c0c */ /* 0x000fc6000bf05300 */
[----:B------:R-:W-:Y:S02]  /*3270*/  IMAD.U32 R6, RZ, RZ, UR4 ;  /* 0x00000004ff067e24 */ /* 0x000fe4000f8e00ff */
[----:B--2---:R-:W-:-:S04]  /*3280*/  VIADD R2, R2, 0xffffffe ;  /* 0x0ffffffe02027836 */ /* 0x004fc80000000000 */
[----:B------:R-:W0:Y:S02]  /*3290*/  F2I.FTZ.U32.TRUNC.NTZ R3, R2 ;  /* 0x0000000200037305 */ /* 0x000e24000021f000 */
[----:B0-----:R-:W-:-:S04]  /*32a0*/  IMAD.MOV R2, RZ, RZ, -R3 ;  /* 0x000000ffff027224 */ /* 0x001fc800078e0a03 */
[----:B---3--:R-:W-:Y:S02]  /*32b0*/  IMAD R4, R2, R4, RZ ;  /* 0x0000000402047224 */ /* 0x008fe400078e02ff */
[----:B------:R-:W-:-:S04]  /*32c0*/  IMAD.MOV.U32 R2, RZ, RZ, RZ ;  /* 0x000000ffff027224 */ /* 0x000fc800078e00ff */
[----:B------:R-:W-:Y:S02]  /*32d0*/  IMAD.HI.U32 R2, R3, R4, R2 ;  /* 0x0000000403027227 */ /* 0x000fe400078e0002 */
[----:B------:R-:W0:Y:S02]  /*32e0*/  LDC R4, c[0x0][0x430] ;  /* 0x00010c00ff047b82 */ /* 0x000e240000000800 */
        /* <DEDUP_REMOVED lines=8> */
[----:B------:R-:W0:Y:S01]  /*3370*/  LDCU UR5, c[0x0][0x408] ;  /* 0x00008100ff0577ac */ /* 0x000e220008000800 */
[----:B-----5:R-:W-:Y:S01]  /*3380*/  IMAD.WIDE R6, R6, 0x4, R8 ;  /* 0x0000000406067825 */ /* 0x020fe200078e0208 */
[----:B------:R-:W-:Y:S02]  /*3390*/  SHF.R.S32.HI R252, RZ, 0x1f, R0 ;  /* 0x0000001ffffc7819 */ /* 0x000fe40000011400 */
[----:B------:R-:W-:-:S04]  /*33a0*/  IADD3 R0, P1, P2, R0, UR8, R249 ;  /* 0x0000000800007c10 */ /* 0x000fc8000fa3e0f9 */
[----:B------:R-:W-:Y:S01]  /*33b0*/  IADD3.X R252, PT, PT, R252, UR9, RZ, P1, P2 ;  /* 0x00000009fcfc7c10 */ /* 0x000fe20008fe44ff */
[----:B------:R2:W-:Y:S04]  /*33c0*/  STL [R1+0x60], R0 ;  /* 0x0000600001007387 */ /* 0x0005e80000100800 */
[----:B------:R3:W-:Y:S01]  /*33d0*/  STL [R1+0x68], R5 ;  /* 0x0000680501007387 */ /* 0x0007e20000100800 */
[----:B-1----:R-:W-:Y:S02]  /*33e0*/  UIMAD UR4, UR14, UR15, UR43 ;  /* 0x0000000f0e0472a4 */ /* 0x002fe4000f8e022b */
[----:B------:R-:W-:Y:S02]  /*33f0*/  IMAD.U32 R3, RZ, RZ, UR15 ;  /* 0x0000000fff037e24 */ /* 0x000fe4000f8e00ff */
[----:B--2---:R-:W-:-:S02]  /*3400*/  IMAD.U32 R0, RZ, RZ, UR7 ;  /* 0x00000007ff007e24 */ /* 0x004fc4000f8e00ff */
[----:B------:R-:W-:Y:S02]  /*3410*/  IMAD R3, R3, UR4, R249 ;  /* 0x0000000403037c24 */ /* 0x000fe4000f8e02f9 */
[----:B---3--:R-:W-:Y:S02]  /*3420*/  VIADD R5, R0, UR13 ;  /* 0x0000000d00057c36 */ /* 0x008fe40008000000 */
[----:B------:R-:W-:Y:S01]  /*3430*/  VIADD R249, R249, 0x1 ;  /* 0x00000001f9f97836 */ /* 0x000fe20000000000 */
[----:B------:R1:W-:Y:S01]  /*3440*/  STL [R1+0x64], R3 ;  /* 0x0000640301007387 */ /* 0x0003e20000100800 */
[----:B0-----:R-:W-:-:S03]  /*3450*/  VIADD R0, R4, UR5 ;  /* 0x0000000504007c36 */ /* 0x001fc60008000000 */
[----:B------:R0:W-:Y:S01]  /*3460*/  STL [R1+0x74], R5 ;  /* 0x0000740501007387 */ /* 0x0001e20000100800 */
[----:B-1----:R-:W-:-:S07]  /*3470*/  SHF.R.S32.HI R3, RZ, 0x1f, R2 ;  /* 0x0000001fff037819 */ /* 0x002fce0000011402 */
.L_x_3218:
[----:B------:R-:W2:Y:S04]  /*3480*/  LDL R11, [R1+0x278] ;  /* 0x00027800010b7983 */ /* 0x000ea80000100800 */
[----:B-1----:R-:W3:Y:S04]  /*3490*/  LDL R13, [R1+0x70] ;  /* 0x00007000010d7983 */ /* 0x002ee80000100800 */
[----:B------:R-:W5:Y:S01]  /*34a0*/  LDL R12, [R1+0x60] ;  /* 0x00006000010c7983 */ /* 0x000f620000100800 */
[----:B------:R-:W-:Y:S02]  /*34b0*/  VIADD R4, R249, 0xffffffff ;  /* 0xfffffffff9047836 */ /* 0x000fe40000000000 */
[----:B------:R-:W-:-:S03]  /*34c0*/  IMAD.U32 R0, RZ, RZ, UR22 ;  /* 0x00000016ff007e24 */ /* 0x000fc6000f8e00ff */
[----:B0-----:R-:W-:Y:S02]  /*34d0*/  IABS R5, R4 ;  /* 0x0000000400057213 */ /* 0x001fe40000000000 */
[----:B------:R-:W-:-:S03]  /*34e0*/  IABS R10, R0 ;  /* 0x00000000000a7213 */ /* 0x000fc60000000000 */
[----:B--2---:R-:W-:-:S04]  /*34f0*/  IMAD.HI.U32 R11, R11, R5, RZ ;  /* 0x000000050b0b7227 */ /* 0x004fc800078e00ff */
[----:B------:R-:W-:-:S04]  /*3500*/  IMAD.MOV R11, RZ, RZ, -R11 ;  /* 0x000000ffff0b7224 */ /* 0x000fc800078e0a0b */
[----:B------:R-:W-:Y:S02]  /*3510*/  IMAD R5, R10, R11, R5 ;  /* 0x0000000b0a057224 */ /* 0x000fe400078e0205 */
[----:B------:R-:W-:-:S03]  /*3520*/  @P0 IMAD.MOV.U32 R11, RZ, RZ, R252 ;  /* 0x000000ffff0b0224 */ /* 0x000fc600078e00fc */
[----:B---3--:R-:W-:-:S13]  /*3530*/  ISETP.GT.U32.AND P1, PT, R13, R5, PT ;  /* 0x000000050d00720c */ /* 0x008fda0003f24070 */
[----:B------:R-:W-:-:S05]  /*3540*/  @!P1 IMAD.IADD R5, R5, 0x1, -R10 ;  /* 0x0000000105059824 */ /* 0x000fca00078e0a0a */
[----:B------:R-:W-:-:S13]  /*3550*/  ISETP.GT.U32.AND P1, PT, R13, R5, PT ;  /* 0x000000050d00720c */ /* 0x000fda0003f24070 */
[----:B------:R-:W-:Y:S02]  /*3560*/  @!P1 IMAD.IADD R5, R5, 0x1, -R10 ;  /* 0x0000000105059824 */ /* 0x000fe400078e0a0a */
[----:B-----5:R-:W-:-:S06]  /*3570*/  @P0 IMAD.MOV.U32 R10, RZ, RZ, R12 ;  /* 0x000000ffff0a0224 */ /* 0x020fcc00078e000c */
[----:B------:R-:W2:Y:S01]  /*3580*/  @P0 LDG.E.U8 R10, desc[UR36][R10.64] ;  /* 0x000000240a0a0981 */ /* 0x000ea2000c1e1100 */
[----:B------:R-:W-:Y:S01]  /*3590*/  ISETP.GE.AND P1, PT, R4, RZ, PT ;  /* 0x000000ff0400720c */ /* 0x000fe20003f26270 */
[----:B------:R-:W-:Y:S01]  /*35a0*/  UISETP.NE.AND UP0, UPT, UR16, URZ, UPT ;  /* 0x000000ff1000728c */ /* 0x000fe2000bf05270 */
[----:B------:R-:W-:Y:S01]  /*35b0*/  ISETP.NE.AND P2, PT, R0, RZ, PT ;  /* 0x000000ff0000720c */ /* 0x000fe20003f45270 */
[----:B------:R-:W-:Y:S01]  /*35c0*/  BSSY.RECONVERGENT B0, `(.L_x_2957) ;  /* 0x0001236000007945 */ /* 0x000fe20003800200 */
[----:B--2---:R-:W-:Y:S01]  /*35d0*/  ISETP.NE.AND P4, PT, R10, RZ, P0 ;  /* 0x000000ff0a00720c */ /* 0x004fe20000785270 */
[----:B------:R-:W-:-:S08]  /*35e0*/  IMAD.MOV.U32 R10, RZ, RZ, R5 ;  /* 0x000000ffff0a7224 */ /* 0x000fd000078e0005 */
[----:B------:R-:W-:Y:S02]  /*35f0*/  @!P1 IMAD.MOV R10, RZ, RZ, -R10 ;  /* 0x000000ffff0a9224 */ /* 0x000fe400078e0a0a */
[----:B------:R-:W-:Y:S01]  /*3600*/  @!P2 LOP3.LUT R10, RZ, R0, RZ, 0x33, !PT ;  /* 0x00000000ff0aa212 */ /* 0x000fe200078e33ff */
[----:B------:R-:W-:Y:S06]  /*3610*/  BRA.U UP0, `(.L_x_2958) ;  /* 0x000000dd00c87547 */ /* 0x000fec000b800000 */
[----:B------:R-:W-:-:S09]  /*3620*/  UISETP.NE.AND UP0, UPT, UR42, URZ, UPT ;  /* 0x000000ff2a00728c */ /* 0x000fd2000bf05270 */
[----:B------:R-:W-:Y:S05]  /*3630*/  BRA.U !UP0, `(.L_x_2959) ;  /* 0x00000075085c7547 */ /* 0x000fea000b800000 */
[----:B------:R-:W-:Y:S01]  /*3640*/  ISETP.GE.AND P1, PT, R4, UR43, PT ;  /* 0x0000002b04007c0c */ /* 0x000fe2000bf26270 */
[----:B------:R-:W-:Y:S01]  /*3650*/  BSSY.RECONVERGENT B2, `(.L_x_2960) ;  /* 0x000001e000027945 */ /* 0x000fe20003800200 */
[C---:B------:R-:W-:Y:S02]  /*3660*/  IMAD.SHL.U32 R5, R10.reuse, 0x4, RZ ;  /* 0x000000040a057824 */ /* 0x040fe400078e00ff */
[----:B------:R-:W-:Y:S02]  /*3670*/  IMAD.IADD R11, R10, 0x1, R0 ;  /* 0x000000010a0b7824 */ /* 0x000fe400078e0200 */
[----:B------:R-:W-:-:S07]  /*3680*/  IMAD R10, R0, 0xe0, RZ ;  /* 0x000000e0000a7824 */ /* 0x000fce00078e02ff */
[----:B------:R-:W-:Y:S05]  /*3690*/  @P1 BRA `(.L_x_2961) ;  /* 0x0000000000641947 */ /* 0x000fea0003800000 */
[----:B------:R-:W-:Y:S01]  /*36a0*/  ISETP.GE.AND P2, PT, R5, R10, PT ;  /* 0x0000000a0500720c */ /* 0x000fe20003f46270 */
[----:B------:R-:W2:Y:S04]  /*36b0*/  LDL R247, [R1+0x58] ;  /* 0x0000580001f77983 */ /* 0x000ea80000100800 */
[----:B------:R-:W3:Y:S04]  /*36c0*/  LDG.E.64 R170, desc[UR36][R6.64] ;  /* 0x0000002406aa7981 */ /* 0x000ee8000c1e1b00 */
[----:B------:R-:W5:Y:S04]  /*36d0*/  LDL R246, [R1+0x5c] ;  /* 0x00005c0001f67983 */ /* 0x000f680000100800 */
[----:B------:R-:W0:Y:S01]  /*36e0*/  @!P2 S2R R14, SR_TID.X ;  /* 0x00000000000ea919 */ /* 0x000e220000002100 */
[----:B------:R-:W1:Y:S01]  /*36f0*/  @!P2 LDC.64 R12, c[0x0][0x3b8] ;  /* 0x0000ee00ff0cab82 */ /* 0x000e620000000a00 */
[----:B0-----:R-:W-:-:S05]  /*3700*/  @!P2 IMAD.SHL.U32 R14, R14, 0x2, RZ ;  /* 0x000000020e0ea824 */ /* 0x001fca00078e00ff */
[----:B------:R-:W-:-:S05]  /*3710*/  @!P2 LOP3.LUT R14, R14, 0x2, RZ, 0xc0, !PT ;  /* 0x000000020e0ea812 */ /* 0x000fca00078ec0ff */
[----:B------:R-:W-:-:S05]  /*3720*/  @!P2 IMAD R15, R0, UR6, R14 ;  /* 0x00000006000fac24 */ /* 0x000fca000f8e020e */
[----:B------:R-:W-:-:S04]  /*3730*/  @!P2 IADD3 R14, P3, PT, R5, R15, RZ ;  /* 0x0000000f050ea210 */ /* 0x000fc80007f7e0ff */
[----:B------:R-:W-:Y:S02]  /*3740*/  @!P2 LEA.HI.X.SX32 R15, R15, RZ, 0x1, P3 ;  /* 0x000000ff0f0fa211 */ /* 0x000fe400018f0eff */
[----:B-1----:R-:W-:-:S04]  /*3750*/  @!P2 LEA R12, P3, R14, R12, 0x2 ;  /* 0x0000000c0e0ca211 */ /* 0x002fc800078610ff */
[----:B------:R-:W-:Y:S02]  /*3760*/  @!P2 LEA.HI.X R13, R14, R13, R15, 0x2, P3 ;  /* 0x0000000d0e0da211 */ /* 0x000fe400018f140f */
[----:B------:R-:W-:-:S06]  /*3770*/  CS2R R14, SRZ ;  /* 0x00000000000e7805 */ /* 0x000fcc000001ff00 */
[----:B------:R0:W2:Y:S02]  /*3780*/  @!P2 LDG.E.64 R14, desc[UR36][R12.64] ;  /* 0x000000240c0ea981 */ /* 0x0000a4000c1e1b00 */
[----:B0-----:R-:W0:Y:S01]  /*3790*/  @!P2 LDC.64 R12, c[0x0][0x3b8] ;  /* 0x0000ee00ff0cab82 */ /* 0x001e220000000a00 */
[----:B--2---:R-:W-:Y:S01]  /*37a0*/  FADD.FTZ R14, R247, R14 ;  /* 0x0000000ef70e7221 */ /* 0x004fe20000010000 */
[----:B-----5:R-:W-:-:S03]  /*37b0*/  FADD.FTZ R15, R246, R15 ;  /* 0x0000000ff60f7221 */ /* 0x020fc60000010000 */
[----:B---3--:R-:W-:Y:S01]  /*37c0*/  FMUL.FTZ R170, R14, R170 ;  /* 0x000000aa0eaa7220 */ /* 0x008fe20000410000 */
[----:B------:R-:W-:Y:S01]  /*37d0*/  @!P2 IADD3 R14, P3, PT, R2, R5, RZ ;  /* 0x00000005020ea210 */ /* 0x000fe20007f7e0ff */
[----:B------:R-:W-:-:S03]  /*37e0*/  FMUL.FTZ R171, R15, R171 ;  /* 0x000000ab0fab7220 */ /* 0x000fc60000410000 */
[----:B0-----:R-:W-:Y:S01]  /*37f0*/  @!P2 LEA R12, P5, R14, R12, 0x2 ;  /* 0x0000000c0e0ca211 */ /* 0x001fe200078a10ff */
[----:B------:R-:W-:-:S05]  /*3800*/  @!P2 IMAD.X R15, RZ, RZ, R3, P3 ;  /* 0x000000ffff0fa224 */ /* 0x000fca00018e0603 */
[----:B------:R-:W-:-:S05]  /*3810*/  @!P2 LEA.HI.X R13, R14, R13, R15, 0x2, P5 ;  /* 0x0000000d0e0da211 */ /* 0x000fca00028f140f */
[----:B------:R0:W-:Y:S02]  /*3820*/  @!P2 STG.E.64 desc[UR36][R12.64], R170 ;  /* 0x000000aa0c00a986 */ /* 0x0001e4000c101b24 */
.L_x_2961:
[----:B------:R-:W-:Y:S05]  /*3830*/  BSYNC.RECONVERGENT B2 ;  /* 0x0000000000027941 */ /* 0x000fea0003800200 */
.L_x_2960:
[----:B------:R-:W-:Y:S04]  /*3840*/  BSSY.RECONVERGENT B2, `(.L_x_2962) ;  /* 0x000001d000027945 */ /* 0x000fe80003800200 */
[----:B------:R-:W-:Y:S05]  /*3850*/  @P1 BRA `(.L_x_2963) ;  /* 0x00000000006c1947 */ /* 0x000fea0003800000 */
[----:B------:R-:W-:Y:S01]  /*3860*/  IMAD.SHL.U32 R246, R11, 0x4, RZ ;  /* 0x000000040bf67824 */ /* 0x000fe200078e00ff */
[----:B------:R-:W2:Y:S04]  /*3870*/  LDL R248, [R1+0x50] ;  /* 0x0000500001f87983 */ /* 0x000ea80000100800 */
[----:B------:R-:W-:Y:S01]  /*3880*/  ISETP.GE.AND P2, PT, R246, R10, PT ;  /* 0x0000000af600720c */ /* 0x000fe20003f46270 */
[----:B------:R-:W3:Y:S04]  /*3890*/  LDG.E.64 R128, desc[UR36][R6.64+0x10] ;  /* 0x0000102406807981 */ /* 0x000ee8000c1e1b00 */
[----:B------:R-:W5:Y:S08]  /*38a0*/  LDL R247, [R1+0x54] ;  /* 0x0000540001f77983 */ /* 0x000f700000100800 */
[----:B0-----:R-:W0:Y:S02]  /*38b0*/  @!P2 S2R R12, SR_TID.X ;  /* 0x00000000000ca919 */ /* 0x001e240000002100 */
[----:B0-----:R-:W-:-:S05]  /*38c0*/  @!P2 IMAD.SHL.U32 R12, R12, 0x2, RZ ;  /* 0x000000020c0ca824 */ /* 0x001fca00078e00ff */
[----:B------:R-:W-:-:S05]  /*38d0*/  @!P2 LOP3.LUT R12, R12, 0x2, RZ, 0xc0, !PT ;  /* 0x000000020c0ca812 */ /* 0x000fca00078ec0ff */
[----:B------:R-:W-:Y:S01]  /*38e0*/  @!P2 IMAD R15, R0, UR6, R12 ;  /* 0x00000006000fac24 */ /* 0x000fe2000f8e020c */
[----:B------:R-:W-:-:S04]  /*38f0*/  @!P2 SHF.R.S32.HI R12, RZ, 0x1f, R246 ;  /* 0x0000001fff0ca819 */ /* 0x000fc800000114f6 */
[----:B------:R-:W-:-:S04]  /*3900*/  @!P2 IADD3 R14, P3, PT, R15, R246, RZ ;  /* 0x000000f60f0ea210 */ /* 0x000fc80007f7e0ff */
[----:B------:R-:W-:Y:S02]  /*3910*/  @!P2 LEA.HI.X.SX32 R15, R15, R12, 0x1, P3 ;  /* 0x0000000c0f0fa211 */ /* 0x000fe400018f0eff */
[----:B------:R-:W0:Y:S02]  /*3920*/  @!P2 LDC.64 R12, c[0x0][0x3b8] ;  /* 0x0000ee00ff0cab82 */ /* 0x000e240000000a00 */
[----:B0-----:R-:W-:-:S04]  /*3930*/  @!P2 LEA R12, P3, R14, R12, 0x2 ;  /* 0x0000000c0e0ca211 */ /* 0x001fc800078610ff */
[----:B------:R-:W-:Y:S02]  /*3940*/  @!P2 LEA.HI.X R13, R14, R13, R15, 0x2, P3 ;  /* 0x0000000d0e0da211 */ /* 0x000fe400018f140f */
[----:B------:R-:W-:-:S06]  /*3950*/  CS2R R14, SRZ ;  /* 0x00000000000e7805 */ /* 0x000fcc000001ff00 */
[----:B------:R0:W2:Y:S02]  /*3960*/  @!P2 LDG.E.64 R14, desc[UR36][R12.64] ;  /* 0x000000240c0ea981 */ /* 0x0000a4000c1e1b00 */
[----:B0-----:R-:W0:Y:S01]  /*3970*/  @!P2 LDC.64 R12, c[0x0][0x3b8] ;  /* 0x0000ee00ff0cab82 */ /* 0x001e220000000a00 */
[----:B--2---:R-:W-:-:S04]  /*3980*/  FADD.FTZ R14, R248, R14 ;  /* 0x0000000ef80e7221 */ /* 0x004fc80000010000 */
[----:B---3--:R-:W-:Y:S01]  /*3990*/  FMUL.FTZ R128, R14, R128 ;  /* 0x000000800e807220 */ /* 0x008fe20000410000 */
[----:B------:R-:W-:Y:S01]  /*39a0*/  @!P2 IADD3 R14, P3, PT, R2, R246, RZ ;  /* 0x000000f6020ea210 */ /* 0x000fe20007f7e0ff */
[----:B-----5:R-:W-:-:S03]  /*39b0*/  FADD.FTZ R15, R247, R15 ;  /* 0x0000000ff70f7221 */ /* 0x020fc60000010000 */
[----:B------:R-:W-:Y:S02]  /*39c0*/  @!P2 LEA.HI.X.SX32 R246, R246, R3, 0x1, P3 ;  /* 0x00000003f6f6a211 */ /* 0x000fe400018f0eff */
[----:B0-----:R-:W-:Y:S01]  /*39d0*/  @!P2 LEA R12, P3, R14, R12, 0x2 ;  /* 0x0000000c0e0ca211 */ /* 0x001fe200078610ff */
[----:B------:R-:W-:-:S03]  /*39e0*/  FMUL.FTZ R129, R15, R129 ;  /* 0x000000810f817220 */ /* 0x000fc60000410000 */
[----:B------:R-:W-:-:S05]  /*39f0*/  @!P2 LEA.HI.X R13, R14, R13, R246, 0x2, P3 ;  /* 0x0000000d0e0da211 */ /* 0x000fca00018f14f6 */
[----:B------:R1:W-:Y:S04]  /*3a00*/  @!P2 STG.E.64 desc[UR36][R12.64], R128 ;  /* 0x000000800c00a986 */ /* 0x0003e8000c101b24 */
.L_x_2963:
[----:B------:R-:W-:Y:S05]  /*3a10*/  BSYNC.RECONVERGENT B2 ;  /* 0x0000000000027941 */ /* 0x000fea0003800200 */
.L_x_2962:
[----:B------:R-:W-:Y:S04]  /*3a20*/  BSSY.RECONVERGENT B2, `(.L_x_2964) ;  /* 0x000001e000027945 */ /* 0x000fe80003800200 */
[----:B------:R-:W-:Y:S05]  /*3a30*/  @P1 BRA `(.L_x_2965) ;  /* 0x0000000000701947 */ /* 0x000fea0003800000 */
[----:B------:R-:W-:Y:S01]  /*3a40*/  IMAD R246, R0, 0x8, R5 ;  /* 0x0000000800f67824 */ /* 0x000fe200078e0205 */
[----:B------:R-:W2:Y:S04]  /*3a50*/  LDL R248, [R1+0x48] ;  /* 0x0000480001f87983 */ /* 0x000ea80000100800 */
[----:B------:R-:W-:Y:S01]  /*3a60*/  ISETP.GE.AND P2, PT, R246, R10, PT ;  /* 0x0000000af600720c */ /* 0x000fe20003f46270 */
[----:B------:R-:W3:Y:S04]  /*3a70*/  LDG.E.64 R16, desc[UR36][R6.64+0x20] ;  /* 0x0000202406107981 */ /* 0x000ee8000c1e1b00 */
[----:B------:R-:W5:Y:S08]  /*3a80*/  LDL R247, [R1+0x4c] ;  /* 0x00004c0001f77983 */ /* 0x000f700000100800 */
[----:B01----:R-:W0:Y:S02]  /*3a90*/  @!P2 S2R R12, SR_TID.X ;  /* 0x00000000000ca919 */ /* 0x003e240000002100 */
        /* <DEDUP_REMOVED lines=10> */
[----:B------:R0:W2:Y:S01]  /*3b40*/  @!P2 LDG.E.64 R14, desc[UR36][R12.64] ;  /* 0x000000240c0ea981 */ /* 0x0000a2000c1e1b00 */
[----:B------:R-:W-:-:S13]  /*3b50*/  ISETP.GE.AND P2, PT, R246, R10, PT ;  /* 0x0000000af600720c */ /* 0x000fda0003f46270 */
        /* <DEDUP_REMOVED lines=10> */
.L_x_2965:
[----:B------:R-:W-:Y:S05]  /*3c00*/  BSYNC.RECONVERGENT B2 ;  /* 0x0000000000027941 */ /* 0x000fea0003800200 */
.L_x_2964:
[----:B------:R-:W-:Y:S04]  /*3c10*/  BSSY.RECONVERGENT B2, `(.L_x_2966) ;  /* 0x000001f000027945 */ /* 0x000fe80003800200 */
[----:B------:R-:W-:Y:S05]  /*3c20*/  @P1 BRA `(.L_x_2967) ;  /* 0x0000000000741947 */ /* 0x000fea0003800000 */
[----:B------:R-:W-:Y:S01]  /*3c30*/  IMAD R246, R0, 0x2, R11 ;  /* 0x0000000200f67824 */ /* 0x000fe200078e020b */
[----:B------:R-:W3:Y:S03]  /*3c40*/  LDL R248, [R1+0x40] ;  /* 0x0000400001f87983 */ /* 0x000ee60000100800 */
[----:B------:R-:W-:Y:S01]  /*3c50*/  IMAD.SHL.U32 R246, R246, 0x4, RZ ;  /* 0x00000004f6f67824 */ /* 0x000fe200078e00ff */
[----:B------:R-:W5:Y:S04]  /*3c60*/  LDG.E.64 R120, desc[UR36][R6.64+0x30] ;  /* 0x0000302406787981 */ /* 0x000f68000c1e1b00 */
[----:B------:R-:W-:Y:S01]  /*3c70*/  ISETP.GE.AND P2, PT, R246, R10, PT ;  /* 0x0000000af600720c */ /* 0x000fe20003f46270 */
[----:B------:R-:W4:-:S12]  /*3c80*/  LDL R247, [R1+0x44] ;  /* 0x0000440001f77983 */ /* 0x000f180000100800 */
[----:B012---:R-:W0:Y:S02]  /*3c90*/  @!P2 S2R R12, SR_TID.X ;  /* 0x00000000000ca919 */ /* 0x007e240000002100 */
        /* <DEDUP_REMOVED lines=10> */
[----:B------:R0:W3:Y:S01]  /*3d40*/  @!P2 LDG.E.64 R14, desc[UR36][R12.64] ;  /* 0x000000240c0ea981 */ /* 0x0000e2000c1e1b00 */
[----:B------:R-:W-:-:S13]  /*3d50*/  ISETP.GE.AND P2, PT, R246, R10, PT ;  /* 0x0000000af600720c */ /* 0x000fda0003f46270 */
[----:B0-----:R-:W0:Y:S01]  /*3d60*/  @!P2 LDC.64 R12, c[0x0][0x3b8] ;  /* 0x0000ee00ff0cab82 */ /* 0x001e220000000a00 */
[----:B---3--:R-:W-:-:S04]  /*3d70*/  FADD.FTZ R14, R248, R14 ;  /* 0x0000000ef80e7221 */ /* 0x008fc80000010000 */
[----:B-----5:R-:W-:Y:S01]  /*3d80*/  FMUL.FTZ R120, R14, R120 ;  /* 0x000000780e787220 */ /* 0x020fe20000410000 */
[----:B------:R-:W-:Y:S01]  /*3d90*/  @!P2 IADD3 R14, P3, PT, R2, R246, RZ ;  /* 0x000000f6020ea210 */ /* 0x000fe20007f7e0ff */
[----:B----4-:R-:W-:-:S03]  /*3da0*/  FADD.FTZ R15, R247, R15 ;  /* 0x0000000ff70f7221 */ /* 0x010fc60000010000 */
[----:B------:R-:W-:Y:S02]  /*3db0*/  @!P2 LEA.HI.X.SX32 R246, R246, R3, 0x1, P3 ;  /* 0x00000003f6f6a211 */ /* 0x000fe400018f0eff */
[----:B0-----:R-:W-:Y:S01]  /*3dc0*/  @!P2 LEA R12, P3, R14, R12, 0x2 ;  /* 0x0000000c0e0ca211 */ /* 0x001fe200078610ff */
[----:B------:R-:W-:-:S03]  /*3dd0*/  FMUL.FTZ R121, R15, R121 ;  /* 0x000000790f797220 */ /* 0x000fc60000410000 */
[----:B------:R-:W-:-:S05]  /*3de0*/  @!P2 LEA.HI.X R13, R14, R13, R246, 0x2, P3 ;  /* 0x0000000d0e0da211 */ /* 0x000fca00018f14f6 */
[----:B------:R3:W-:Y:S04]  /*3df0*/  @!P2 STG.E.64 desc[UR36][R12.64], R120 ;  /* 0x000000780c00a986 */ /* 0x0007e8000c101b24 */
.L_x_2967:
[----:B------:R-:W-:Y:S05]  /*3e00*/  BSYNC.RECONVERGENT B2 ;  /* 0x0000000000027941 */ /* 0x000fea0003800200 */
.L_x_2966:
[----:B------:R-:W-:Y:S01]  /*3e10*/  BSSY.RECONVERGENT B2, `(.L_x_2968) ;  /* 0x000001f000027945 */ /* 0x000fe20003800200 */
[----:B------:R-:W-:-:S03]  /*3e20*/  IMAD R11, R0, 0x4, R11 ;  /* 0x00000004000b7824 */ /* 0x000fc600078e020b */
[----:B------:R-:W-:Y:S05]  /*3e30*/  @P1 BRA `(.L_x_2969) ;  /* 0x0000000000701947 */ /* 0x000fea0003800000 */
[----:B------:R-:W-:Y:S01]  /*3e40*/  IMAD R14, R0, 0x10, R5 ;  /* 0x00000010000e7824 */ /* 0x000fe200078e0205 */
[----:B------:R-:W5:Y:S04]  /*3e50*/  LDL R246, [R1+0x38] ;  /* 0x0000380001f67983 */ /* 0x000f680000100800 */
[----:B------:R-:W-:Y:S01]  /*3e60*/  ISETP.GE.AND P2, PT, R14, R10, PT ;  /* 0x0000000a0e00720c */ /* 0x000fe20003f46270 */
[----:B------:R-:W4:-:S12]  /*3e70*/  LDL R15, [R1+0x3c] ;  /* 0x00003c00010f7983 */ /* 0x000f180000100800 */
[----:B------:R-:W0:Y:S02]  /*3e80*/  @!P2 S2R R8, SR_TID.X ;  /* 0x000000000008a919 */ /* 0x000e240000002100 */
[----:B0-----:R-:W-:-:S05]  /*3e90*/  @!P2 IMAD.SHL.U32 R8, R8, 0x2, RZ ;  /* 0x000000020808a824 */ /* 0x001fca00078e00ff */
[----:B------:R-:W-:-:S05]  /*3ea0*/  @!P2 LOP3.LUT R8, R8, 0x2, RZ, 0xc0, !PT ;  /* 0x000000020808a812 */ /* 0x000fca00078ec0ff */
[----:B-123--:R-:W-:Y:S01]  /*3eb0*/  @!P2 IMAD R13, R0, UR6, R8 ;  /* 0x00000006000dac24 */ /* 0x00efe2000f8e0208 */
[----:B------:R-:W-:-:S04]  /*3ec0*/  @!P2 SHF.R.S32.HI R8, RZ, 0x1f, R14 ;  /* 0x0000001fff08a819 */ /* 0x000fc8000001140e */
[----:B------:R-:W-:-:S04]  /*3ed0*/  @!P2 IADD3 R12, P3, PT, R13, R14, RZ ;  /* 0x0000000e0d0ca210 */ /* 0x000fc80007f7e0ff */
[----:B------:R-:W-:Y:S02]  /*3ee0*/  @!P2 LEA.HI.X.SX32 R13, R13, R8, 0x1, P3 ;  /* 0x000000080d0da211 */ /* 0x000fe400018f0eff */
[----:B------:R-:W0:Y:S02]  /*3ef0*/  @!P2 LDC.64 R8, c[0x0][0x3b8] ;  /* 0x0000ee00ff08ab82 */ /* 0x000e240000000a00 */
[----:B0-----:R-:W-:-:S04]  /*3f00*/  @!P2 LEA R8, P3, R12, R8, 0x2 ;  /* 0x000000080c08a211 */ /* 0x001fc800078610ff */
[----:B------:R-:W-:Y:S02]  /*3f10*/  @!P2 LEA.HI.X R9, R12, R9, R13, 0x2, P3 ;  /* 0x000000090c09a211 */ /* 0x000fe400018f140d */
[----:B------:R-:W-:-:S06]  /*3f20*/  CS2R R12, SRZ ;  /* 0x00000000000c7805 */ /* 0x000fcc000001ff00 */
[----:B------:R-:W5:Y:S04]  /*3f30*/  @!P2 LDG.E.64 R12, desc[UR36][R8.64] ;  /* 0x00000024080ca981 */ /* 0x000f68000c1e1b00 */
[----:B------:R-:W2:Y:S01]  /*3f40*/  LDG.E.64 R8, desc[UR36][R6.64+0x40] ;  /* 0x0000402406087981 */ /* 0x000ea2000c1e1b00 */
[----:B------:R-:W-:Y:S01]  /*3f50*/  ISETP.GE.AND P2, PT, R14, R10, PT ;  /* 0x0000000a0e00720c */ /* 0x000fe20003f46270 */
[----:B-----5:R-:W-:Y:S01]  /*3f60*/  FADD.FTZ R12, R246, R12 ;  /* 0x0000000cf60c7221 */ /* 0x020fe20000010000 */
[----:B----4-:R-:W-:-:S11]  /*3f70*/  FADD.FTZ R13, R15, R13 ;  /* 0x0000000d0f0d7221 */ /* 0x010fd60000010000 */
[----:B------:R-:W-:-:S04]  /*3f80*/  @!P2 IADD3 R15, P3, PT, R2, R14, RZ ;  /* 0x0000000e020fa210 */ /* 0x000fc80007f7e0ff */
[----:B------:R-:W-:Y:S01]  /*3f90*/  @!P2 LEA.HI.X.SX32 R14, R14, R3, 0x1, P3 ;  /* 0x000000030e0ea211 */ /* 0x000fe200018f0eff */
[----:B--2---:R-:W-:Y:S01]  /*3fa0*/  FMUL.FTZ R8, R12, R8 ;  /* 0x000000080c087220 */ /* 0x004fe20000410000 */
[----:B------:R-:W-:Y:S02]  /*3fb0*/  FMUL.FTZ R9, R13, R9 ;  /* 0x000000090d097220 */ /* 0x000fe40000410000 */
[----:B------:R-:W0:Y:S02]  /*3fc0*/  @!P2 LDC.64 R12, c[0x0][0x3b8] ;  /* 0x0000ee00ff0cab82 */ /* 0x000e240000000a00 */
[----:B0-----:R-:W-:-:S04]  /*3fd0*/  @!P2 LEA R12, P3, R15, R12, 0x2 ;  /* 0x0000000c0f0ca211 */ /* 0x001fc800078610ff */
[----:B------:R-:W-:-:S05]  /*3fe0*/  @!P2 LEA.HI.X R13, R15, R13, R14, 0x2, P3 ;  /* 0x0000000d0f0da211 */ /* 0x000fca00018f140e */
[----:B------:R0:W-:Y:S04]  /*3ff0*/  @!P2 STG.E.64 desc[UR36][R12.64], R8 ;  /* 0x000000080c00a986 */ /* 0x0001e8000c101b24 */
.L_x_2969:
[----:B------:R-:W-:Y:S05]  /*4000*/  BSYNC.RECONVERGENT B2 ;  /* 0x0000000000027941 */ /* 0x000fea0003800200 */
.L_x_2968:
[----:B------:R-:W-:Y:S04]  /*4010*/  BSSY.RECONVERGENT B2, `(.L_x_2970) ;  /* 0x000001d000027945 */ /* 0x000fe80003800200 */
[----:B------:R-:W-:Y:S05]  /*4020*/  @P1 BRA `(.L_x_2971) ;  /* 0x00000000006c1947 */ /* 0x000fea0003800000 */
[----:B------:R-:W-:Y:S01]  /*4030*/  IMAD.SHL.U32 R246, R11, 0x4, RZ ;  /* 0x000000040bf67824 */ /* 0x000fe200078e00ff */
[----:B------:R-:W5:Y:S04]  /*4040*/  LDL R248, [R1+0x30] ;  /* 0x0000300001f87983 */ /* 0x000f680000100800 */
[----:B------:R-:W-:Y:S01]  /*4050*/  ISETP.GE.AND P2, PT, R246, R10, PT ;  /* 0x0000000af600720c */ /* 0x000fe20003f46270 */
[----:B------:R-:W4:Y:S04]  /*4060*/  LDG.E.64 R122, desc[UR36][R6.64+0x50] ;  /* 0x00005024067a7981 */ /* 0x000f28000c1e1b00 */
[----:B------:R-:W4:Y:S08]  /*4070*/  LDL R247, [R1+0x34] ;  /* 0x0000340001f77983 */ /* 0x000f300000100800 */
[----:B0123--:R-:W0:Y:S02]  /*4080*/  @!P2 S2R R12, SR_TID.X ;  /* 0x00000000000ca919 */ /* 0x00fe240000002100 */
        /* <DEDUP_REMOVED lines=10> */
[----:B------:R0:W5:Y:S02]  /*4130*/  @!P2 LDG.E.64 R14, desc[UR36][R12.64] ;  /* 0x000000240c0ea981 */ /* 0x000164000c1e1b00 */
[----:B0-----:R-:W0:Y:S01]  /*4140*/  @!P2 LDC.64 R12, c[0x0][0x3b8] ;  /* 0x0000ee00ff0cab82 */ /* 0x001e220000000a00 */
[----:B-----5:R-:W-:-:S04]  /*4150*/  FADD.FTZ R14, R248, R14 ;  /* 0x0000000ef80e7221 */ /* 0x020fc80000010000 */
[----:B----4-:R-:W-:Y:S01]  /*4160*/  FMUL.FTZ R122, R14, R122 ;  /* 0x0000007a0e7a7220 */ /* 0x010fe20000410000 */
[----:B------:R-:W-:Y:S01]  /*4170*/  @!P2 IADD3 R14, P3, PT, R2, R246, RZ ;  /* 0x000000f6020ea210 */ /* 0x000fe20007f7e0ff */
[----:B------:R-:W-:-:S03]  /*4180*/  FADD.FTZ R15, R247, R15 ;  /* 0x0000000ff70f7221 */ /* 0x000fc60000010000 */
[----:B------:R-:W-:Y:S02]  /*4190*/  @!P2 LEA.HI.X.SX32 R246, R246, R3, 0x1, P3 ;  /* 0x00000003f6f6a211 */ /* 0x000fe400018f0eff */
[----:B0-----:R-:W-:Y:S01]  /*41a0*/  @!P2 LEA R12, P3, R14, R12, 0x2 ;  /* 0x0000000c0e0ca211 */ /* 0x001fe200078610ff */
[----:B------:R-:W-:-:S03]  /*41b0*/  FMUL.FTZ R123, R15, R123 ;  /* 0x0000007b0f7b7220 */ /* 0x000fc60000410000 */
[----:B------:R-:W-:-:S05]  /*41c0*/  @!P2 LEA.HI.X R13, R14, R13, R246, 0x2, P3 ;  /* 0x0000000d0e0da211 */ /* 0x000fca00018f14f6 */
[----:B------:R0:W-:Y:S04]  /*41d0*/  @!P2 STG.E.64 desc[UR36][R12.64], R122 ;  /* 0x0000007a0c00a986 */ /* 0x0001e8000c101b24 */
.L_x_2971:
[----:B------:R-:W-:Y:S05]  /*41e0*/  BSYNC.RECONVERGENT B2 ;  /* 0x0000000000027941 */ /* 0x000fea0003800200 */
.L_x_2970:
[----:B------:R-:W-:Y:S01]  /*41f0*/  BSSY.RECONVERGENT B2, `(.L_x_2972) ;  /* 0x000001e000027945 */ /* 0x000fe20003800200 */
[----:B------:R-:W-:-:S03]  /*4200*/  IMAD.IADD R11, R11, 0x1, R0 ;  /* 0x000000010b0b7824 */ /* 0x000fc600078e0200 */
        /* <DEDUP_REMOVED lines=28> */
.L_x_2973:
[----:B------:R-:W-:Y:S05]  /*43d0*/  BSYNC.RECONVERGENT B2 ;  /* 0x0000000000027941 */ /* 0x000fea0003800200 */
.L_x_2972:
        /* <DEDUP_REMOVED lines=30> */
.L_x_2975:
[----:B------:R-:W-:Y:S05]  /*45c0*/  BSYNC.RECONVERGENT B2 ;  /* 0x0000000000027941 */ /* 0x000fea0003800200 */
.L_x_2974:
[----:B------:R-:W-:Y:S01]  /*45d0*/  BSSY.RECONVERGENT B2, `(.L_x_2976) ;  /* 0x000001f000027945 */ /* 0x000fe20003800200 */
[----:B------:R-:W-:-:S03]  /*45e0*/  IMAD R11, R0, 0x2, R11 ;  /* 0x00000002000b7824 */ /* 0x000fc600078e020b */
[----:B------:R-:W-:Y:S05]  /*45f0*/  @P1 BRA `(.L_x_2977) ;  /* 0x0000000000701947 */ /* 0x000fea0003800000 */
[----:B------:R-:W-:Y:S01]  /*4600*/  IMAD R246, R0, 0x20, R5 ;  /* 0x0000002000f67824 */ /* 0x000fe200078e0205 */
        /* <DEDUP_REMOVED lines=15> */
[----:B------:R0:W5:Y:S01]  /*4700*/  @!P2 LDG.E.64 R14, desc[UR36][R12.64] ;  /* 0x000000240c0ea981 */ /* 0x000162000c1e1b00 */
[----:B------:R-:W-:-:S13]  /*4710*/  ISETP.GE.AND P2, PT, R246, R10, PT ;  /* 0x0000000af600720c */ /* 0x000fda0003f46270 */
        /* <DEDUP_REMOVED lines=10> */
.L_x_2977:
[----:B------:R-:W-:Y:S05]  /*47c0*/  BSYNC.RECONVERGENT B2 ;  /* 0x0000000000027941 */ /* 0x000fea0003800200 */
.L_x_2976:
        /* <DEDUP_REMOVED lines=29> */
.L_x_2979:
[----:B------:R-:W-:Y:S05]  /*49a0*/  BSYNC.RECONVERGENT B2 ;  /* 0x0000000000027941 */ /* 0x000fea0003800200 */
.L_x_2978:
        /* <DEDUP_REMOVED lines=30> */
.L_x_2981:
[----:B------:R-:W-:Y:S05]  /*4b90*/  BSYNC.RECONVERGENT B2 ;  /* 0x0000000000027941 */ /* 0x000fea0003800200 */
.L_x_2980:
[----:B------:R-:W-:Y:S01]  /*4ba0*/  BSSY.RECONVERGENT B2, `(.L_x_2982) ;  /* 0x000001e000027945 */ /* 0x000fe20003800200 */
[----:B------:R-:W-:-:S03]  /*4bb0*/  IMAD.IADD R11, R11, 0x1, R0 ;  /* 0x000000010b0b7824 */ /* 0x000fc600078e0200 */
[----:B------:R-:W-:Y:S05]  /*4bc0*/  @P1 BRA `(.L_x_2983) ;  /* 0x00000000006c1947 */ /* 0x000fea0003800000 */
[----:B------:R-:W-:Y:S01]  /*4bd0*/  IMAD.SHL.U32 R246, R11, 0x4, RZ ;  /* 0x000000040bf67824 */ /* 0x000fe200078e00ff */
[----:B------:R-:W5:Y:S04]  /*4be0*/  LDL R248, [R1] ;  /* 0x0000000001f87983 */ /* 0x000f680000100800 */
        /* <DEDUP_REMOVED lines=25> */
.L_x_2983:
[----:B------:R-:W-:Y:S05]  /*4d80*/  BSYNC.RECONVERGENT B2 ;  /* 0x0000000000027941 */ /* 0x000fea0003800200 */
.L_x_2982:
[----:B------:R-:W-:Y:S01]  /*4d90*/  BSSY.RECONVERGENT B2, `(.L_x_2984) ;  /* 0x000001c000027945 */ /* 0x000fe20003800200 */
[----:B------:R-:W-:-:S03]  /*4da0*/  IMAD.IADD R11, R11, 0x1, R0 ;  /* 0x000000010b0b7824 */ /* 0x000fc600078e0200 */
[----:B------:R-:W-:Y:S05]  /*4db0*/  @P1 BRA `(.L_x_2985) ;  /* 0x0000000000641947 */ /* 0x000fea0003800000 */
[----:B------:R-:W-:Y:S01]  /*4dc0*/  IMAD.SHL.U32 R246, R11, 0x4, RZ ;  /* 0x000000040bf67824 */ /* 0x000fe200078e00ff */
[----:B------:R-:W5:Y:S04]  /*4dd0*/  LDG.E.64 R132, desc[UR36][R6.64+0xc0] ;  /* 0x0000c02406847981 */ /* 0x000f68000c1e1b00 */
[----:B------:R-:W-:-:S13]  /*4de0*/  ISETP.GE.AND P2, PT, R246, R10, PT ;  /* 0x0000000af600720c */ /* 0x000fda0003f46270 */
        /* <DEDUP_REMOVED lines=14> */
[----:B-----5:R-:W-:Y:S01]  /*4ed0*/  FMUL.FTZ R132, R14, R132 ;  /* 0x000000840e847220 */ /* 0x020fe20000410000 */
[----:B------:R-:W-:Y:S01]  /*4ee0*/  @!P2 IADD3 R14, P3, PT, R2, R246, RZ ;  /* 0x000000f6020ea210 */ /* 0x000fe20007f7e0ff */
[----:B------:R-:W-:-:S03]  /*4ef0*/  FADD.FTZ R15, R245, R15 ;  /* 0x0000000ff50f7221 */ /* 0x000fc60000010000 */
[----:B------:R-:W-:Y:S02]  /*4f00*/  @!P2 LEA.HI.X.SX32 R246, R246, R3, 0x1, P3 ;  /* 0x00000003f6f6a211 */ /* 0x000fe400018f0eff */
[----:B0-----:R-:W-:Y:S01]  /*4f10*/  @!P2 LEA R12, P3, R14, R12, 0x2 ;  /* 0x0000000c0e0ca211 */ /* 0x001fe200078610ff */
[----:B------:R-:W-:-:S03]  /*4f20*/  FMUL.FTZ R133, R15, R133 ;  /* 0x000000850f857220 */ /* 0x000fc60000410000 */
[----:B------:R-:W-:-:S05]  /*4f30*/  @!P2 LEA.HI.X R13, R14, R13, R246, 0x2, P3 ;  /* 0x0000000d0e0da211 */ /* 0x000fca00018f14f6 */
[----:B------:R0:W-:Y:S04]  /*4f40*/  @!P2 STG.E.64 desc[UR36][R12.64], R132 ;  /* 0x000000840c00a986 */ /* 0x0001e8000c101b24 */
.L_x_2985:
[----:B------:R-:W-:Y:S05]  /*4f50*/  BSYNC.RECONVERGENT B2 ;  /* 0x0000000000027941 */ /* 0x000fea0003800200 */
.L_x_2984:
        /* <DEDUP_REMOVED lines=28> */
.L_x_2987:
[----:B------:R-:W-:Y:S05]  /*5120*/  BSYNC.RECONVERGENT B2 ;  /* 0x0000000000027941 */ /* 0x000fea0003800200 */
.L_x_2986:
        /* <DEDUP_REMOVED lines=28> */
.L_x_2989:
[----:B------:R-:W-:Y:S05]  /*52f0*/  BSYNC.RECONVERGENT B2 ;  /* 0x0000000000027941 */ /* 0x000fea0003800200 */
.L_x_2988:
        /* <DEDUP_REMOVED lines=28> */
.L_x_2991:
[----:B------:R-:W-:Y:S05]  /*54c0*/  BSYNC.RECONVERGENT B2 ;  /* 0x0000000000027941 */ /* 0x000fea0003800200 */
.L_x_2990:
[----:B------:R-:W-:Y:S04]  /*54d0*/  BSSY.RECONVERGENT B2, `(.L_x_2992) ;  /* 0x000001c000027945 */ /* 0x000fe80003800200 */
[----:B------:R-:W-:Y:S05]  /*54e0*/  @P1 BRA `(.L_x_2993) ;  /* 0x0000000000681947 */ /* 0x000fea0003800000 */
[----:B------:R-:W-:Y:S01]  /*54f0*/  IMAD R246, R0, 0x40, R5 ;  /* 0x0000004000f67824 */ /* 0x000fe200078e0205 */
        /* <DEDUP_REMOVED lines=25> */
.L_x_2993:
[----:B------:R-:W-:Y:S05]  /*5690*/  BSYNC.RECONVERGENT B2 ;  /* 0x0000000000027941 */ /* 0x000fea0003800200 */
.L_x_2992:
[----:B------:R-:W-:Y:S01]  /*56a0*/  BSSY.RECONVERGENT B2, `(.L_x_2994) ;  /* 0x000001d000027945 */ /* 0x000fe20003800200 */
[C---:B------:R-:W-:Y:S02]  /*56b0*/  IMAD R5, R0.reuse, 0x80, R5 ;  /* 0x0000008000057824 */ /* 0x040fe400078e0205 */
[----:B------:R-:W-:Y:S01]  /*56c0*/  IMAD R11, R0, 0x2, R11 ;  /* 0x00000002000b7824 */ /* 0x000fe200078e020b */
[----:B------:R-:W-:Y:S06]  /*56d0*/  @P1 BRA `(.L_x_2995) ;  /* 0x0000000000641947 */ /* 0x000fec0003800000 */
        /* <DEDUP_REMOVED lines=25> */
.L_x_2995:
[----:B------:R-:W-:Y:S05]  /*5870*/  BSYNC.RECONVERGENT B2 ;  /* 0x0000000000027941 */ /* 0x000fea0003800200 */
.L_x_2994:
        /* <DEDUP_REMOVED lines=17> */
[----:B------:R0:W4:Y:S02]  /*5990*/  @!P2 LDG.E.64 R14, desc[UR36][R12.64] ;  /* 0x000000240c0ea981 */ /* 0x000124000c1e1b00 */
[----:B0-----:R-:W0:Y:S01]  /*59a0*/  @!P2 LDC.64 R12, c[0x0][0x3b8] ;  /* 0x0000ee00ff0cab82 */ /* 0x001e220000000a00 */
[----:B----4-:R-:W-:-:S04]  /*59b0*/  FADD.FTZ R14, R28, R14 ;  /* 0x0000000e1c0e7221 */ /* 0x010fc80000010000 */
        /* <DEDUP_REMOVED lines=8> */
.L_x_2997:
[----:B------:R-:W-:Y:S05]  /*5a40*/  BSYNC.RECONVERGENT B2 ;  /* 0x0000000000027941 */ /* 0x000fea0003800200 */
.L_x_2996:
        /* <DEDUP_REMOVED lines=28> */
.L_x_2999:
[----:B------:R-:W-:Y:S05]  /*5c10*/  BSYNC.RECONVERGENT B2 ;  /* 0x0000000000027941 */ /* 0x000fea0003800200 */
.L_x_2998:
        /* <DEDUP_REMOVED lines=28> */
.L_x_3001:
[----:B------:R-:W-:Y:S05]  /*5de0*/  BSYNC.RECONVERGENT B2 ;  /* 0x0000000000027941 */ /* 0x000fea0003800200 */
.L_x_3000:
        /* <DEDUP_REMOVED lines=28> */
.L_x_3003:
[----:B------:R-:W-:Y:S05]  /*5fb0*/  BSYNC.RECONVERGENT B2 ;  /* 0x0000000000027941 */ /* 0x000fea0003800200 */
.L_x_3002:
        /* <DEDUP_REMOVED lines=28> */
.L_x_3005:
[----:B------:R-:W-:Y:S05]  /*6180*/  BSYNC.RECONVERGENT B2 ;  /* 0x0000000000027941 */ /* 0x000fea0003800200 */
.L_x_3004:
        /* <DEDUP_REMOVED lines=28> */
.L_x_3007:
[----:B------:R-:W-:Y:S05]  /*6350*/  BSYNC.RECONVERGENT B2 ;  /* 0x0000000000027941 */ /* 0x000fea0003800200 */
.L_x_3006:
        /* <DEDUP_REMOVED lines=28> */
.L_x_3009:
[----:B------:R-:W-:Y:S05]  /*6520*/  BSYNC.RECONVERGENT B2 ;  /* 0x0000000000027941 */ /* 0x000fea0003800200 */
.L_x_3008:
        /* <DEDUP_REMOVED lines=28> */
.L_x_3011:
[----:B------:R-:W-:Y:S05]  /*66f0*/  BSYNC.RECONVERGENT B2 ;  /* 0x0000000000027941 */ /* 0x000fea0003800200 */
.L_x_3010:
        /* <DEDUP_REMOVED lines=28> */
.L_x_3013:
[----:B------:R-:W-:Y:S05]  /*68c0*/  BSYNC.RECONVERGENT B2 ;  /* 0x0000000000027941 */ /* 0x000fea0003800200 */
.L_x_3012:
        /* <DEDUP_REMOVED lines=28> */
.L_x_3015:
[----:B------:R-:W-:Y:S05]  /*6a90*/  BSYNC.RECONVERGENT B2 ;  /* 0x0000000000027941 */ /* 0x000fea0003800200 */
.L_x_3014:
        /* <DEDUP_REMOVED lines=28> */
.L_x_3017:
[----:B------:R-:W-:Y:S05]  /*6c60*/  BSYNC.RECONVERGENT B2 ;  /* 0x0000000000027941 */ /* 0x000fea0003800200 */
.L_x_3016:
        /* <DEDUP_REMOVED lines=28> */
.L_x_3019:
[----:B------:R-:W-:Y:S05]  /*6e30*/  BSYNC.RECONVERGENT B2 ;  /* 0x0000000000027941 */ /* 0x000fea0003800200 */
.L_x_3018:
        /* <DEDUP_REMOVED lines=28> */
.L_x_3021:
[----:B------:R-:W-:Y:S05]  /*7000*/  BSYNC.RECONVERGENT B2 ;  /* 0x0000000000027941 */ /* 0x000fea0003800200 */
.L_x_3020:
        /* <DEDUP_REMOVED lines=28> */
.L_x_3023:
[----:B------:R-:W-:Y:S05]  /*71d0*/  BSYNC.RECONVERGENT B2 ;  /* 0x0000000000027941 */ /* 0x000fea0003800200 */
.L_x_3022:
[----:B------:R-:W-:Y:S04]  /*71e0*/  BSSY.RECONVERGENT B2, `(.L_x_3024) ;  /* 0x000001a000027945 */ /* 0x000fe80003800200 */
[----:B------:R-:W-:Y:S05]  /*71f0*/  @P1 BRA `(.L_x_3025) ;  /* 0x0000000000601947 */ /* 0x000fea0003800000 */
[----:B------:R-:W-:Y:S01]  /*7200*/  ISETP.GE.AND P2, PT, R5, R10, PT ;  /* 0x0000000a0500720c */ /* 0x000fe20003f46270 */
[----:B------:R-:W5:-:S12]  /*7210*/  LDG.E.64 R172, desc[UR36][R6.64+0x200] ;  /* 0x0002002406ac7981 */ /* 0x000f58000c1e1b00 */
        /* <DEDUP_REMOVED lines=22> */
.L_x_3025:
[----:B------:R-:W-:Y:S05]  /*7380*/  BSYNC.RECONVERGENT B2 ;  /* 0x0000000000027941 */ /* 0x000fea0003800200 */
.L_x_3024:
[----:B------:R-:W-:Y:S01]  /*7390*/  BSSY.RECONVERGENT B2, `(.L_x_3026) ;  /* 0x000001c000027945 */ /* 0x000fe20003800200 */
[----:B------:R-:W-:-:S03]  /*73a0*/  IMAD R11, R0, 0x2, R11 ;  /* 0x00000002000b7824 */ /* 0x000fc600078e020b */
        /* <DEDUP_REMOVED lines=26> */
.L_x_3027:
[----:B------:R-:W-:Y:S05]  /*7550*/  BSYNC.RECONVERGENT B2 ;  /* 0x0000000000027941 */ /* 0x000fea0003800200 */
.L_x_3026:
        /* <DEDUP_REMOVED lines=28> */
.L_x_3029:
[----:B------:R-:W-:Y:S05]  /*7720*/  BSYNC.RECONVERGENT B2 ;  /* 0x0000000000027941 */ /* 0x000fea0003800200 */
.L_x_3028:
        /* <DEDUP_REMOVED lines=28> */
.L_x_3031:
[----:B------:R-:W-:Y:S05]  /*78f0*/  BSYNC.RECONVERGENT B2 ;  /* 0x0000000000027941 */ /* 0x000fea0003800200 */
.L_x_3030:
        /* <DEDUP_REMOVED lines=28> */
.L_x_3033:
[----:B------:R-:W-:Y:S05]  /*7ac0*/  BSYNC.RECONVERGENT B2 ;  /* 0x0000000000027941 */ /* 0x000fea0003800200 */
.L_x_3032:
        /* <DEDUP_REMOVED lines=28> */
.L_x_3035:
[----:B------:R-:W-:Y:S05]  /*7c90*/  BSYNC.RECONVERGENT B2 ;  /* 0x0000000000027941 */ /* 0x000fea0003800200 */
.L_x_3034:
        /* <DEDUP_REMOVED lines=28> */
.L_x_3037:
[----:B------:R-:W-:Y:S05]  /*7e60*/  BSYNC.RECONVERGENT B2 ;  /* 0x0000000000027941 */ /* 0x000fea0003800200 */
.L_x_3036:
        /* <DEDUP_REMOVED lines=28> */
.L_x_3039:
[----:B------:R-:W-:Y:S05]  /*8030*/  BSYNC.RECONVERGENT B2 ;  /* 0x0000000000027941 */ /* 0x000fea0003800200 */
.L_x_3038:
        /* <DEDUP_REMOVED lines=28> */
.L_x_3041:
[----:B------:R-:W-:Y:S05]  /*8200*/  BSYNC.RECONVERGENT B2 ;  /* 0x0000000000027941 */ /* 0x000fea0003800200 */
.L_x_3040:
        /* <DEDUP_REMOVED lines=28> */
.L_x_3043:
[----:B------:R-:W-:Y:S05]  /*83d0*/  BSYNC.RECONVERGENT B2 ;  /* 0x0000000000027941 */ /* 0x000fea0003800200 */
.L_x_3042:
        /* <DEDUP_REMOVED lines=28> */
.L_x_3045:
[----:B------:R-:W-:Y:S05]  /*85a0*/  BSYNC.RECONVERGENT B2 ;  /* 0x0000000000027941 */ /* 0x000fea0003800200 */
.L_x_3044:
        /* <DEDUP_REMOVED lines=28> */
.L_x_3047:
[----:B------:R-:W-:Y:S05]  /*8770*/  BSYNC.RECONVERGENT B2 ;  /* 0x0000000000027941 */ /* 0x000fea0003800200 */
.L_x_3046:
        /* <DEDUP_REMOVED lines=28> */
.L_x_3049:
[----:B------:R-:W-:Y:S05]  /*8940*/  BSYNC.RECONVERGENT B2 ;  /* 0x0000000000027941 */ /* 0x000fea0003800200 */
.L_x_3048:
        /* <DEDUP_REMOVED lines=28> */
.L_x_3051:
[----:B------:R-:W-:Y:S05]  /*8b10*/  BSYNC.RECONVERGENT B2 ;  /* 0x0000000000027941 */ /* 0x000fea0003800200 */
.L_x_3050:
        /* <DEDUP_REMOVED lines=28> */
.L_x_3053:
[----:B------:R-:W-:Y:S05]  /*8ce0*/  BSYNC.RECONVERGENT B2 ;  /* 0x0000000000027941 */ /* 0x000fea0003800200 */
.L_x_3052:
        /* <DEDUP_REMOVED lines=28> */
.L_x_3055:
[----:B------:R-:W-:Y:S05]  /*8eb0*/  BSYNC.RECONVERGENT B2 ;  /* 0x0000000000027941 */ /* 0x000fea0003800200 */
.L_x_3054:
        /* <DEDUP_REMOVED lines=28> */
.L_x_3057:
[----:B------:R-:W-:Y:S05]  /*9080*/  BSYNC.RECONVERGENT B2 ;  /* 0x0000000000027941 */ /* 0x000fea0003800200 */
.L_x_3056:
        /* <DEDUP_REMOVED lines=28> */
.L_x_3059:
[----:B------:R-:W-:Y:S05]  /*9250*/  BSYNC.RECONVERGENT B2 ;  /* 0x0000000000027941 */ /* 0x000fea0003800200 */
.L_x_3058:
        /* <DEDUP_REMOVED lines=28> */
.L_x_3061:
[----:B------:R-:W-:Y:S05]  /*9420*/  BSYNC.RECONVERGENT B2 ;  /* 0x0000000000027941 */ /* 0x000fea0003800200 */
.L_x_3060:
        /* <DEDUP_REMOVED lines=28> */
.L_x_3063:
[----:B------:R-:W-:Y:S05]  /*95f0*/  BSYNC.RECONVERGENT B2 ;  /* 0x0000000000027941 */ /* 0x000fea0003800200 */
.L_x_3062:
        /* <DEDUP_REMOVED lines=28> */
.L_x_3065:
[----:B------:R-:W-:Y:S05]  /*97c0*/  BSYNC.RECONVERGENT B2 ;  /* 0x0000000000027941 */ /* 0x000fea0003800200 */
.L_x_3064:
        /* <DEDUP_REMOVED lines=28> */
.L_x_3067:
[----:B------:R-:W-:Y:S05]  /*9990*/  BSYNC.RECONVERGENT B2 ;  /* 0x0000000000027941 */ /* 0x000fea0003800200 */
.L_x_3066:
        /* <DEDUP_REMOVED lines=28> */
.L_x_3069:
[----:B------:R-:W-:Y:S05]  /*9b60*/  BSYNC.RECONVERGENT B2 ;  /* 0x0000000000027941 */ /* 0x000fea0003800200 */
.L_x_3068:
        /* <DEDUP_REMOVED lines=28> */
.L_x_3071:
[----:B------:R-:W-:Y:S05]  /*9d30*/  BSYNC.RECONVERGENT B2 ;  /* 0x0000000000027941 */ /* 0x000fea0003800200 */
.L_x_3070:
        /* <DEDUP_REMOVED lines=28> */
.L_x_3073:
[----:B------:R-:W-:Y:S05]  /*9f00*/  BSYNC.RECONVERGENT B2 ;  /* 0x0000000000027941 */ /* 0x000fea0003800200 */
.L_x_3072:
        /* <DEDUP_REMOVED lines=28> */
.L_x_3075:
[----:B------:R-:W-:Y:S05]  /*a0d0*/  BSYNC.RECONVERGENT B2 ;  /* 0x0000000000027941 */ /* 0x000fea0003800200 */
.L_x_3074:
        /* <DEDUP_REMOVED lines=28> */
.L_x_3077:
[----:B------:R-:W-:Y:S05]  /*a2a0*/  BSYNC.RECONVERGENT B2 ;  /* 0x0000000000027941 */ /* 0x000fea0003800200 */
.L_x_3076:
        /* <DEDUP_REMOVED lines=28> */
.L_x_3079:
[----:B------:R-:W-:Y:S05]  /*a470*/  BSYNC.RECONVERGENT B2 ;  /* 0x0000000000027941 */ /* 0x000fea0003800200 */
.L_x_3078:
        /* <DEDUP_REMOVED lines=28> */
.L_x_3081:
[----:B------:R-:W-:Y:S05]  /*a640*/  BSYNC.RECONVERGENT B2 ;  /* 0x0000000000027941 */ /* 0x000fea0003800200 */
.L_x_3080:
        /* <DEDUP_REMOVED lines=28> */
.L_x_3083:
[----:B------:R-:W-:Y:S05]  /*a810*/  BSYNC.RECONVERGENT B2 ;  /* 0x0000000000027941 */ /* 0x000fea0003800200 */
.L_x_3082:
        /* <DEDUP_REMOVED lines=28> */
.L_x_3085:
[----:B------:R-:W-:Y:S05]  /*a9e0*/  BSYNC.RECONVERGENT B2 ;  /* 0x0000000000027941 */ /* 0x000fea0003800200 */
.L_x_3084:
[----:B------:R-:W-:Y:S05]  /*a9f0*/  @P1 BRA `(.L_x_3086) ;  /* 0x000000ac00c81947 */ /* 0x000fea0003800000 */
[----:B------:R-:W-:Y:S01]  /*aa00*/  IMAD.IADD R5, R11, 0x1, R0 ;  /* 0x000000010b057824 */ /* 0x000fe200078e0200 */
[----:B------:R-:W5:Y:S03]  /*aa10*/  LDG.E.64 R234, desc[UR36][R6.64+0x3f0] ;  /* 0x0003f02406ea7981 */ /* 0x000f66000c1e1b00 */
[----:B------:R-:W-:-:S05]  /*aa20*/  IMAD.SHL.U32 R5, R5, 0x4, RZ ;  /* 0x0000000405057824 */ /* 0x000fca00078e00ff */
[----:B------:R-:W-:-:S13]  /*aa30*/  ISETP.GE.AND P2, PT, R5, R10, PT ;  /* 0x0000000a0500720c */ /* 0x000fda0003f46270 */
        /* <DEDUP_REMOVED lines=11> */
[----:B------:R-:W2:Y:S02]  /*aaf0*/  @!P2 LDG.E.64 R12, desc[UR36][R10.64] ;  /* 0x000000240a0ca981 */ /* 0x000ea4000c1e1b00 */
[----:B--2---:R-:W-:Y:S01]  /*ab00*/  FADD.FTZ R12, R118, R12 ;  /* 0x0000000c760c7221 */ /* 0x004fe20000010000 */
[----:B------:R-:W-:-:S03]  /*ab10*/  FADD.FTZ R13, R119, R13 ;  /* 0x0000000d770d7221 */ /* 0x000fc60000010000 */
[----:B-----5:R-:W-:Y:S01]  /*ab20*/  FMUL.FTZ R234, R12, R234 ;  /* 0x000000ea0cea7220 */ /* 0x020fe20000410000 */
[----:B------:R-:W-:Y:S01]  /*ab30*/  FMUL.FTZ R235, R13, R235 ;  /* 0x000000eb0deb7220 */ /* 0x000fe20000410000 */
[----:B------:R-:W-:Y:S06]  /*ab40*/  @P2 BRA `(.L_x_3086) ;  /* 0x000000ac00742947 */ /* 0x000fec0003800000 */
[----:B------:R-:W-:-:S04]  /*ab50*/  IADD3 R11, P2, PT, R2, R5, RZ ;  /* 0x00000005020b7210 */ /* 0x000fc80007f5e0ff */
[----:B------:R-:W-:Y:S02]  /*ab60*/  LEA.HI.X.SX32 R5, R5, R3, 0x1, P2 ;  /* 0x0000000305057211 */ /* 0x000fe400010f0eff */
[----:B------:R-:W-:-:S04]  /*ab70*/  LEA R10, P2, R11, UR18, 0x2 ;  /* 0x000000120b0a7c11 */ /* 0x000fc8000f8410ff */
[----:B------:R-:W-:-:S05]  /*ab80*/  LEA.HI.X R11, R11, UR19, R5, 0x2, P2 ;  /* 0x000000130b0b7c11 */ /* 0x000fca00090f1405 */
[----:B------:R0:W-:Y:S01]  /*ab90*/  STG.E.64 desc[UR36][R10.64], R234 ;  /* 0x000000ea0a007986 */ /* 0x0001e2000c101b24 */
[----:B------:R-:W-:Y:S05]  /*aba0*/  BRA `(.L_x_3086) ;  /* 0x000000ac005c7947 */ /* 0x000fea0003800000 */
.L_x_2959:
        /* <DEDUP_REMOVED lines=8> */
[----:B------:R-:W3:Y:S01]  /*ac30*/  LDL R246, [R1+0x5c] ;  /* 0x00005c0001f67983 */ /* 0x000ee20000100800 */
[----:B------:R-:W-:-:S07]  /*ac40*/  CS2R R170, SRZ ;  /* 0x0000000000aa7805 */ /* 0x000fce000001ff00 */
        /* <DEDUP_REMOVED lines=8> */
[----:B------:R-:W-:-:S05]  /*acd0*/  @!P2 LEA.HI.X R13, R14, R13, R15, 0x2, P3 ;  /* 0x0000000d0e0da211 */ /* 0x000fca00018f140f */
[----:B------:R0:W2:Y:S01]  /*ace0*/  @!P2 LDG.E.64 R170, desc[UR36][R12.64] ;  /* 0x000000240caaa981 */ /* 0x0000a2000c1e1b00 */
[----:B------:R-:W-:-:S05]  /*acf0*/  @!P2 IADD3 R14, P3, PT, R2, R5, RZ ;  /* 0x00000005020ea210 */ /* 0x000fca0007f7e0ff */
[----:B------:R-:W-:Y:S01]  /*ad00*/  @!P2 IMAD.X R15, RZ, RZ, R3, P3 ;  /* 0x000000ffff0fa224 */ /* 0x000fe200018e0603 */
[----:B0-----:R-:W0:Y:S02]  /*ad10*/  @!P2 LDC.64 R12, c[0x0][0x3b8] ;  /* 0x0000ee00ff0cab82 */ /* 0x001e240000000a00 */
[----:B0-----:R-:W-:-:S04]  /*ad20*/  @!P2 LEA R12, P5, R14, R12, 0x2 ;  /* 0x0000000c0e0ca211 */ /* 0x001fc800078a10ff */
[----:B------:R-:W-:Y:S01]  /*ad30*/  @!P2 LEA.HI.X R13, R14, R13, R15, 0x2, P5 ;  /* 0x0000000d0e0da211 */ /* 0x000fe200028f140f */
[----:B--2---:R-:W-:Y:S01]  /*ad40*/  FADD.FTZ R170, R247, R170 ;  /* 0x000000aaf7aa7221 */ /* 0x004fe20000010000 */
[----:B---3--:R-:W-:-:S05]  /*ad50*/  FADD.FTZ R171, R246, R171 ;  /* 0x000000abf6ab7221 */ /* 0x008fca0000010000 */
[----:B------:R0:W-:Y:S02]  /*ad60*/  @!P2 STG.E.64 desc[UR36][R12.64], R170 ;  /* 0x000000aa0c00a986 */ /* 0x0001e4000c101b24 */
.L_x_3088:
[----:B------:R-:W-:Y:S05]  /*ad70*/  BSYNC.RECONVERGENT B2 ;  /* 0x0000000000027941 */ /* 0x000fea0003800200 */
.L_x_3087:
[----:B------:R-:W-:Y:S04]  /*ad80*/  BSSY.RECONVERGENT B2, `(.L_x_3089) ;  /* 0x000001a000027945 */ /* 0x000fe80003800200 */
[----:B------:R-:W-:Y:S05]  /*ad90*/  @P1 BRA `(.L_x_3090) ;  /* 0x0000000000601947 */ /* 0x000fea0003800000 */
[----:B------:R-:W-:Y:S01]  /*ada0*/  IMAD.SHL.U32 R14, R11, 0x4, RZ ;  /* 0x000000040b0e7824 */ /* 0x000fe200078e00ff */
[----:B------:R-:W2:Y:S04]  /*adb0*/  LDL R247, [R1+0x50] ;  /* 0x0000500001f77983 */ /* 0x000ea80000100800 */
[----:B------:R-:W-:Y:S01]  /*adc0*/  ISETP.GE.AND P2, PT, R14, R10, PT ;  /* 0x0000000a0e00720c */ /* 0x000fe20003f46270 */
[----:B------:R-:W3:-:S12]  /*add0*/  LDL R246, [R1+0x54] ;  /* 0x0000540001f67983 */ /* 0x000ed80000100800 */
        /* <DEDUP_REMOVED lines=12> */
[----:B------:R-:W-:-:S04]  /*aea0*/  @!P2 IADD3 R15, P3, PT, R2, R14, RZ ;  /* 0x0000000e020fa210 */ /* 0x000fc80007f7e0ff */
[----:B------:R-:W-:Y:S01]  /*aeb0*/  @!P2 LEA.HI.X.SX32 R14, R14, R3, 0x1, P3 ;  /* 0x000000030e0ea211 */ /* 0x000fe200018f0eff */
[----:B0-----:R-:W0:Y:S02]  /*aec0*/  @!P2 LDC.64 R12, c[0x0][0x3b8] ;  /* 0x0000ee00ff0cab82 */ /* 0x001e240000000a00 */
[----:B0-----:R-:W-:-:S04]  /*aed0*/  @!P2 LEA R12, P3, R15, R12, 0x2 ;  /* 0x0000000c0f0ca211 */ /* 0x001fc800078610ff */
[----:B------:R-:W-:Y:S01]  /*aee0*/  @!P2 LEA.HI.X R13, R15, R13, R14, 0x2, P3 ;  /* 0x0000000d0f0da211 */ /* 0x000fe200018f140e */
[----:B--2---:R-:W-:Y:S01]  /*aef0*/  FADD.FTZ R128, R247, R128 ;  /* 0x00000080f7807221 */ /* 0x004fe20000010000 */
[----:B---3--:R-:W-:-:S05]  /*af00*/  FADD.FTZ R129, R246, R129 ;  /* 0x00000081f6817221 */ /* 0x008fca0000010000 */
[----:B------:R1:W-:Y:S02]  /*af10*/  @!P2 STG.E.64 desc[UR36][R12.64], R128 ;  /* 0x000000800c00a986 */ /* 0x0003e4000c101b24 */
.L_x_3090:
[----:B------:R-:W-:Y:S05]  /*af20*/  BSYNC.RECONVERGENT B2 ;  /* 0x0000000000027941 */ /* 0x000fea0003800200 */
.L_x_3089:
[----:B------:R-:W-:Y:S04]  /*af30*/  BSSY.RECONVERGENT B2, `(.L_x_3091) ;  /* 0x000001b000027945 */ /* 0x000fe80003800200 */
[----:B------:R-:W-:Y:S05]  /*af40*/  @P1 BRA `(.L_x_3092) ;  /* 0x0000000000641947 */ /* 0x000fea0003800000 */
[----:B------:R-:W-:Y:S01]  /*af50*/  IMAD R14, R0, 0x8, R5 ;  /* 0x00000008000e7824 */ /* 0x000fe200078e0205 */
[----:B------:R-:W2:Y:S04]  /*af60*/  LDL R247, [R1+0x48] ;  /* 0x0000480001f77983 */ /* 0x000ea80000100800 */
[----:B------:R-:W-:Y:S01]  /*af70*/  ISETP.GE.AND P2, PT, R14, R10, PT ;  /* 0x0000000a0e00720c */ /* 0x000fe20003f46270 */
[----:B------:R-:W3:-:S12]  /*af80*/  LDL R246, [R1+0x4c] ;  /* 0x00004c0001f67983 */ /* 0x000ed80000100800 */
        /* <DEDUP_REMOVED lines=14> */
[----:B------:R-:W-:-:S04]  /*b070*/  @!P2 IADD3 R15, P3, PT, R2, R14, RZ ;  /* 0x0000000e020fa210 */ /* 0x000fc80007f7e0ff */
[----:B------:R-:W-:Y:S02]  /*b080*/  @!P2 LEA.HI.X.SX32 R14, R14, R3, 0x1, P3 ;  /* 0x000000030e0ea211 */ /* 0x000fe400018f0eff */
[----:B0-----:R-:W-:-:S04]  /*b090*/  @!P2 LEA R12, P3, R15, R12, 0x2 ;  /* 0x0000000c0f0ca211 */ /* 0x001fc800078610ff */
[----:B------:R-:W-:Y:S01]  /*b0a0*/  @!P2 LEA.HI.X R13, R15, R13, R14, 0x2, P3 ;  /* 0x0000000d0f0da211 */ /* 0x000fe200018f140e */
[----:B--2---:R-:W-:Y:S01]  /*b0b0*/  FADD.FTZ R16, R247, R16 ;  /* 0x00000010f7107221 */ /* 0x004fe20000010000 */
[----:B---3--:R-:W-:-:S05]  /*b0c0*/  FADD.FTZ R17, R246, R17 ;  /* 0x00000011f6117221 */ /* 0x008fca0000010000 */
[----:B------:R2:W-:Y:S02]  /*b0d0*/  @!P2 STG.E.64 desc[UR36][R12.64], R16 ;  /* 0x000000100c00a986 */ /* 0x0005e4000c101b24 */
.L_x_3092:
[----:B------:R-:W-:Y:S05]  /*b0e0*/  BSYNC.RECONVERGENT B2 ;  /* 0x0000000000027941 */ /* 0x000fea0003800200 */
.L_x_3091:
[----:B------:R-:W-:Y:S04]  /*b0f0*/  BSSY.RECONVERGENT B2, `(.L_x_3093) ;  /* 0x000001c000027945 */ /* 0x000fe80003800200 */
[----:B------:R-:W-:Y:S05]  /*b100*/  @P1 BRA `(.L_x_3094) ;  /* 0x0000000000681947 */ /* 0x000fea0003800000 */
[----:B------:R-:W-:Y:S01]  /*b110*/  IMAD R14, R0, 0x2, R11 ;  /* 0x00000002000e7824 */ /* 0x000fe200078e020b */
[----:B------:R-:W3:Y:S03]  /*b120*/  LDL R247, [R1+0x40] ;  /* 0x0000400001f77983 */ /* 0x000ee60000100800 */
[----:B------:R-:W-:Y:S01]  /*b130*/  IMAD.SHL.U32 R14, R14, 0x4, RZ ;  /* 0x000000040e0e7824 */ /* 0x000fe200078e00ff */
[----:B------:R-:W5:Y:S04]  /*b140*/  LDL R246, [R1+0x44] ;  /* 0x0000440001f67983 */ /* 0x000f680000100800 */
[----:B------:R-:W-:-:S13]  /*b150*/  ISETP.GE.AND P2, PT, R14, R10, PT ;  /* 0x0000000a0e00720c */ /* 0x000fda0003f46270 */
        /* <DEDUP_REMOVED lines=14> */
[----:B------:R-:W-:-:S04]  /*b240*/  @!P2 IADD3 R15, P3, PT, R2, R14, RZ ;  /* 0x0000000e020fa210 */ /* 0x000fc80007f7e0ff */
[----:B------:R-:W-:Y:S02]  /*b250*/  @!P2 LEA.HI.X.SX32 R14, R14, R3, 0x1, P3 ;  /* 0x000000030e0ea211 */ /* 0x000fe400018f0eff */
[----:B0-----:R-:W-:-:S04]  /*b260*/  @!P2 LEA R12, P3, R15, R12, 0x2 ;  /* 0x0000000c0f0ca211 */ /* 0x001fc800078610ff */
[----:B------:R-:W-:Y:S01]  /*b270*/  @!P2 LEA.HI.X R13, R15, R13, R14, 0x2, P3 ;  /* 0x0000000d0f0da211 */ /* 0x000fe200018f140e */
[----:B---3--:R-:W-:Y:S01]  /*b280*/  FADD.FTZ R120, R247, R120 ;  /* 0x00000078f7787221 */ /* 0x008fe20000010000 */
[----:B-----5:R-:W-:-:S05]  /*b290*/  FADD.FTZ R121, R246, R121 ;  /* 0x00000079f6797221 */ /* 0x020fca0000010000 */
[----:B------:R3:W-:Y:S02]  /*b2a0*/  @!P2 STG.E.64 desc[UR36][R12.64], R120 ;  /* 0x000000780c00a986 */ /* 0x0007e4000c101b24 */
.L_x_3094:
[----:B------:R-:W-:Y:S05]  /*b2b0*/  BSYNC.RECONVERGENT B2 ;  /* 0x0000000000027941 */ /* 0x000fea0003800200 */
.L_x_3093:
        /* <DEDUP_REMOVED lines=8> */
[----:B0123--:R-:W-:Y:S01]  /*b340*/  @!P2 SHF.R.S32.HI R12, RZ, 0x1f, R14 ;  /* 0x0000001fff0ca819 */ /* 0x00ffe2000001140e */
[----:B------:R-:W-:-:S05]  /*b350*/  @!P2 IMAD.SHL.U32 R8, R8, 0x2, RZ ;  /* 0x000000020808a824 */ /* 0x000fca00078e00ff */
[----:B------:R-:W-:-:S05]  /*b360*/  @!P2 LOP3.LUT R8, R8, 0x2, RZ, 0xc0, !PT ;  /* 0x000000020808a812 */ /* 0x000fca00078ec0ff */
[----:B------:R-:W-:-:S05]  /*b370*/  @!P2 IMAD R9, R0, UR6, R8 ;  /* 0x000000060009ac24 */ /* 0x000fca000f8e0208 */
        /* <DEDUP_REMOVED lines=9> */
[----:B------:R-:W-:-:S04]  /*b410*/  @!P2 IADD3 R15, P3, PT, R2, R14, RZ ;  /* 0x0000000e020fa210 */ /* 0x000fc80007f7e0ff */
[----:B------:R-:W-:Y:S02]  /*b420*/  @!P2 LEA.HI.X.SX32 R14, R14, R3, 0x1, P3 ;  /* 0x000000030e0ea211 */ /* 0x000fe400018f0eff */
[----:B0-----:R-:W-:-:S04]  /*b430*/  @!P2 LEA R12, P3, R15, R12, 0x2 ;  /* 0x0000000c0f0ca211 */ /* 0x001fc800078610ff */
[----:B------:R-:W-:Y:S01]  /*b440*/  @!P2 LEA.HI.X R13, R15, R13, R14, 0x2, P3 ;  /* 0x0000000d0f0da211 */ /* 0x000fe200018f140e */
[----:B-----5:R-:W-:Y:S01]  /*b450*/  FADD.FTZ R8, R247, R8 ;  /* 0x00000008f7087221 */ /* 0x020fe20000010000 */
[----:B----4-:R-:W-:-:S05]  /*b460*/  FADD.FTZ R9, R246, R9 ;  /* 0x00000009f6097221 */ /* 0x010fca0000010000 */
[----:B------:R0:W-:Y:S02]  /*b470*/  @!P2 STG.E.64 desc[UR36][R12.64], R8 ;  /* 0x000000080c00a986 */ /* 0x0001e4000c101b24 */
.L_x_3096:
[----:B------:R-:W-:Y:S05]  /*b480*/  BSYNC.RECONVERGENT B2 ;  /* 0x0000000000027941 */ /* 0x000fea0003800200 */
.L_x_3095:
[----:B------:R-:W-:Y:S04]  /*b490*/  BSSY.RECONVERGENT B2, `(.L_x_3097) ;  /* 0x000001a000027945 */ /* 0x000fe80003800200 */
[----:B------:R-:W-:Y:S05]  /*b4a0*/  @P1 BRA `(.L_x_3098) ;  /* 0x0000000000601947 */ /* 0x000fea0003800000 */
[----:B------:R-:W-:Y:S01]  /*b4b0*/  IMAD.SHL.U32 R14, R11, 0x4, RZ ;  /* 0x000000040b0e7824 */ /* 0x000fe200078e00ff */
[----:B------:R-:W5:Y:S04]  /*b4c0*/  LDL R247, [R1+0x30] ;  /* 0x0000300001f77983 */ /* 0x000f680000100800 */
[----:B------:R-:W-:Y:S01]  /*b4d0*/  ISETP.GE.AND P2, PT, R14, R10, PT ;  /* 0x0000000a0e00720c */ /* 0x000fe20003f46270 */
[----:B------:R-:W4:-:S12]  /*b4e0*/  LDL R246, [R1+0x34] ;  /* 0x0000340001f67983 */ /* 0x000f180000100800 */
        /* <DEDUP_REMOVED lines=12> */
[----:B------:R-:W-:-:S04]  /*b5b0*/  @!P2 IADD3 R15, P3, PT, R2, R14, RZ ;  /* 0x0000000e020fa210 */ /* 0x000fc80007f7e0ff */
[----:B------:R-:W-:Y:S01]  /*b5c0*/  @!P2 LEA.HI.X.SX32 R14, R14, R3, 0x1, P3 ;  /* 0x000000030e0ea211 */ /* 0x000fe200018f0eff */
[----:B0-----:R-:W0:Y:S02]  /*b5d0*/  @!P2 LDC.64 R12, c[0x0][0x3b8] ;  /* 0x0000ee00ff0cab82 */ /* 0x001e240000000a00 */
[----:B0-----:R-:W-:-:S04]  /*b5e0*/  @!P2 LEA R12, P3, R15, R12, 0x2 ;  /* 0x0000000c0f0ca211 */ /* 0x001fc800078610ff */
[----:B------:R-:W-:Y:S01]  /*b5f0*/  @!P2 LEA.HI.X R13, R15, R13, R14, 0x2, P3 ;  /* 0x0000000d0f0da211 */ /* 0x000fe200018f140e */
[----:B-----5:R-:W-:Y:S01]  /*b600*/  FADD.FTZ R122, R247, R122 ;  /* 0x0000007af77a7221 */ /* 0x020fe20000010000 */
[----:B----4-:R-:W-:-:S05]  /*b610*/  FADD.FTZ R123, R246, R123 ;  /* 0x0000007bf67b7221 */ /* 0x010fca0000010000 */
[----:B------:R0:W-:Y:S02]  /*b620*/  @!P2 STG.E.64 desc[UR36][R12.64], R122 ;  /* 0x0000007a0c00a986 */ /* 0x0001e4000c101b24 */
.L_x_3098:
[----:B------:R-:W-:Y:S05]  /*b630*/  BSYNC.RECONVERGENT B2 ;  /* 0x0000000000027941 */ /* 0x000fea0003800200 */
.L_x_3097:
[----:B------:R-:W-:Y:S01]  /*b640*/  BSSY.RECONVERGENT B2, `(.L_x_3099) ;  /* 0x000001b000027945 */ /* 0x000fe20003800200 */
[----:B------:R-:W-:-:S03]  /*b650*/  IMAD.IADD R11, R11, 0x1, R0 ;  /* 0x000000010b0b7824 */ /* 0x000fc600078e0200 */
        /* <DEDUP_REMOVED lines=25> */
.L_x_3100:
[----:B------:R-:W-:Y:S05]  /*b7f0*/  BSYNC.RECONVERGENT B2 ;  /* 0x0000000000027941 */ /* 0x000fea0003800200 */
.L_x_3099:
        /* <DEDUP_REMOVED lines=27> */
.L_x_3102:
[----:B------:R-:W-:Y:S05]  /*b9b0*/  BSYNC.RECONVERGENT B2 ;  /* 0x0000000000027941 */ /* 0x000fea0003800200 */
.L_x_3101:
[----:B------:R-:W-:Y:S01]  /*b9c0*/  BSSY.RECONVERGENT B2, `(.L_x_3103) ;  /* 0x000001c000027945 */ /* 0x000fe20003800200 */
[----:B------:R-:W-:-:S03]  /*b9d0*/  IMAD R11, R0, 0x2, R11 ;  /* 0x00000002000b7824 */ /* 0x000fc600078e020b */
[----:B------:R-:W-:Y:S05]  /*b9e0*/  @P1 BRA `(.L_x_3104) ;  /* 0x0000000000641947 */ /* 0x000fea0003800000 */
[----:B------:R-:W-:Y:S01]  /*b9f0*/  IMAD R14, R0, 0x20, R5 ;  /* 0x00000020000e7824 */ /* 0x000fe200078e0205 */
        /* <DEDUP_REMOVED lines=24> */
.L_x_3104:
[----:B------:R-:W-:Y:S05]  /*bb80*/  BSYNC.RECONVERGENT B2 ;  /* 0x0000000000027941 */ /* 0x000fea0003800200 */
.L_x_3103:
        /* <DEDUP_REMOVED lines=26> */
.L_x_3106:
[----:B------:R-:W-:Y:S05]  /*bd30*/  BSYNC.RECONVERGENT B2 ;  /* 0x0000000000027941 */ /* 0x000fea0003800200 */
.L_x_3105:
        /* <DEDUP_REMOVED lines=27> */
.L_x_3108:
[----:B------:R-:W-:Y:S05]  /*bef0*/  BSYNC.RECONVERGENT B2 ;  /* 0x0000000000027941 */ /* 0x000fea0003800200 */
.L_x_3107:
[----:B------:R-:W-:Y:S01]  /*bf00*/  BSSY.RECONVERGENT B2, `(.L_x_3109) ;  /* 0x000001b000027945 */ /* 0x000fe20003800200 */
[----:B------:R-:W-:-:S03]  /*bf10*/  IMAD.IADD R11, R11, 0x1, R0 ;  /* 0x000000010b0b7824 */ /* 0x000fc600078e0200 */
[----:B------:R-:W-:Y:S05]  /*bf20*/  @P1 BRA `(.L_x_3110) ;  /* 0x0000000000601947 */ /* 0x000fea0003800000 */
[----:B------:R-:W-:Y:S01]  /*bf30*/  IMAD.SHL.U32 R14, R11, 0x4, RZ ;  /* 0x000000040b0e7824 */ /* 0x000fe200078e00ff */
[----:B------:R-:W5:Y:S04]  /*bf40*/  LDL R247, [R1] ;  /* 0x0000000001f77983 */ /* 0x000f680000100800 */
        /* <DEDUP_REMOVED lines=22> */
.L_x_3110:
[----:B------:R-:W-:Y:S05]  /*c0b0*/  BSYNC.RECONVERGENT B2 ;  /* 0x0000000000027941 */ /* 0x000fea0003800200 */
.L_x_3109:
[----:B------:R-:W-:Y:S01]  /*c0c0*/  BSSY.RECONVERGENT B2, `(.L_x_3111) ;  /* 0x0000019000027945 */ /* 0x000fe20003800200 */
[----:B------:R-:W-:-:S03]  /*c0d0*/  IMAD.IADD R11, R11, 0x1, R0 ;  /* 0x000000010b0b7824 */ /* 0x000fc600078e0200 */
[----:B------:R-:W-:Y:S05]  /*c0e0*/  @P1 BRA `(.L_x_3112) ;  /* 0x0000000000581947 */ /* 0x000fea0003800000 */
[----:B------:R-:W-:-:S05]  /*c0f0*/  IMAD.SHL.U32 R14, R11, 0x4, RZ ;  /* 0x000000040b0e7824 */ /* 0x000fca00078e00ff */
        /* <DEDUP_REMOVED lines=19> */
[----:B------:R-:W-:-:S05]  /*c230*/  FADD.FTZ R133, R245, R133 ;  /* 0x00000085f5857221 */ /* 0x000fca0000010000 */
[----:B------:R0:W-:Y:S02]  /*c240*/  @!P2 STG.E.64 desc[UR36][R12.64], R132 ;  /* 0x000000840c00a986 */ /* 0x0001e4000c101b24 */
.L_x_3112:
[----:B------:R-:W-:Y:S05]  /*c250*/  BSYNC.RECONVERGENT B2 ;  /* 0x0000000000027941 */ /* 0x000fea0003800200 */
.L_x_3111:
        /* <DEDUP_REMOVED lines=25> */
.L_x_3114:
[----:B------:R-:W-:Y:S05]  /*c3f0*/  BSYNC.RECONVERGENT B2 ;  /* 0x0000000000027941 */ /* 0x000fea0003800200 */
.L_x_3113:
        /* <DEDUP_REMOVED lines=25> */
.L_x_3116:
[----:B------:R-:W-:Y:S05]  /*c590*/  BSYNC.RECONVERGENT B2 ;  /* 0x0000000000027941 */ /* 0x000fea0003800200 */
.L_x_3115:
        /* <DEDUP_REMOVED lines=25> */
.L_x_3118:
[----:B------:R-:W-:Y:S05]  /*c730*/  BSYNC.RECONVERGENT B2 ;  /* 0x0000000000027941 */ /* 0x000fea0003800200 */
.L_x_3117:
[----:B------:R-:W-:Y:S04]  /*c740*/  BSSY.RECONVERGENT B2, `(.L_x_3119) ;  /* 0x0000019000027945 */ /* 0x000fe80003800200 */
[----:B------:R-:W-:Y:S05]  /*c750*/  @P1 BRA `(.L_x_3120) ;  /* 0x00000000005c1947 */ /* 0x000fea0003800000 */
[----:B------:R-:W-:-:S05]  /*c760*/  IMAD R14, R0, 0x40, R5 ;  /* 0x00000040000e7824 */ /* 0x000fca00078e0205 */
        /* <DEDUP_REMOVED lines=20> */
[----:B------:R-:W-:-:S05]  /*c8b0*/  FADD.FTZ R139, R25, R139 ;  /* 0x0000008b198b7221 */ /* 0x000fca0000010000 */
[----:B------:R0:W-:Y:S02]  /*c8c0*/  @!P2 STG.E.64 desc[UR36][R12.64], R138 ;  /* 0x0000008a0c00a986 */ /* 0x0001e4000c101b24 */
.L_x_3120:
[----:B------:R-:W-:Y:S05]  /*c8d0*/  BSYNC.RECONVERGENT B2 ;  /* 0x0000000000027941 */ /* 0x000fea0003800200 */
.L_x_3119:
[----:B------:R-:W-:Y:S01]  /*c8e0*/  BSSY.RECONVERGENT B2, `(.L_x_3121) ;  /* 0x000001a000027945 */ /* 0x000fe20003800200 */
[C---:B------:R-:W-:Y:S02]  /*c8f0*/  IMAD R14, R0.reuse, 0x80, R5 ;  /* 0x00000080000e7824 */ /* 0x040fe400078e0205 */
[----:B------:R-:W-:Y:S01]  /*c900*/  IMAD R11, R0, 0x2, R11 ;  /* 0x00000002000b7824 */ /* 0x000fe200078e020b */
[----:B------:R-:W-:Y:S06]  /*c910*/  @P1 BRA `(.L_x_3122) ;  /* 0x0000000000581947 */ /* 0x000fec0003800000 */
        /* <DEDUP_REMOVED lines=22> */
.L_x_3122:
[----:B------:R-:W-:Y:S05]  /*ca80*/  BSYNC.RECONVERGENT B2 ;  /* 0x0000000000027941 */ /* 0x000fea0003800200 */
.L_x_3121:
        /* <DEDUP_REMOVED lines=16> */
[----:B------:R0:W4:Y:S01]  /*cb90*/  @!P2 LDG.E.64 R144, desc[UR36][R12.64] ;  /* 0x000000240c90a981 */ /* 0x000122000c1e1b00 */
[----:B------:R-:W-:-:S04]  /*cba0*/  @!P2 IADD3 R15, P3, PT, R2, R5, RZ ;  /* 0x00000005020fa210 */ /* 0x000fc80007f7e0ff */
[----:B------:R-:W-:Y:S01]  /*cbb0*/  @!P2 LEA.HI.X.SX32 R5, R5, R3, 0x1, P3 ;  /* 0x000000030505a211 */ /* 0x000fe200018f0eff */
[----:B0-----:R-:W0:Y:S02]  /*cbc0*/  @!P2 LDC.64 R12, c[0x0][0x3b8] ;  /* 0x0000ee00ff0cab82 */ /* 0x001e240000000a00 */
[----:B0-----:R-:W-:-:S04]  /*cbd0*/  @!P2 LEA R12, P3, R15, R12, 0x2 ;  /* 0x0000000c0f0ca211 */ /* 0x001fc800078610ff */
[----:B------:R-:W-:Y:S01]  /*cbe0*/  @!P2 LEA.HI.X R13, R15, R13, R5, 0x2, P3 ;  /* 0x0000000d0f0da211 */ /* 0x000fe200018f1405 */
[----:B----4-:R-:W-:Y:S01]  /*cbf0*/  FADD.FTZ R144, R28, R144 ;  /* 0x000000901c907221 */ /* 0x010fe20000010000 */
[----:B------:R-:W-:-:S05]  /*cc00*/  FADD.FTZ R145, R29, R145 ;  /* 0x000000911d917221 */ /* 0x000fca0000010000 */
[----:B------:R0:W-:Y:S02]  /*cc10*/  @!P2 STG.E.64 desc[UR36][R12.64], R144 ;  /* 0x000000900c00a986 */ /* 0x0001e4000c101b24 */
.L_x_3124:
[----:B------:R-:W-:Y:S05]  /*cc20*/  BSYNC.RECONVERGENT B2 ;  /* 0x0000000000027941 */ /* 0x000fea0003800200 */
.L_x_3123:
        /* <DEDUP_REMOVED lines=25> */
.L_x_3126:
[----:B------:R-:W-:Y:S05]  /*cdc0*/  BSYNC.RECONVERGENT B2 ;  /* 0x0000000000027941 */ /* 0x000fea0003800200 */
.L_x_3125:
        /* <DEDUP_REMOVED lines=25> */
.L_x_3128:
[----:B------:R-:W-:Y:S05]  /*cf60*/  BSYNC.RECONVERGENT B2 ;  /* 0x0000000000027941 */ /* 0x000fea0003800200 */
.L_x_3127:
        /* <DEDUP_REMOVED lines=25> */
.L_x_3130:
[----:B------:R-:W-:Y:S05]  /*d100*/  BSYNC.RECONVERGENT B2 ;  /* 0x0000000000027941 */ /* 0x000fea0003800200 */
.L_x_3129:
        /* <DEDUP_REMOVED lines=25> */
.L_x_3132:
[----:B------:R-:W-:Y:S05]  /*d2a0*/  BSYNC.RECONVERGENT B2 ;  /* 0x0000000000027941 */ /* 0x000fea0003800200 */
.L_x_3131:
        /* <DEDUP_REMOVED lines=25> */
.L_x_3134:
[----:B------:R-:W-:Y:S05]  /*d440*/  BSYNC.RECONVERGENT B2 ;  /* 0x0000000000027941 */ /* 0x000fea0003800200 */
.L_x_3133:
        /* <DEDUP_REMOVED lines=25> */
.L_x_3136:
[----:B------:R-:W-:Y:S05]  /*d5e0*/  BSYNC.RECONVERGENT B2 ;  /* 0x0000000000027941 */ /* 0x000fea0003800200 */
.L_x_3135:
        /* <DEDUP_REMOVED lines=25> */
.L_x_3138:
[----:B------:R-:W-:Y:S05]  /*d780*/  BSYNC.RECONVERGENT B2 ;  /* 0x0000000000027941 */ /* 0x000fea0003800200 */
.L_x_3137:
        /* <DEDUP_REMOVED lines=25> */
.L_x_3140:
[----:B------:R-:W-:Y:S05]  /*d920*/  BSYNC.RECONVERGENT B2 ;  /* 0x0000000000027941 */ /* 0x000fea0003800200 */
.L_x_3139:
        /* <DEDUP_REMOVED lines=25> */
.L_x_3142:
[----:B------:R-:W-:Y:S05]  /*dac0*/  BSYNC.RECONVERGENT B2 ;  /* 0x0000000000027941 */ /* 0x000fea0003800200 */
.L_x_3141:
        /* <DEDUP_REMOVED lines=25> */
.L_x_3144:
[----:B------:R-:W-:Y:S05]  /*dc60*/  BSYNC.RECONVERGENT B2 ;  /* 0x0000000000027941 */ /* 0x000fea0003800200 */
.L_x_3143:
        /* <DEDUP_REMOVED lines=25> */
.L_x_3146:
[----:B------:R-:W-:Y:S05]  /*de00*/  BSYNC.RECONVERGENT B2 ;  /* 0x0000000000027941 */ /* 0x000fea0003800200 */
.L_x_3145:
        /* <DEDUP_REMOVED lines=25> */
.L_x_3148:
[----:B------:R-:W-:Y:S05]  /*dfa0*/  BSYNC.RECONVERGENT B2 ;  /* 0x0000000000027941 */ /* 0x000fea0003800200 */
.L_x_3147:
        /* <DEDUP_REMOVED lines=25> */
.L_x_3150:
[----:B------:R-:W-:Y:S05]  /*e140*/  BSYNC.RECONVERGENT B2 ;  /* 0x0000000000027941 */ /* 0x000fea0003800200 */
.L_x_3149:
[----:B------:R-:W-:Y:S04]  /*e150*/  BSSY.RECONVERGENT B2, `(.L_x_3151) ;  /* 0x0000017000027945 */ /* 0x000fe80003800200 */
[----:B------:R-:W-:Y:S05]  /*e160*/  @P1 BRA `(.L_x_3152) ;  /* 0x0000000000541947 */ /* 0x000fea0003800000 */
[----:B------:R-:W-:Y:S02]  /*e170*/  ISETP.GE.AND P2, PT, R14, R10, PT ;  /* 0x0000000a0e00720c */ /* 0x000fe40003f46270 */
[----:B------:R-:W-:-:S11]  /*e180*/  CS2R R172, SRZ ;  /* 0x0000000000ac7805 */ /* 0x000fd6000001ff00 */
[----:B------:R-:W5:Y:S01]  /*e190*/  @!P2 S2R R11, SR_TID.X ;  /* 0x00000000000ba919 */ /* 0x000f620000002100 */
[----:B0123--:R-:W-:Y:S01]  /*e1a0*/  @!P2 SHF.R.S32.HI R12, RZ, 0x1f, R14 ;  /* 0x0000001fff0ca819 */ /* 0x00ffe2000001140e */
[----:B-----5:R-:W-:-:S05]  /*e1b0*/  @!P2 IMAD.SHL.U32 R11, R11, 0x2, RZ ;  /* 0x000000020b0ba824 */ /* 0x020fca00078e00ff */
[----:B------:R-:W-:-:S05]  /*e1c0*/  @!P2 LOP3.LUT R11, R11, 0x2, RZ, 0xc0, !PT ;  /* 0x000000020b0ba812 */ /* 0x000fca00078ec0ff */
[----:B------:R-:W-:-:S05]  /*e1d0*/  @!P2 IMAD R15, R0, UR6, R11 ;  /* 0x00000006000fac24 */ /* 0x000fca000f8e020b */
[----:B------:R-:W-:-:S04]  /*e1e0*/  @!P2 IADD3 R11, P3, PT, R15, R14, RZ ;  /* 0x0000000e0f0ba210 */ /* 0x000fc80007f7e0ff */
[----:B------:R-:W-:Y:S02]  /*e1f0*/  @!P2 LEA.HI.X.SX32 R15, R15, R12, 0x1, P3 ;  /* 0x0000000c0f0fa211 */ /* 0x000fe400018f0eff */
[----:B------:R-:W0:Y:S02]  /*e200*/  @!P2 LDC.64 R12, c[0x0][0x3b8] ;  /* 0x0000ee00ff0cab82 */ /* 0x000e240000000a00 */
[----:B0-----:R-:W-:-:S04]  /*e210*/  @!P2 LEA R12, P3, R11, R12, 0x2 ;  /* 0x0000000c0b0ca211 */ /* 0x001fc800078610ff */
[----:B------:R-:W-:-:S05]  /*e220*/  @!P2 LEA.HI.X R13, R11, R13, R15, 0x2, P3 ;  /* 0x0000000d0b0da211 */ /* 0x000fca00018f140f */
        /* <DEDUP_REMOVED lines=9> */
.L_x_3152:
[----:B------:R-:W-:Y:S05]  /*e2c0*/  BSYNC.RECONVERGENT B2 ;  /* 0x0000000000027941 */ /* 0x000fea0003800200 */
.L_x_3151:
[----:B------:R-:W-:Y:S01]  /*e2d0*/  BSSY.RECONVERGENT B2, `(.L_x_3153) ;  /* 0x0000019000027945 */ /* 0x000fe20003800200 */
[----:B------:R-:W-:-:S03]  /*e2e0*/  IMAD R5, R0, 0x2, R5 ;  /* 0x0000000200057824 */ /* 0x000fc600078e0205 */
[----:B------:R-:W-:Y:S05]  /*e2f0*/  @P1 BRA `(.L_x_3154) ;  /* 0x0000000000581947 */ /* 0x000fea0003800000 */
[----:B------:R-:W-:Y:S01]  /*e300*/  IMAD.SHL.U32 R11, R5, 0x4, RZ ;  /* 0x00000004050b7824 */ /* 0x000fe200078e00ff */
[----:B------:R-:W-:-:S04]  /*e310*/  CS2R R188, SRZ ;  /* 0x0000000000bc7805 */ /* 0x000fc8000001ff00 */
        /* <DEDUP_REMOVED lines=20> */
.L_x_3154:
[----:B------:R-:W-:Y:S05]  /*e460*/  BSYNC.RECONVERGENT B2 ;  /* 0x0000000000027941 */ /* 0x000fea0003800200 */
.L_x_3153:
[----:B------:R-:W-:Y:S01]  /*e470*/  BSSY.RECONVERGENT B2, `(.L_x_3155) ;  /* 0x0000019000027945 */ /* 0x000fe20003800200 */
[----:B------:R-:W-:-:S03]  /*e480*/  IMAD.IADD R5, R5, 0x1, R0 ;  /* 0x0000000105057824 */ /* 0x000fc600078e0200 */
        /* <DEDUP_REMOVED lines=23> */
.L_x_3156:
[----:B------:R-:W-:Y:S05]  /*e600*/  BSYNC.RECONVERGENT B2 ;  /* 0x0000000000027941 */ /* 0x000fea0003800200 */
.L_x_3155:
        /* <DEDUP_REMOVED lines=25> */
.L_x_3158:
[----:B------:R-:W-:Y:S05]  /*e7a0*/  BSYNC.RECONVERGENT B2 ;  /* 0x0000000000027941 */ /* 0x000fea0003800200 */
.L_x_3157:
        /* <DEDUP_REMOVED lines=25> */
.L_x_3160:
[----:B------:R-:W-:Y:S05]  /*e940*/  BSYNC.RECONVERGENT B2 ;  /* 0x0000000000027941 */ /* 0x000fea0003800200 */
.L_x_3159:
        /* <DEDUP_REMOVED lines=25> */
.L_x_3162:
[----:B------:R-:W-:Y:S05]  /*eae0*/  BSYNC.RECONVERGENT B2 ;  /* 0x0000000000027941 */ /* 0x000fea0003800200 */
.L_x_3161:
        /* <DEDUP_REMOVED lines=25> */
.L_x_3164:
[----:B------:R-:W-:Y:S05]  /*ec80*/  BSYNC.RECONVERGENT B2 ;  /* 0x0000000000027941 */ /* 0x000fea0003800200 */
.L_x_3163:
        /* <DEDUP_REMOVED lines=25> */
.L_x_3166:
[----:B------:R-:W-:Y:S05]  /*ee20*/  BSYNC.RECONVERGENT B2 ;  /* 0x0000000000027941 */ /* 0x000fea0003800200 */
.L_x_3165:
        /* <DEDUP_REMOVED lines=25> */
.L_x_3168:
[----:B------:R-:W-:Y:S05]  /*efc0*/  BSYNC.RECONVERGENT B2 ;  /* 0x0000000000027941 */ /* 0x000fea0003800200 */
.L_x_3167:
        /* <DEDUP_REMOVED lines=25> */
.L_x_3170:
[----:B------:R-:W-:Y:S05]  /*f160*/  BSYNC.RECONVERGENT B2 ;  /* 0x0000000000027941 */ /* 0x000fea0003800200 */
.L_x_3169:
        /* <DEDUP_REMOVED lines=25> */
.L_x_3172:
[----:B------:R-:W-:Y:S05]  /*f300*/  BSYNC.RECONVERGENT B2 ;  /* 0x0000000000027941 */ /* 0x000fea0003800200 */
.L_x_3171:
        /* <DEDUP_REMOVED lines=25> */
.L_x_3174:
[----:B------:R-:W-:Y:S05]  /*f4a0*/  BSYNC.RECONVERGENT B2 ;  /* 0x0000000000027941 */ /* 0x000fea0003800200 */
.L_x_3173:
        /* <DEDUP_REMOVED lines=25> */
.L_x_3176:
[----:B------:R-:W-:Y:S05]  /*f640*/  BSYNC.RECONVERGENT B2 ;  /* 0x0000000000027941 */ /* 0x000fea0003800200 */
.L_x_3175:
        /* <DEDUP_REMOVED lines=25> */
.L_x_3178:
[----:B------:R-:W-:Y:S05]  /*f7e0*/  BSYNC.RECONVERGENT B2 ;  /* 0x0000000000027941 */ /* 0x000fea0003800200 */
.L_x_3177:
        /* <DEDUP_REMOVED lines=25> */
.L_x_3180:
[----:B------:R-:W-:Y:S05]  /*f980*/  BSYNC.RECONVERGENT B2 ;  /* 0x0000000000027941 */ /* 0x000fea0003800200 */
.L_x_3179:
        /* <DEDUP_REMOVED lines=25> */
.L_x_3182:
[----:B------:R-:W-:Y:S05]  /*fb20*/  BSYNC.RECONVERGENT B2 ;  /* 0x0000000000027941 */ /* 0x000fea0003800200 */
.L_x_3181:
        /* <DEDUP_REMOVED lines=25> */
.L_x_3184:
[----:B------:R-:W-:Y:S05]  /*fcc0*/  BSYNC.RECONVERGENT B2 ;  /* 0x0000000000027941 */ /* 0x000fea0003800200 */
.L_x_3183:
        /* <DEDUP_REMOVED lines=25> */
.L_x_3186:
[----:B------:R-:W-:Y:S05]  /*fe60*/  BSYNC.RECONVERGENT B2 ;  /* 0x0000000000027941 */ /* 0x000fea0003800200 */
.L_x_3185:
        /* <DEDUP_REMOVED lines=25> */
.L_x_3188:
[----:B------:R-:W-:Y:S05]  /*10000*/  BSYNC.RECONVERGENT B2 ;  /* 0x0000000000027941 */ /* 0x000fea0003800200 */
.L_x_3187:
        /* <DEDUP_REMOVED lines=25> */
.L_x_3190:
[----:B------:R-:W-:Y:S05]  /*101a0*/  BSYNC.RECONVERGENT B2 ;  /* 0x0000000000027941 */ /* 0x000fea0003800200 */
.L_x_3189:
        /* <DEDUP_REMOVED lines=25> */
.L_x_3192:
[----:B------:R-:W-:Y:S05]  /*10340*/  BSYNC.RECONVERGENT B2 ;  /* 0x0000000000027941 */ /* 0x000fea0003800200 */
.L_x_3191:
        /* <DEDUP_REMOVED lines=25> */
.L_x_3194:
[----:B------:R-:W-:Y:S05]  /*104e0*/  BSYNC.RECONVERGENT B2 ;  /* 0x0000000000027941 */ /* 0x000fea0003800200 */
.L_x_3193:
        /* <DEDUP_REMOVED lines=25> */
.L_x_3196:
[----:B------:R-:W-:Y:S05]  /*10680*/  BSYNC.RECONVERGENT B2 ;  /* 0x0000000000027941 */ /* 0x000fea0003800200 */
.L_x_3195:
        /* <DEDUP_REMOVED lines=25> */
.L_x_3198:
[----:B------:R-:W-:Y:S05]  /*10820*/  BSYNC.RECONVERGENT B2 ;  /* 0x0000000000027941 */ /* 0x000fea0003800200 */
.L_x_3197:
        /* <DEDUP_REMOVED lines=25> */
.L_x_3200:
[----:B------:R-:W-:Y:S05]  /*109c0*/  BSYNC.RECONVERGENT B2 ;  /* 0x0000000000027941 */ /* 0x000fea0003800200 */
.L_x_3199:
        /* <DEDUP_REMOVED lines=25> */
.L_x_3202:
[----:B------:R-:W-:Y:S05]  /*10b60*/  BSYNC.RECONVERGENT B2 ;  /* 0x0000000000027941 */ /* 0x000fea0003800200 */
.L_x_3201:
        /* <DEDUP_REMOVED lines=25> */
.L_x_3204:
[----:B------:R-:W-:Y:S05]  /*10d00*/  BSYNC.RECONVERGENT B2 ;  /* 0x0000000000027941 */ /* 0x000fea0003800200 */
.L_x_3203:
        /* <DEDUP_REMOVED lines=25> */
.L_x_3206:
[----:B------:R-:W-:Y:S05]  /*10ea0*/  BSYNC.RECONVERGENT B2 ;  /* 0x0000000000027941 */ /* 0x000fea0003800200 */
.L_x_3205:
        /* <DEDUP_REMOVED lines=25> */
.L_x_3208:
[----:B------:R-:W-:Y:S05]  /*11040*/  BSYNC.RECONVERGENT B2 ;  /* 0x0000000000027941 */ /* 0x000fea0003800200 */
.L_x_3207:
        /* <DEDUP_REMOVED lines=25> */
.L_x_3210:
[----:B------:R-:W-:Y:S05]  /*111e0*/  BSYNC.RECONVERGENT B2 ;  /* 0x0000000000027941 */ /* 0x000fea0003800200 */
.L_x_3209:
        /* <DEDUP_REMOVED lines=25> */
.L_x_3212:
[----:B------:R-:W-:Y:S05]  /*11380*/  BSYNC.RECONVERGENT B2 ;  /* 0x0000000000027941 */ /* 0x000fea0003800200 */
.L_x_3211:
[----:B------:R-:W-:Y:S05]  /*11390*/  @P1 BRA `(.L_x_3086) ;  /* 0x0000004400601947 */ /* 0x000fea0003800000 */
[----:B------:R-:W-:Y:S01]  /*113a0*/  IMAD.IADD R5, R5, 0x1, R0 ;  /* 0x0000000105057824 */ /* 0x000fe200078e0200 */
[----:B------:R-:W-:Y:S01]  /*113b0*/  BSSY.RECONVERGENT B2, `(.L_x_3213) ;  /* 0x000000f000027945 */ /* 0x000fe20003800200 */
[----:B------:R-:W-:Y:S02]  /*113c0*/  CS2R R234, SRZ ;  /* 0x0000000000ea7805 */ /* 0x000fe4000001ff00 */
[----:B------:R-:W-:-:S05]  /*113d0*/  IMAD.SHL.U32 R5, R5, 0x4, RZ ;  /* 0x0000000405057824 */ /* 0x000fca00078e00ff */
[----:B------:R-:W-:-:S13]  /*113e0*/  ISETP.GE.AND P2, PT, R5, R10, PT ;  /* 0x0000000a0500720c */ /* 0x000fda0003f46270 */
[----:B------:R-:W-:Y:S05]  /*113f0*/  @P2 BRA `(.L_x_3214) ;  /* 0x0000000000282947 */ /* 0x000fea0003800000 */
[----:B------:R-:W4:Y:S01]  /*11400*/  S2R R11, SR_TID.X ;  /* 0x00000000000b7919 */ /* 0x000f220000002100 */
[----:B0123--:R-:W-:Y:S01]  /*11410*/  SHF.R.S32.HI R12, RZ, 0x1f, R5 ;  /* 0x0000001fff0c7819 */ /* 0x00ffe20000011405 */
[----:B----4-:R-:W-:-:S05]  /*11420*/  IMAD.SHL.U32 R11, R11, 0x2, RZ ;  /* 0x000000020b0b7824 */ /* 0x010fca00078e00ff */
[----:B------:R-:W-:-:S05]  /*11430*/  LOP3.LUT R11, R11, 0x2, RZ, 0xc0, !PT ;  /* 0x000000020b0b7812 */ /* 0x000fca00078ec0ff */
[----:B------:R-:W-:-:S05]  /*11440*/  IMAD R11, R0, UR6, R11 ;  /* 0x00000006000b7c24 */ /* 0x000fca000f8e020b */
[----:B------:R-:W-:-:S04]  /*11450*/  IADD3 R10, P3, PT, R11, R5, RZ ;  /* 0x000000050b0a7210 */ /* 0x000fc80007f7e0ff */
[----:B------:R-:W-:Y:S02]  /*11460*/  LEA.HI.X.SX32 R11, R11, R12, 0x1, P3 ;  /* 0x0000000c0b0b7211 */ /* 0x000fe400018f0eff */
[----:B------:R-:W-:-:S04]  /*11470*/  LEA R234, P3, R10, UR18, 0x2 ;  /* 0x000000120aea7c11 */ /* 0x000fc8000f8610ff */
[----:B------:R-:W-:-:S06]  /*11480*/  LEA.HI.X R235, R10, UR19, R11, 0x2, P3 ;  /* 0x000000130aeb7c11 */ /* 0x000fcc00098f140b */
[----:B------:R-:W5:Y:S03]  /*11490*/  LDG.E.64 R234, desc[UR36][R234.64] ;  /* 0x00000024eaea7981 */ /* 0x000f66000c1e1b00 */
.L_x_3214:
[----:B------:R-:W-:Y:S05]  /*114a0*/  BSYNC.RECONVERGENT B2 ;  /* 0x0000000000027941 */ /* 0x000fea0003800200 */
.L_x_3213:
[----:B-----5:R-:W-:Y:S01]  /*114b0*/  FADD.FTZ R234, R118, R234 ;  /* 0x000000ea76ea7221 */ /* 0x020fe20000010000 */
[----:B------:R-:W-:Y:S01]  /*114c0*/  FADD.FTZ R235, R119, R235 ;  /* 0x000000eb77eb7221 */ /* 0x000fe20000010000 */
[----:B------:R-:W-:Y:S06]  /*114d0*/  @P2 BRA `(.L_x_3086) ;  /* 0x0000004400102947 */ /* 0x000fec0003800000 */
[----:B------:R-:W-:-:S04]  /*114e0*/  IADD3 R11, P2, PT, R2, R5, RZ ;  /* 0x00000005020b7210 */ /* 0x000fc80007f5e0ff */
[----:B------:R-:W-:Y:S02]  /*114f0*/  LEA.HI.X.SX32 R5, R5, R3, 0x1, P2 ;  /* 0x0000000305057211 */ /* 0x000fe400010f0eff */
[----:B------:R-:W-:-:S04]  /*11500*/  LEA R10, P2, R11, UR18, 0x2 ;  /* 0x000000120b0a7c11 */ /* 0x000fc8000f8410ff */
[----:B------:R-:W-:-:S05]  /*11510*/  LEA.HI.X R11, R11, UR19, R5, 0x2, P2 ;  /* 0x000000130b0b7c11 */ /* 0x000fca00090f1405 */
[----:B------:R0:W-:Y:S01]  /*11520*/  STG.E.64 desc[UR36][R10.64], R234 ;  /* 0x000000ea0a007986 */ /* 0x0001e2000c101b24 */
[----:B------:R-:W-:Y:S05]  /*11530*/  BRA `(.L_x_3086) ;  /* 0x0000004000f87947 */ /* 0x000fea0003800000 */
.L_x_2958:
[----:B------:R-:W-:Y:S02]  /*11540*/  IMAD.SHL.U32 R11, R10, 0x4, RZ ;  /* 0x000000040a0b7824 */ /* 0x000fe400078e00ff */
[C---:B------:R-:W-:Y:S02]  /*11550*/  IMAD R5, R0.reuse, 0xe0, RZ ;  /* 0x000000e000057824 */ /* 0x040fe400078e02ff */
[C-C-:B------:R-:W-:Y:S02]  /*11560*/  IMAD R12, R0.reuse, 0x8, R11.reuse ;  /* 0x00000008000c7824 */ /* 0x140fe400078e020b */
[----:B------:R-:W-:-:S03]  /*11570*/  IMAD R247, R0, 0x10, R11 ;  /* 0x0000001000f77824 */ /* 0x000fc600078e020b */
[-C--:B------:R-:W-:Y:S02]  /*11580*/  ISETP.GE.AND P1, PT, R12, R5.reuse, PT ;  /* 0x000000050c00720c */ /* 0x080fe40003f26270 */
[----:B------:R-:W-:Y:S02]  /*11590*/  ISETP.GE.AND P2, PT, R247, R5, PT ;  /* 0x00000005f700720c */ /* 0x000fe40003f46270 */
[C---:B------:R-:W-:Y:S02]  /*115a0*/  ISETP.GE.OR P1, PT, R4.reuse, UR43, P1 ;  /* 0x0000002b04007c0c */ /* 0x040fe40008f26670 */
[----:B------:R-:W-:-:S11]  /*115b0*/  ISETP.GE.OR P2, PT, R4, UR43, P2 ;  /* 0x0000002b04007c0c */ /* 0x000fd60009746670 */
[----:B------:R-:W0:Y:S01]  /*115c0*/  @!P1 S2R R13, SR_TID.X ;  /* 0x00000000000d9919 */ /* 0x000e220000002100 */
[----:B------:R-:W1:Y:S01]  /*115d0*/  @!P1 LDC.64 R14, c[0x0][0x3b8] ;  /* 0x0000ee00ff0e9b82 */ /* 0x000e620000000a00 */
[----:B------:R-:W-:Y:S01]  /*115e0*/  @!P1 SHF.R.S32.HI R246, RZ, 0x1f, R12 ;  /* 0x0000001ffff69819 */ /* 0x000fe2000001140c */
[----:B------:R-:W2:Y:S01]  /*115f0*/  @!P2 S2R R248, SR_TID.X ;  /* 0x0000000000f8a919 */ /* 0x000ea20000002100 */
[----:B------:R-:W-:Y:S01]  /*11600*/  @!P2 SHF.R.S32.HI R251, RZ, 0x1f, R247 ;  /* 0x0000001ffffba819 */ /* 0x000fe200000114f7 */
[----:B0-----:R-:W-:Y:S02]  /*11610*/  @!P1 IMAD.SHL.U32 R13, R13, 0x2, RZ ;  /* 0x000000020d0d9824 */ /* 0x001fe400078e00ff */
[----:B--2---:R-:W-:-:S03]  /*11620*/  @!P2 IMAD.SHL.U32 R248, R248, 0x2, RZ ;  /* 0x00000002f8f8a824 */ /* 0x004fc600078e00ff */
[----:B------:R-:W-:Y:S02]  /*11630*/  @!P1 LOP3.LUT R13, R13, 0x2, RZ, 0xc0, !PT ;  /* 0x000000020d0d9812 */ /* 0x000fe400078ec0ff */
[----:B------:R-:W-:-:S03]  /*11640*/  @!P2 LOP3.LUT R248, R248, 0x2, RZ, 0xc0, !PT ;  /* 0x00000002f8f8a812 */ /* 0x000fc600078ec0ff */
[C---:B------:R-:W-:Y:S02]  /*11650*/  @!P1 IMAD R13, R0.reuse, UR6, R13 ;  /* 0x00000006000d9c24 */ /* 0x040fe4000f8e020d */
[----:B------:R-:W-:-:S03]  /*11660*/  @!P2 IMAD R250, R0, UR6, R248 ;  /* 0x0000000600faac24 */ /* 0x000fc6000f8e02f8 */
[----:B------:R-:W-:-:S04]  /*11670*/  @!P1 IADD3 R12, P3, PT, R13, R12, RZ ;  /* 0x0000000c0d0c9210 */ /* 0x000fc80007f7e0ff */
[----:B------:R-:W-:Y:S01]  /*11680*/  @!P1 LEA.HI.X.SX32 R13, R13, R246, 0x1, P3 ;  /* 0x000000f60d0d9211 */ /* 0x000fe200018f0eff */
[----:B------:R-:W-:Y:S01]  /*11690*/  IMAD R246, R0, 0x20, R11 ;  /* 0x0000002000f67824 */ /* 0x000fe200078e020b */
[----:B-1----:R-:W-:Y:S02]  /*116a0*/  @!P1 LEA R14, P3, R12, R14, 0x2 ;  /* 0x0000000e0c0e9211 */ /* 0x002fe400078610ff */
[----:B------:R-:W-:Y:S02]  /*116b0*/  @!P2 IADD3 R247, P5, PT, R250, R247, RZ ;  /* 0x000000f7faf7a210 */ /* 0x000fe40007fbe0ff */
[----:B------:R-:W-:Y:S02]  /*116c0*/  @!P1 LEA.HI.X R15, R12, R15, R13, 0x2, P3 ;  /* 0x0000000f0c0f9211 */ /* 0x000fe400018f140d */
[----:B------:R-:W-:Y:S01]  /*116d0*/  ISETP.GE.AND P3, PT, R246, R5, PT ;  /* 0x00000005f600720c */ /* 0x000fe20003f66270 */
[----:B------:R-:W0:Y:S01]  /*116e0*/  @!P2 LDC.64 R12, c[0x0][0x3b8] ;  /* 0x0000ee00ff0cab82 */ /* 0x000e220000000a00 */
[----:B------:R-:W-:-:S02]  /*116f0*/  @!P2 LEA.HI.X.SX32 R251, R250, R251, 0x1, P5 ;  /* 0x000000fbfafba211 */ /* 0x000fc400028f0eff */
[----:B------:R-:W-:-:S13]  /*11700*/  ISETP.GE.OR P3, PT, R4, UR43, P3 ;  /* 0x0000002b04007c0c */ /* 0x000fda0009f66670 */
[----:B------:R-:W1:Y:S01]  /*11710*/  @!P3 S2R R248, SR_TID.X ;  /* 0x0000000000f8b919 */ /* 0x000e620000002100 */
[----:B0-----:R-:W-:-:S04]  /*11720*/  @!P2 LEA R12, P5, R247, R12, 0x2 ;  /* 0x0000000cf70ca211 */ /* 0x001fc800078a10ff */
[----:B------:R-:W-:Y:S02]  /*11730*/  @!P2 LEA.HI.X R13, R247, R13, R251, 0x2, P5 ;  /* 0x0000000df70da211 */ /* 0x000fe400028f14fb */
[----:B------:R-:W-:Y:S01]  /*11740*/  ISETP.GE.AND P5, PT, R4, UR43, PT ;  /* 0x0000002b04007c0c */ /* 0x000fe2000bfa6270 */
[----:B------:R-:W-:-:S03]  /*11750*/  IMAD R247, R0, 0x40, R11 ;  /* 0x0000004000f77824 */ /* 0x000fc600078e020b */
[----:B------:R-:W-:Y:S02]  /*11760*/  FSEL R17, R17, RZ, P5 ;  /* 0x000000ff11117208 */ /* 0x000fe40002800000 */
[----:B------:R-:W-:-:S06]  /*11770*/  FSEL R16, R16, RZ, P5 ;  /* 0x000000ff10107208 */ /* 0x000fcc0002800000 */
[----:B------:R0:W5:Y:S01]  /*11780*/  @!P1 LDG.E.64 R16, desc[UR36][R14.64] ;  /* 0x000000240e109981 */ /* 0x000162000c1e1b00 */
[----:B------:R-:W-:Y:S02]  /*11790*/  ISETP.GE.AND P1, PT, R247, R5, PT ;  /* 0x00000005f700720c */ /* 0x000fe40003f26270 */
[----:B------:R-:W-:Y:S02]  /*117a0*/  FSEL R9, R9, RZ, P5 ;  /* 0x000000ff09097208 */ /* 0x000fe40002800000 */
[----:B------:R-:W-:Y:S01]  /*117b0*/  ISETP.GE.OR P1, PT, R4, UR43, P1 ;  /* 0x0000002b04007c0c */ /* 0x000fe20008f26670 */
[----:B-1----:R-:W-:Y:S01]  /*117c0*/  @!P3 IMAD.SHL.U32 R248, R248, 0x2, RZ ;  /* 0x00000002f8f8b824 */ /* 0x002fe200078e00ff */
[----:B------:R-:W-:Y:S02]  /*117d0*/  FSEL R8, R8, RZ, P5 ;  /* 0x000000ff08087208 */ /* 0x000fe40002800000 */
[----:B------:R-:W-:Y:S01]  /*117e0*/  @!P3 SHF.R.S32.HI R251, RZ, 0x1f, R246 ;  /* 0x0000001ffffbb819 */ /* 0x000fe200000114f6 */
[----:B0-----:R-:W0:Y:S01]  /*117f0*/  @!P3 LDC.64 R14, c[0x0][0x3b8] ;  /* 0x0000ee00ff0ebb82 */ /* 0x001e220000000a00 */
[----:B------:R-:W-:-:S02]  /*11800*/  @!P3 LOP3.LUT R248, R248, 0x2, RZ, 0xc0, !PT ;  /* 0x00000002f8f8b812 */ /* 0x000fc400078ec0ff */
[----:B------:R1:W5:Y:S01]  /*11810*/  @!P2 LDG.E.64 R8, desc[UR36][R12.64] ;  /* 0x000000240c08a981 */ /* 0x000362000c1e1b00 */
[----:B------:R-:W-:Y:S02]  /*11820*/  ISETP.GE.AND P2, PT, R11, R5, PT ;  /* 0x000000050b00720c */ /* 0x000fe40003f46270 */
[----:B------:R-:W-:Y:S02]  /*11830*/  @!P3 IMAD R250, R0, UR6, R248 ;  /* 0x0000000600fabc24 */ /* 0x000fe4000f8e02f8 */
[----:B------:R-:W-:Y:S01]  /*11840*/  ISETP.GE.OR P2, PT, R4, UR43, P2 ;  /* 0x0000002b04007c0c */ /* 0x000fe20009746670 */
[----:B------:R-:W2:Y:S02]  /*11850*/  @!P1 S2R R248, SR_TID.X ;  /* 0x0000000000f89919 */ /* 0x000ea40000002100 */
[C---:B------:R-:W-:Y:S01]  /*11860*/  @!P3 IADD3 R246, P6, PT, R250.reuse, R246, RZ ;  /* 0x000000f6faf6b210 */ /* 0x040fe20007fde0ff */
[----:B-1----:R-:W1:Y:S03]  /*11870*/  @!P1 LDC.64 R12, c[0x0][0x3b8] ;  /* 0x0000ee00ff0c9b82 */ /* 0x002e660000000a00 */
[----:B------:R-:W-:-:S02]  /*11880*/  @!P3 LEA.HI.X.SX32 R251, R250, R251, 0x1, P6 ;  /* 0x000000fbfafbb211 */ /* 0x000fc400030f0eff */
[----:B0-----:R-:W-:-:S04]  /*11890*/  @!P3 LEA R14, P6, R246, R14, 0x2 ;  /* 0x0000000ef60eb211 */ /* 0x001fc800078c10ff */
[----:B------:R-:W-:Y:S02]  /*118a0*/  @!P3 LEA.HI.X R15, R246, R15, R251, 0x2, P6 ;  /* 0x0000000ff60fb211 */ /* 0x000fe400030f14fb */
[----:B------:R-:W0:Y:S01]  /*118b0*/  @!P2 S2R R246, SR_TID.X ;  /* 0x0000000000f6a919 */ /* 0x000e220000002100 */
[----:B------:R-:W-:Y:S02]  /*118c0*/  FSEL R243, R243, RZ, P5 ;  /* 0x000000fff3f37208 */ /* 0x000fe40002800000 */
[----:B------:R-:W-:-:S06]  /*118d0*/  FSEL R242, R242, RZ, P5 ;  /* 0x000000fff2f27208 */ /* 0x000fcc0002800000 */
[----:B------:R3:W5:Y:S01]  /*118e0*/  @!P3 LDG.E.64 R242, desc[UR36][R14.64] ;  /* 0x000000240ef2b981 */ /* 0x000762000c1e1b00 */
[----:B--2---:R-:W-:-:S05]  /*118f0*/  @!P1 IMAD.SHL.U32 R248, R248, 0x2, RZ ;  /* 0x00000002f8f89824 */ /* 0x004fca00078e00ff */
[----:B------:R-:W-:Y:S01]  /*11900*/  @!P1 LOP3.LUT R248, R248, 0x2, RZ, 0xc0, !PT ;  /* 0x00000002f8f89812 */ /* 0x000fe200078ec0ff */
[----:B---3--:R-:W2:Y:S04]  /*11910*/  @!P2 LDC.64 R14, c[0x0][0x3b8] ;  /* 0x0000ee00ff0eab82 */ /* 0x008ea80000000a00 */
[----:B------:R-:W-:Y:S01]  /*11920*/  @!P1 IMAD R248, R0, UR6, R248 ;  /* 0x0000000600f89c24 */ /* 0x000fe2000f8e02f8 */
[----:B------:R-:W-:-:S04]  /*11930*/  @!P1 SHF.R.S32.HI R250, RZ, 0x1f, R247 ;  /* 0x0000001ffffa9819 */ /* 0x000fc800000114f7 */
[----:B------:R-:W-:Y:S01]  /*11940*/  @!P1 IADD3 R247, P6, PT, R248, R247, RZ ;  /* 0x000000f7f8f79210 */ /* 0x000fe20007fde0ff */
[----:B0-----:R-:W-:-:S03]  /*11950*/  @!P2 IMAD.SHL.U32 R246, R246, 0x2, RZ ;  /* 0x00000002f6f6a824 */ /* 0x001fc600078e00ff */
[----:B------:R-:W-:Y:S02]  /*11960*/  @!P1 LEA.HI.X.SX32 R250, R248, R250, 0x1, P6 ;  /* 0x000000faf8fa9211 */ /* 0x000fe400030f0eff */
[----:B------:R-:W-:Y:S02]  /*11970*/  @!P2 LOP3.LUT R246, R246, 0x2, RZ, 0xc0, !PT ;  /* 0x00000002f6f6a812 */ /* 0x000fe400078ec0ff */
[----:B-1----:R-:W-:-:S03]  /*11980*/  @!P1 LEA R12, P6, R247, R12, 0x2 ;  /* 0x0000000cf70c9211 */ /* 0x002fc600078c10ff */
[C---:B------:R-:W-:Y:S01]  /*11990*/  @!P2 IMAD R246, R0.reuse, UR6, R246 ;  /* 0x0000000600f6ac24 */ /* 0x040fe2000f8e02f6 */
[----:B------:R-:W-:Y:S01]  /*119a0*/  @!P1 LEA.HI.X R13, R247, R13, R250, 0x2, P6 ;  /* 0x0000000df70d9211 */ /* 0x000fe200030f14fa */
[----:B------:R-:W-:-:S03]  /*119b0*/  IMAD R247, R0, 0x80, R11 ;  /* 0x0000008000f77824 */ /* 0x000fc600078e020b */
[C---:B------:R-:W-:Y:S02]  /*119c0*/  @!P2 IADD3 R11, P6, PT, R246.reuse, R11, RZ ;  /* 0x0000000bf60ba210 */ /* 0x040fe40007fde0ff */
[----:B------:R-:W-:Y:S02]  /*119d0*/  ISETP.GE.AND P3, PT, R247, R5, PT ;  /* 0x00000005f700720c */ /* 0x000fe40003f66270 */
[----:B------:R-:W-:Y:S02]  /*119e0*/  @!P2 LEA.HI.X.SX32 R246, R246, RZ, 0x1, P6 ;  /* 0x000000fff6f6a211 */ /* 0x000fe400030f0eff */
[C---:B--2---:R-:W-:Y:S02]  /*119f0*/  @!P2 LEA R14, P6, R11.reuse, R14, 0x2 ;  /* 0x0000000e0b0ea211 */ /* 0x044fe400078c10ff */
[----:B------:R-:W-:Y:S02]  /*11a00*/  ISETP.GE.OR P3, PT, R4, UR43, P3 ;  /* 0x0000002b04007c0c */ /* 0x000fe40009f66670 */
[----:B------:R-:W-:Y:S01]  /*11a10*/  @!P2 LEA.HI.X R15, R11, R15, R246, 0x2, P6 ;  /* 0x0000000f0b0fa211 */ /* 0x000fe200030f14f6 */
[----:B------:R-:W-:Y:S01]  /*11a20*/  IMAD.IADD R246, R10, 0x1, R0 ;  /* 0x000000010af67824 */ /* 0x000fe200078e0200 */
[----:B------:R-:W-:-:S02]  /*11a30*/  FSEL R139, R139, RZ, P5 ;  /* 0x000000ff8b8b7208 */ /* 0x000fc40002800000 */
[----:B------:R-:W-:Y:S01]  /*11a40*/  FSEL R138, R138, RZ, P5 ;  /* 0x000000ff8a8a7208 */ /* 0x000fe20002800000 */
[----:B------:R-:W-:-:S05]  /*11a50*/  IMAD.SHL.U32 R248, R246, 0x4, RZ ;  /* 0x00000004f6f87824 */ /* 0x000fca00078e00ff */
[----:B------:R0:W5:Y:S01]  /*11a60*/  @!P1 LDG.E.64 R138, desc[UR36][R12.64] ;  /* 0x000000240c8a9981 */ /* 0x000162000c1e1b00 */
[----:B------:R-:W-:Y:S01]  /*11a70*/  ISETP.GE.AND P1, PT, R248, R5, PT ;  /* 0x00000005f800720c */ /* 0x000fe20003f26270 */
[----:B------:R-:W1:Y:S01]  /*11a80*/  @!P3 LDC.64 R10, c[0x0][0x3b8] ;  /* 0x0000ee00ff0abb82 */ /* 0x000e620000000a00 */
[----:B------:R-:W2:Y:S02]  /*11a90*/  @!P3 S2R R250, SR_TID.X ;  /* 0x0000000000fab919 */ /* 0x000ea40000002100 */
[----:B------:R-:W-:Y:S02]  /*11aa0*/  ISETP.GE.OR P1, PT, R4, UR43, P1 ;  /* 0x0000002b04007c0c */ /* 0x000fe40008f26670 */
[----:B------:R-:W-:-:S11]  /*11ab0*/  FSEL R171, R171, RZ, P5 ;  /* 0x000000ffabab7208 */ /* 0x000fd60002800000 */
[----:B0-----:R-:W0:Y:S01]  /*11ac0*/  @!P1 S2R R12, SR_TID.X ;  /* 0x00000000000c9919 */ /* 0x001e220000002100 */
[----:B------:R-:W-:-:S06]  /*11ad0*/  FSEL R170, R170, RZ, P5 ;  /* 0x000000ffaaaa7208 */ /* 0x000fcc0002800000 */
[----:B------:R3:W5:Y:S02]  /*11ae0*/  @!P2 LDG.E.64 R170, desc[UR36][R14.64] ;  /* 0x000000240eaaa981 */ /* 0x000764000c1e1b00 */
[----:B---3--:R-:W-:Y:S02]  /*11af0*/  IMAD R14, R0, 0x2, R246 ;  /* 0x00000002000e7824 */ /* 0x008fe400078e02f6 */
[----:B--2---:R-:W-:Y:S02]  /*11b00*/  @!P3 IMAD.SHL.U32 R250, R250, 0x2, RZ ;  /* 0x00000002fafab824 */ /* 0x004fe400078e00ff */
[----:B------:R-:W-:-:S03]  /*11b10*/  IMAD.SHL.U32 R14, R14, 0x4, RZ ;  /* 0x000000040e0e7824 */ /* 0x000fc600078e00ff */
[----:B------:R-:W-:Y:S02]  /*11b20*/  @!P3 LOP3.LUT R13, R250, 0x2, RZ, 0xc0, !PT ;  /* 0x00000002fa0db812 */ /* 0x000fe400078ec0ff */
[----:B------:R-:W-:-:S03]  /*11b30*/  ISETP.GE.AND P2, PT, R14, R5, PT ;  /* 0x000000050e00720c */ /* 0x000fc60003f46270 */
[----:B------:R-:W-:Y:S01]  /*11b40*/  @!P3 IMAD R13, R0, UR6, R13 ;  /* 0x00000006000dbc24 */ /* 0x000fe2000f8e020d */
[----:B------:R-:W-:Y:S02]  /*11b50*/  ISETP.GE.OR P2, PT, R4, UR43, P2 ;  /* 0x0000002b04007c0c */ /* 0x000fe40009746670 */
[----:B------:R-:W-:Y:S01]  /*11b60*/  @!P3 SHF.R.S32.HI R250, RZ, 0x1f, R247 ;  /* 0x0000001ffffab819 */ /* 0x000fe200000114f7 */
[----:B0-----:R-:W-:Y:S01]  /*11b70*/  @!P1 IMAD.SHL.U32 R15, R12, 0x2, RZ ;  /* 0x000000020c0f9824 */ /* 0x001fe200078e00ff */
[----:B------:R-:W-:-:S04]  /*11b80*/  @!P3 IADD3 R247, P6, PT, R13, R247, RZ ;  /* 0x000000f70df7b210 */ /* 0x000fc80007fde0ff */
[----:B------:R-:W-:Y:S02]  /*11b90*/  @!P3 LEA.HI.X.SX32 R250, R13, R250, 0x1, P6 ;  /* 0x000000fa0dfab211 */ /* 0x000fe400030f0eff */
[----:B-1----:R-:W-:Y:S01]  /*11ba0*/  @!P3 LEA R10, P6, R247, R10, 0x2 ;  /* 0x0000000af70ab211 */ /* 0x002fe200078c10ff */
[----:B------:R-:W0:Y:S01]  /*11bb0*/  @!P1 LDC.64 R12, c[0x0][0x3b8] ;  /* 0x0000ee00ff0c9b82 */ /* 0x000e220000000a00 */
[----:B------:R-:W-:Y:S02]  /*11bc0*/  @!P1 LOP3.LUT R15, R15, 0x2, RZ, 0xc0, !PT ;  /* 0x000000020f0f9812 */ /* 0x000fe400078ec0ff */
[----:B------:R-:W-:-:S03]  /*11bd0*/  @!P3 LEA.HI.X R11, R247, R11, R250, 0x2, P6 ;  /* 0x0000000bf70bb211 */ /* 0x000fc600030f14fa */
[----:B------:R-:W-:Y:S02]  /*11be0*/  @!P1 IMAD R247, R0, UR6, R15 ;  /* 0x0000000600f79c24 */ /* 0x000fe4000f8e020f */
[----:B------:R-:W1:Y:S01]  /*11bf0*/  @!P2 S2R R15, SR_TID.X ;  /* 0x00000000000fa919 */ /* 0x000e620000002100 */
[----:B------:R-:W-:Y:S02]  /*11c00*/  @!P1 SHF.R.S32.HI R250, RZ, 0x1f, R248 ;  /* 0x0000001ffffa9819 */ /* 0x000fe400000114f8 */
[----:B------:R-:W-:-:S04]  /*11c10*/  @!P1 IADD3 R248, P6, PT, R247, R248, RZ ;  /* 0x000000f8f7f89210 */ /* 0x000fc80007fde0ff */
[----:B------:R-:W-:Y:S01]  /*11c20*/  @!P1 LEA.HI.X.SX32 R250, R247, R250, 0x1, P6 ;  /* 0x000000faf7fa9211 */ /* 0x000fe200030f0eff */
[----:B------:R-:W-:Y:S01]  /*11c30*/  IMAD R247, R0, 0x4, R246 ;  /* 0x0000000400f77824 */ /* 0x000fe200078e02f6 */
[----:B------:R-:W-:Y:S02]  /*11c40*/  FSEL R173, R173, RZ, P5 ;  /* 0x000000ffadad7208 */ /* 0x000fe40002800000 */
[----:B------:R-:W-:Y:S01]  /*11c50*/  FSEL R172, R172, RZ, P5 ;  /* 0x000000ffacac7208 */ /* 0x000fe20002800000 */
[----:B------:R-:W-:-:S05]  /*11c60*/  IMAD.SHL.U32 R246, R247, 0x4, RZ ;  /* 0x00000004f7f67824 */ /* 0x000fca00078e00ff */
[----:B------:R2:W5:Y:S01]  /*11c70*/  @!P3 LDG.E.64 R172, desc[UR36][R10.64] ;  /* 0x000000240aacb981 */ /* 0x000562000c1e1b00 */
[----:B------:R-:W-:-:S04]  /*11c80*/  ISETP.GE.AND P3, PT, R246, R5, PT ;  /* 0x00000005f600720c */ /* 0x000fc80003f66270 */
[----:B------:R-:W-:Y:S01]  /*11c90*/  ISETP.GE.OR P3, PT, R4, UR43, P3 ;  /* 0x0000002b04007c0c */ /* 0x000fe20009f66670 */
[----:B--2---:R-:W2:Y:S01]  /*11ca0*/  @!P2 LDC.64 R10, c[0x0][0x3b8] ;  /* 0x0000ee00ff0aab82 */ /* 0x004ea20000000a00 */
[----:B-1----:R-:W-:Y:S01]  /*11cb0*/  @!P2 IMAD.SHL.U32 R15, R15, 0x2, RZ ;  /* 0x000000020f0fa824 */ /* 0x002fe200078e00ff */
[----:B0-----:R-:W-:-:S04]  /*11cc0*/  @!P1 LEA R12, P6, R248, R12, 0x2 ;  /* 0x0000000cf80c9211 */ /* 0x001fc800078c10ff */
[----:B------:R-:W-:Y:S02]  /*11cd0*/  @!P2 LOP3.LUT R15, R15, 0x2, RZ, 0xc0, !PT ;  /* 0x000000020f0fa812 */ /* 0x000fe400078ec0ff */
[----:B------:R-:W-:-:S03]  /*11ce0*/  @!P1 LEA.HI.X R13, R248, R13, R250, 0x2, P6 ;  /* 0x0000000df80d9211 */ /* 0x000fc600030f14fa */
[----:B------:R-:W-:Y:S02]  /*11cf0*/  @!P2 IMAD R248, R0, UR6, R15 ;  /* 0x0000000600f8ac24 */ /* 0x000fe4000f8e020f */
[----:B------:R-:W0:Y:S01]  /*11d00*/  @!P3 S2R R15, SR_TID.X ;  /* 0x00000000000fb919 */ /* 0x000e220000002100 */
[----:B------:R-:W-:Y:S02]  /*11d10*/  @!P2 SHF.R.S32.HI R250, RZ, 0x1f, R14 ;  /* 0x0000001ffffaa819 */ /* 0x000fe4000001140e */
[----:B------:R-:W-:-:S04]  /*11d20*/  @!P2 IADD3 R14, P6, PT, R248, R14, RZ ;  /* 0x0000000ef80ea210 */ /* 0x000fc80007fde0ff */
[----:B------:R-:W-:Y:S01]  /*11d30*/  @!P2 LEA.HI.X.SX32 R250, R248, R250, 0x1, P6 ;  /* 0x000000faf8faa211 */ /* 0x000fe200030f0eff */
[----:B------:R-:W-:Y:S01]  /*11d40*/  IMAD.IADD R248, R247, 0x1, R0 ;  /* 0x00000001f7f87824 */ /* 0x000fe200078e0200 */
[----:B--2---:R-:W-:Y:S02]  /*11d50*/  @!P2 LEA R10, P6, R14, R10, 0x2 ;  /* 0x0000000a0e0aa211 */ /* 0x004fe400078c10ff */
[----:B------:R-:W-:Y:S02]  /*11d60*/  FSEL R129, R129, RZ, P5 ;  /* 0x000000ff81817208 */ /* 0x000fe40002800000 */
[----:B------:R-:W-:Y:S02]  /*11d70*/  FSEL R128, R128, RZ, P5 ;  /* 0x000000ff80807208 */ /* 0x000fe40002800000 */
[----:B------:R-:W-:Y:S01]  /*11d80*/  @!P2 LEA.HI.X R11, R14, R11, R250, 0x2, P6 ;  /* 0x0000000b0e0ba211 */ /* 0x000fe200030f14fa */
[----:B------:R-:W-:-:S03]  /*11d90*/  IMAD.SHL.U32 R14, R248, 0x4, RZ ;  /* 0x00000004f80e7824 */ /* 0x000fc600078e00ff */
[----:B------:R1:W5:Y:S02]  /*11da0*/  @!P1 LDG.E.64 R128, desc[UR36][R12.64] ;  /* 0x000000240c809981 */ /* 0x000364000c1e1b00 */
[----:B------:R-:W-:-:S04]  /*11db0*/  ISETP.GE.AND P1, PT, R14, R5, PT ;  /* 0x000000050e00720c */ /* 0x000fc80003f26270 */
[----:B------:R-:W-:Y:S01]  /*11dc0*/  ISETP.GE.OR P1, PT, R4, UR43, P1 ;  /* 0x0000002b04007c0c */ /* 0x000fe20008f26670 */
[----:B0-----:R-:W-:Y:S01]  /*11dd0*/  @!P3 IMAD.SHL.U32 R15, R15, 0x2, RZ ;  /* 0x000000020f0fb824 */ /* 0x001fe200078e00ff */
[----:B-1----:R-:W0:Y:S04]  /*11de0*/  @!P3 LDC.64 R12, c[0x0][0x3b8] ;  /* 0x0000ee00ff0cbb82 */ /* 0x002e280000000a00 */
[----:B------:R-:W-:-:S07]  /*11df0*/  @!P3 LOP3.LUT R15, R15, 0x2, RZ, 0xc0, !PT ;  /* 0x000000020f0fb812 */ /* 0x000fce00078ec0ff */
[----:B------:R-:W1:Y:S01]  /*11e00*/  @!P1 S2R R247, SR_TID.X ;  /* 0x0000000000f79919 */ /* 0x000e620000002100 */
[----:B------:R-:W-:Y:S01]  /*11e10*/  @!P3 IMAD R15, R0, UR6, R15 ;  /* 0x00000006000fbc24 */ /* 0x000fe2000f8e020f */
[----:B------:R-:W-:Y:S01]  /*11e20*/  @!P3 SHF.R.S32.HI R250, RZ, 0x1f, R246 ;  /* 0x0000001ffffab819 */ /* 0x000fe200000114f6 */
[----:B------:R-:W-:-:S03]  /*11e30*/  IMAD.IADD R248, R248, 0x1, R0 ;  /* 0x00000001f8f87824 */ /* 0x000fc600078e0200 */
[----:B------:R-:W-:Y:S02]  /*11e40*/  @!P3 IADD3 R246, P6, PT, R15, R246, RZ ;  /* 0x000000f60ff6b210 */ /* 0x000fe40007fde0ff */
[----:B------:R-:W-:Y:S02]  /*11e50*/  FSEL R121, R121, RZ, P5 ;  /* 0x000000ff79797208 */ /* 0x000fe40002800000 */
[----:B------:R-:W-:Y:S02]  /*11e60*/  FSEL R120, R120, RZ, P5 ;  /* 0x000000ff78787208 */ /* 0x000fe40002800000 */
[----:B------:R-:W-:Y:S01]  /*11e70*/  @!P3 LEA.HI.X.SX32 R250, R15, R250, 0x1, P6 ;  /* 0x000000fa0ffab211 */ /* 0x000fe200030f0eff */
[----:B------:R-:W-:-:S03]  /*11e80*/  IMAD.SHL.U32 R15, R248, 0x4, RZ ;  /* 0x00000004f80f7824 */ /* 0x000fc600078e00ff */
[----:B------:R2:W5:Y:S02]  /*11e90*/  @!P2 LDG.E.64 R120, desc[UR36][R10.64] ;  /* 0x000000240a78a981 */ /* 0x000564000c1e1b00 */
[----:B------:R-:W-:-:S04]  /*11ea0*/  ISETP.GE.AND P2, PT, R15, R5, PT ;  /* 0x000000050f00720c */ /* 0x000fc80003f46270 */
[----:B------:R-:W-:Y:S01]  /*11eb0*/  ISETP.GE.OR P2, PT, R4, UR43, P2 ;  /* 0x0000002b04007c0c */ /* 0x000fe20009746670 */
[----:B--2---:R-:W2:Y:S01]  /*11ec0*/  @!P1 LDC.64 R10, c[0x0][0x3b8] ;  /* 0x0000ee00ff0a9b82 */ /* 0x004ea20000000a00 */
[----:B0-----:R-:W-:Y:S01]  /*11ed0*/  @!P3 LEA R12, P6, R246, R12, 0x2 ;  /* 0x0000000cf60cb211 */ /* 0x001fe200078c10ff */
[----:B-1----:R-:W-:-:S03]  /*11ee0*/  @!P1 IMAD.SHL.U32 R247, R247, 0x2, RZ ;  /* 0x00000002f7f79824 */ /* 0x002fc600078e00ff */
[----:B------:R-:W-:Y:S02]  /*11ef0*/  @!P3 LEA.HI.X R13, R246, R13, R250, 0x2, P6 ;  /* 0x0000000df60db211 */ /* 0x000fe400030f14fa */
[----:B------:R-:W-:-:S05]  /*11f00*/  @!P1 LOP3.LUT R247, R247, 0x2, RZ, 0xc0, !PT ;  /* 0x00000002f7f79812 */ /* 0x000fca00078ec0ff */
[----:B------:R-:W0:Y:S01]  /*11f10*/  @!P2 S2R R246, SR_TID.X ;  /* 0x0000000000f6a919 */ /* 0x000e220000002100 */
[----:B------:R-:W-:Y:S01]  /*11f20*/  @!P1 IMAD R247, R0, UR6, R247 ;  /* 0x0000000600f79c24 */ /* 0x000fe2000f8e02f7 */
[----:B------:R-:W-:-:S04]  /*11f30*/  @!P1 SHF.R.S32.HI R250, RZ, 0x1f, R14 ;  /* 0x0000001ffffa9819 */ /* 0x000fc8000001140e */
[----:B------:R-:W-:Y:S01]  /*11f40*/  @!P1 IADD3 R14, P6, PT, R247, R14, RZ ;  /* 0x0000000ef70e9210 */ /* 0x000fe20007fde0ff */
[----:B------:R-:W-:-:S03]  /*11f50*/  IMAD R248, R0, 0x2, R248 ;  /* 0x0000000200f87824 */ /* 0x000fc600078e02f8 */
[----:B------:R-:W-:Y:S02]  /*11f60*/  @!P1 LEA.HI.X.SX32 R250, R247, R250, 0x1, P6 ;  /* 0x000000faf7fa9211 */ /* 0x000fe400030f0eff */
        /* <DEDUP_REMOVED lines=10> */
[----:B------:R-:W-:-:S05]  /*12010*/  @!P2 LOP3.LUT R246, R246, 0x2, RZ, 0xc0, !PT ;  /* 0x00000002f6f6a812 */ /* 0x000fca00078ec0ff */
[----:B------:R-:W-:Y:S02]  /*12020*/  @!P2 IMAD R247, R0, UR6, R246 ;  /* 0x0000000600f7ac24 */ /* 0x000fe4000f8e02f6 */
[----:B------:R-:W1:Y:S01]  /*12030*/  @!P3 S2R R246, SR_TID.X ;  /* 0x0000000000f6b919 */ /* 0x000e620000002100 */
[----:B------:R-:W-:Y:S02]  /*12040*/  @!P2 SHF.R.S32.HI R250, RZ, 0x1f, R15 ;  /* 0x0000001ffffaa819 */ /* 0x000fe4000001140f */
[----:B------:R-:W-:Y:S01]  /*12050*/  @!P2 IADD3 R15, P6, PT, R247, R15, RZ ;  /* 0x0000000ff70fa210 */ /* 0x000fe20007fde0ff */
[----:B------:R-:W-:-:S03]  /*12060*/  IMAD.IADD R248, R248, 0x1, R0 ;  /* 0x00000001f8f87824 */ /* 0x000fc600078e0200 */
[----:B------:R-:W-:Y:S02]  /*12070*/  @!P2 LEA.HI.X.SX32 R250, R247, R250, 0x1, P6 ;  /* 0x000000faf7faa211 */ /* 0x000fe400030f0eff */
[----:B------:R-:W-:Y:S02]  /*12080*/  FSEL R135, R135, RZ, P5 ;  /* 0x000000ff87877208 */ /* 0x000fe40002800000 */
[----:B------:R-:W-:Y:S02]  /*12090*/  FSEL R134, R134, RZ, P5 ;  /* 0x000000ff86867208 */ /* 0x000fe40002800000 */
[----:B0-----:R-:W-:-:S04]  /*120a0*/  @!P2 LEA R12, P6, R15, R12, 0x2 ;  /* 0x0000000c0f0ca211 */ /* 0x001fc800078c10ff */
[----:B------:R0:W5:Y:S01]  /*120b0*/  @!P1 LDG.E.64 R134, desc[UR36][R10.64] ;  /* 0x000000240a869981 */ /* 0x000162000c1e1b00 */
[----:B------:R-:W-:Y:S01]  /*120c0*/  @!P2 LEA.HI.X R13, R15, R13, R250, 0x2, P6 ;  /* 0x0000000d0f0da211 */ /* 0x000fe200030f14fa */
[----:B------:R-:W-:-:S05]  /*120d0*/  IMAD.SHL.U32 R15, R248, 0x4, RZ ;  /* 0x00000004f80f7824 */ /* 0x000fca00078e00ff */
[----:B------:R-:W-:Y:S01]  /*120e0*/  ISETP.GE.AND P1, PT, R15, R5, PT ;  /* 0x000000050f00720c */ /* 0x000fe20003f26270 */
[----:B0-----:R-:W0:Y:S03]  /*120f0*/  @!P3 LDC.64 R10, c[0x0][0x3b8] ;  /* 0x0000ee00ff0abb82 */ /* 0x001e260000000a00 */
[----:B------:R-:W-:Y:S01]  /*12100*/  ISETP.GE.OR P1, PT, R4, UR43, P1 ;  /* 0x0000002b04007c0c */ /* 0x000fe20008f26670 */
[----:B-1----:R-:W-:-:S05]  /*12110*/  @!P3 IMAD.SHL.U32 R246, R246, 0x2, RZ ;  /* 0x00000002f6f6b824 */ /* 0x002fca00078e00ff */
[----:B------:R-:W-:-:S05]  /*12120*/  @!P3 LOP3.LUT R246, R246, 0x2, RZ, 0xc0, !PT ;  /* 0x00000002f6f6b812 */ /* 0x000fca00078ec0ff */
[----:B------:R-:W-:Y:S02]  /*12130*/  @!P3 IMAD R247, R0, UR6, R246 ;  /* 0x0000000600f7bc24 */ /* 0x000fe4000f8e02f6 */
[----:B------:R-:W1:Y:S01]  /*12140*/  @!P1 S2R R246, SR_TID.X ;  /* 0x0000000000f69919 */ /* 0x000e620000002100 */
[----:B------:R-:W-:Y:S02]  /*12150*/  @!P3 SHF.R.S32.HI R250, RZ, 0x1f, R14 ;  /* 0x0000001ffffab819 */ /* 0x000fe4000001140e */
[----:B------:R-:W-:Y:S01]  /*12160*/  @!P3 IADD3 R14, P6, PT, R247, R14, RZ ;  /* 0x0000000ef70eb210 */ /* 0x000fe20007fde0ff */
[----:B------:R-:W-:-:S03]  /*12170*/  IMAD.IADD R248, R248, 0x1, R0 ;  /* 0x00000001f8f87824 */ /* 0x000fc600078e0200 */
[----:B------:R-:W-:Y:S02]  /*12180*/  @!P3 LEA.HI.X.SX32 R250, R247, R250, 0x1, P6 ;  /* 0x000000faf7fab211 */ /* 0x000fe400030f0eff */
[----:B0-----:R-:W-:Y:S02]  /*12190*/  @!P3 LEA R10, P6, R14, R10, 0x2 ;  /* 0x0000000a0e0ab211 */ /* 0x001fe400078c10ff */
[----:B------:R-:W-:Y:S02]  /*121a0*/  FSEL R125, R125, RZ, P5 ;  /* 0x000000ff7d7d7208 */ /* 0x000fe40002800000 */
[----:B------:R-:W-:Y:S02]  /*121b0*/  FSEL R124, R124, RZ, P5 ;  /* 0x000000ff7c7c7208 */ /* 0x000fe40002800000 */
[----:B------:R-:W-:Y:S01]  /*121c0*/  @!P3 LEA.HI.X R11, R14, R11, R250, 0x2, P6 ;  /* 0x0000000b0e0bb211 */ /* 0x000fe200030f14fa */
[----:B------:R-:W-:-:S03]  /*121d0*/  IMAD.SHL.U32 R14, R248, 0x4, RZ ;  /* 0x00000004f80e7824 */ /* 0x000fc600078e00ff */
[----:B------:R0:W5:Y:S02]  /*121e0*/  @!P2 LDG.E.64 R124, desc[UR36][R12.64] ;  /* 0x000000240c7ca981 */ /* 0x000164000c1e1b00 */
[----:B------:R-:W-:-:S04]  /*121f0*/  ISETP.GE.AND P2, PT, R14, R5, PT ;  /* 0x000000050e00720c */ /* 0x000fc80003f46270 */
[----:B------:R-:W-:Y:S01]  /*12200*/  ISETP.GE.OR P2, PT, R4, UR43, P2 ;  /* 0x0000002b04007c0c */ /* 0x000fe20009746670 */
[----:B0-----:R-:W0:Y:S01]  /*12210*/  @!P1 LDC.64 R12, c[0x0][0x3b8] ;  /* 0x0000ee00ff0c9b82 */ /* 0x001e220000000a00 */
        /* <DEDUP_REMOVED lines=70> */
[C---:B------:R-:W-:Y:S02]  /*12680*/  @!P2 IMAD R247, R0.reuse, UR6, R246 ;  /* 0x0000000600f7ac24 */ /* 0x040fe4000f8e02f6 */
[----:B------:R-:W1:Y:S01]  /*12690*/  @!P3 S2R R246, SR_TID.X ;  /* 0x0000000000f6b919 */ /* 0x000e620000002100 */
[----:B------:R-:W-:Y:S02]  /*126a0*/  @!P2 SHF.R.S32.HI R250, RZ, 0x1f, R15 ;  /* 0x0000001ffffaa819 */ /* 0x000fe4000001140f */
[----:B------:R-:W-:Y:S01]  /*126b0*/  @!P2 IADD3 R15, P6, PT, R247, R15, RZ ;  /* 0x0000000ff70fa210 */ /* 0x000fe20007fde0ff */
[----:B------:R-:W-:-:S03]  /*126c0*/  IMAD R248, R0, 0x2, R248 ;  /* 0x0000000200f87824 */ /* 0x000fc600078e02f8 */
        /* <DEDUP_REMOVED lines=692> */
[----:B------:R-:W-:Y:S01]  /*15210*/  @!P1 IMAD R246, R0, UR6, R246 ;  /* 0x0000000600f69c24 */ /* 0x000fe2000f8e02f6 */
[----:B------:R-:W-:-:S04]  /*15220*/  @!P1 SHF.R.S32.HI R247, RZ, 0x1f, R14 ;  /* 0x0000001ffff79819 */ /* 0x000fc8000001140e */
[----:B------:R-:W-:-:S04]  /*15230*/  @!P1 IADD3 R14, P6, PT, R246, R14, RZ ;  /* 0x0000000ef60e9210 */ /* 0x000fc80007fde0ff */
[----:B------:R-:W-:Y:S02]  /*15240*/  @!P1 LEA.HI.X.SX32 R246, R246, R247, 0x1, P6 ;  /* 0x000000f7f6f69211 */ /* 0x000fe400030f0eff */
[----:B------:R-:W1:Y:S01]  /*15250*/  @!P2 S2R R247, SR_TID.X ;  /* 0x0000000000f7a919 */ /* 0x000e620000002100 */
[----:B0-----:R-:W-:-:S04]  /*15260*/  @!P1 LEA R10, P6, R14, R10, 0x2 ;  /* 0x0000000a0e0a9211 */ /* 0x001fc800078c10ff */
[----:B------:R-:W-:Y:S01]  /*15270*/  @!P1 LEA.HI.X R11, R14, R11, R246, 0x2, P6 ;  /* 0x0000000b0e0b9211 */ /* 0x000fe200030f14f6 */
[----:B------:R-:W-:Y:S01]  /*15280*/  IMAD.IADD R246, R248, 0x1, R0 ;  /* 0x00000001f8f67824 */ /* 0x000fe200078e0200 */
[----:B------:R-:W-:Y:S02]  /*15290*/  FSEL R229, R229, RZ, P5 ;  /* 0x000000ffe5e57208 */ /* 0x000fe40002800000 */
[----:B------:R-:W-:Y:S01]  /*152a0*/  FSEL R228, R228, RZ, P5 ;  /* 0x000000ffe4e47208 */ /* 0x000fe20002800000 */
[----:B------:R-:W-:-:S05]  /*152b0*/  IMAD.SHL.U32 R14, R246, 0x4, RZ ;  /* 0x00000004f60e7824 */ /* 0x000fca00078e00ff */
[----:B------:R0:W5:Y:S01]  /*152c0*/  @!P3 LDG.E.64 R228, desc[UR36][R12.64] ;  /* 0x000000240ce4b981 */ /* 0x000162000c1e1b00 */
[----:B------:R-:W-:-:S04]  /*152d0*/  ISETP.GE.AND P3, PT, R14, R5, PT ;  /* 0x000000050e00720c */ /* 0x000fc80003f66270 */
[----:B------:R-:W-:Y:S01]  /*152e0*/  ISETP.GE.OR P3, PT, R4, UR43, P3 ;  /* 0x0000002b04007c0c */ /* 0x000fe20009f66670 */
[----:B0-----:R-:W0:Y:S01]  /*152f0*/  @!P2 LDC.64 R12, c[0x0][0x3b8] ;  /* 0x0000ee00ff0cab82 */ /* 0x001e220000000a00 */
[----:B-1----:R-:W-:-:S05]  /*15300*/  @!P2 IMAD.SHL.U32 R247, R247, 0x2, RZ ;  /* 0x00000002f7f7a824 */ /* 0x002fca00078e00ff */
[----:B------:R-:W-:-:S06]  /*15310*/  @!P2 LOP3.LUT R248, R247, 0x2, RZ, 0xc0, !PT ;  /* 0x00000002f7f8a812 */ /* 0x000fcc00078ec0ff */
[----:B------:R-:W1:Y:S01]  /*15320*/  @!P3 S2R R247, SR_TID.X ;  /* 0x0000000000f7b919 */ /* 0x000e620000002100 */
[----:B------:R-:W-:Y:S01]  /*15330*/  @!P2 IMAD R248, R0, UR6, R248 ;  /* 0x0000000600f8ac24 */ /* 0x000fe2000f8e02f8 */
[----:B------:R-:W-:-:S04]  /*15340*/  @!P2 SHF.R.S32.HI R250, RZ, 0x1f, R15 ;  /* 0x0000001ffffaa819 */ /* 0x000fc8000001140f */
[----:B------:R-:W-:Y:S02]  /*15350*/  @!P2 IADD3 R15, P6, PT, R248, R15, RZ ;  /* 0x0000000ff80fa210 */ /* 0x000fe40007fde0ff */
[----:B------:R-:W-:Y:S02]  /*15360*/  FSEL R225, R225, RZ, P5 ;  /* 0x000000ffe1e17208 */ /* 0x000fe40002800000 */
[----:B------:R-:W-:Y:S02]  /*15370*/  FSEL R224, R224, RZ, P5 ;  /* 0x000000ffe0e07208 */ /* 0x000fe40002800000 */
[----:B------:R-:W-:Y:S01]  /*15380*/  @!P2 LEA.HI.X.SX32 R250, R248, R250, 0x1, P6 ;  /* 0x000000faf8faa211 */ /* 0x000fe200030f0eff */
[----:B------:R-:W-:Y:S01]  /*15390*/  IMAD.IADD R246, R246, 0x1, R0 ;  /* 0x00000001f6f67824 */ /* 0x000fe200078e0200 */
[C---:B0-----:R-:W-:Y:S02]  /*153a0*/  @!P2 LEA R12, P6, R15.reuse, R12, 0x2 ;  /* 0x0000000c0f0ca211 */ /* 0x041fe400078c10ff */
[----:B------:R0:W5:Y:S02]  /*153b0*/  @!P1 LDG.E.64 R224, desc[UR36][R10.64] ;  /* 0x000000240ae09981 */ /* 0x000164000c1e1b00 */
[----:B------:R-:W-:Y:S01]  /*153c0*/  @!P2 LEA.HI.X R13, R15, R13, R250, 0x2, P6 ;  /* 0x0000000d0f0da211 */ /* 0x000fe200030f14fa */
[----:B------:R-:W-:Y:S01]  /*153d0*/  IMAD.SHL.U32 R15, R246, 0x4, RZ ;  /* 0x00000004f60f7824 */ /* 0x000fe200078e00ff */
[----:B0-----:R-:W0:Y:S04]  /*153e0*/  @!P3 LDC.64 R10, c[0x0][0x3b8] ;  /* 0x0000ee00ff0abb82 */ /* 0x001e280000000a00 */
[----:B------:R-:W-:Y:S01]  /*153f0*/  ISETP.GE.AND P1, PT, R15, R5, PT ;  /* 0x000000050f00720c */ /* 0x000fe20003f26270 */
[----:B-1----:R-:W-:-:S03]  /*15400*/  @!P3 IMAD.SHL.U32 R247, R247, 0x2, RZ ;  /* 0x00000002f7f7b824 */ /* 0x002fc600078e00ff */
[----:B------:R-:W-:Y:S02]  /*15410*/  ISETP.GE.OR P1, PT, R4, UR43, P1 ;  /* 0x0000002b04007c0c */ /* 0x000fe40008f26670 */
[----:B------:R-:W-:Y:S02]  /*15420*/  @!P3 LOP3.LUT R247, R247, 0x2, RZ, 0xc0, !PT ;  /* 0x00000002f7f7b812 */ /* 0x000fe400078ec0ff */
[----:B------:R-:W-:Y:S02]  /*15430*/  FSEL R233, R233, RZ, P5 ;  /* 0x000000ffe9e97208 */ /* 0x000fe40002800000 */
[----:B------:R-:W-:Y:S01]  /*15440*/  FSEL R232, R232, RZ, P5 ;  /* 0x000000ffe8e87208 */ /* 0x000fe20002800000 */
[----:B------:R-:W-:Y:S01]  /*15450*/  @!P3 IMAD R247, R0, UR6, R247 ;  /* 0x0000000600f7bc24 */ /* 0x000fe2000f8e02f7 */
[----:B------:R-:W-:-:S04]  /*15460*/  @!P3 SHF.R.S32.HI R248, RZ, 0x1f, R14 ;  /* 0x0000001ffff8b819 */ /* 0x000fc8000001140e */
[C---:B------:R-:W-:Y:S01]  /*15470*/  @!P3 IADD3 R14, P6, PT, R247.reuse, R14, RZ ;  /* 0x0000000ef70eb210 */ /* 0x040fe20007fde0ff */
[----:B------:R1:W5:Y:S01]  /*15480*/  @!P2 LDG.E.64 R232, desc[UR36][R12.64] ;  /* 0x000000240ce8a981 */ /* 0x000362000c1e1b00 */
[----:B------:R-:W-:Y:S02]  /*15490*/  IMAD.IADD R246, R246, 0x1, R0 ;  /* 0x00000001f6f67824 */ /* 0x000fe400078e0200 */
[----:B------:R-:W-:Y:S02]  /*154a0*/  @!P3 LEA.HI.X.SX32 R248, R247, R248, 0x1, P6 ;  /* 0x000000f8f7f8b211 */ /* 0x000fe400030f0eff */
[C---:B0-----:R-:W-:Y:S01]  /*154b0*/  @!P3 LEA R10, P6, R14.reuse, R10, 0x2 ;  /* 0x0000000a0e0ab211 */ /* 0x041fe200078c10ff */
[----:B-1----:R-:W0:Y:S03]  /*154c0*/  @!P1 S2R R12, SR_TID.X ;  /* 0x00000000000c9919 */ /* 0x002e260000002100 */
[----:B------:R-:W-:Y:S01]  /*154d0*/  @!P3 LEA.HI.X R11, R14, R11, R248, 0x2, P6 ;  /* 0x0000000b0e0bb211 */ /* 0x000fe200030f14f8 */
[----:B------:R-:W-:-:S05]  /*154e0*/  IMAD.SHL.U32 R14, R246, 0x4, RZ ;  /* 0x00000004f60e7824 */ /* 0x000fca00078e00ff */
[----:B------:R-:W-:-:S04]  /*154f0*/  ISETP.GE.AND P2, PT, R14, R5, PT ;  /* 0x000000050e00720c */ /* 0x000fc80003f46270 */
[----:B------:R-:W-:Y:S02]  /*15500*/  ISETP.GE.OR P2, PT, R4, UR43, P2 ;  /* 0x0000002b04007c0c */ /* 0x000fe40009746670 */
[----:B------:R-:W-:Y:S02]  /*15510*/  FSEL R231, R231, RZ, P5 ;  /* 0x000000ffe7e77208 */ /* 0x000fe40002800000 */
[----:B------:R-:W-:Y:S01]  /*15520*/  FSEL R230, R230, RZ, P5 ;  /* 0x000000ffe6e67208 */ /* 0x000fe20002800000 */
[----:B------:R-:W-:-:S05]  /*15530*/  IMAD.IADD R246, R246, 0x1, R0 ;  /* 0x00000001f6f67824 */ /* 0x000fca00078e0200 */
[----:B------:R1:W5:Y:S03]  /*15540*/  @!P3 LDG.E.64 R230, desc[UR36][R10.64] ;  /* 0x000000240ae6b981 */ /* 0x000366000c1e1b00 */
[----:B------:R-:W2:Y:S01]  /*15550*/  @!P2 S2R R250, SR_TID.X ;  /* 0x0000000000faa919 */ /* 0x000ea20000002100 */
[----:B-1----:R-:W1:Y:S01]  /*15560*/  @!P1 LDC.64 R10, c[0x0][0x3b8] ;  /* 0x0000ee00ff0a9b82 */ /* 0x002e620000000a00 */
[----:B0-----:R-:W-:Y:S02]  /*15570*/  @!P1 IMAD.SHL.U32 R12, R12, 0x2, RZ ;  /* 0x000000020c0c9824 */ /* 0x001fe400078e00ff */
[----:B------:R-:W-:-:S03]  /*15580*/  IMAD.SHL.U32 R247, R246, 0x4, RZ ;  /* 0x00000004f6f77824 */ /* 0x000fc600078e00ff */
[----:B------:R-:W-:Y:S02]  /*15590*/  @!P1 LOP3.LUT R12, R12, 0x2, RZ, 0xc0, !PT ;  /* 0x000000020c0c9812 */ /* 0x000fe400078ec0ff */
[----:B------:R-:W-:-:S03]  /*155a0*/  ISETP.GE.AND P3, PT, R247, R5, PT ;  /* 0x00000005f700720c */ /* 0x000fc60003f66270 */
[----:B------:R-:W-:Y:S01]  /*155b0*/  @!P1 IMAD R12, R0, UR6, R12 ;  /* 0x00000006000c9c24 */ /* 0x000fe2000f8e020c */
[----:B------:R-:W-:Y:S02]  /*155c0*/  ISETP.GE.OR P3, PT, R4, UR43, P3 ;  /* 0x0000002b04007c0c */ /* 0x000fe40009f66670 */
[----:B------:R-:W-:Y:S02]  /*155d0*/  @!P1 SHF.R.S32.HI R13, RZ, 0x1f, R15 ;  /* 0x0000001fff0d9819 */ /* 0x000fe4000001140f */
[----:B------:R-:W-:-:S04]  /*155e0*/  @!P1 IADD3 R15, P6, PT, R12, R15, RZ ;  /* 0x0000000f0c0f9210 */ /* 0x000fc80007fde0ff */
[----:B------:R-:W-:Y:S02]  /*155f0*/  @!P1 LEA.HI.X.SX32 R13, R12, R13, 0x1, P6 ;  /* 0x0000000d0c0d9211 */ /* 0x000fe400030f0eff */
[----:B-1----:R-:W-:-:S03]  /*15600*/  @!P1 LEA R10, P6, R15, R10, 0x2 ;  /* 0x0000000a0f0a9211 */ /* 0x002fc600078c10ff */
[----:B------:R-:W0:Y:S01]  /*15610*/  @!P3 S2R R248, SR_TID.X ;  /* 0x0000000000f8b919 */ /* 0x000e220000002100 */
[----:B------:R-:W-:Y:S02]  /*15620*/  @!P1 LEA.HI.X R11, R15, R11, R13, 0x2, P6 ;  /* 0x0000000b0f0b9211 */ /* 0x000fe400030f140d */
[----:B------:R-:W1:Y:S01]  /*15630*/  @!P2 LDC.64 R12, c[0x0][0x3b8] ;  /* 0x0000ee00ff0cab82 */ /* 0x000e620000000a00 */
[----:B--2---:R-:W-:-:S05]  /*15640*/  @!P2 IMAD.SHL.U32 R250, R250, 0x2, RZ ;  /* 0x00000002fafaa824 */ /* 0x004fca00078e00ff */
[----:B------:R-:W-:-:S05]  /*15650*/  @!P2 LOP3.LUT R15, R250, 0x2, RZ, 0xc0, !PT ;  /* 0x00000002fa0fa812 */ /* 0x000fca00078ec0ff */
[----:B------:R-:W-:Y:S01]  /*15660*/  @!P2 IMAD R15, R0, UR6, R15 ;  /* 0x00000006000fac24 */ /* 0x000fe2000f8e020f */
[----:B------:R-:W-:-:S04]  /*15670*/  @!P2 SHF.R.S32.HI R250, RZ, 0x1f, R14 ;  /* 0x0000001ffffaa819 */ /* 0x000fc8000001140e */
[----:B------:R-:W-:-:S04]  /*15680*/  @!P2 IADD3 R14, P6, PT, R15, R14, RZ ;  /* 0x0000000e0f0ea210 */ /* 0x000fc80007fde0ff */
[----:B------:R-:W-:Y:S02]  /*15690*/  @!P2 LEA.HI.X.SX32 R250, R15, R250, 0x1, P6 ;  /* 0x000000fa0ffaa211 */ /* 0x000fe400030f0eff */
[----:B-1----:R-:W-:-:S04]  /*156a0*/  @!P2 LEA R12, P6, R14, R12, 0x2 ;  /* 0x0000000c0e0ca211 */ /* 0x002fc800078c10ff */
[----:B------:R-:W-:Y:S02]  /*156b0*/  @!P2 LEA.HI.X R13, R14, R13, R250, 0x2, P6 ;  /* 0x0000000d0e0da211 */ /* 0x000fe400030f14fa */
[----:B------:R-:W1:Y:S01]  /*156c0*/  @!P3 LDC.64 R14, c[0x0][0x3b8] ;  /* 0x0000ee00ff0ebb82 */ /* 0x000e620000000a00 */
[----:B0-----:R-:W-:-:S05]  /*156d0*/  @!P3 IMAD.SHL.U32 R248, R248, 0x2, RZ ;  /* 0x00000002f8f8b824 */ /* 0x001fca00078e00ff */
[----:B------:R-:W-:-:S05]  /*156e0*/  @!P3 LOP3.LUT R248, R248, 0x2, RZ, 0xc0, !PT ;  /* 0x00000002f8f8b812 */ /* 0x000fca00078ec0ff */
[----:B------:R-:W-:Y:S01]  /*156f0*/  @!P3 IMAD R248, R0, UR6, R248 ;  /* 0x0000000600f8bc24 */ /* 0x000fe2000f8e02f8 */
[----:B------:R-:W-:-:S04]  /*15700*/  @!P3 SHF.R.S32.HI R250, RZ, 0x1f, R247 ;  /* 0x0000001ffffab819 */ /* 0x000fc800000114f7 */
[----:B------:R-:W-:-:S04]  /*15710*/  @!P3 IADD3 R247, P6, PT, R248, R247, RZ ;  /* 0x000000f7f8f7b210 */ /* 0x000fc80007fde0ff */
[----:B------:R-:W-:Y:S02]  /*15720*/  @!P3 LEA.HI.X.SX32 R250, R248, R250, 0x1, P6 ;  /* 0x000000faf8fab211 */ /* 0x000fe400030f0eff */
[----:B-1----:R-:W-:Y:S02]  /*15730*/  @!P3 LEA R14, P6, R247, R14, 0x2 ;  /* 0x0000000ef70eb211 */ /* 0x002fe400078c10ff */
[----:B------:R-:W-:Y:S02]  /*15740*/  FSEL R241, R241, RZ, P5 ;  /* 0x000000fff1f17208 */ /* 0x000fe40002800000 */
[----:B------:R-:W-:Y:S02]  /*15750*/  FSEL R240, R240, RZ, P5 ;  /* 0x000000fff0f07208 */ /* 0x000fe40002800000 */
[----:B------:R-:W-:Y:S02]  /*15760*/  FSEL R239, R239, RZ, P5 ;  /* 0x000000ffefef7208 */ /* 0x000fe40002800000 */
[----:B------:R-:W-:-:S02]  /*15770*/  FSEL R238, R238, RZ, P5 ;  /* 0x000000ffeeee7208 */ /* 0x000fc40002800000 */
[----:B------:R-:W-:Y:S01]  /*15780*/  @!P3 LEA.HI.X R15, R247, R15, R250, 0x2, P6 ;  /* 0x0000000ff70fb211 */ /* 0x000fe200030f14fa */
[----:B------:R0:W5:Y:S04]  /*15790*/  @!P2 LDG.E.64 R240, desc[UR36][R12.64] ;  /* 0x000000240cf0a981 */ /* 0x000168000c1e1b00 */
[----:B------:R0:W5:Y:S01]  /*157a0*/  @!P3 LDG.E.64 R238, desc[UR36][R14.64] ;  /* 0x000000240eeeb981 */ /* 0x000162000c1e1b00 */
[----:B------:R-:W-:Y:S02]  /*157b0*/  FSEL R237, R237, RZ, P5 ;  /* 0x000000ffeded7208 */ /* 0x000fe40002800000 */
[----:B------:R-:W-:-:S06]  /*157c0*/  FSEL R236, R236, RZ, P5 ;  /* 0x000000ffecec7208 */ /* 0x000fcc0002800000 */
[----:B------:R0:W5:Y:S01]  /*157d0*/  @!P1 LDG.E.64 R236, desc[UR36][R10.64] ;  /* 0x000000240aec9981 */ /* 0x000162000c1e1b00 */
[----:B------:R-:W-:-:S13]  /*157e0*/  ISETP.GE.AND P1, PT, R4, UR43, PT ;  /* 0x0000002b04007c0c */ /* 0x000fda000bf26270 */
[----:B0-----:R-:W-:Y:S05]  /*157f0*/  @P1 BRA `(.L_x_3086) ;  /* 0x0000000000481947 */ /* 0x001fea0003800000 */
        /* <DEDUP_REMOVED lines=8> */
[----:B------:R-:W0:Y:S01]  /*15880*/  S2R R5, SR_TID.X ;  /* 0x0000000000057919 */ /* 0x000e220000002100 */
        /* <DEDUP_REMOVED lines=9> */
.L_x_3086:
[----:B------:R-:W-:Y:S05]  /*15920*/  BSYNC.RECONVERGENT B0 ;  /* 0x0000000000007941 */ /* 0x000fea0003800200 */
.L_x_2957:
        /* <DEDUP_REMOVED lines=9> */
[----:B-123--:R-:W2:Y:S04]  /*159c0*/  LDL R13, [R1+0x234] ;  /* 0x00023400010d7983 */ /* 0x00eea80000100800 */
[----:B------:R-:W3:Y:S04]  /*159d0*/  LDL R12, [R1+0x228] ;  /* 0x00022800010c7983 */ /* 0x000ee80000100800 */
[----:B------:R-:W3:Y:S04]  /*159e0*/  LDL R11, [R1+0x22c] ;  /* 0x00022c00010b7983 */ /* 0x000ee80000100800 */
[----:B----4-:R0:W-:Y:S04]  /*159f0*/  STL [R1+0x2c8], R31 ;  /* 0x0002c81f01007387 */ /* 0x0101e80000100800 */
[----:B0-----:R-:W4:Y:S04]  /*15a00*/  LDL R31, [R1+0x254] ;  /* 0x00025400011f7983 */ /* 0x001f280000100800 */
[----:B------:R0:W-:Y:S04]  /*15a10*/  STL [R1+0x2c4], R30 ;  /* 0x0002c41e01007387 */ /* 0x0001e80000100800 */
[----:B0-----:R-:W2:Y:S04]  /*15a20*/  LDL R30, [R1+0x250] ;  /* 0x00025000011e7983 */ /* 0x001ea80000100800 */
[----:B------:R0:W-:Y:S04]  /*15a30*/  STL [R1+0x2c0], R29 ;  /* 0x0002c01d01007387 */ /* 0x0001e80000100800 */
[----:B0-----:R-:W3:Y:S04]  /*15a40*/  LDL R29, [R1+0x25c] ;  /* 0x00025c00011d7983 */ /* 0x001ee80000100800 */
[----:B------:R0:W-:Y:S04]  /*15a50*/  STL [R1+0x2bc], R28 ;  /* 0x0002bc1c01007387 */ /* 0x0001e80000100800 */
[----:B0-----:R-:W2:Y:S04]  /*15a60*/  LDL R28, [R1+0x258] ;  /* 0x00025800011c7983 */ /* 0x001ea80000100800 */
[----:B------:R0:W-:Y:S04]  /*15a70*/  STL [R1+0x2b8], R27 ;  /* 0x0002b81b01007387 */ /* 0x0001e80000100800 */
        /* <DEDUP_REMOVED lines=19> */
[----:B0-----:R-:W2:Y:S04]  /*15bb0*/  LDL R23, [R1+0x1ec] ;  /* 0x0001ec0001177983 */ /* 0x001ea80000100800 */
        /* <DEDUP_REMOVED lines=11> */
[----:B-----5:R-:W-:Y:S01]  /*15c70*/  FMUL.FTZ R10, R10, R128 ;  /* 0x000000800a0a7220 */ /* 0x020fe20000410000 */
[----:B------:R-:W-:-:S04]  /*15c80*/  FMUL.FTZ R5, R5, R129 ;  /* 0x0000008105057220 */ /* 0x000fc80000410000 */
[----:B---3--:R-:W-:Y:S02]  /*15c90*/  FFMA.FTZ R5, R25, R171, R5 ;  /* 0x000000ab19057223 */ /* 0x008fe40000010005 */
[----:B------:R-:W3:Y:S02]  /*15ca0*/  LDL R25, [R1+0x1f4] ;  /* 0x0001f40001197983 */ /* 0x000ee40000100800 */
[----:B----4-:R-:W-:Y:S02]  /*15cb0*/  FFMA.FTZ R5, R27, R17, R5 ;  /* 0x000000111b057223 */ /* 0x010fe40000010005 */
[----:B------:R-:W4:Y:S02]  /*15cc0*/  LDL R27, [R1+0x1fc] ;  /* 0x0001fc00011b7983 */ /* 0x000f240000100800 */
[----:B------:R-:W-:Y:S02]  /*15cd0*/  FFMA.FTZ R5, R29, R121, R5 ;  /* 0x000000791d057223 */ /* 0x000fe40000010005 */
[----:B------:R-:W3:Y:S02]  /*15ce0*/  LDL R29, [R1+0x210] ;  /* 0x00021000011d7983 */ /* 0x000ee40000100800 */
[----:B------:R-:W-:Y:S01]  /*15cf0*/  FFMA.FTZ R5, R31, R9, R5 ;  /* 0x000000091f057223 */ /* 0x000fe20000010005 */
[----:B--2---:R-:W-:Y:S01]  /*15d00*/  FFMA.FTZ R10, R24, R170, R10 ;  /* 0x000000aa180a7223 */ /* 0x004fe2000001000a */
[----:B------:R-:W2:Y:S02]  /*15d10*/  LDL R31, [R1+0x218] ;  /* 0x00021800011f7983 */ /* 0x000ea40000100800 */
        /* <DEDUP_REMOVED lines=14> */
[----:B------:R-:W4:Y:S03]  /*15e00*/  LDL R251, [R1+0x208] ;  /* 0x0002080001fb7983 */ /* 0x000f260000100800 */
[----:B------:R-:W-:Y:S01]  /*15e10*/  FFMA.FTZ R10, R246, R124, R10 ;  /* 0x0000007cf60a7223 */ /* 0x000fe2000001000a */
[----:B------:R-:W4:Y:S03]  /*15e20*/  LDL R248, [R1+0x200] ;  /* 0x0002000001f87983 */ /* 0x000f260000100800 */
[----:B------:R-:W-:Y:S01]  /*15e30*/  FFMA.FTZ R10, R14, R242, R10 ;  /* 0x000000f20e0a7223 */ /* 0x000fe2000001000a */
[----:B------:R-:W4:Y:S03]  /*15e40*/  LDL R246, [R1+0x1f8] ;  /* 0x0001f80001f67983 */ /* 0x000f260000100800 */
[----:B------:R-:W-:Y:S01]  /*15e50*/  FFMA.FTZ R10, R12, R126, R10 ;  /* 0x0000007e0c0a7223 */ /* 0x000fe2000001000a */
[----:B------:R-:W4:Y:S04]  /*15e60*/  LDL R26, [R1+0x1f0] ;  /* 0x0001f000011a7983 */ /* 0x000f280000100800 */
[----:B------:R-:W4:Y:S04]  /*15e70*/  LDL R24, [R1+0x1e8] ;  /* 0x0001e80001187983 */ /* 0x000f280000100800 */
[----:B------:R-:W4:Y:S04]  /*15e80*/  LDL R15, [R1+0x1d4] ;  /* 0x0001d400010f7983 */ /* 0x000f280000100800 */
[----:B------:R-:W4:Y:S04]  /*15e90*/  LDL R14, [R1+0x1c8] ;  /* 0x0001c800010e7983 */ /* 0x000f280000100800 */
[----:B------:R-:W4:Y:S04]  /*15ea0*/  LDL R13, [R1+0x1cc] ;  /* 0x0001cc00010d7983 */ /* 0x000f280000100800 */
[----:B------:R-:W4:Y:S04]  /*15eb0*/  LDL R12, [R1+0x1c0] ;  /* 0x0001c000010c7983 */ /* 0x000f280000100800 */
[----:B------:R-:W4:Y:S01]  /*15ec0*/  LDL R11, [R1+0x1c4] ;  /* 0x0001c400010b7983 */ /* 0x000f220000100800 */
[----:B------:R-:W-:Y:S01]  /*15ed0*/  FFMA.FTZ R10, R2, R142, R10 ;  /* 0x0000008e020a7223 */ /* 0x000fe2000001000a */
[----:B------:R-:W-:-:S02]  /*15ee0*/  FFMA.FTZ R5, R0, R143, R5 ;  /* 0x0000008f00057223 */ /* 0x000fc40000010005 */
[----:B------:R-:W4:Y:S04]  /*15ef0*/  LDL R2, [R1+0x1a8] ;  /* 0x0001a80001027983 */ /* 0x000f280000100800 */
[----:B------:R-:W4:Y:S01]  /*15f00*/  LDL R0, [R1+0x1ac] ;  /* 0x0001ac0001007983 */ /* 0x000f220000100800 */
[----:B--2---:R-:W-:-:S03]  /*15f10*/  FFMA.FTZ R10, R31, R130, R10 ;  /* 0x000000821f0a7223 */ /* 0x004fc6000001000a */
[----:B------:R0:W5:Y:S01]  /*15f20*/  LDL.LU R31, [R1+0x2c8] ;  /* 0x0002c800011f7983 */ /* 0x0001620000300800 */
[----:B---3--:R-:W-:Y:S01]  /*15f30*/  FFMA.FTZ R10, R29, R132, R10 ;  /* 0x000000841d0a7223 */ /* 0x008fe2000001000a */
[----:B----4-:R-:W-:Y:S02]  /*15f40*/  FFMA.FTZ R5, R30, R131, R5 ;  /* 0x000000831e057223 */ /* 0x010fe40000010005 */
        /* <DEDUP_REMOVED lines=140> */
[----:B------:R-:W-:Y:S01]  /*16810*/  FFMA.FTZ R5, R247, R205, R5 ;  /* 0x000000cdf7057223 */ /* 0x000fe20000010005 */
[----:B------:R-:W-:-:S02]  /*16820*/  FFMA.FTZ R10, R246, R218, R10 ;  /* 0x000000daf60a7223 */ /* 0x000fc4000001000a */
        /* <DEDUP_REMOVED lines=9> */
[----:B------:R-:W4:Y:S01]  /*168c0*/  LDL R15, [R1+0x8c] ;  /* 0x00008c00010f7983 */ /* 0x000f220000100800 */
[----:B--2---:R-:W-:-:S03]  /*168d0*/  FFMA.FTZ R10, R14, R210, R10 ;  /* 0x000000d20e0a7223 */ /* 0x004fc6000001000a */
[----:B------:R-:W2:Y:S01]  /*168e0*/  LDL R14, [R1+0x80] ;  /* 0x00008000010e7983 */ /* 0x000ea20000100800 */
[----:B---3--:R-:W-:Y:S01]  /*168f0*/  FFMA.FTZ R5, R13, R211, R5 ;  /* 0x000000d30d057223 */ /* 0x008fe20000010005 */
[----:B------:R-:W-:Y:S02]  /*16900*/  FFMA.FTZ R10, R12, R222, R10 ;  /* 0x000000de0c0a7223 */ /* 0x000fe4000001000a */
[----:B------:R-:W3:Y:S01]  /*16910*/  LDL R13, [R1+0x84] ;  /* 0x00008400010d7983 */ /* 0x000ee20000100800 */
[----:B----4-:R-:W-:Y:S01]  /*16920*/  FFMA.FTZ R5, R11, R223, R5 ;  /* 0x000000df0b057223 */ /* 0x010fe20000010005 */
[----:B------:R-:W-:Y:S02]  /*16930*/  FFMA.FTZ R10, R7, R214, R10 ;  /* 0x000000d6070a7223 */ /* 0x000fe4000001000a */
[----:B------:R-:W4:Y:S01]  /*16940*/  LDL R12, [R1+0x78] ;  /* 0x00007800010c7983 */ /* 0x000f220000100800 */
[----:B------:R-:W-:-:S03]  /*16950*/  FFMA.FTZ R5, R6, R215, R5 ;  /* 0x000000d706057223 */ /* 0x000fc60000010005 */
[----:B------:R-:W2:Y:S01]  /*16960*/  LDL R7, [R1+0xb0] ;  /* 0x0000b00001077983 */ /* 0x000ea20000100800 */
[----:B------:R-:W-:-:S03]  /*16970*/  FFMA.FTZ R10, R4, R216, R10 ;  /* 0x000000d8040a7223 */ /* 0x000fc6000001000a */
[----:B------:R-:W3:Y:S01]  /*16980*/  LDL R6, [R1+0xb4] ;  /* 0x0000b40001067983 */ /* 0x000ee20000100800 */
        /* <DEDUP_REMOVED lines=8> */
[----:B------:R-:W-:-:S03]  /*16a10*/  FFMA.FTZ R10, R19, R220, R10 ;  /* 0x000000dc130a7223 */ /* 0x000fc6000001000a */
[----:B------:R0:W5:Y:S01]  /*16a20*/  LDL.LU R19, [R1+0x298] ;  /* 0x0002980001137983 */ /* 0x0001620000300800 */
[----:B------:R-:W-:-:S03]  /*16a30*/  FFMA.FTZ R5, R18, R221, R5 ;  /* 0x000000dd12057223 */ /* 0x000fc60000010005 */
[----:B------:R0:W5:Y:S01]  /*16a40*/  LDL.LU R18, [R1+0x294] ;  /* 0x0002940001127983 */ /* 0x0001620000300800 */
[----:B--2---:R-:W-:-:S03]  /*16a50*/  FFMA.FTZ R10, R7, R228, R10 ;  /* 0x000000e4070a7223 */ /* 0x004fc6000001000a */
[----:B------:R0:W5:Y:S01]  /*16a60*/  LDL.LU R7, [R1+0x290] ;  /* 0x0002900001077983 */ /* 0x0001620000300800 */
[----:B---3--:R-:W-:-:S03]  /*16a70*/  FFMA.FTZ R5, R6, R229, R5 ;  /* 0x000000e506057223 */ /* 0x008fc60000010005 */
[----:B------:R0:W5:Y:S01]  /*16a80*/  LDL.LU R6, [R1+0x28c] ;  /* 0x00028c0001067983 */ /* 0x0001620000300800 */
[----:B----4-:R-:W-:-:S03]  /*16a90*/  FFMA.FTZ R10, R4, R224, R10 ;  /* 0x000000e0040a7223 */ /* 0x010fc6000001000a */
        /* <DEDUP_REMOVED lines=8> */
[----:B------:R-:W-:-:S04]  /*16b20*/  FFMA.FTZ R10, R248, R236, R10 ;  /* 0x000000ecf80a7223 */ /* 0x000fc8000001000a */
[----:B------:R-:W-:Y:S02]  /*16b30*/  FFMA.FTZ R10, R246, R240, R10 ;  /* 0x000000f0f60a7223 */ /* 0x000fe4000001000a */
[----:B------:R-:W1:Y:S01]  /*16b40*/  S2R R246, SR_TID.X ;  /* 0x0000000000f67919 */ /* 0x000e620000002100 */
[----:B------:R-:W-:-:S04]  /*16b50*/  FFMA.FTZ R5, R250, R231, R5 ;  /* 0x000000e7fa057223 */ /* 0x000fc80000010005 */
[----:B------:R-:W-:-:S04]  /*16b60*/  FFMA.FTZ R5, R247, R237, R5 ;  /* 0x000000edf7057223 */ /* 0x000fc80000010005 */
        /* <DEDUP_REMOVED lines=10> */
.L_x_3288:
[----:B------:R2:W5:Y:S04]  /*16c10*/  LDL R13, [R1+0x68] ;  /* 0x00006800010d7983 */ /* 0x0005680000100800 */
[----:B------:R2:W5:Y:S01]  /*16c20*/  LDL R12, [R1+0x64] ;  /* 0x00006400010c7983 */ /* 0x0005620000100800 */
[----:B------:R-:W-:Y:S01]  /*16c30*/  ISETP.EQ.U32.OR P1, PT, R247, 0x1, P1 ;  /* 0x00000001f700780c */ /* 0x000fe20000f22470 */
[----:B-1----:R-:W-:Y:S01]  /*16c40*/  FADD.FTZ R10, R5, R14 ;  /* 0x0000000e050a7221 */ /* 0x002fe20000010000 */
[----:B------:R-:W-:Y:S03]  /*16c50*/  BSSY.RECONVERGENT B0, `(.L_x_3216) ;  /* 0x000001b000007945 */ /* 0x000fe60003800200 */
[----:B------:R-:W-:-:S08]  /*16c60*/  FMUL.FTZ R10, R10, UR17 ;  /* 0x000000110a0a7c20 */ /* 0x000fd00008410000 */
[----:B--2---:R-:W-:Y:S05]  /*16c70*/  @P1 BRA `(.L_x_3217) ;  /* 0x0000000000601947 */ /* 0x004fea0003800000 */
[----:B------:R-:W1:Y:S01]  /*16c80*/  LDC R11, c[0x0][0x430] ;  /* 0x00010c00ff0b7b82 */ /* 0x000e620000000800 */
[----:B------:R-:W1:Y:S01]  /*16c90*/  LDCU UR4, c[0x0][0x408] ;  /* 0x00008100ff0477ac */ /* 0x000e620008000800 */
[----:B------:R-:W-:Y:S01]  /*16ca0*/  ISETP.NE.U32.AND P1, PT, RZ, UR10, PT ;  /* 0x0000000aff007c0c */ /* 0x000fe2000bf25070 */
[----:B------:R-:W2:Y:S01]  /*16cb0*/  LDL R15, [R1+0x6c] ;  /* 0x00006c00010f7983 */ /* 0x000ea20000100800 */
[----:B------:R-:W-:Y:S02]  /*16cc0*/  ISETP.NE.U32.AND P2, PT, RZ, UR20, PT ;  /* 0x00000014ff007c0c */ /* 0x000fe4000bf45070 */
[----:B------:R-:W-:Y:S02]  /*16cd0*/  ISETP.NE.AND.EX P1, PT, RZ, UR11, PT, P1 ;  /* 0x0000000bff007c0c */ /* 0x000fe4000bf25310 */
[----:B------:R-:W-:Y:S01]  /*16ce0*/  ISETP.NE.AND.EX P2, PT, RZ, UR21, PT, P2 ;  /* 0x00000015ff007c0c */ /* 0x000fe2000bf45320 */
[----:B-1----:R-:W-:-:S10]  /*16cf0*/  VIADD R11, R11, UR4 ;  /* 0x000000040b0b7c36 */ /* 0x002fd40008000000 */
[----:B-----5:R-:W-:Y:S02]  /*16d00*/  @P1 ISETP.GE.AND P3, PT, R4, R11, PT ;  /* 0x0000000b0400120c */ /* 0x020fe40003f66270 */
[----:B0-----:R-:W0:Y:S02]  /*16d10*/  @P2 LDC.64 R4, c[0x0][0x438] ;  /* 0x00010e00ff042b82 */ /* 0x001e240000000a00 */
[----:B0-----:R-:W-:-:S06]  /*16d20*/  @P2 IMAD.WIDE R4, R12, 0x4, R4 ;  /* 0x000000040c042825 */ /* 0x001fcc00078e0204 */
[----:B------:R-:W3:Y:S01]  /*16d30*/  @P2 LDG.E R4, desc[UR36][R4.64] ;  /* 0x0000002404042981 */ /* 0x000ee2000c1e1900 */
[----:B------:R-:W0:Y:S01]  /*16d40*/  @P1 S2R R11, SR_CTAID.X ;  /* 0x00000000000b1919 */ /* 0x000e220000002500 */
[----:B---3--:R-:W-:Y:S02]  /*16d50*/  @P2 FADD.FTZ R10, R10, R4 ;  /* 0x000000040a0a2221 */ /* 0x008fe40000010000 */
[----:B------:R-:W0:Y:S02]  /*16d60*/  @P1 LDC.64 R4, c[0x0][0x448] ;  /* 0x00011200ff041b82 */ /* 0x000e240000000a00 */
[----:B0-----:R-:W-:-:S06]  /*16d70*/  @P1 IMAD.WIDE.U32 R4, R11, 0x4, R4 ;  /* 0x000000040b041825 */ /* 0x001fcc00078e0004 */
[----:B------:R0:W3:Y:S02]  /*16d80*/  @P1 LDG.E R4, desc[UR36][R4.64] ;  /* 0x0000002404041981 */ /* 0x0000e4000c1e1900 */
[----:B0-----:R-:W-:-:S04]  /*16d90*/  @P1 SEL R5, RZ, UR39, P3 ;  /* 0x00000027ff051c07 */ /* 0x001fc80009800000 */
[----:B------:R-:W-:-:S04]  /*16da0*/  @P1 IADD3 R5, PT, PT, R249, -UR44, R5 ;  /* 0x8000002cf9051c10 */ /* 0x000fc8000fffe005 */
[----:B------:R-:W-:-:S05]  /*16db0*/  @P1 I2FP.F32.S32 R5, R5 ;  /* 0x0000000500051245 */ /* 0x000fca0000201400 */
[----:B---3--:R-:W-:-:S05]  /*16dc0*/  @P1 FFMA.FTZ R10, R5, R4, R10 ;  /* 0x00000004050a1223 */ /* 0x008fca000001000a */
[----:B--2---:R-:W-:Y:S01]  /*16dd0*/  @!P4 FMNMX.FTZ R15, R15, R10, !PT ;  /* 0x0000000a0f0fc209 */ /* 0x004fe20007810000 */
[----:B------:R1:W-:Y:S04]  /*16de0*/  STS [R13], R10 ;  /* 0x0000000a0d007388 */ /* 0x0003e80000000800 */
[----:B------:R1:W-:Y:S02]  /*16df0*/  @!P4 STL [R1+0x6c], R15 ;  /* 0x00006c0f0100c387 */ /* 0x0003e40000100800 */
.L_x_3217:
[----:B------:R-:W-:Y:S05]  /*16e00*/  BSYNC.RECONVERGENT B0 ;  /* 0x0000000000007941 */ /* 0x000fea0003800200 */
.L_x_3216:
[----:B-1----:R-:W2:Y:S04]  /*16e10*/  LDL R10, [R1+0x74] ;  /* 0x00007400010a7983 */ /* 0x002ea80000100800 */
[----:B0-----:R-:W3:Y:S01]  /*16e20*/  LDL.LU R5, [R1+0x60] ;  /* 0x0000600001057983 */ /* 0x001ee20000300800 */
[----:B-----5:R-:W-:Y:S02]  /*16e30*/  VIADD R13, R13, 0x100 ;  /* 0x000001000d0d7836 */ /* 0x020fe40000000000 */
[----:B------:R-:W-:Y:S02]  /*16e40*/  VIADD R12, R12, 0x40 ;  /* 0x000000400c0c7836 */ /* 0x000fe40000000000 */
[C---:B------:R-:W-:Y:S02]  /*16e50*/  VIADD R4, R249.reuse, 0x3f ;  /* 0x0000003ff9047836 */ /* 0x040fe40000000000 */
[----:B------:R-:W-:-:S03]  /*16e60*/  VIADD R249, R249, 0x40 ;  /* 0x00000040f9f97836 */ /* 0x000fc60000000000 */
[----:B--2---:R-:W-:Y:S02]  /*16e70*/  ISETP.GE.AND P1, PT, R4, R10, PT ;  /* 0x0000000a0400720c */ /* 0x004fe40003f26270 */
[----:B---3--:R-:W-:-:S05]  /*16e80*/  IADD3 R5, P2, PT, R5, 0x40, RZ ;  /* 0x0000004005057810 */ /* 0x008fca0007f5e0ff */
[----:B------:R1:W-:Y:S01]  /*16e90*/  STL [R1+0x60], R5 ;  /* 0x0000600501007387 */ /* 0x0003e20000100800 */
[----:B------:R-:W-:-:S03]  /*16ea0*/  IMAD.X R252, RZ, RZ, R252, P2 ;  /* 0x000000fffffc7224 */ /* 0x000fc600010e06fc */
[----:B------:R1:W-:Y:S04]  /*16eb0*/  STL [R1+0x68], R13 ;  /* 0x0000680d01007387 */ /* 0x0003e80000100800 */
[----:B------:R1:W-:Y:S01]  /*16ec0*/  STL [R1+0x64], R12 ;  /* 0x0000640c01007387 */ /* 0x0003e20000100800 */
[----:B------:R-:W-:Y:S05]  /*16ed0*/  @!P1 BRA `(.L_x_3218) ;  /* 0xfffffec400689947 */ /* 0x000fea000383ffff */
.L_x_2956:
[----:B------:R-:W-:Y:S05]  /*16ee0*/  BSYNC B1 ;  /* 0x0000000000017941 */ /* 0x000fea0003800000 */
.L_x_2955:
[----:B------:R-:W-:Y:S01]  /*16ef0*/  UMOV UR4, 0xffffffff ;  /* 0xffffffff00047882 */ /* 0x000fe20000000000 */
[----:B------:R-:W-:Y:S02]  /*16f00*/  LOP3.LUT P0, R24, R246, 0x1f, RZ, 0xc0, !PT ;  /* 0x0000001ff6187812 */ /* 0x000fe4000780c0ff */
[----:B------:R-:W-:Y:S11]  /*16f10*/  BRA.DIV UR4, `(.L_x_3219) ;  /* 0x0000005204c87947 */ /* 0x000ff6000b800000 */
[----:B------:R-:W2:Y:S04]  /*16f20*/  LDL.LU R2, [R1+0x6c] ;  /* 0x00006c0001027983 */ /* 0x000ea80000300800 */
[----:B--2---:R-:W1:Y:S02]  /*16f30*/  SHFL.BFLY PT, R14, R2, 0x10, 0x1f ;  /* 0x0e001f00020e7f89 */ /* 0x004e6400000e0000 */
[----:B-1----:R-:W-:-:S05]  /*16f40*/  FMNMX.FTZ R13, R14, R2, !PT ;  /* 0x000000020e0d7209 */ /* 0x002fca0007810000 */
[----:B------:R-:W0:Y:S02]  /*16f50*/  SHFL.BFLY PT, R14, R13, 0x8, 0x1f ;  /* 0x0d001f000d0e7f89 */ /* 0x000e2400000e0000 */
[----:B0-----:R-:W-:-:S05]  /*16f60*/  FMNMX.FTZ R2, R13, R14, !PT ;  /* 0x0000000e0d027209 */ /* 0x001fca0007810000 */
[----:B------:R-:W0:Y:S02]  /*16f70*/  SHFL.BFLY PT, R14, R2, 0x4, 0x1f ;  /* 0x0c801f00020e7f89 */ /* 0x000e2400000e0000 */
[----:B0-----:R-:W-:-:S05]  /*16f80*/  FMNMX.FTZ R3, R2, R14, !PT ;  /* 0x0000000e02037209 */ /* 0x001fca0007810000 */
[----:B------:R0:W1:Y:S02]  /*16f90*/  SHFL.BFLY PT, R14, R3, 0x2, 0x1f ;  /* 0x0c401f00030e7f89 */ /* 0x00006400000e0000 */
.L_x_3294:
[----:B------:R-:W2:Y:S01]  /*16fa0*/  S2R R11, SR_CgaCtaId ;  /* 0x00000000000b7919 */ /* 0x000ea20000008800 */
[----:B------:R-:W-:Y:S01]  /*16fb0*/  MOV R10, 0x400 ;  /* 0x00000400000a7802 */ /* 0x000fe20000000f00 */
[----:B------:R-:W-:Y:S01]  /*16fc0*/  IMAD.SHL.U32 R2, R246, 0x4, RZ ;  /* 0x00000004f6027824 */ /* 0x000fe200078e00ff */
[----:B-1----:R-:W-:Y:S01]  /*16fd0*/  FMNMX.FTZ R14, R3, R14, !PT ;  /* 0x0000000e030e7209 */ /* 0x002fe20007810000 */
[----:B------:R-:W-:Y:S05]  /*16fe0*/  WARPSYNC.ALL ;  /* 0x0000000000007948 */ /* 0x000fea0003800000 */
[----:B------:R-:W-:Y:S02]  /*16ff0*/  LOP3.LUT R4, R2, 0x7c, RZ, 0xc0, !PT ;  /* 0x0000007c02047812 */ /* 0x000fe400078ec0ff */
[----:B--2---:R-:W-:-:S04]  /*17000*/  LEA R5, R11, R10, 0x18 ;  /* 0x0000000a0b057211 */ /* 0x004fc800078ec0ff */
[----:B0-----:R-:W-:Y:S01]  /*17010*/  @!P0 LEA.HI R3, R246, R5, RZ, 0x1d ;  /* 0x00000005f6038211 */ /* 0x001fe200078fe8ff */
[----:B------:R-:W-:-:S04]  /*17020*/  IMAD.IADD R4, R5, 0x1, R4 ;  /* 0x0000000105047824 */ /* 0x000fc800078e0204 */
[----:B------:R-:W-:Y:S01]  /*17030*/  @!P0 STS [R3], R14 ;  /* 0x0000000e03008388 */ /* 0x000fe20000000800 */
[----:B------:R-:W-:Y:S01]  /*17040*/  BAR.SYNC.DEFER_BLOCKING 0x0 ;  /* 0x0000000000007b1d */ /* 0x000fe20000010000 */
[----:B------:R-:W-:Y:S01]  /*17050*/  ISETP.GT.U32.AND P0, PT, R24, 0x3, PT ;  /* 0x000000031800780c */ /* 0x000fe20003f04070 */
[----:B------:R-:W-:Y:S02]  /*17060*/  IMAD.MOV.U32 R6, RZ, RZ, -0x800001 ;  /* 0xff7fffffff067424 */ /* 0x000fe400078e00ff */
[----:B------:R-:W-:Y:S02]  /*17070*/  IMAD.MOV.U32 R9, RZ, RZ, RZ ;  /* 0x000000ffff097224 */ /* 0x000fe400078e00ff */
[----:B------:R-:W-:Y:S08]  /*17080*/  BSSY.RECONVERGENT B0, `(.L_x_3220) ;  /* 0x0000155000007945 */ /* 0x000ff00003800200 */
[----:B------:R-:W0:Y:S04]  /*17090*/  @!P0 LDS R6, [R4] ;  /* 0x0000000004068984 */ /* 0x000e280000000800 */
[----:B0-----:R-:W0:Y:S02]  /*170a0*/  SHFL.BFLY PT, R3, R6, 0x2, 0x1f ;  /* 0x0c401f0006037f89 */ /* 0x001e2400000e0000 */
        /* <DEDUP_REMOVED lines=30> */
.L_x_3225:
[----:B0-----:R-:W1:Y:S01]  /*17290*/  LDS R8, [R7] ;  /* 0x0000000007087984 */ /* 0x001e620000000800 */
        /* <DEDUP_REMOVED lines=10> */
.L_x_3224:
[----:B------:R-:W-:Y:S05]  /*17340*/  BSYNC.RECONVERGENT B1 ;  /* 0x0000000000017941 */ /* 0x000fea0003800200 */
.L_x_3223:
        /* <DEDUP_REMOVED lines=14> */
.L_x_3228:
[----:B------:R-:W1:Y:S01]  /*17430*/  LDS R7, [R6+-0x400] ;  /* 0xfffc000006077984 */ /* 0x000e620000000800 */
[----:B------:R-:W-:-:S03]  /*17440*/  VIADD R0, R0, 0x800 ;  /* 0x0000080000007836 */ /* 0x000fc60000000000 */
[----:B0-----:R-:W0:Y:S02]  /*17450*/  LDS R8, [R6+-0x200] ;  /* 0xfffe000006087984 */ /* 0x001e240000000800 */
[----:B------:R-:W-:Y:S02]  /*17460*/  ISETP.GE.AND P1, PT, R0, R25, PT ;  /* 0x000000190000720c */ /* 0x000fe40003f26270 */
[----:B------:R-:W2:Y:S04]  /*17470*/  LDS R10, [R6] ;  /* 0x00000000060a7984 */ /* 0x000ea80000000800 */
[----:B------:R-:W3:Y:S04]  /*17480*/  LDS R11, [R6+0x200] ;  /* 0x00020000060b7984 */ /* 0x000ee80000000800 */
[----:B------:R-:W5:Y:S04]  /*17490*/  LDS R12, [R6+0x400] ;  /* 0x00040000060c7984 */ /* 0x000f680000000800 */
        /* <DEDUP_REMOVED lines=10> */
[C---:B--2---:R-:W-:Y:S01]  /*17540*/  FADD.FTZ R10, -R27.reuse, R10 ;  /* 0x0000000a1b0a7221 */ /* 0x044fe20000010100 */
[----:B------:R-:W-:Y:S02]  /*17550*/  FMUL.FTZ R8, R8, 1.4426950216293334961 ;  /* 0x3fb8aa3b08087820 */ /* 0x000fe40000410000 */
[----:B------:R-:W2:Y:S01]  /*17560*/  LDS R20, [R6+0x1400] ;  /* 0x0014000006147984 */ /* 0x000ea20000000800 */
[----:B------:R-:W4:Y:S01]  /*17570*/  MUFU.EX2 R7, R7 ;  /* 0x0000000700077308 */ /* 0x000f220000000800 */
[----:B------:R-:W-:Y:S01]  /*17580*/  FMUL.FTZ R10, R10, 1.4426950216293334961 ;  /* 0x3fb8aa3b0a0a7820 */ /* 0x000fe20000410000 */
[C---:B---3--:R-:W-:Y:S01]  /*17590*/  FADD.FTZ R11, -R27.reuse, R11 ;  /* 0x0000000b1b0b7221 */ /* 0x048fe20000010100 */
[----:B------:R-:W3:Y:S01]  /*175a0*/  LDS R21, [R6+0x1600] ;  /* 0x0016000006157984 */ /* 0x000ee20000000800 */
[----:B-----5:R-:W-:-:S02]  /*175b0*/  FADD.FTZ R12, -R27, R12 ;  /* 0x0000000c1b0c7221 */ /* 0x020fc40000010100 */
[----:B------:R-:W-:Y:S01]  /*175c0*/  FMUL.FTZ R11, R11, 1.4426950216293334961 ;  /* 0x3fb8aa3b0b0b7820 */ /* 0x000fe20000410000 */
[----:B------:R-:W5:Y:S01]  /*175d0*/  LDS R22, [R6+0x1800] ;  /* 0x0018000006167984 */ /* 0x000f620000000800 */
[----:B------:R-:W1:Y:S01]  /*175e0*/  MUFU.EX2 R8, R8 ;  /* 0x0000000800087308 */ /* 0x000e620000000800 */
[----:B------:R-:W-:Y:S01]  /*175f0*/  FMUL.FTZ R12, R12, 1.4426950216293334961 ;  /* 0x3fb8aa3b0c0c7820 */ /* 0x000fe20000410000 */
[C---:B----4-:R-:W-:Y:S01]  /*17600*/  FADD.FTZ R13, -R27.reuse, R13 ;  /* 0x0000000d1b0d7221 */ /* 0x050fe20000010100 */
        /* <DEDUP_REMOVED lines=32> */
[C---:B-----5:R-:W-:Y:S01]  /*17810*/  FADD.FTZ R22, -R27.reuse, R22 ;  /* 0x000000161b167221 */ /* 0x060fe20000010100 */
[----:B----4-:R-:W-:Y:S01]  /*17820*/  FADD.FTZ R23, -R27, R23 ;  /* 0x000000171b177221 */ /* 0x010fe20000010100 */
        /* <DEDUP_REMOVED lines=36> */
.L_x_3227:
[----:B------:R-:W-:Y:S05]  /*17a70*/  BSYNC.RECONVERGENT B1 ;  /* 0x0000000000017941 */ /* 0x000fea0003800200 */
.L_x_3226:
[----:B------:R-:W-:Y:S01]  /*17a80*/  IADD3 R7, PT, PT, -R0, UR44, RZ ;  /* 0x0000002c00077c10 */ /* 0x000fe2000fffe1ff */
[----:B------:R-:W-:Y:S03]  /*17a90*/  BSSY.RECONVERGENT B1, `(.L_x_3229) ;  /* 0x0000036000017945 */ /* 0x000fe60003800200 */
[----:B------:R-:W-:-:S13]  /*17aa0*/  ISETP.GT.AND P1, PT, R7, 0x200, PT ;  /* 0x000002000700780c */ /* 0x000fda0003f24270 */
[----:B------:R-:W-:Y:S05]  /*17ab0*/  @!P1 BRA `(.L_x_3230) ;  /* 0x0000000000cc9947 */ /* 0x000fea0003800000 */
[----:B------:R-:W1:Y:S01]  /*17ac0*/  LDS R7, [R6+-0x400] ;  /* 0xfffc000006077984 */ /* 0x000e620000000800 */
[----:B------:R-:W-:Y:S01]  /*17ad0*/  PLOP3.LUT P0, PT, PT, PT, PT, 0x8, 0x80 ;  /* 0x000000000080781c */ /* 0x000fe20003f0e170 */
[----:B------:R-:W-:Y:S02]  /*17ae0*/  VIADD R0, R0, 0x400 ;  /* 0x0000040000007836 */ /* 0x000fe40000000000 */
[----:B0-----:R-:W0:Y:S04]  /*17af0*/  LDS R8, [R6+-0x200] ;  /* 0xfffe000006087984 */ /* 0x001e280000000800 */
        /* <DEDUP_REMOVED lines=16> */
[----:B------:R-:W1:Y:S01]  /*17c00*/  MUFU.EX2 R8, R8 ;  /* 0x0000000800087308 */ /* 0x000e620000000800 */
[----:B------:R-:W-:Y:S01]  /*17c10*/  FMUL.FTZ R12, R12, 1.4426950216293334961 ;  /* 0x3fb8aa3b0c0c7820 */ /* 0x000fe20000410000 */
[C---:B----4-:R-:W-:Y:S01]  /*17c20*/  FADD.FTZ R13, -R27.reuse, R13 ;  /* 0x0000000d1b0d7221 */ /* 0x050fe20000010100 */
        /* <DEDUP_REMOVED lines=28> */
.L_x_3230:
[----:B------:R-:W-:Y:S05]  /*17df0*/  BSYNC.RECONVERGENT B1 ;  /* 0x0000000000017941 */ /* 0x000fea0003800200 */
.L_x_3229:
[----:B------:R-:W-:-:S13]  /*17e00*/  ISETP.LT.OR P0, PT, R0, UR44, P0 ;  /* 0x0000002c00007c0c */ /* 0x000fda0008701670 */
[----:B------:R-:W-:Y:S05]  /*17e10*/  @!P0 BRA `(.L_x_3221) ;  /* 0x0000000400ec8947 */ /* 0x000fea0003800000 */
[----:B------:R-:W1:Y:S04]  /*17e20*/  LDS R0, [R6+-0x400] ;  /* 0xfffc000006007984 */ /* 0x000e680000000800 */
[----:B------:R-:W2:Y:S04]  /*17e30*/  LDS R7, [R6+-0x200] ;  /* 0xfffe000006077984 */ /* 0x000ea80000000800 */
[----:B0-----:R-:W0:Y:S04]  /*17e40*/  LDS R8, [R6] ;  /* 0x0000000006087984 */ /* 0x001e280000000800 */
[----:B------:R-:W3:Y:S01]  /*17e50*/  LDS R10, [R6+0x200] ;  /* 0x00020000060a7984 */ /* 0x000ee20000000800 */
[C---:B-1----:R-:W-:Y:S01]  /*17e60*/  FADD.FTZ R0, -R27.reuse, R0 ;  /* 0x000000001b007221 */ /* 0x042fe20000010100 */
[----:B--2---:R-:W-:-:S03]  /*17e70*/  FADD.FTZ R7, -R27, R7 ;  /* 0x000000071b077221 */ /* 0x004fc60000010100 */
[----:B------:R-:W-:Y:S01]  /*17e80*/  FMUL.FTZ R0, R0, 1.4426950216293334961 ;  /* 0x3fb8aa3b00007820 */ /* 0x000fe20000410000 */
[----:B0-----:R-:W-:Y:S01]  /*17e90*/  FADD.FTZ R8, -R27, R8 ;  /* 0x000000081b087221 */ /* 0x001fe20000010100 */
        /* <DEDUP_REMOVED lines=17> */
.L_x_3222:
[----:B0-----:R-:W-:Y:S01]  /*17fb0*/  IMAD.MOV.U32 R8, RZ, RZ, 0x80 ;  /* 0x00000080ff087424 */ /* 0x001fe200078e00ff */
[----:B------:R-:W0:Y:S01]  /*17fc0*/  S2UR UR4, SR_CTAID.Y ;  /* 0x00000000000479c3 */ /* 0x000e220000002600 */
        /* <DEDUP_REMOVED lines=8> */
[----:B0-----:R-:W-:Y:S02]  /*18050*/  IMAD R15, R0, UR4, RZ ;  /* 0x00000004000f7c24 */ /* 0x001fe4000f8e02ff */
[----:B------:R-:W-:-:S03]  /*18060*/  IMAD.MOV.U32 R0, RZ, RZ, R3 ;  /* 0x000000ffff007224 */ /* 0x000fc600078e0003 */
[----:B------:R-:W-:-:S05]  /*18070*/  SHF.R.S32.HI R14, RZ, 0x1f, R15 ;  /* 0x0000001fff0e7819 */ /* 0x000fca000001140f */
[----:B------:R-:W-:Y:S05]  /*18080*/  @!P0 BRA `(.L_x_3232) ;  /* 0x00000000006c8947 */ /* 0x000fea0003800000 */
[----:B------:R-:W-:Y:S01]  /*18090*/  VIADD R10, R10, 0x820 ;  /* 0x000008200a0a7836 */ /* 0x000fe20000000000 */
[----:B------:R-:W-:Y:S01]  /*180a0*/  LEA.HI R0, R8, 0x1, RZ, 0x19 ;  /* 0x0000000108007811 */ /* 0x000fe200078fc8ff */
[----:B------:R-:W-:Y:S01]  /*180b0*/  IMAD.MOV.U32 R9, RZ, RZ, RZ ;  /* 0x000000ffff097224 */ /* 0x000fe200078e00ff */
[--C-:B------:R-:W-:Y:S02]  /*180c0*/  IADD3 R13, P0, P2, R15, R6, R3.reuse ;  /* 0x000000060f0d7210 */ /* 0x100fe40007a1e003 */
[----:B------:R-:W-:Y:S02]  /*180d0*/  LEA R11, R11, R10, 0x18 ;  /* 0x0000000a0b0b7211 */ /* 0x000fe400078ec0ff */
[----:B------:R-:W-:Y:S01]  /*180e0*/  LOP3.LUT R6, R0, 0x3, RZ, 0xc0, !PT ;  /* 0x0000000300067812 */ /* 0x000fe200078ec0ff */
[----:B------:R-:W-:Y:S01]  /*180f0*/  IMAD.MOV.U32 R0, RZ, RZ, R3 ;  /* 0x000000ffff007224 */ /* 0x000fe200078e0003 */
[----:B------:R-:W-:Y:S01]  /*18100*/  IADD3.X R7, PT, PT, R14, R7, RZ, P0, P2 ;  /* 0x000000070e077210 */ /* 0x000fe200007e44ff */
[----:B------:R-:W-:-:S02]  /*18110*/  IMAD.IADD R8, R2, 0x1, R11 ;  /* 0x0000000102087824 */ /* 0x000fc400078e020b */
[----:B------:R-:W-:-:S07]  /*18120*/  IMAD.MOV R10, RZ, RZ, -R6 ;  /* 0x000000ffff0a7224 */ /* 0x000fce00078e0a06 */
.L_x_3233:
        /* <DEDUP_REMOVED lines=17> */
.L_x_3232:
[----:B------:R-:W-:Y:S05]  /*18240*/  BSYNC.RECONVERGENT B1 ;  /* 0x0000000000017941 */ /* 0x000fea0003800200 */
.L_x_3231:
        /* <DEDUP_REMOVED lines=13> */
.L_x_3234:
[----:B------:R-:W-:-:S05]  /*18320*/  IMAD.MOV.U32 R6, RZ, RZ, R11 ;  /* 0x000000ffff067224 */ /* 0x000fca00078e000b */
[----:B------:R-:W2:Y:S04]  /*18330*/  LDG.E.U8 R12, desc[UR36][R6.64+-0x100] ;  /* 0xffff0024060c7981 */ /* 0x000ea8000c1e1100 */
[----:B------:R-:W3:Y:S04]  /*18340*/  LDG.E.U8 R10, desc[UR36][R6.64+-0x80] ;  /* 0xffff8024060a7981 */ /* 0x000ee8000c1e1100 */
[----:B------:R-:W5:Y:S04]  /*18350*/  LDG.E.U8 R11, desc[UR36][R6.64] ;  /* 0x00000024060b7981 */ /* 0x000f68000c1e1100 */
[----:B------:R-:W4:Y:S01]  /*18360*/  LDG.E.U8 R13, desc[UR36][R6.64+0x80] ;  /* 0x00008024060d7981 */ /* 0x000f22000c1e1100 */
[----:B------:R-:W-:-:S02]  /*18370*/  IMAD.MOV.U32 R15, RZ, RZ, RZ ;  /* 0x000000ffff0f7224 */ /* 0x000fc400078e00ff */
[----:B------:R-:W-:Y:S02]  /*18380*/  IMAD.MOV.U32 R17, RZ, RZ, RZ ;  /* 0x000000ffff117224 */ /* 0x000fe400078e00ff */
[----:B------:R-:W-:Y:S01]  /*18390*/  VIADD R0, R0, 0x200 ;  /* 0x0000020000007836 */ /* 0x000fe20000000000 */
[----:B--2---:R-:W-:Y:S02]  /*183a0*/  ISETP.NE.AND P0, PT, R12, RZ, PT ;  /* 0x000000ff0c00720c */ /* 0x004fe40003f05270 */
[----:B---3--:R-:W-:Y:S02]  /*183b0*/  ISETP.NE.AND P1, PT, R10, RZ, PT ;  /* 0x000000ff0a00720c */ /* 0x008fe40003f25270 */
[----:B-----5:R-:W-:Y:S02]  /*183c0*/  ISETP.NE.AND P2, PT, R11, RZ, PT ;  /* 0x000000ff0b00720c */ /* 0x020fe40003f45270 */
[----:B----4-:R-:W-:-:S07]  /*183d0*/  ISETP.NE.AND P3, PT, R13, RZ, PT ;  /* 0x000000ff0d00720c */ /* 0x010fce0003f65270 */
        /* <DEDUP_REMOVED lines=11> */
[C---:B--2---:R-:W-:Y:S01]  /*18490*/  @!P2 FADD.FTZ R14, -R27.reuse, R14 ;  /* 0x0000000e1b0ea221 */ /* 0x044fe20000010100 */
        /* <DEDUP_REMOVED lines=19> */
.L_x_3221:
[----:B------:R-:W-:Y:S05]  /*185d0*/  BSYNC.RECONVERGENT B0 ;  /* 0x0000000000007941 */ /* 0x000fea0003800200 */
.L_x_3220:
[----:B---3--:R-:W2:Y:S01]  /*185e0*/  SHFL.BFLY PT, R0, R9, 0x10, 0x1f ;  /* 0x0e001f0009007f89 */ /* 0x008ea200000e0000 */
[C---:B------:R-:W-:Y:S01]  /*185f0*/  ISETP.NE.AND P0, PT, R24.reuse, RZ, PT ;  /* 0x000000ff1800720c */ /* 0x040fe20003f05270 */
[----:B------:R-:W3:Y:S01]  /*18600*/  LDCU.U8 UR11, c[0x0][0x48c] ;  /* 0x00009180ff0b77ac */ /* 0x000ee20008000000 */
[----:B------:R-:W-:Y:S01]  /*18610*/  ISETP.GT.U32.AND P1, PT, R24, 0x3, PT ;  /* 0x000000031800780c */ /* 0x000fe20003f24070 */
[----:B------:R-:W0:Y:S01]  /*18620*/  S2UR UR10, SR_CTAID.X ;  /* 0x00000000000a79c3 */ /* 0x000e220000002500 */
[----:B------:R-:W-:Y:S01]  /*18630*/  UMOV UR4, URZ ;  /* 0x000000ff00047c82 */ /* 0x000fe20008000000 */
[----:B------:R-:W-:-:S08]  /*18640*/  UMOV UR5, URZ ;  /* 0x000000ff00057c82 */ /* 0x000fd00008000000 */
[----:B------:R-:W-:-:S04]  /*18650*/  @!P0 SHF.R.U32.HI R10, RZ, 0x3, R246 ;  /* 0x00000003ff0a8819 */ /* 0x000fc800000116f6 */
[----:B------:R-:W-:Y:S01]  /*18660*/  @!P0 LOP3.LUT R10, R10, 0x7c, RZ, 0xc0, !PT ;  /* 0x0000007c0a0a8812 */ /* 0x000fe200078ec0ff */
[----:B---3--:R-:W-:Y:S01]  /*18670*/  UISETP.NE.AND UP0, UPT, UR11, URZ, UPT ;  /* 0x000000ff0b00728c */ /* 0x008fe2000bf05270 */
[----:B--2---:R-:W-:-:S03]  /*18680*/  FADD.FTZ R0, R0, R9 ;  /* 0x0000000900007221 */ /* 0x004fc60000010000 */
[----:B------:R-:W-:Y:S02]  /*18690*/  @!P0 IMAD.IADD R9, R10, 0x1, R5 ;  /* 0x000000010a098824 */ /* 0x000fe400078e0205 */
[----:B------:R-:W2:Y:S02]  /*186a0*/  SHFL.BFLY PT, R7, R0, 0x8, 0x1f ;  /* 0x0d001f0000077f89 */ /* 0x000ea400000e0000 */
[----:B--2---:R-:W-:-:S05]  /*186b0*/  FADD.FTZ R7, R0, R7 ;  /* 0x0000000700077221 */ /* 0x004fca0000010000 */
[----:B------:R-:W2:Y:S02]  /*186c0*/  SHFL.BFLY PT, R6, R7, 0x4, 0x1f ;  /* 0x0c801f0007067f89 */ /* 0x000ea400000e0000 */
[----:B--2---:R-:W-:-:S05]  /*186d0*/  FADD.FTZ R6, R7, R6 ;  /* 0x0000000607067221 */ /* 0x004fca0000010000 */
[----:B------:R-:W2:Y:S02]  /*186e0*/  SHFL.BFLY PT, R11, R6, 0x2, 0x1f ;  /* 0x0c401f00060b7f89 */ /* 0x000ea400000e0000 */
[----:B--2---:R-:W-:-:S05]  /*186f0*/  FADD.FTZ R11, R6, R11 ;  /* 0x0000000b060b7221 */ /* 0x004fca0000010000 */
[----:B0-----:R-:W0:Y:S02]  /*18700*/  SHFL.BFLY PT, R8, R11, 0x1, 0x1f ;  /* 0x0c201f000b087f89 */ /* 0x001e2400000e0000 */
        /* <DEDUP_REMOVED lines=11> */
[----:B----4-:R0:W2:Y:S01]  /*187c0*/  MUFU.RCP R29, R6 ;  /* 0x00000006001d7308 */ /* 0x0100a20000001000 */
[----:B------:R-:W-:Y:S05]  /*187d0*/  BRA.U !UP0, `(.L_x_3235) ;  /* 0x0000000108247547 */ /* 0x000fea000b800000 */
[----:B------:R-:W3:Y:S01]  /*187e0*/  S2UR UR5, SR_CTAID.Y ;  /* 0x00000000000579c3 */ /* 0x000ee20000002600 */
        /* <DEDUP_REMOVED lines=8> */
.L_x_3235:
        /* <DEDUP_REMOVED lines=22> */
[----:B---3--:R-:W-:-:S06]  /*189d0*/  ULEA UR7, UR8, UR7, 0x18 ;  /* 0x0000000708077291 */ /* 0x008fcc000f8ec0ff */
[----:B------:R-:W-:-:S07]  /*189e0*/  VIADD R0, R2, UR7 ;  /* 0x0000000702007c36 */ /* 0x000fce0008000000 */
.L_x_3241:
[----:B------:R-:W2:Y:S01]  /*189f0*/  LDS R4, [R0] ;  /* 0x0000000000047984 */ /* 0x000ea20000000800 */
[----:B------:R-:W-:-:S05]  /*18a00*/  VIADD R5, R5, 0x1 ;  /* 0x0000000105057836 */ /* 0x000fca0000000000 */
[----:B------:R-:W-:Y:S01]  /*18a10*/  ISETP.NE.AND P0, PT, R5, RZ, PT ;  /* 0x000000ff0500720c */ /* 0x000fe20003f05270 */
[----:B--2---:R-:W-:-:S05]  /*18a20*/  FMUL.FTZ R7, R4, R29 ;  /* 0x0000001d04077220 */ /* 0x004fca0000410000 */
[----:B------:R2:W-:Y:S02]  /*18a30*/  STS [R0], R7 ;  /* 0x0000000700007388 */ /* 0x0005e40000000800 */
[----:B--2---:R-:W-:-:S05]  /*18a40*/  VIADD R0, R0, 0x200 ;  /* 0x0000020000007836 */ /* 0x004fca0000000000 */
[----:B------:R-:W-:Y:S05]  /*18a50*/  @P0 BRA `(.L_x_3241) ;  /* 0xfffffffc00e40947 */ /* 0x000fea000383ffff */
.L_x_3240:
[----:B------:R-:W-:Y:S05]  /*18a60*/  BSYNC.RECONVERGENT B1 ;  /* 0x0000000000017941 */ /* 0x000fea0003800200 */
.L_x_3239:
[----:B------:R-:W-:Y:S05]  /*18a70*/  @!P1 BRA `(.L_x_3237) ;  /* 0x0000001000dc9947 */ /* 0x000fea0003800000 */
[----:B------:R-:W3:Y:S01]  /*18a80*/  S2R R5, SR_CgaCtaId ;  /* 0x0000000000057919 */ /* 0x000ee20000008800 */
        /* <DEDUP_REMOVED lines=8> */
[----:B---3--:R-:W-:-:S04]  /*18b10*/  LEA R5, R5, R4, 0x18 ;  /* 0x0000000405057211 */ /* 0x008fc800078ec0ff */
[----:B------:R-:W-:Y:S01]  /*18b20*/  IADD3 R0, PT, PT, R0, 0x400, R5 ;  /* 0x0000040000007810 */ /* 0x000fe20007ffe005 */
[----:B------:R-:W-:Y:S06]  /*18b30*/  @!P1 BRA `(.L_x_3243) ;  /* 0x0000000000dc9947 */ /* 0x000fec0003800000 */
[----:B------:R-:W-:Y:S01]  /*18b40*/  IMAD.U32 R30, RZ, RZ, UR44 ;  /* 0x0000002cff1e7e24 */ /* 0x000fe2000f8e00ff */
[----:B------:R-:W-:-:S03]  /*18b50*/  PLOP3.LUT P0, PT, PT, PT, PT, 0x8, 0x80 ;  /* 0x000000000080781c */ /* 0x000fc60003f0e170 */
[----:B------:R-:W-:-:S10]  /*18b60*/  VIADD R30, R30, 0xfffffa00 ;  /* 0xfffffa001e1e7836 */ /* 0x000fd40000000000 */
.L_x_3244:
[----:B------:R-:W2:Y:S01]  /*18b70*/  LDS R4, [R0+-0x400] ;  /* 0xfffc000000047984 */ /* 0x000ea20000000800 */
[----:B------:R-:W-:-:S03]  /*18b80*/  VIADD R3, R3, 0x800 ;  /* 0x0000080003037836 */ /* 0x000fc60000000000 */
[----:B0-----:R-:W0:Y:S02]  /*18b90*/  LDS R6, [R0+-0x200] ;  /* 0xfffe000000067984 */ /* 0x001e240000000800 */
[----:B------:R-:W-:Y:S02]  /*18ba0*/  ISETP.GE.AND P1, PT, R3, R30, PT ;  /* 0x0000001e0300720c */ /* 0x000fe40003f26270 */
[----:B------:R-:W3:Y:S04]  /*18bb0*/  LDS R8, [R0] ;  /* 0x0000000000087984 */ /* 0x000ee80000000800 */
[----:B------:R-:W4:Y:S04]  /*18bc0*/  LDS R10, [R0+0x200] ;  /* 0x00020000000a7984 */ /* 0x000f280000000800 */
[----:B------:R-:W5:Y:S04]  /*18bd0*/  LDS R12, [R0+0x400] ;  /* 0x00040000000c7984 */ /* 0x000f680000000800 */
[----:B------:R-:W5:Y:S04]  /*18be0*/  LDS R14, [R0+0x600] ;  /* 0x00060000000e7984 */ /* 0x000f680000000800 */
[----:B------:R-:W-:Y:S04]  /*18bf0*/  LDS R16, [R0+0x800] ;  /* 0x0008000000107984 */ /* 0x000fe80000000800 */
[----:B------:R-:W5:Y:S04]  /*18c00*/  LDS R17, [R0+0xa00] ;  /* 0x000a000000117984 */ /* 0x000f680000000800 */
[----:B------:R-:W5:Y:S04]  /*18c10*/  LDS R18, [R0+0xc00] ;  /* 0x000c000000127984 */ /* 0x000f680000000800 */
[----:B------:R-:W5:Y:S04]  /*18c20*/  LDS R20, [R0+0xe00] ;  /* 0x000e000000147984 */ /* 0x000f680000000800 */
[----:B------:R-:W5:Y:S01]  /*18c30*/  LDS R22, [R0+0x1000] ;  /* 0x0010000000167984 */ /* 0x000f620000000800 */
[----:B--2---:R-:W-:-:S03]  /*18c40*/  FMUL.FTZ R5, R29, R4 ;  /* 0x000000041d057220 */ /* 0x004fc60000410000 */
[----:B------:R-:W2:Y:S01]  /*18c50*/  LDS R24, [R0+0x1200] ;  /* 0x0012000000187984 */ /* 0x000ea20000000800 */
[----:B0-----:R-:W-:-:S03]  /*18c60*/  FMUL.FTZ R7, R29, R6 ;  /* 0x000000061d077220 */ /* 0x001fc60000410000 */
[----:B------:R-:W0:Y:S01]  /*18c70*/  LDS R25, [R0+0x1400] ;  /* 0x0014000000197984 */ /* 0x000e220000000800 */
[----:B---3--:R-:W-:-:S03]  /*18c80*/  FMUL.FTZ R9, R29, R8 ;  /* 0x000000081d097220 */ /* 0x008fc60000410000 */
[----:B------:R-:W3:Y:S01]  /*18c90*/  LDS R26, [R0+0x1600] ;  /* 0x00160000001a7984 */ /* 0x000ee20000000800 */
[----:B----4-:R-:W-:-:S03]  /*18ca0*/  FMUL.FTZ R11, R29, R10 ;  /* 0x0000000a1d0b7220 */ /* 0x010fc60000410000 */
[----:B-1----:R-:W1:Y:S01]  /*18cb0*/  LDS R27, [R0+0x1800] ;  /* 0x00180000001b7984 */ /* 0x002e620000000800 */
        /* <DEDUP_REMOVED lines=31> */
.L_x_3243:
[----:B------:R-:W-:Y:S05]  /*18eb0*/  BSYNC.RECONVERGENT B1 ;  /* 0x0000000000017941 */ /* 0x000fea0003800200 */
.L_x_3242:
[----:B------:R-:W-:Y:S01]  /*18ec0*/  IADD3 R4, PT, PT, -R3, UR44, RZ ;  /* 0x0000002c03047c10 */ /* 0x000fe2000fffe1ff */
[----:B------:R-:W-:Y:S03]  /*18ed0*/  BSSY.RECONVERGENT B1, `(.L_x_3245) ;  /* 0x000001e000017945 */ /* 0x000fe60003800200 */
[----:B------:R-:W-:-:S13]  /*18ee0*/  ISETP.GT.AND P1, PT, R4, 0x200, PT ;  /* 0x000002000400780c */ /* 0x000fda0003f24270 */
[----:B------:R-:W-:Y:S05]  /*18ef0*/  @!P1 BRA `(.L_x_3246) ;  /* 0x00000000006c9947 */ /* 0x000fea0003800000 */
[----:B------:R-:W2:Y:S01]  /*18f00*/  LDS R4, [R0+-0x400] ;  /* 0xfffc000000047984 */ /* 0x000ea20000000800 */
[----:B------:R-:W-:Y:S01]  /*18f10*/  PLOP3.LUT P0, PT, PT, PT, PT, 0x8, 0x80 ;  /* 0x000000000080781c */ /* 0x000fe20003f0e170 */
[----:B------:R-:W-:Y:S02]  /*18f20*/  VIADD R3, R3, 0x400 ;  /* 0x0000040003037836 */ /* 0x000fe40000000000 */
[----:B0-----:R-:W0:Y:S04]  /*18f30*/  LDS R6, [R0+-0x200] ;  /* 0xfffe000000067984 */ /* 0x001e280000000800 */
        /* <DEDUP_REMOVED lines=23> */
.L_x_3246:
[----:B------:R-:W-:Y:S05]  /*190b0*/  BSYNC.RECONVERGENT B1 ;  /* 0x0000000000017941 */ /* 0x000fea0003800200 */
.L_x_3245:
[----:B------:R-:W-:-:S13]  /*190c0*/  ISETP.LT.OR P0, PT, R3, UR44, P0 ;  /* 0x0000002c03007c0c */ /* 0x000fda0008701670 */
[----:B------:R-:W-:Y:S05]  /*190d0*/  @!P0 BRA `(.L_x_3237) ;  /* 0x0000000c00448947 */ /* 0x000fea0003800000 */
[----:B------:R-:W2:Y:S04]  /*190e0*/  LDS R3, [R0+-0x400] ;  /* 0xfffc000000037984 */ /* 0x000ea80000000800 */
[----:B------:R-:W3:Y:S04]  /*190f0*/  LDS R4, [R0+-0x200] ;  /* 0xfffe000000047984 */ /* 0x000ee80000000800 */
[----:B0-----:R-:W0:Y:S04]  /*19100*/  LDS R6, [R0] ;  /* 0x0000000000067984 */ /* 0x001e280000000800 */
[----:B------:R-:W4:Y:S01]  /*19110*/  LDS R8, [R0+0x200] ;  /* 0x0002000000087984 */ /* 0x000f220000000800 */
[-C--:B--2---:R-:W-:Y:S01]  /*19120*/  FMUL.FTZ R3, R3, R29.reuse ;  /* 0x0000001d03037220 */ /* 0x084fe20000410000 */
[----:B---3--:R-:W-:-:S04]  /*19130*/  FMUL.FTZ R5, R4, R29 ;  /* 0x0000001d04057220 */ /* 0x008fc80000410000 */
[----:B------:R3:W-:Y:S01]  /*19140*/  STS [R0+-0x400], R3 ;  /* 0xfffc000300007388 */ /* 0x0007e20000000800 */
[----:B0-----:R-:W-:-:S03]  /*19150*/  FMUL.FTZ R7, R6, R29 ;  /* 0x0000001d06077220 */ /* 0x001fc60000410000 */
[----:B------:R3:W-:Y:S01]  /*19160*/  STS [R0+-0x200], R5 ;  /* 0xfffe000500007388 */ /* 0x0007e20000000800 */
[----:B----4-:R-:W-:-:S03]  /*19170*/  FMUL.FTZ R9, R8, R29 ;  /* 0x0000001d08097220 */ /* 0x010fc60000410000 */
[----:B------:R3:W-:Y:S04]  /*19180*/  STS [R0], R7 ;  /* 0x0000000700007388 */ /* 0x0007e80000000800 */
[----:B------:R3:W-:Y:S01]  /*19190*/  STS [R0+0x200], R9 ;  /* 0x0002000900007388 */ /* 0x0007e20000000800 */
[----:B------:R-:W-:Y:S05]  /*191a0*/  BRA `(.L_x_3237) ;  /* 0x0000000c00107947 */ /* 0x000fea0003800000 */
.L_x_3238:
        /* <DEDUP_REMOVED lines=10> */
[----:B------:R-:W4:Y:S01]  /*19250*/  LDCU.64 UR14, c[0x0][0x480] ;  /* 0x00009000ff0e77ac */ /* 0x000f220008000a00 */
[----:B------:R-:W-:Y:S02]  /*19260*/  LEA.HI R0, R0, 0x1, RZ, 0x19 ;  /* 0x0000000100007811 */ /* 0x000fe400078fc8ff */
[----:B------:R-:W-:Y:S01]  /*19270*/  IADD3 R9, P0, PT, R3, UR4, RZ ;  /* 0x0000000403097c10 */ /* 0x000fe2000ff1e0ff */
[----:B------:R-:W-:Y:S02]  /*19280*/  UMOV UR7, 0x400 ;  /* 0x0000040000077882 */ /* 0x000fe40000000000 */
[----:B------:R-:W-:Y:S01]  /*19290*/  UIADD3 UR7, UPT, UPT, UR7, 0x820, URZ ;  /* 0x0000082007077890 */ /* 0x000fe2000fffe0ff */
[C---:B------:R-:W-:Y:S01]  /*192a0*/  IMAD.SHL.U32 R4, R0.reuse, 0x80, RZ ;  /* 0x0000008000047824 */ /* 0x040fe200078e00ff */
[----:B------:R-:W-:Y:S01]  /*192b0*/  LOP3.LUT R0, R0, 0x3, RZ, 0xc0, !PT ;  /* 0x0000000300007812 */ /* 0x000fe200078ec0ff */
[----:B0-----:R-:W-:-:S03]  /*192c0*/  IMAD.X R6, RZ, RZ, UR5, P0 ;  /* 0x00000005ff067e24 */ /* 0x001fc600080e06ff */
[----:B------:R-:W-:-:S05]  /*192d0*/  LOP3.LUT R4, R4, 0x180, RZ, 0xc0, !PT ;  /* 0x0000018004047812 */ /* 0x000fca00078ec0ff */
[----:B------:R-:W-:Y:S01]  /*192e0*/  IMAD.IADD R3, R3, 0x1, R4 ;  /* 0x0000000103037824 */ /* 0x000fe200078e0204 */
[----:B----4-:R-:W-:-:S04]  /*192f0*/  LEA R8, P0, R9, UR14, 0x2 ;  /* 0x0000000e09087c11 */ /* 0x010fc8000f8010ff */
[----:B------:R-:W-:Y:S01]  /*19300*/  LEA.HI.X R9, R9, UR15, R6, 0x2, P0 ;  /* 0x0000000f09097c11 */ /* 0x000fe200080f1406 */
[----:B---3--:R-:W-:Y:S01]  /*19310*/  ULEA UR7, UR8, UR7, 0x18 ;  /* 0x0000000708077291 */ /* 0x008fe2000f8ec0ff */
[----:B------:R-:W-:-:S05]  /*19320*/  IMAD.MOV R6, RZ, RZ, -R0 ;  /* 0x000000ffff067224 */ /* 0x000fca00078e0a00 */
[----:B------:R-:W-:-:S07]  /*19330*/  VIADD R0, R2, UR7 ;  /* 0x0000000702007c36 */ /* 0x000fce0008000000 */
.L_x_3249:
[----:B---3--:R-:W2:Y:S01]  /*19340*/  LDS R4, [R0] ;  /* 0x0000000000047984 */ /* 0x008ea20000000800 */
        /* <DEDUP_REMOVED lines=11> */
.L_x_3248:
[----:B------:R-:W-:Y:S05]  /*19400*/  BSYNC.RECONVERGENT B1 ;  /* 0x0000000000017941 */ /* 0x000fea0003800200 */
.L_x_3247:
[----:B------:R-:W-:Y:S05]  /*19410*/  @!P1 BRA `(.L_x_3237) ;  /* 0x0000000800749947 */ /* 0x000fea0003800000 */
[----:B---3--:R-:W3:Y:S01]  /*19420*/  S2R R5, SR_CgaCtaId ;  /* 0x0000000000057919 */ /* 0x008ee20000008800 */
[----:B------:R-:W0:Y:S01]  /*19430*/  LDCU.64 UR8, c[0x0][0x480] ;  /* 0x00009000ff0877ac */ /* 0x000e220008000a00 */
        /* <DEDUP_REMOVED lines=8> */
[----:B0-----:R-:W-:-:S04]  /*194c0*/  LEA R6, P0, R4, UR8, 0x2 ;  /* 0x0000000804067c11 */ /* 0x001fc8000f8010ff */
[----:B------:R-:W-:Y:S02]  /*194d0*/  LEA.HI.X R8, R4, UR9, R7, 0x2, P0 ;  /* 0x0000000904087c11 */ /* 0x000fe400080f1407 */
[----:B------:R-:W-:Y:S02]  /*194e0*/  IADD3 R4, P0, PT, R6, 0x400, RZ ;  /* 0x0000040006047810 */ /* 0x000fe40007f1e0ff */
[----:B---3--:R-:W-:-:S03]  /*194f0*/  LEA R7, R5, R0, 0x18 ;  /* 0x0000000005077211 */ /* 0x008fc600078ec0ff */
[----:B------:R-:W-:Y:S01]  /*19500*/  IMAD.X R5, RZ, RZ, R8, P0 ;  /* 0x000000ffff057224 */ /* 0x000fe200000e0608 */
[----:B------:R-:W-:Y:S02]  /*19510*/  LEA R0, R3, -UR7, 0x2 ;  /* 0x8000000703007c11 */ /* 0x000fe4000f8e10ff */
[----:B------:R-:W-:Y:S02]  /*19520*/  PLOP3.LUT P0, PT, PT, PT, PT, 0x80, 0x8 ;  /* 0x000000000008781c */ /* 0x000fe40003f0f070 */
[----:B------:R-:W-:Y:S01]  /*19530*/  IADD3 R0, PT, PT, R0, 0x400, R7 ;  /* 0x0000040000007810 */ /* 0x000fe20007ffe007 */
[----:B------:R-:W-:Y:S10]  /*19540*/  @!P1 BRA `(.L_x_3251) ;  /* 0x00000004002c9947 */ /* 0x000ff40003800000 */
[----:B------:R-:W-:Y:S01]  /*19550*/  IMAD.U32 R28, RZ, RZ, UR44 ;  /* 0x0000002cff1c7e24 */ /* 0x000fe2000f8e00ff */
[----:B------:R-:W-:-:S03]  /*19560*/  PLOP3.LUT P0, PT, PT, PT, PT, 0x8, 0x80 ;  /* 0x000000000080781c */ /* 0x000fc60003f0e170 */
[----:B------:R-:W-:-:S10]  /*19570*/  VIADD R28, R28, 0xfffffa00 ;  /* 0xfffffa001c1c7836 */ /* 0x000fd40000000000 */
.L_x_3252:
[----:B------:R-:W2:Y:S01]  /*19580*/  LDS R6, [R0+-0x400] ;  /* 0xfffc000000067984 */ /* 0x000ea20000000800 */
[----:B------:R-:W-:-:S03]  /*19590*/  VIADD R3, R3, 0x800 ;  /* 0x0000080003037836 */ /* 0x000fc60000000000 */
[----:B------:R-:W0:Y:S02]  /*195a0*/  LDS R8, [R0+-0x200] ;  /* 0xfffe000000087984 */ /* 0x000e240000000800 */
[----:B------:R-:W-:Y:S02]  /*195b0*/  ISETP.GE.AND P2, PT, R3, R28, PT ;  /* 0x0000001c0300720c */ /* 0x000fe40003f46270 */
[----:B------:R-:W3:Y:S04]  /*195c0*/  LDS R12, [R0+0x200] ;  /* 0x00020000000c7984 */ /* 0x000ee80000000800 */
[----:B------:R-:W4:Y:S04]  /*195d0*/  LDS R10, [R0] ;  /* 0x00000000000a7984 */ /* 0x000f280000000800 */
[----:B------:R-:W-:Y:S04]  /*195e0*/  LDS R20, [R0+0xa00] ;  /* 0x000a000000147984 */ /* 0x000fe80000000800 */
        /* <DEDUP_REMOVED lines=8> */
[----:B------:R-:W-:Y:S01]  /*19670*/  LDS R6, [R0+0x1a00] ;  /* 0x001a000000067984 */ /* 0x000fe20000000800 */
[----:B---3--:R-:W-:-:S03]  /*19680*/  FMUL.FTZ R13, R29, R12 ;  /* 0x0000000c1d0d7220 */ /* 0x008fc60000410000 */
[----:B------:R-:W-:Y:S01]  /*19690*/  LDS R24, [R0+0x1200] ;  /* 0x0012000000187984 */ /* 0x000fe20000000800 */
[----:B----4-:R-:W-:-:S03]  /*196a0*/  FMUL.FTZ R11, R29, R10 ;  /* 0x0000000a1d0b7220 */ /* 0x010fc60000410000 */
[----:B------:R-:W0:Y:S04]  /*196b0*/  LDS R25, [R0+0x1400] ;  /* 0x0014000000197984 */ /* 0x000e280000000800 */
[----:B------:R-:W-:Y:S04]  /*196c0*/  LDS R26, [R0+0x1600] ;  /* 0x00160000001a7984 */ /* 0x000fe80000000800 */
[----:B-1----:R-:W1:Y:S01]  /*196d0*/  LDS R27, [R0+0x1800] ;  /* 0x00180000001b7984 */ /* 0x002e620000000800 */
        /* <DEDUP_REMOVED lines=8> */
[----:B---3--:R-:W-:-:S03]  /*19760*/  FMUL.FTZ R7, R29, R20 ;  /* 0x000000141d077220 */ /* 0x008fc60000410000 */
[----:B------:R-:W-:Y:S01]  /*19770*/  STG.E desc[UR36][R4.64+0x200], R13 ;  /* 0x0002000d04007986 */ /* 0x000fe2000c101924 */
[----:B--2---:R-:W-:-:S03]  /*19780*/  FMUL.FTZ R23, R29, R23 ;  /* 0x000000171d177220 */ /* 0x004fc60000410000 */
        /* <DEDUP_REMOVED lines=39> */
.L_x_3251:
[----:B------:R-:W-:Y:S05]  /*19a00*/  BSYNC.RECONVERGENT B1 ;  /* 0x0000000000017941 */ /* 0x000fea0003800200 */
.L_x_3250:
        /* <DEDUP_REMOVED lines=15> */
[----:B------:R-:W-:Y:S01]  /*19b00*/  IADD3 R6, P1, PT, R4, 0x1000, RZ ;  /* 0x0000100004067810 */ /* 0x000fe20007f3e0ff */
[----:B0-----:R-:W-:-:S03]  /*19b10*/  FMUL.FTZ R9, R29, R8 ;  /* 0x000000081d097220 */ /* 0x001fc60000410000 */
[----:B------:R-:W-:Y:S01]  /*19b20*/  STG.E desc[UR36][R4.64+-0x400], R7 ;  /* 0xfffc000704007986 */ /* 0x000fe2000c101924 */
[----:B---3--:R-:W-:-:S03]  /*19b30*/  FMUL.FTZ R11, R29, R10 ;  /* 0x0000000a1d0b7220 */ /* 0x008fc60000410000 */
        /* <DEDUP_REMOVED lines=9> */
[----:B0-----:R-:W-:Y:S02]  /*19bd0*/  IMAD.X R9, RZ, RZ, R5, P1 ;  /* 0x000000ffff097224 */ /* 0x001fe400008e0605 */
        /* <DEDUP_REMOVED lines=14> */
.L_x_3254:
[----:B------:R-:W-:Y:S05]  /*19cc0*/  BSYNC.RECONVERGENT B1 ;  /* 0x0000000000017941 */ /* 0x000fea0003800200 */
.L_x_3253:
[----:B------:R-:W-:-:S13]  /*19cd0*/  ISETP.LT.OR P0, PT, R3, UR44, P0 ;  /* 0x0000002c03007c0c */ /* 0x000fda0008701670 */
        /* <DEDUP_REMOVED lines=17> */
.L_x_3237:
[----:B------:R-:W-:Y:S05]  /*19df0*/  BSYNC.RECONVERGENT B0 ;  /* 0x0000000000007941 */ /* 0x000fea0003800200 */
.L_x_3236:
[----:B------:R-:W-:Y:S01]  /*19e00*/  ULEA.HI UR4, UR43, UR43, URZ, 0x1 ;  /* 0x0000002b2b047291 */ /* 0x000fe2000f8f08ff */
[----:B------:R-:W4:Y:S01]  /*19e10*/  S2UR UR5, SR_CTAID.Y ;  /* 0x00000000000579c3 */ /* 0x000f220000002600 */
[----:B------:R-:W5:Y:S01]  /*19e20*/  LDCU UR12, c[0x0][0x40c] ;  /* 0x00008180ff0c77ac */ /* 0x000f620008000800 */
[----:B------:R-:W-:Y:S01]  /*19e30*/  SHF.R.U32.HI R14, RZ, 0x6, R246 ;  /* 0x00000006ff0e7819 */ /* 0x000fe200000116f6 */
[----:B------:R-:W-:Y:S01]  /*19e40*/  IMAD.SHL.U32 R15, R246, 0x10, RZ ;  /* 0x00000010f60f7824 */ /* 0x000fe200078e00ff */
[----:B0--3--:R-:W-:Y:S01]  /*19e50*/  LOP3.LUT R0, R2, 0xfc, RZ, 0xc0, !PT ;  /* 0x000000fc02007812 */ /* 0x009fe200078ec0ff */
[----:B------:R-:W-:Y:S01]  /*19e60*/  ULOP3.LUT UR4, UR4, 0xfffffffe, URZ, 0xc0, !UPT ;  /* 0xfffffffe04047892 */ /* 0x000fe2000f8ec0ff */
[----:B------:R-:W-:Y:S01]  /*19e70*/  BSSY.RECONVERGENT B0, `(.L_x_3255) ;  /* 0x000001f000007945 */ /* 0x000fe20003800200 */
[----:B------:R-:W4:Y:S01]  /*19e80*/  LDCU UR11, c[0x0][0x3f8] ;  /* 0x00007f00ff0b77ac */ /* 0x000f220008000800 */
[----:B------:R-:W0:Y:S01]  /*19e90*/  S2UR UR17, SR_CgaCtaId ;  /* 0x00000000001179c3 */ /* 0x000e220000008800 */
[----:B------:R-:W-:-:S02]  /*19ea0*/  CS2R R6, SRZ ;  /* 0x0000000000067805 */ /* 0x000fc4000001ff00 */
[----:B------:R-:W-:Y:S01]  /*19eb0*/  CS2R R4, SRZ ;  /* 0x0000000000047805 */ /* 0x000fe2000001ff00 */
[----:B------:R-:W-:Y:S01]  /*19ec0*/  UIADD3 UR4, UPT, UPT, UR43, -UR4, URZ ;  /* 0x800000042b047290 */ /* 0x000fe2000fffe0ff */
[----:B------:R-:W-:Y:S01]  /*19ed0*/  LOP3.LUT R15, R15, 0x3f0, RZ, 0xc0, !PT ;  /* 0x000003f00f0f7812 */ /* 0x000fe200078ec0ff */
[----:B------:R-:W3:Y:S04]  /*19ee0*/  LDCU UR9, c[0x0][0x3f4] ;  /* 0x00007e80ff0977ac */ /* 0x000ee80008000800 */
[----:B------:R-:W-:Y:S01]  /*19ef0*/  ISETP.NE.AND P0, PT, R14, UR4, PT ;  /* 0x000000040e007c0c */ /* 0x000fe2000bf05270 */
[----:B------:R-:W-:Y:S02]  /*19f00*/  UMOV UR16, 0x400 ;  /* 0x0000040000107882 */ /* 0x000fe40000000000 */
[----:B------:R-:W-:Y:S01]  /*19f10*/  UIADD3 UR8, UPT, UPT, UR16, 0x420, URZ ;  /* 0x0000042010087890 */ /* 0x000fe2000fffe0ff */
[----:B-----5:R-:W-:-:S04]  /*19f20*/  ISETP.NE.OR P0, PT, RZ, UR12, P0 ;  /* 0x0000000cff007c0c */ /* 0x020fc80008705670 */
[----:B------:R-:W-:Y:S01]  /*19f30*/  ISETP.GT.U32.OR P0, PT, R0, 0xdf, P0 ;  /* 0x000000df0000780c */ /* 0x000fe20000704470 */
[----:B----4-:R-:W-:-:S04]  /*19f40*/  UIMAD UR5, UR5, UR11, UR10 ;  /* 0x0000000b050572a4 */ /* 0x010fc8000f8e020a */
[----:B------:R-:W-:Y:S01]  /*19f50*/  UIMAD UR7, UR5, 0xe0, URZ ;  /* 0x000000e0050778a4 */ /* 0x000fe2000f8e02ff */
[----:B---3--:R-:W-:Y:S01]  /*19f60*/  IMAD.U32 R17, RZ, RZ, UR9 ;  /* 0x00000009ff117e24 */ /* 0x008fe2000f8e00ff */
[----:B0-----:R-:W-:-:S03]  /*19f70*/  ULEA UR8, UR17, UR8, 0x18 ;  /* 0x0000000811087291 */ /* 0x001fc6000f8ec0ff */
[C-C-:B------:R-:W-:Y:S02]  /*19f80*/  IMAD R21, R17.reuse, UR6, R0.reuse ;  /* 0x0000000611157c24 */ /* 0x140fe4000f8e0200 */
[----:B------:R-:W-:Y:S01]  /*19f90*/  IMAD R19, R17, UR7, R0 ;  /* 0x0000000711137c24 */ /* 0x000fe2000f8e0200 */
[----:B------:R-:W-:Y:S06]  /*19fa0*/  @P0 BRA `(.L_x_3256) ;  /* 0x00000000002c0947 */ /* 0x000fec0003800000 */
        /* <DEDUP_REMOVED lines=10> */
.L_x_3257:
[----:B-----5:R0:W-:Y:S02]  /*1a050*/  STS.128 [R15+UR8], R4 ;  /* 0x000000040f007988 */ /* 0x0201e40008000c08 */
.L_x_3256:
[----:B------:R-:W-:Y:S05]  /*1a060*/  BSYNC.RECONVERGENT B0 ;  /* 0x0000000000007941 */ /* 0x000fea0003800200 */
.L_x_3255:
[----:B------:R-:W-:Y:S01]  /*1a070*/  BAR.SYNC.DEFER_BLOCKING 0x0 ;  /* 0x0000000000007b1d */ /* 0x000fe20000010000 */
[----:B------:R-:W-:Y:S02]  /*1a080*/  ISETP.GT.U32.AND P0, PT, R0, 0xdf, PT ;  /* 0x000000df0000780c */ /* 0x000fe40003f04070 */
[----:B------:R-:W-:Y:S02]  /*1a090*/  CS2R R10, SRZ ;  /* 0x00000000000a7805 */ /* 0x000fe4000001ff00 */
[----:B------:R-:W-:Y:S01]  /*1a0a0*/  CS2R R8, SRZ ;  /* 0x0000000000087805 */ /* 0x000fe2000001ff00 */
[----:B------:R-:W3:Y:S01]  /*1a0b0*/  LDCU UR18, c[0x0][0x40c] ;  /* 0x00008180ff1277ac */ /* 0x000ee20008000800 */
[----:B------:R-:W-:Y:S07]  /*1a0c0*/  BSSY.RECONVERGENT B0, `(.L_x_3258) ;  /* 0x00001d2000007945 */ /* 0x000fee0003800200 */
[----:B------:R-:W-:Y:S05]  /*1a0d0*/  @P0 BRA `(.L_x_3259) ;  /* 0x0000001c00400947 */ /* 0x000fea0003800000 */
[----:B------:R-:W4:Y:S01]  /*1a0e0*/  LDC.64 R12, c[0x0][0x3c0] ;  /* 0x0000f000ff0c7b82 */ /* 0x000f220000000a00 */
[----:B------:R-:W-:Y:S01]  /*1a0f0*/  VIADD R25, R14, UR13 ;  /* 0x0000000d0e197c36 */ /* 0x000fe20008000000 */
[----:B------:R-:W-:Y:S01]  /*1a100*/  VIMNMX R24, PT, PT, R17, UR43, PT ;  /* 0x0000002b11187c48 */ /* 0x000fe2000bfe0100 */
        /* <DEDUP_REMOVED lines=8> */
[----:B------:R-:W4:Y:S01]  /*1a190*/  LDC.64 R8, c[0x0][0x458] ;  /* 0x00011600ff087b82 */ /* 0x000f220000000a00 */
[----:B------:R-:W-:Y:S01]  /*1a1a0*/  UIMAD UR6, UR38, UR11, UR10 ;  /* 0x0000000b260672a4 */ /* 0x000fe2000f8e020a */
[----:B------:R-:W-:Y:S01]  /*1a1b0*/  BSSY.RECONVERGENT B2, `(.L_x_3262) ;  /* 0x0000042000027945 */ /* 0x000fe20003800200 */
[----:B-1----:R-:W-:Y:S01]  /*1a1c0*/  IMAD.MOV.U32 R27, RZ, RZ, R25 ;  /* 0x000000ffff1b7224 */ /* 0x002fe200078e0019 */
[----:B------:R-:W-:-:S03]  /*1a1d0*/  IADD3 R20, PT, PT, -R14, UR5, R11 ;  /* 0x000000050e147c10 */ /* 0x000fc6000fffe10b */
[----:B------:R-:W-:Y:S01]  /*1a1e0*/  IMAD.U32 R23, RZ, RZ, UR6 ;  /* 0x00000006ff177e24 */ /* 0x000fe2000f8e00ff */
[----:B------:R-:W-:-:S03]  /*1a1f0*/  LOP3.LUT R10, R20, 0x6, RZ, 0xc0, !PT ;  /* 0x00000006140a7812 */ /* 0x000fc600078ec0ff */
[----:B------:R-:W-:Y:S01]  /*1a200*/  IMAD R23, R23, 0xe0, R0 ;  /* 0x000000e017177824 */ /* 0x000fe200078e0200 */
[----:B------:R-:W-:Y:S02]  /*1a210*/  ISETP.NE.AND P0, PT, R10, 0x6, PT ;  /* 0x000000060a00780c */ /* 0x000fe40003f05270 */
[----:B------:R-:W-:Y:S01]  /*1a220*/  CS2R R10, SRZ ;  /* 0x00000000000a7805 */ /* 0x000fe2000001ff00 */
[----:B----4-:R-:W-:Y:S01]  /*1a230*/  IMAD.WIDE R22, R23, 0x4, R8 ;  /* 0x0000000417167825 */ /* 0x010fe200078e0208 */
[----:B------:R-:W-:-:S09]  /*1a240*/  CS2R R8, SRZ ;  /* 0x0000000000087805 */ /* 0x000fd2000001ff00 */
[----:B------:R-:W-:Y:S05]  /*1a250*/  @!P0 BRA `(.L_x_3263) ;  /* 0x0000000000dc8947 */ /* 0x000fea0003800000 */
[----:B------:R-:W1:Y:S01]  /*1a260*/  LDCU.64 UR14, c[0x0][0x3c0] ;  /* 0x00007800ff0e77ac */ /* 0x000e620008000a00 */
[----:B------:R-:W-:Y:S01]  /*1a270*/  IMAD R16, R25, 0xe0, RZ ;  /* 0x000000e019107824 */ /* 0x000fe200078e02ff */
[----:B------:R-:W-:Y:S01]  /*1a280*/  LEA.HI R8, R20, 0x1, RZ, 0x1f ;  /* 0x0000000114087811 */ /* 0x000fe200078ff8ff */
[----:B------:R-:W-:Y:S01]  /*1a290*/  IMAD.MOV.U32 R27, RZ, RZ, R25 ;  /* 0x000000ffff1b7224 */ /* 0x000fe200078e0019 */
[----:B------:R-:W-:Y:S01]  /*1a2a0*/  UIADD3 UR5, UPT, UPT, UR16, 0x820, URZ ;  /* 0x0000082010057890 */ /* 0x000fe2000fffe0ff */
[----:B------:R-:W-:-:S03]  /*1a2b0*/  IMAD.WIDE.U32 R16, R16, 0x4, RZ ;  /* 0x0000000410107825 */ /* 0x000fc600078e00ff */
[----:B------:R-:W-:Y:S01]  /*1a2c0*/  ULEA UR5, UR17, UR5, 0x18 ;  /* 0x0000000511057291 */ /* 0x000fe2000f8ec0ff */
[----:B------:R-:W-:-:S04]  /*1a2d0*/  IMAD.WIDE R18, R19, 0x4, R16 ;  /* 0x0000000413127825 */ /* 0x000fc800078e0210 */
[----:B------:R-:W-:Y:S01]  /*1a2e0*/  IMAD.WIDE R16, R21, 0x4, R16 ;  /* 0x0000000415107825 */ /* 0x000fe200078e0210 */
[----:B-1----:R-:W-:Y:S02]  /*1a2f0*/  IADD3 R40, P0, PT, R18, UR14, RZ ;  /* 0x0000000e12287c10 */ /* 0x002fe4000ff1e0ff */
[----:B------:R-:W-:Y:S02]  /*1a300*/  IADD3 R26, P1, PT, R16, UR14, RZ ;  /* 0x0000000e101a7c10 */ /* 0x000fe4000ff3e0ff */
[----:B------:R-:W-:Y:S01]  /*1a310*/  LOP3.LUT R16, R8, 0x3, RZ, 0xc0, !PT ;  /* 0x0000000308107812 */ /* 0x000fe200078ec0ff */
[----:B------:R-:W-:Y:S01]  /*1a320*/  IMAD.MOV.U32 R8, RZ, RZ, RZ ;  /* 0x000000ffff087224 */ /* 0x000fe200078e00ff */
[----:B------:R-:W-:Y:S02]  /*1a330*/  IADD3.X R43, PT, PT, R19, UR15, RZ, P0, !PT ;  /* 0x0000000f132b7c10 */ /* 0x000fe400087fe4ff */
[----:B------:R-:W-:Y:S01]  /*1a340*/  IADD3.X R41, PT, PT, R17, UR15, RZ, P1, !PT ;  /* 0x0000000f11297c10 */ /* 0x000fe20008ffe4ff */
[----:B------:R-:W-:Y:S01]  /*1a350*/  IMAD.MOV R19, RZ, RZ, -R16 ;  /* 0x000000ffff137224 */ /* 0x000fe200078e0a10 */
[----:B------:R-:W-:-:S07]  /*1a360*/  LEA R18, R14, UR5, 0x2 ;  /* 0x000000050e127c11 */ /* 0x000fce000f8e10ff */
.L_x_3265:
[----:B-1----:R-:W-:Y:S01]  /*1a370*/  IMAD.MOV.U32 R16, RZ, RZ, R26 ;  /* 0x000000ffff107224 */ /* 0x002fe200078e001a */
[----:B------:R1:W4:Y:S01]  /*1a380*/  LDS R21, [R18] ;  /* 0x0000000012157984 */ /* 0x0003220000000800 */
[----:B------:R-:W-:-:S05]  /*1a390*/  IMAD.MOV.U32 R17, RZ, RZ, R41 ;  /* 0x000000ffff117224 */ /* 0x000fca00078e0029 */
[----:B--2---:R1:W5:Y:S01]  /*1a3a0*/  LDG.E.128 R28, desc[UR36][R16.64] ;  /* 0x00000024101c7981 */ /* 0x004362000c1e1d00 */
[----:B------:R-:W-:Y:S01]  /*1a3b0*/  UISETP.NE.AND UP0, UPT, UR12, URZ, UPT ;  /* 0x000000ff0c00728c */ /* 0x000fe2000bf05270 */
[----:B------:R-:W-:-:S08]  /*1a3c0*/  VIADD R19, R19, 0x1 ;  /* 0x0000000113137836 */ /* 0x000fd00000000000 */
[----:B-1----:R-:W-:Y:S05]  /*1a3d0*/  BRA.U UP0, `(.L_x_3264) ;  /* 0x00000001004c7547 */ /* 0x002fea000b800000 */
[----:B------:R-:W-:Y:S01]  /*1a3e0*/  UISETP.NE.AND UP0, UPT, UR42, URZ, UPT ;  /* 0x000000ff2a00728c */ /* 0x000fe2000bf05270 */
[----:B------:R-:W1:Y:S05]  /*1a3f0*/  LDS.128 R32, [R15+UR8] ;  /* 0x000000080f207984 */ /* 0x000e6a0008000c00 */
[----:B------:R-:W-:-:S13]  /*1a400*/  PLOP3.LUT P0, PT, PT, PT, UP0, 0x80, 0x8 ;  /* 0x000000000008781c */ /* 0x000fda0003f0f008 */
[----:B------:R-:W2:Y:S01]  /*1a410*/  @P0 LDG.E.128 R36, desc[UR36][R22.64] ;  /* 0x0000002416240981 */ /* 0x000ea2000c1e1d00 */
[----:B------:R-:W-:Y:S01]  /*1a420*/  PLOP3.LUT P0, PT, PT, PT, UP0, 0x80, 0x8 ;  /* 0x000000000008781c */ /* 0x000fe20003f0f008 */
[----:B------:R-:W-:Y:S01]  /*1a430*/  IMAD.MOV.U32 R16, RZ, RZ, R40 ;  /* 0x000000ffff107224 */ /* 0x000fe200078e0028 */
[----:B------:R-:W-:Y:S01]  /*1a440*/  PLOP3.LUT P1, PT, PT, PT, UP0, 0x80, 0x8 ;  /* 0x000000000008781c */ /* 0x000fe20003f2f008 */
[----:B------:R-:W-:Y:S01]  /*1a450*/  IMAD.MOV.U32 R17, RZ, RZ, R43 ;  /* 0x000000ffff117224 */ /* 0x000fe200078e002b */
        /* <DEDUP_REMOVED lines=11> */
.L_x_3264:
[----:B------:R-:W-:Y:S01]  /*1a510*/  ISETP.NE.AND P0, PT, R19, RZ, PT ;  /* 0x000000ff1300720c */ /* 0x000fe20003f05270 */
[C---:B----45:R-:W-:Y:S01]  /*1a520*/  FFMA.FTZ R8, R21.reuse, R28, R8 ;  /* 0x0000001c15087223 */ /* 0x070fe20000010008 */
        /* <DEDUP_REMOVED lines=10> */
.L_x_3263:
[----:B---3--:R-:W-:Y:S05]  /*1a5d0*/  BSYNC.RECONVERGENT B2 ;  /* 0x0000000000027941 */ /* 0x008fea0003800200 */
.L_x_3262:
[----:B------:R-:W-:-:S13]  /*1a5e0*/  ISETP.GE.U32.AND P0, PT, R20, 0x6, PT ;  /* 0x000000061400780c */ /* 0x000fda0003f06070 */
[----:B------:R-:W-:Y:S05]  /*1a5f0*/  @!P0 BRA `(.L_x_3261) ;  /* 0x0000000400f08947 */ /* 0x000fea0003800000 */
[----:B------:R-:W3:Y:S02]  /*1a600*/  LDCU UR5, c[0x0][0x40c] ;  /* 0x00008180ff0577ac */ /* 0x000ee40008000800 */
[----:B---3--:R-:W-:-:S06]  /*1a610*/  UISETP.NE.AND UP0, UPT, UR5, URZ, UPT ;  /* 0x000000ff0500728c */ /* 0x008fcc000bf05270 */
[----:B------:R-:W-:-:S13]  /*1a620*/  PLOP3.LUT P0, PT, PT, PT, UP0, 0x80, 0x8 ;  /* 0x000000000008781c */ /* 0x000fda0003f0f008 */
.L_x_3271:
[----:B------:R-:W-:-:S04]  /*1a630*/  IMAD R21, R27, 0xe0, RZ ;  /* 0x000000e01b157824 */ /* 0x000fc800078e02ff */
[----:B-1----:R-:W-:-:S05]  /*1a640*/  IMAD.WIDE.U32 R16, R21, 0x4, R12 ;  /* 0x0000000415107825 */ /* 0x002fca00078e000c */
[----:B--2---:R1:W5:Y:S01]  /*1a650*/  LDG.E.128 R28, desc[UR36][R16.64] ;  /* 0x00000024101c7981 */ /* 0x004362000c1e1d00 */
[----:B------:R-:W-:Y:S04]  /*1a660*/  BSSY.RECONVERGENT B2, `(.L_x_3266) ;  /* 0x0000014000027945 */ /* 0x000fe80003800200 */
[----:B------:R-:W-:Y:S05]  /*1a670*/  @P0 BRA `(.L_x_3267) ;  /* 0x0000000000480947 */ /* 0x000fea0003800000 */
[----:B------:R-:W-:Y:S01]  /*1a680*/  UISETP.NE.AND UP0, UPT, UR42, URZ, UPT ;  /* 0x000000ff2a00728c */ /* 0x000fe2000bf05270 */
[----:B-1----:R-:W1:Y:S05]  /*1a690*/  LDS.128 R16, [R15+UR8] ;  /* 0x000000080f107984 */ /* 0x002e6a0008000c00 */
        /* <DEDUP_REMOVED lines=16> */
.L_x_3267:
[----:B------:R-:W-:Y:S05]  /*1a7a0*/  BSYNC.RECONVERGENT B2 ;  /* 0x0000000000027941 */ /* 0x000fea0003800200 */
.L_x_3266:
[----:B------:R-:W-:Y:S01]  /*1a7b0*/  VIADD R41, R21, 0x1c0 ;  /* 0x000001c015297836 */ /* 0x000fe20000000000 */
        /* <DEDUP_REMOVED lines=15> */
[----:B------:R-:W-:Y:S01]  /*1a8b0*/  UISETP.NE.AND UP0, UPT, UR42, URZ, UPT ;  /* 0x000000ff2a00728c */ /* 0x000fe2000bf05270 */
[----:B------:R-:W1:Y:S05]  /*1a8c0*/  LDS.128 R48, [R15+UR8] ;  /* 0x000000080f307984 */ /* 0x000e6a0008000c00 */
[----:B------:R-:W-:-:S13]  /*1a8d0*/  PLOP3.LUT P1, PT, PT, PT, UP0, 0x80, 0x8 ;  /* 0x000000000008781c */ /* 0x000fda0003f2f008 */
        /* <DEDUP_REMOVED lines=15> */
.L_x_3268:
[----:B------:R2:W5:Y:S01]  /*1a9d0*/  LDG.E.128 R36, desc[UR36][R18.64] ;  /* 0x0000002412247981 */ /* 0x000562000c1e1d00 */
[----:B------:R-:W-:Y:S05]  /*1a9e0*/  @P0 BRA `(.L_x_3269) ;  /* 0x0000000000480947 */ /* 0x000fea0003800000 */
[----:B------:R-:W-:Y:S01]  /*1a9f0*/  UISETP.NE.AND UP0, UPT, UR42, URZ, UPT ;  /* 0x000000ff2a00728c */ /* 0x000fe2000bf05270 */
[----:B------:R-:W3:Y:S05]  /*1aa00*/  LDS.128 R48, [R15+UR8] ;  /* 0x000000080f307984 */ /* 0x000eea0008000c00 */
[----:B------:R-:W-:-:S13]  /*1aa10*/  PLOP3.LUT P1, PT, PT, PT, UP0, 0x80, 0x8 ;  /* 0x000000000008781c */ /* 0x000fda0003f2f008 */
[----:B-12---:R-:W2:Y:S01]  /*1aa20*/  @P1 LDG.E.128 R16, desc[UR36][R22.64] ;  /* 0x0000002416101981 */ /* 0x006ea2000c1e1d00 */
[----:B------:R-:W-:Y:S02]  /*1aa30*/  PLOP3.LUT P1, PT, PT, PT, UP0, 0x80, 0x8 ;  /* 0x000000000008781c */ /* 0x000fe40003f2f008 */
[----:B------:R-:W-:Y:S02]  /*1aa40*/  PLOP3.LUT P2, PT, PT, PT, UP0, 0x80, 0x8 ;  /* 0x000000000008781c */ /* 0x000fe40003f4f008 */
[----:B------:R-:W-:Y:S02]  /*1aa50*/  PLOP3.LUT P3, PT, PT, PT, UP0, 0x80, 0x8 ;  /* 0x000000000008781c */ /* 0x000fe40003f6f008 */
[----:B------:R-:W-:Y:S01]  /*1aa60*/  PLOP3.LUT P4, PT, PT, PT, UP0, 0x80, 0x8 ;  /* 0x000000000008781c */ /* 0x000fe20003f8f008 */
[----:B---3-5:R-:W-:Y:S01]  /*1aa70*/  FADD.FTZ R36, R48, R36 ;  /* 0x0000002430247221 */ /* 0x028fe20000010000 */
        /* <DEDUP_REMOVED lines=9> */
.L_x_3269:
        /* <DEDUP_REMOVED lines=17> */
[----:B------:R-:W-:Y:S01]  /*1ac20*/  UISETP.NE.AND UP0, UPT, UR42, URZ, UPT ;  /* 0x000000ff2a00728c */ /* 0x000fe2000bf05270 */
[----:B------:R-:W1:Y:S05]  /*1ac30*/  LDS.128 R28, [R15+UR8] ;  /* 0x000000080f1c7984 */ /* 0x000e6a0008000c00 */
[----:B------:R-:W-:-:S13]  /*1ac40*/  PLOP3.LUT P1, PT, PT, PT, UP0, 0x80, 0x8 ;  /* 0x000000000008781c */ /* 0x000fda0003f2f008 */
        /* <DEDUP_REMOVED lines=15> */
.L_x_3270:
        /* <DEDUP_REMOVED lines=8> */
.L_x_3261:
[----:B---3--:R-:W-:Y:S05]  /*1adc0*/  BSYNC.RECONVERGENT B1 ;  /* 0x0000000000017941 */ /* 0x008fea0003800200 */
.L_x_3260:
[----:B------:R-:W-:Y:S01]  /*1add0*/  ISETP.GE.AND P0, PT, R25, UR43, PT ;  /* 0x0000002b19007c0c */ /* 0x000fe2000bf06270 */
[----:B------:R-:W-:-:S12]  /*1ade0*/  BSSY.RECONVERGENT B1, `(.L_x_3272) ;  /* 0x00000d1000017945 */ /* 0x000fd80003800200 */
[----:B------:R-:W-:Y:S05]  /*1adf0*/  @P0 BRA `(.L_x_3273) ;  /* 0x0000000c003c0947 */ /* 0x000fea0003800000 */
[----:B------:R-:W3:Y:S01]  /*1ae00*/  LDCU UR5, c[0x0][0x3f8] ;  /* 0x00007f00ff0577ac */ /* 0x000ee20008000800 */
        /* <DEDUP_REMOVED lines=8> */
[----:B---3--:R-:W-:-:S06]  /*1ae90*/  UIMAD UR5, UR38, UR5, UR10 ;  /* 0x00000005260572a4 */ /* 0x008fcc000f8e020a */
[----:B------:R-:W-:-:S04]  /*1aea0*/  IMAD.U32 R19, RZ, RZ, UR5 ;  /* 0x00000005ff137e24 */ /* 0x000fc8000f8e00ff */
        /* <DEDUP_REMOVED lines=31> */
[----:B--2---:R1:W5:Y:S01]  /*1b0a0*/  LDG.E.128 R28, desc[UR36][R16.64] ;  /* 0x00000024101c7981 */ /* 0x004362000c1e1d00 */
        /* <DEDUP_REMOVED lines=9> */
[----:B------:R-:W-:Y:S01]  /*1b140*/  UISETP.NE.AND UP0, UPT, UR42, URZ, UPT ;  /* 0x000000ff2a00728c */ /* 0x000fe2000bf05270 */
[----:B------:R-:W1:Y:S05]  /*1b150*/  LDS.128 R36, [R15+UR8] ;  /* 0x000000080f247984 */ /* 0x000e6a0008000c00 */
        /* <DEDUP_REMOVED lines=17> */
.L_x_3276:
[C---:B---3-5:R-:W-:Y:S01]  /*1b270*/  FFMA.FTZ R8, R23.reuse, R28, R8 ;  /* 0x0000001c17087223 */ /* 0x068fe20000010008 */
[C---:B------:R-:W-:Y:S01]  /*1b280*/  FFMA.FTZ R9, R23.reuse, R29, R9 ;  /* 0x0000001d17097223 */ /* 0x040fe20000010009 */
[C---:B------:R-:W-:Y:S01]  /*1b290*/  FFMA.FTZ R10, R23.reuse, R30, R10 ;  /* 0x0000001e170a7223 */ /* 0x040fe2000001000a */
[----:B------:R-:W-:Y:S01]  /*1b2a0*/  FFMA.FTZ R11, R23, R31, R11 ;  /* 0x0000001f170b7223 */ /* 0x000fe2000001000b */
[----:B------:R-:W-:-:S07]  /*1b2b0*/  IMAD.MOV.U32 R22, RZ, RZ, R20 ;  /* 0x000000ffff167224 */ /* 0x000fce00078e0014 */
.L_x_3275:
[----:B------:R-:W-:Y:S05]  /*1b2c0*/  BSYNC.RECONVERGENT B2 ;  /* 0x0000000000027941 */ /* 0x000fea0003800200 */
.L_x_3274:
[----:B------:R-:W-:-:S13]  /*1b2d0*/  ISETP.GE.U32.AND P0, PT, R21, 0x2, PT ;  /* 0x000000021500780c */ /* 0x000fda0003f06070 */
[----:B------:R-:W-:Y:S05]  /*1b2e0*/  @!P0 BRA `(.L_x_3273) ;  /* 0x0000000800008947 */ /* 0x000fea0003800000 */
[----:B------:R-:W3:Y:S01]  /*1b2f0*/  S2R R20, SR_CgaCtaId ;  /* 0x0000000000147919 */ /* 0x000ee20000008800 */
[----:B-1----:R-:W-:Y:S01]  /*1b300*/  MOV R16, 0x400 ;  /* 0x0000040000107802 */ /* 0x002fe20000000f00 */
[----:B------:R-:W-:Y:S01]  /*1b310*/  USHF.L.U32 UR5, UR13, 0x2, URZ ;  /* 0x000000020d057899 */ /* 0x000fe200080006ff */
[----:B------:R-:W-:-:S03]  /*1b320*/  IMAD R21, R22, 0xe0, RZ ;  /* 0x000000e016157824 */ /* 0x000fc600078e02ff */
[----:B------:R-:W-:Y:S02]  /*1b330*/  VIADD R17, R16, 0x820 ;  /* 0x0000082010117836 */ /* 0x000fe40000000000 */
[----:B------:R-:W-:-:S03]  /*1b340*/  LEA R16, R22, -UR5, 0x2 ;  /* 0x8000000516107c11 */ /* 0x000fc6000f8e10ff */
[----:B---3--:R-:W-:Y:S01]  /*1b350*/  LEA R17, R20, R17, 0x18 ;  /* 0x0000001114117211 */ /* 0x008fe200078ec0ff */
[----:B------:R-:W-:-:S03]  /*1b360*/  VIADD R20, R22, 0x2 ;  /* 0x0000000216147836 */ /* 0x000fc60000000000 */
[----:B------:R-:W-:-:S07]  /*1b370*/  IADD3 R22, PT, PT, R16, 0x8, R17 ;  /* 0x0000000810167810 */ /* 0x000fce0007ffe011 */
.L_x_3283:
        /* <DEDUP_REMOVED lines=8> */
[----:B------:R-:W3:Y:S01]  /*1b400*/  I2F.RP R24, R25 ;  /* 0x0000001900187306 */ /* 0x000ee20000209400 */
[----:B------:R-:W-:Y:S02]  /*1b410*/  ISETP.GE.AND P1, PT, R23, RZ, PT ;  /* 0x000000ff1700720c */ /* 0x000fe40003f26270 */
[----:B------:R-:W-:Y:S01]  /*1b420*/  ISETP.NE.AND P2, PT, R36, RZ, PT ;  /* 0x000000ff2400720c */ /* 0x000fe20003f45270 */
[----:B------:R4:W0:Y:S04]  /*1b430*/  LDS R23, [R22+-0x8] ;  /* 0xfffff80016177984 */ /* 0x0008280000000800 */
[----:B---3--:R-:W3:Y:S02]  /*1b440*/  MUFU.RCP R24, R24 ;  /* 0x0000001800187308 */ /* 0x008ee40000001000 */
[----:B---3--:R-:W-:-:S06]  /*1b450*/  VIADD R26, R24, 0xffffffe ;  /* 0x0ffffffe181a7836 */ /* 0x008fcc0000000000 */
[----:B------:R-:W3:Y:S02]  /*1b460*/  F2I.FTZ.U32.TRUNC.NTZ R17, R26 ;  /* 0x0000001a00117305 */ /* 0x000ee4000021f000 */
[----:B---3--:R-:W-:-:S04]  /*1b470*/  IMAD.MOV R16, RZ, RZ, -R17 ;  /* 0x000000ffff107224 */ /* 0x008fc800078e0a11 */
        /* <DEDUP_REMOVED lines=18> */
[----:B------:R-:W-:Y:S01]  /*1b5a0*/  UISETP.NE.AND UP0, UPT, UR42, URZ, UPT ;  /* 0x000000ff2a00728c */ /* 0x000fe2000bf05270 */
[----:B--2---:R-:W0:Y:S05]  /*1b5b0*/  LDS.128 R28, [R15+UR8] ;  /* 0x000000080f1c7984 */ /* 0x004e2a0008000c00 */
        /* <DEDUP_REMOVED lines=16> */
.L_x_3279:
[C---:B-----5:R-:W-:Y:S01]  /*1b6c0*/  FFMA.FTZ R8, R23.reuse, R24, R8 ;  /* 0x0000001817087223 */ /* 0x060fe20000010008 */
[C---:B------:R-:W-:Y:S01]  /*1b6d0*/  FFMA.FTZ R9, R23.reuse, R25, R9 ;  /* 0x0000001917097223 */ /* 0x040fe20000010009 */
[C---:B------:R-:W-:Y:S01]  /*1b6e0*/  FFMA.FTZ R10, R23.reuse, R26, R10 ;  /* 0x0000001a170a7223 */ /* 0x040fe2000001000a */
[----:B------:R-:W-:-:S07]  /*1b6f0*/  FFMA.FTZ R11, R23, R27, R11 ;  /* 0x0000001b170b7223 */ /* 0x000fce000001000b */
.L_x_3278:
[----:B------:R-:W-:Y:S05]  /*1b700*/  BSYNC.RECONVERGENT B2 ;  /* 0x0000000000027941 */ /* 0x000fea0003800200 */
.L_x_3277:
        /* <DEDUP_REMOVED lines=24> */
[----:B------:R0:W3:Y:S02]  /*1b890*/  LDS R23, [R22] ;  /* 0x0000000016177984 */ /* 0x0000e40000000800 */
[----:B------:R-:W-:Y:S01]  /*1b8a0*/  @!P1 IMAD.MOV R16, RZ, RZ, -R16 ;  /* 0x000000ffff109224 */ /* 0x000fe200078e0a10 */
[----:B------:R-:W-:-:S05]  /*1b8b0*/  @!P2 LOP3.LUT R16, RZ, R36, RZ, 0x33, !PT ;  /* 0x00000024ff10a212 */ /* 0x000fca00078e33ff */
[----:B------:R-:W-:-:S04]  /*1b8c0*/  IMAD R17, R16, 0xe0, RZ ;  /* 0x000000e010117824 */ /* 0x000fc800078e02ff */
[----:B------:R-:W-:-:S05]  /*1b8d0*/  IMAD.WIDE.U32 R16, R17, 0x4, R12 ;  /* 0x0000000411107825 */ /* 0x000fca00078e000c */
[----:B------:R0:W5:Y:S01]  /*1b8e0*/  LDG.E.128 R24, desc[UR36][R16.64] ;  /* 0x0000002410187981 */ /* 0x000162000c1e1d00 */
[----:B-1----:R-:W-:-:S09]  /*1b8f0*/  UISETP.NE.AND UP0, UPT, UR5, URZ, UPT ;  /* 0x000000ff0500728c */ /* 0x002fd2000bf05270 */
[----:B0-----:R-:W-:Y:S05]  /*1b900*/  BRA.U UP0, `(.L_x_3282) ;  /* 0x00000001004c7547 */ /* 0x001fea000b800000 */
[----:B------:R-:W-:Y:S01]  /*1b910*/  UISETP.NE.AND UP0, UPT, UR42, URZ, UPT ;  /* 0x000000ff2a00728c */ /* 0x000fe2000bf05270 */
[----:B------:R-:W0:Y:S05]  /*1b920*/  LDS.128 R32, [R15+UR8] ;  /* 0x000000080f207984 */ /* 0x000e2a0008000c00 */
[----:B------:R-:W-:-:S13]  /*1b930*/  PLOP3.LUT P0, PT, PT, PT, UP0, 0x80, 0x8 ;  /* 0x000000000008781c */ /* 0x000fda0003f0f008 */
[----:B--2---:R-:W2:Y:S01]  /*1b940*/  @P0 LDG.E.128 R28, desc[UR36][R18.64] ;  /* 0x00000024121c0981 */ /* 0x004ea2000c1e1d00 */
        /* <DEDUP_REMOVED lines=15> */
.L_x_3282:
[C---:B---3-5:R-:W-:Y:S01]  /*1ba40*/  FFMA.FTZ R8, R23.reuse, R24, R8 ;  /* 0x0000001817087223 */ /* 0x068fe20000010008 */
[C---:B------:R-:W-:Y:S01]  /*1ba50*/  FFMA.FTZ R9, R23.reuse, R25, R9 ;  /* 0x0000001917097223 */ /* 0x040fe20000010009 */
[C---:B------:R-:W-:Y:S01]  /*1ba60*/  FFMA.FTZ R10, R23.reuse, R26, R10 ;  /* 0x0000001a170a7223 */ /* 0x040fe2000001000a */
[----:B------:R-:W-:-:S07]  /*1ba70*/  FFMA.FTZ R11, R23, R27, R11 ;  /* 0x0000001b170b7223 */ /* 0x000fce000001000b */
.L_x_3281:
[----:B------:R-:W-:Y:S05]  /*1ba80*/  BSYNC.RECONVERGENT B2 ;  /* 0x0000000000027941 */ /* 0x000fea0003800200 */
.L_x_3280:
[C---:B0-----:R-:W-:Y:S02]  /*1ba90*/  VIADD R16, R20.reuse, 0x2 ;  /* 0x0000000214107836 */ /* 0x041fe40000000000 */
[----:B------:R-:W-:Y:S02]  /*1baa0*/  VIADD R20, R20, 0x4 ;  /* 0x0000000414147836 */ /* 0x000fe40000000000 */
[----:B------:R-:W-:Y:S01]  /*1bab0*/  VIADD R21, R21, 0x380 ;  /* 0x0000038015157836 */ /* 0x000fe20000000000 */
[----:B------:R-:W-:Y:S01]  /*1bac0*/  ISETP.GE.AND P0, PT, R16, UR43, PT ;  /* 0x0000002b10007c0c */ /* 0x000fe2000bf06270 */
[----:B------:R-:W-:-:S12]  /*1bad0*/  VIADD R22, R22, 0x10 ;  /* 0x0000001016167836 */ /* 0x000fd80000000000 */
[----:B------:R-:W-:Y:S05]  /*1bae0*/  @!P0 BRA `(.L_x_3283) ;  /* 0xfffffff800248947 */ /* 0x000fea000383ffff */
.L_x_3273:
[----:B------:R-:W-:Y:S05]  /*1baf0*/  BSYNC.RECONVERGENT B1 ;  /* 0x0000000000017941 */ /* 0x000fea0003800200 */
.L_x_3272:
[----:B------:R-:W-:-:S13]  /*1bb00*/  ISETP.NE.AND P0, PT, R14, UR4, PT ;  /* 0x000000040e007c0c */ /* 0x000fda000bf05270 */
[----:B------:R-:W-:Y:S05]  /*1bb10*/  @P0 BRA `(.L_x_3259) ;  /* 0x0000000000b00947 */ /* 0x000fea0003800000 */
[----:B------:R-:W-:Y:S02]  /*1bb20*/  UMOV UR5, 0xe0 ;  /* 0x000000e000057882 */ /* 0x000fe40000000000 */
[----:B------:R-:W-:-:S06]  /*1bb30*/  UIMAD UR5, UR44, UR5, -0xe0 ;  /* 0xffffff202c0574a4 */ /* 0x000fcc000f8e0205 */
[----:B------:R-:W-:-:S04]  /*1bb40*/  IMAD.U32 R13, RZ, RZ, UR5 ;  /* 0x00000005ff0d7e24 */ /* 0x000fc8000f8e00ff */
[----:B------:R-:W-:-:S05]  /*1bb50*/  IMAD.WIDE R12, R13, 0x4, R2 ;  /* 0x000000040d0c7825 */ /* 0x000fca00078e0202 */
[----:B-1----:R1:W5:Y:S01]  /*1bb60*/  LDG.E.128 R16, desc[UR36][R12.64] ;  /* 0x000000240c107981 */ /* 0x002362000c1e1d00 */
[----:B------:R-:W3:Y:S01]  /*1bb70*/  S2UR UR6, SR_CgaCtaId ;  /* 0x00000000000679c3 */ /* 0x000ee20000008800 */
[----:B------:R-:W-:Y:S02]  /*1bb80*/  UMOV UR5, 0x400 ;  /* 0x0000040000057882 */ /* 0x000fe40000000000 */
[----:B------:R-:W-:Y:S02]  /*1bb90*/  UIADD3 UR9, UPT, UPT, UR5, 0x820, URZ ;  /* 0x0000082005097890 */ /* 0x000fe4000fffe0ff */
[----:B------:R-:W-:Y:S02]  /*1bba0*/  UIADD3 UR5, UPT, UPT, UR44, -UR13, URZ ;  /* 0x8000000d2c057290 */ /* 0x000fe4000fffe0ff */
[----:B---3--:R-:W-:-:S04]  /*1bbb0*/  ULEA UR6, UR6, UR9, 0x18 ;  /* 0x0000000906067291 */ /* 0x008fc8000f8ec0ff */
[----:B------:R-:W-:-:S09]  /*1bbc0*/  ULEA UR5, UR5, UR6, 0x2 ;  /* 0x0000000605057291 */ /* 0x000fd2000f8e10ff */
[----:B------:R-:W3:Y:S02]  /*1bbd0*/  LDS R21, [UR5+-0x4] ;  /* 0xfffffc05ff157984 */ /* 0x000ee40008000800 */
[----:B------:R-:W4:Y:S02]  /*1bbe0*/  LDCU UR5, c[0x0][0x40c] ;  /* 0x00008180ff0577ac */ /* 0x000f240008000800 */
[----:B----4-:R-:W-:-:S09]  /*1bbf0*/  UISETP.NE.AND UP0, UPT, UR5, URZ, UPT ;  /* 0x000000ff0500728c */ /* 0x010fd2000bf05270 */
[----:B-1----:R-:W-:Y:S05]  /*1bc00*/  BRA.U UP0, `(.L_x_3284) ;  /* 0x0000000100647547 */ /* 0x002fea000b800000 */
[----:B------:R-:W1:Y:S02]  /*1bc10*/  LDCU.64 UR14, c[0x0][0x460] ;  /* 0x00008c00ff0e77ac */ /* 0x000e640008000a00 */
[----:B-1----:R-:W-:-:S04]  /*1bc20*/  UISETP.NE.U32.AND UP0, UPT, UR14, URZ, UPT ;  /* 0x000000ff0e00728c */ /* 0x002fc8000bf05070 */
[----:B------:R-:W-:-:S06]  /*1bc30*/  UISETP.NE.AND.EX UP0, UPT, UR15, URZ, UPT, UP0 ;  /* 0x000000ff0f00728c */ /* 0x000fcc000bf05300 */
[----:B------:R-:W-:-:S05]  /*1bc40*/  PLOP3.LUT P0, PT, PT, PT, UP0, 0x80, 0x8 ;  /* 0x000000000008781c */ /* 0x000fca0003f0f008 */
[----:B------:R-:W1:Y:S01]  /*1bc50*/  @UP0 LDCU UR5, c[0x0][0x3f8] ;  /* 0x00007f00ff0507ac */ /* 0x000e620008000800 */
[----:B------:R-:W4:Y:S01]  /*1bc60*/  @UP0 LDCU.64 UR14, c[0x0][0x458] ;  /* 0x00008b00ff0e07ac */ /* 0x000f220008000a00 */
[----:B-1----:R-:W-:Y:S01]  /*1bc70*/  @UP0 UIMAD UR5, UR38, UR5, UR10 ;  /* 0x00000005260502a4 */ /* 0x002fe2000f8e020a */
[----:B----4-:R-:W-:-:S05]  /*1bc80*/  IMAD.U32 R12, RZ, RZ, UR14 ;  /* 0x0000000eff0c7e24 */ /* 0x010fca000f8e00ff */
[----:B0-----:R-:W-:Y:S02]  /*1bc90*/  IMAD.U32 R15, RZ, RZ, UR5 ;  /* 0x00000005ff0f7e24 */ /* 0x001fe4000f8e00ff */
[----:B------:R-:W-:Y:S02]  /*1bca0*/  IMAD.U32 R13, RZ, RZ, UR15 ;  /* 0x0000000fff0d7e24 */ /* 0x000fe4000f8e00ff */
[----:B------:R-:W-:-:S04]  /*1bcb0*/  @P0 IMAD R15, R15, 0xe0, R0 ;  /* 0x000000e00f0f0824 */ /* 0x000fc800078e0200 */
[----:B------:R-:W-:-:S06]  /*1bcc0*/  @P0 IMAD.WIDE R12, R15, 0x4, R12 ;  /* 0x000000040f0c0825 */ /* 0x000fcc00078e020c */
[----:B------:R-:W4:Y:S01]  /*1bcd0*/  @P0 LDG.E.128 R12, desc[UR36][R12.64] ;  /* 0x000000240c0c0981 */ /* 0x000f22000c1e1d00 */
[----:B------:R-:W-:Y:S01]  /*1bce0*/  UIMAD UR5, UR40, 0xe0, URZ ;  /* 0x000000e0280578a4 */ /* 0x000fe2000f8e02ff */
[----:B-----5:R-:W-:Y:S01]  /*1bcf0*/  FADD.FTZ R16, R16, R4 ;  /* 0x0000000410107221 */ /* 0x020fe20000010000 */
[----:B------:R-:W-:Y:S01]  /*1bd00*/  FADD.FTZ R17, R17, R5 ;  /* 0x0000000511117221 */ /* 0x000fe20000010000 */
[----:B------:R-:W-:Y:S01]  /*1bd10*/  FADD.FTZ R18, R18, R6 ;  /* 0x0000000612127221 */ /* 0x000fe20000010000 */
[----:B------:R-:W-:Y:S02]  /*1bd20*/  FADD.FTZ R19, R19, R7 ;  /* 0x0000000713137221 */ /* 0x000fe40000010000 */
[----:B------:R-:W-:-:S04]  /*1bd30*/  IMAD.U32 R23, RZ, RZ, UR5 ;  /* 0x00000005ff177e24 */ /* 0x000fc8000f8e00ff */
[----:B------:R-:W-:-:S04]  /*1bd40*/  IMAD.WIDE R2, R23, 0x4, R2 ;  /* 0x0000000417027825 */ /* 0x000fc800078e0202 */
[----:B----4-:R-:W-:Y:S01]  /*1bd50*/  @P0 FMUL.FTZ R16, R16, R12 ;  /* 0x0000000c10100220 */ /* 0x010fe20000410000 */
[----:B------:R-:W-:Y:S01]  /*1bd60*/  @P0 FMUL.FTZ R17, R17, R13 ;  /* 0x0000000d11110220 */ /* 0x000fe20000410000 */
[----:B------:R-:W-:Y:S01]  /*1bd70*/  @P0 FMUL.FTZ R18, R18, R14 ;  /* 0x0000000e12120220 */ /* 0x000fe20000410000 */
[----:B------:R-:W-:-:S05]  /*1bd80*/  @P0 FMUL.FTZ R19, R19, R15 ;  /* 0x0000000f13130220 */ /* 0x000fca0000410000 */
[----:B------:R1:W-:Y:S02]  /*1bd90*/  STG.E.128 desc[UR36][R2.64], R16 ;  /* 0x0000001002007986 */ /* 0x0003e4000c101d24 */
.L_x_3284:
[C---:B---3-5:R-:W-:Y:S01]  /*1bda0*/  FFMA.FTZ R8, R21.reuse, R16, R8 ;  /* 0x0000001015087223 */ /* 0x068fe20000010008 */
[C---:B------:R-:W-:Y:S01]  /*1bdb0*/  FFMA.FTZ R9, R21.reuse, R17, R9 ;  /* 0x0000001115097223 */ /* 0x040fe20000010009 */
[C---:B------:R-:W-:Y:S01]  /*1bdc0*/  FFMA.FTZ R10, R21.reuse, R18, R10 ;  /* 0x00000012150a7223 */ /* 0x040fe2000001000a */
[----:B------:R-:W-:-:S07]  /*1bdd0*/  FFMA.FTZ R11, R21, R19, R11 ;  /* 0x00000013150b7223 */ /* 0x000fce000001000b */
.L_x_3259:
[----:B---3--:R-:W-:Y:S05]  /*1bde0*/  BSYNC.RECONVERGENT B0 ;  /* 0x0000000000007941 */ /* 0x008fea0003800200 */
.L_x_3258:
[----:B------:R-:W-:Y:S01]  /*1bdf0*/  BAR.SYNC.DEFER_BLOCKING 0x0 ;  /* 0x0000000000007b1d */ /* 0x000fe20000010000 */
[----:B------:R-:W-:-:S13]  /*1be00*/  ISETP.GT.U32.AND P0, PT, R0, 0xdf, PT ;  /* 0x000000df0000780c */ /* 0x000fda0003f04070 */
[----:B------:R-:W-:Y:S05]  /*1be10*/  @P0 EXIT ;  /* 0x000000000000094d */ /* 0x000fea0003800000 */
[----:B------:R-:W3:Y:S01]  /*1be20*/  S2UR UR5, SR_CgaCtaId ;  /* 0x00000000000579c3 */ /* 0x000ee20000008800 */
[----:B------:R-:W-:Y:S01]  /*1be30*/  UMOV UR4, 0x400 ;  /* 0x0000040000047882 */ /* 0x000fe20000000000 */
[C---:B-1----:R-:W-:Y:S01]  /*1be40*/  LOP3.LUT R2, R246.reuse, 0x3c0, RZ, 0xc0, !PT ;  /* 0x000003c0f6027812 */ /* 0x042fe200078ec0ff */
[----:B------:R-:W-:Y:S01]  /*1be50*/  UIADD3 UR4, UPT, UPT, UR4, 0x820, URZ ;  /* 0x0000082004047890 */ /* 0x000fe2000fffe0ff */
[----:B------:R-:W-:Y:S02]  /*1be60*/  ISETP.GT.U32.AND P1, PT, R246, 0x3f, PT ;  /* 0x0000003ff600780c */ /* 0x000fe40003f24070 */
[----:B------:R-:W-:Y:S01]  /*1be70*/  ISETP.NE.AND P0, PT, R2, 0x40, PT ;  /* 0x000000400200780c */ /* 0x000fe20003f05270 */
[----:B---3--:R-:W-:-:S06]  /*1be80*/  ULEA UR4, UR5, UR4, 0x18 ;  /* 0x0000000405047291 */ /* 0x008fcc000f8ec0ff */
[----:B------:R-:W-:-:S06]  /*1be90*/  LEA R2, R0, UR4, 0x2 ;  /* 0x0000000400027c11 */ /* 0x000fcc000f8e10ff */
[----:B------:R1:W-:Y:S01]  /*1bea0*/  @!P0 STS.128 [R2], R8 ;  /* 0x0000000802008388 */ /* 0x0003e20000000c00 */
[----:B------:R-:W-:Y:S06]  /*1beb0*/  BAR.SYNC.DEFER_BLOCKING 0x0 ;  /* 0x0000000000007b1d */ /* 0x000fec0000010000 */
[----:B0-----:R1:W0:Y:S02]  /*1bec0*/  @!P1 LDS.128 R4, [R2] ;  /* 0x0000000002049984 */ /* 0x0012240000000c00 */
[----:B------:R-:W-:Y:S06]  /*1bed0*/  BAR.SYNC.DEFER_BLOCKING 0x0 ;  /* 0x0000000000007b1d */ /* 0x000fec0000010000 */
[----:B------:R-:W-:Y:S05]  /*1bee0*/  @P1 EXIT ;  /* 0x000000000000194d */ /* 0x000fea0003800000 */
[----:B------:R-:W3:Y:S01]  /*1bef0*/  LDCU UR4, c[0x0][0x478] ;  /* 0x00008f00ff0477ac */ /* 0x000ee20008000800 */
[----:B01----:R-:W-:Y:S01]  /*1bf00*/  @!P1 FADD.FTZ R8, R8, R4 ;  /* 0x0000000408089221 */ /* 0x003fe20000010000 */
[----:B------:R-:W-:Y:S01]  /*1bf10*/  @!P1 FADD.FTZ R9, R9, R5 ;  /* 0x0000000509099221 */ /* 0x000fe20000010000 */
[----:B------:R-:W-:Y:S01]  /*1bf20*/  @!P1 FADD.FTZ R10, R10, R6 ;  /* 0x000000060a0a9221 */ /* 0x000fe20000010000 */
[----:B------:R-:W-:Y:S01]  /*1bf30*/  @!P1 FADD.FTZ R11, R11, R7 ;  /* 0x000000070b0b9221 */ /* 0x000fe20000010000 */
[----:B---3--:R-:W-:-:S09]  /*1bf40*/  UISETP.NE.AND UP0, UPT, UR4, 0x2, UPT ;  /* 0x000000020400788c */ /* 0x008fd2000bf05270 */
[----:B------:R-:W-:Y:S05]  /*1bf50*/  BRA.U UP0, `(.L_x_3285) ;  /* 0x00000001007c7547 */ /* 0x000fea000b800000 */
[----:B------:R-:W0:Y:S01]  /*1bf60*/  LDC.64 R2, c[0x0][0x470] ;  /* 0x00011c00ff027b82 */ /* 0x000e220000000a00 */
[----:B------:R-:W1:Y:S01]  /*1bf70*/  LDCU.64 UR4, c[0x0][0x380] ;  /* 0x00007000ff0477ac */ /* 0x000e620008000a00 */
[----:B0-----:R-:W3:Y:S01]  /*1bf80*/  LDG.E R2, desc[UR36][R2.64] ;  /* 0x0000002402027981 */ /* 0x001ee2000c1e1900 */
[----:B------:R-:W-:Y:S02]  /*1bf90*/  VIADD R6, R0, UR7 ;  /* 0x0000000700067c36 */ /* 0x000fe40008000000 */
[C---:B---3--:R-:W-:Y:S01]  /*1bfa0*/  FMUL.FTZ R10, R2.reuse, R10 ;  /* 0x0000000a020a7220 */ /* 0x048fe20000410000 */
[C---:B------:R-:W-:Y:S01]  /*1bfb0*/  FMUL.FTZ R11, R2.reuse, R11 ;  /* 0x0000000b020b7220 */ /* 0x040fe20000410000 */
[C---:B------:R-:W-:Y:S01]  /*1bfc0*/  FMUL.FTZ R9, R2.reuse, R9 ;  /* 0x0000000902097220 */ /* 0x040fe20000410000 */
[----:B------:R-:W-:-:S03]  /*1bfd0*/  FMUL.FTZ R8, R2, R8 ;  /* 0x0000000802087220 */ /* 0x000fc60000410000 */
[----:B------:R-:W0:Y:S08]  /*1bfe0*/  F2I.S8.NTZ R10, R10 ;  /* 0x0000000a000a7305 */ /* 0x000e300000202100 */
[----:B------:R-:W3:Y:S01]  /*1bff0*/  F2I.S8.NTZ R11, R11 ;  /* 0x0000000b000b7305 */ /* 0x000ee20000202100 */
[----:B0-----:R-:W-:-:S07]  /*1c000*/  PRMT R4, R10, 0x8880, RZ ;  /* 0x000088800a047816 */ /* 0x001fce00000000ff */
[----:B------:R-:W0:Y:S01]  /*1c010*/  F2I.S8.NTZ R9, R9 ;  /* 0x0000000900097305 */ /* 0x000e220000202100 */
[----:B------:R-:W-:Y:S02]  /*1c020*/  PRMT R2, R4, 0x7710, RZ ;  /* 0x0000771004027816 */ /* 0x000fe400000000ff */
[----:B---3--:R-:W-:-:S05]  /*1c030*/  PRMT R3, R11, 0x8880, RZ ;  /* 0x000088800b037816 */ /* 0x008fca00000000ff */
[----:B------:R-:W3:Y:S01]  /*1c040*/  F2I.S8.NTZ R8, R8 ;  /* 0x0000000800087305 */ /* 0x000ee20000202100 */
[----:B------:R-:W-:Y:S01]  /*1c050*/  IMAD.U32 R2, R2, 0x10000, RZ ;  /* 0x0001000002027824 */ /* 0x000fe200078e00ff */
[----:B------:R-:W-:-:S04]  /*1c060*/  PRMT R3, R3, 0x7710, RZ ;  /* 0x0000771003037816 */ /* 0x000fc800000000ff */
[----:B------:R-:W-:Y:S02]  /*1c070*/  LOP3.LUT R4, R2, 0xff0000, RZ, 0xc0, !PT ;  /* 0x00ff000002047812 */ /* 0x000fe400078ec0ff */
[----:B0-----:R-:W-:-:S03]  /*1c080*/  PRMT R9, R9, 0x8880, RZ ;  /* 0x0000888009097816 */ /* 0x001fc600000000ff */
[----:B------:R-:W-:Y:S01]  /*1c090*/  IMAD R3, R3, 0x1000000, R4 ;  /* 0x0100000003037824 */ /* 0x000fe200078e0204 */
[----:B------:R-:W-:Y:S02]  /*1c0a0*/  PRMT R2, R9, 0x7710, RZ ;  /* 0x0000771009027816 */ /* 0x000fe400000000ff */
[----:B---3--:R-:W-:Y:S02]  /*1c0b0*/  PRMT R5, R8, 0x8880, RZ ;  /* 0x0000888008057816 */ /* 0x008fe400000000ff */
[----:B------:R-:W-:Y:S02]  /*1c0c0*/  LOP3.LUT R4, R2, 0xff, RZ, 0xc0, !PT ;  /* 0x000000ff02047812 */ /* 0x000fe400078ec0ff */
[----:B------:R-:W-:Y:S02]  /*1c0d0*/  PRMT R0, R5, 0x7710, RZ ;  /* 0x0000771005007816 */ /* 0x000fe400000000ff */
[----:B-1----:R-:W-:Y:S01]  /*1c0e0*/  IADD3 R2, P0, PT, R6, UR4, RZ ;  /* 0x0000000406027c10 */ /* 0x002fe2000ff1e0ff */
[----:B------:R-:W-:Y:S01]  /*1c0f0*/  IMAD R4, R4, 0x100, R3 ;  /* 0x0000010004047824 */ /* 0x000fe200078e0203 */
[----:B------:R-:W-:-:S02]  /*1c100*/  LOP3.LUT R5, R0, 0xff, RZ, 0xc0, !PT ;  /* 0x000000ff00057812 */ /* 0x000fc400078ec0ff */
[----:B------:R-:W-:-:S03]  /*1c110*/  LEA.HI.X.SX32 R3, R6, UR5, 0x1, P0 ;  /* 0x0000000506037c11 */ /* 0x000fc600080f0eff */
[----:B------:R-:W-:-:S05]  /*1c120*/  IMAD.IADD R5, R4, 0x1, R5 ;  /* 0x0000000104057824 */ /* 0x000fca00078e0205 */
[----:B------:R-:W-:Y:S01]  /*1c130*/  STG.E desc[UR36][R2.64], R5 ;  /* 0x0000000502007986 */ /* 0x000fe2000c101924 */
[----:B------:R-:W-:Y:S05]  /*1c140*/  EXIT ;  /* 0x000000000000794d */ /* 0x000fea0003800000 */
.L_x_3285:
[----:B------:R-:W0:Y:S01]  /*1c150*/  LDC.64 R2, c[0x0][0x380] ;  /* 0x0000e000ff027b82 */ /* 0x000e220000000a00 */
[----:B------:R-:W-:-:S04]  /*1c160*/  VIADD R5, R0, UR7 ;  /* 0x0000000700057c36 */ /* 0x000fc80008000000 */
[----:B0-----:R-:W-:-:S05]  /*1c170*/  IMAD.WIDE R2, R5, 0x4, R2 ;  /* 0x0000000405027825 */ /* 0x001fca00078e0202 */
[----:B------:R-:W-:Y:S01]  /*1c180*/  STG.E.128 desc[UR36][R2.64], R8 ;  /* 0x0000000802007986 */ /* 0x000fe2000c101d24 */
[----:B------:R-:W-:Y:S05]  /*1c190*/  EXIT ;  /* 0x000000000000794d */ /* 0x000fea0003800000 */
.L_x_3215:
        /* <DEDUP_REMOVED lines=8> */
.L_x_3287:
[----:B------:R-:W-:Y:S05]  /*1c220*/  BSYNC B0 ;  /* 0x0000000000007941 */ /* 0x000fea0003800000 */
.L_x_3286:
[----:B------:R-:W-:Y:S05]  /*1c230*/  BRA `(.L_x_3288) ;  /* 0xffffffa800747947 */ /* 0x000fea000383ffff */
.L_x_3219:
[----:B------:R-:W2:Y:S01]  /*1c240*/  LDL R4, [R1+0x6c] ;  /* 0x00006c0001047983 */ /* 0x000ea20000100800 */
[----:B------:R-:W-:Y:S01]  /*1c250*/  BSSY B0, `(.L_x_3289) ;  /* 0x0000008000007945 */ /* 0x000fe20003800000 */
[----:B-1----:R-:W-:Y:S02]  /*1c260*/  IMAD.MOV.U32 R12, RZ, RZ, 0x10 ;  /* 0x00000010ff0c7424 */ /* 0x002fe400078e00ff */
[----:B------:R-:W-:Y:S02]  /*1c270*/  IMAD.MOV.U32 R11, RZ, RZ, 0x1f ;  /* 0x0000001fff0b7424 */ /* 0x000fe400078e00ff */
[----:B------:R-:W-:Y:S02]  /*1c280*/  IMAD.MOV.U32 R15, RZ, RZ, -0x1 ;  /* 0xffffffffff0f7424 */ /* 0x000fe400078e00ff */
[----:B--2---:R-:W-:-:S07]  /*1c290*/  IMAD.MOV.U32 R13, RZ, RZ, R4 ;  /* 0x000000ffff0d7224 */ /* 0x004fce00078e0004 */
[----:B----4-:R-:W-:Y:S05]  /*1c2a0*/  WARPSYNC.COLLECTIVE R15, `(.L_x_3290) ;  /* 0x000000000f087348 */ /* 0x010fea0003c00000 */
[----:B------:R0:W1:Y:S02]  /*1c2b0*/  SHFL.BFLY P6, R14, R13, R12, R11 ;  /* 0x0c00000c0d0e7389 */ /* 0x00006400000c000b */
[----:B01--4-:R-:W-:Y:S05]  /*1c2c0*/  ENDCOLLECTIVE ;  /* 0x000000000000791b */ /* 0x013fea0003800000 */
.L_x_3290:
[----:B------:R-:W-:Y:S05]  /*1c2d0*/  BSYNC B0 ;  /* 0x0000000000007941 */ /* 0x000fea0003800000 */
.L_x_3289:
[----:B------:R-:W-:Y:S01]  /*1c2e0*/  FMNMX.FTZ R13, R14, R4, !PT ;  /* 0x000000040e0d7209 */ /* 0x000fe20007810000 */
[----:B------:R-:W-:Y:S02]  /*1c2f0*/  IMAD.MOV.U32 R12, RZ, RZ, 0x8 ;  /* 0x00000008ff0c7424 */ /* 0x000fe400078e00ff */
[----:B------:R-:W-:Y:S02]  /*1c300*/  IMAD.MOV.U32 R11, RZ, RZ, 0x1f ;  /* 0x0000001fff0b7424 */ /* 0x000fe400078e00ff */
[----:B------:R-:W-:-:S07]  /*1c310*/  IMAD.MOV.U32 R15, RZ, RZ, -0x1 ;  /* 0xffffffffff0f7424 */ /* 0x000fce00078e00ff */
[----:B------:R-:W-:Y:S05]  /*1c320*/  WARPSYNC.COLLECTIVE R15, `(.L_x_3291) ;  /* 0x000000000f087348 */ /* 0x000fea0003c00000 */
[----:B------:R0:W1:Y:S02]  /*1c330*/  SHFL.BFLY P6, R14, R13, R12, R11 ;  /* 0x0c00000c0d0e7389 */ /* 0x00006400000c000b */
[----:B01----:R-:W-:Y:S05]  /*1c340*/  ENDCOLLECTIVE ;  /* 0x000000000000791b */ /* 0x003fea0003800000 */
.L_x_3291:
[----:B------:R-:W-:Y:S01]  /*1c350*/  IMAD.MOV.U32 R12, RZ, RZ, 0x4 ;  /* 0x00000004ff0c7424 */ /* 0x000fe200078e00ff */
[----:B------:R-:W-:-:S05]  /*1c360*/  FMNMX.FTZ R2, R13, R14, !PT ;  /* 0x0000000e0d027209 */ /* 0x000fca0007810000 */
[----:B------:R-:W-:-:S07]  /*1c370*/  IMAD.MOV.U32 R13, RZ, RZ, R2 ;  /* 0x000000ffff0d7224 */ /* 0x000fce00078e0002 */
[----:B------:R-:W-:Y:S05]  /*1c380*/  WARPSYNC.COLLECTIVE R15, `(.L_x_3292) ;  /* 0x000000000f087348 */ /* 0x000fea0003c00000 */
[----:B------:R0:W1:Y:S02]  /*1c390*/  SHFL.BFLY P6, R14, R13, R12, R11 ;  /* 0x0c00000c0d0e7389 */ /* 0x00006400000c000b */
[----:B01----:R-:W-:Y:S05]  /*1c3a0*/  ENDCOLLECTIVE ;  /* 0x000000000000791b */ /* 0x003fea0003800000 */
.L_x_3292:
[----:B------:R-:W-:Y:S01]  /*1c3b0*/  IMAD.MOV.U32 R12, RZ, RZ, 0x2 ;  /* 0x00000002ff0c7424 */ /* 0x000fe200078e00ff */
[----:B------:R-:W-:-:S05]  /*1c3c0*/  FMNMX.FTZ R3, R2, R14, !PT ;  /* 0x0000000e02037209 */ /* 0x000fca0007810000 */
[----:B------:R-:W-:-:S07]  /*1c3d0*/  IMAD.MOV.U32 R13, RZ, RZ, R3 ;  /* 0x000000ffff0d7224 */ /* 0x000fce00078e0003 */
[----:B------:R-:W-:Y:S05]  /*1c3e0*/  WARPSYNC.COLLECTIVE R15, `(.L_x_3293) ;  /* 0x000000000f087348 */ /* 0x000fea0003c00000 */
[----:B------:R0:W1:Y:S02]  /*1c3f0*/  SHFL.BFLY P6, R14, R13, R12, R11 ;  /* 0x0c00000c0d0e7389 */ /* 0x00006400000c000b */
[----:B01----:R-:W-:Y:S05]  /*1c400*/  ENDCOLLECTIVE ;  /* 0x000000000000791b */ /* 0x003fea0003800000 */
.L_x_3293:
[----:B------:R-:W-:Y:S05]  /*1c410*/  BRA `(.L_x_3294) ;  /* 0xffffffa800e07947 */ /* 0x000fea000383ffff */
.L_x_3295:
        /* <DEDUP_REMOVED lines=14> */
.L_x_5599:


//--------------------- .text._ZN4mmha33masked_multihead_attention_kernelIfLi224ELi256ELi4ELi64ELi64ELb1ELb0EEEv26Multihead_attention_paramsIT_XT5_EE --------------------------
	.section	.text._ZN4mmha33masked_multihead_attention_kernelIfLi224ELi256ELi4ELi64ELi64ELb1ELb0EEEv26Multihead_attention_paramsIT_XT5_EE,"ax",@progbits
	.align	128
        .global         _ZN4mmha33masked_multihead_attention_kernelIfLi224ELi256ELi4ELi64ELi64ELb1ELb0EEEv26Multihead_attention_paramsIT_XT5_EE
        .type           _ZN4mmha33masked_multihead_attention_kernelIfLi224ELi256ELi4ELi64ELi64ELb1ELb0EEEv26Multihead_attention_paramsIT_XT5_EE,@function
        .size           _ZN4mmha33masked_multihead_attention_kernelIfLi224ELi256ELi4ELi64ELi64ELb1ELb0EEEv26Multihead_attention_paramsIT_XT5_EE,(.L_x_5600 - _ZN4mmha33masked_multihead_attention_kernelIfLi224ELi256ELi4ELi64ELi64ELb1ELb0EEEv26Multihead_attention_paramsIT_XT5_EE)
        .other          _ZN4mmha33masked_multihead_attention_kernelIfLi224ELi256ELi4ELi64ELi64ELb1ELb0EEEv26Multihead_attention_paramsIT_XT5_EE,@"STO_CUDA_ENTRY STV_DEFAULT"
_ZN4mmha33masked_multihead_attention_kernelIfLi224ELi256ELi4ELi64ELi64ELb1ELb0EEEv26Multihead_attention_paramsIT_XT5_EE:
.text._ZN4mmha33masked_multihead_attention_kernelIfLi224ELi256ELi4ELi64ELi64ELb1ELb0EEEv26Multihead_attention_paramsIT_XT5_EE:
        /* <DEDUP_REMOVED lines=12> */
.L_x_3296:
[----:B------:R-:W1:Y:S08]  /*00c0*/  LDC R6, c[0x0][0x3f0] ;  /* 0x0000fc00ff067b82 */ /* 0x000e700000000800 */
[----:B------:R-:W3:Y:S08]  /*00d0*/  LDC.64 R8, c[0x0][0x460] ;  /* 0x00011800ff087b82 */ /* 0x000ef00000000a00 */
[----:B------:R-:W4:Y:S01]  /*00e0*/  LDC R48, c[0x0][0x40c] ;  /* 0x00010300ff307b82 */ /* 0x000f220000000800 */
[----:B-1----:R-:W-:-:S07]  /*00f0*/  IABS R5, R6 ;  /* 0x0000000600057213 */ /* 0x002fce0000000000 */
[----:B------:R-:W2:Y:S01]  /*0100*/  LDC.64 R16, c[0x0][0x498] ;  /* 0x00012600ff107b82 */ /* 0x000ea20000000a00 */
[----:B------:R-:W1:Y:S01]  /*0110*/  I2F.RP R0, R5 ;  /* 0x0000000500007306 */ /* 0x000e620000209400 */
[----:B---3--:R-:W-:Y:S01]  /*0120*/  ISETP.NE.U32.AND P0, PT, R8, RZ, PT ;  /* 0x000000ff0800720c */ /* 0x008fe20003f05070 */
[----:B------:R-:W3:Y:S05]  /*0130*/  S2R R37, SR_TID.X ;  /* 0x0000000000257919 */ /* 0x000eea0000002100 */
[----:B------:R-:W0:Y:S01]  /*0140*/  LDC R14, c[0x0][0x3f8] ;  /* 0x0000fe00ff0e7b82 */ /* 0x000e220000000800 */
[----:B------:R-:W-:-:S04]  /*0150*/  ISETP.NE.AND.EX P0, PT, R9, RZ, PT, P0 ;  /* 0x000000ff0900720c */ /* 0x000fc80003f05300 */
[----:B----4-:R-:W-:Y:S01]  /*0160*/  ISETP.EQ.AND P3, PT, R48, RZ, P0 ;  /* 0x000000ff3000720c */ /* 0x010fe20000762270 */
[----:B-1----:R-:W1:Y:S01]  /*0170*/  MUFU.RCP R0, R0 ;  /* 0x0000000000007308 */ /* 0x002e620000001000 */
[----:B------:R-:W0:Y:S01]  /*0180*/  S2R R23, SR_CTAID.X ;  /* 0x0000000000177919 */ /* 0x000e220000002500 */
[----:B------:R-:W-:Y:S01]  /*0190*/  BSSY.RECONVERGENT B0, `(.L_x_3297) ;  /* 0x000003b000007945 */ /* 0x000fe20003800200 */
[----:B------:R-:W-:Y:S01]  /*01a0*/  P2R R19, PR, RZ, 0x8 ;  /* 0x00000008ff137803 */ /* 0x000fe20000000000 */
[----:B--2---:R-:W-:-:S06]  /*01b0*/  IMAD.WIDE.U32 R16, R21, 0x4, R16 ;  /* 0x0000000415107825 */ /* 0x004fcc00078e0010 */
[----:B------:R2:W5:Y:S01]  /*01c0*/  LDG.E R16, desc[UR36][R16.64] ;  /* 0x0000002410107981 */ /* 0x000562000c1e1900 */
[----:B-1----:R-:W-:-:S04]  /*01d0*/  VIADD R2, R0, 0xffffffe ;  /* 0x0ffffffe00027836 */ /* 0x002fc80000000000 */
[----:B------:R1:W4:Y:S02]  /*01e0*/  F2I.FTZ.U32.TRUNC.NTZ R3, R2 ;  /* 0x0000000200037305 */ /* 0x000324000021f000 */
[----:B-1----:R-:W-:Y:S02]  /*01f0*/  IMAD.MOV.U32 R2, RZ, RZ, RZ ;  /* 0x000000ffff027224 */ /* 0x002fe400078e00ff */
[----:B----4-:R-:W-:-:S04]  /*0200*/  IMAD.MOV R4, RZ, RZ, -R3 ;  /* 0x000000ffff047224 */ /* 0x010fc800078e0a03 */
[----:B------:R-:W-:Y:S01]  /*0210*/  IMAD R7, R4, R5, RZ ;  /* 0x0000000504077224 */ /* 0x000fe200078e02ff */
[----:B------:R-:W-:-:S03]  /*0220*/  IABS R4, R21 ;  /* 0x0000001500047213 */ /* 0x000fc60000000000 */
[----:B------:R-:W-:-:S06]  /*0230*/  IMAD.HI.U32 R3, R3, R7, R2 ;  /* 0x0000000703037227 */ /* 0x000fcc00078e0002 */
        /* <DEDUP_REMOVED lines=8> */
[----:B------:R-:W1:Y:S01]  /*02c0*/  @P3 LDC.64 R4, c[0x0][0x460] ;  /* 0x00011800ff043b82 */ /* 0x000e620000000a00 */
[----:B------:R-:W-:-:S04]  /*02d0*/  LOP3.LUT R0, R21, R6, RZ, 0x3c, !PT ;  /* 0x0000000615007212 */ /* 0x000fc800078e3cff */
[----:B------:R-:W-:-:S03]  /*02e0*/  ISETP.GE.AND P2, PT, R0, RZ, PT ;  /* 0x000000ff0000720c */ /* 0x000fc60003f46270 */
[----:B------:R-:W4:Y:S03]  /*02f0*/  LDC R0, c[0x0][0x3e8] ;  /* 0x0000fa00ff007b82 */ /* 0x000f260000000800 */
[----:B------:R-:W-:-:S04]  /*0300*/  @P0 VIADD R3, R3, 0x1 ;  /* 0x0000000103030836 */ /* 0x000fc80000000000 */
[----:B------:R-:W-:-:S04]  /*0310*/  IMAD.MOV.U32 R51, RZ, RZ, R3 ;  /* 0x000000ffff337224 */ /* 0x000fc800078e0003 */
[----:B------:R-:W-:Y:S01]  /*0320*/  @!P2 IMAD.MOV R51, RZ, RZ, -R51 ;  /* 0x000000ffff33a224 */ /* 0x000fe200078e0a33 */
[----:B------:R-:W-:-:S05]  /*0330*/  @!P1 LOP3.LUT R51, RZ, R6, RZ, 0x33, !PT ;  /* 0x00000006ff339212 */ /* 0x000fca00078e33ff */
[----:B-1----:R-:W-:-:S05]  /*0340*/  @P3 IMAD.WIDE R4, R51, 0x4, R4 ;  /* 0x0000000433043825 */ /* 0x002fca00078e0204 */
[----:B------:R2:W5:Y:S01]  /*0350*/  @P3 LDG.E R2, desc[UR36][R4.64] ;  /* 0x0000002404023981 */ /* 0x000562000c1e1900 */
[----:B----4-:R-:W-:Y:S02]  /*0360*/  ISETP.NE.AND P0, PT, R0, RZ, PT ;  /* 0x000000ff0000720c */ /* 0x010fe40003f05270 */
[----:B---3--:R-:W-:Y:S01]  /*0370*/  ISETP.GT.U32.AND P2, PT, R37, 0x37, PT ;  /* 0x000000372500780c */ /* 0x008fe20003f44070 */
[----:B0-----:R-:W-:Y:S01]  /*0380*/  IMAD R38, R21, R14, R23 ;  /* 0x0000000e15267224 */ /* 0x001fe200078e0217 */
[----:B------:R-:W-:Y:S02]  /*0390*/  CS2R R34, SRZ ;  /* 0x0000000000227805 */ /* 0x000fe4000001ff00 */
        /* <DEDUP_REMOVED lines=26> */
.L_x_3298:
[----:B------:R-:W-:Y:S05]  /*0540*/  BSYNC.RECONVERGENT B0 ;  /* 0x0000000000007941 */ /* 0x000fea0003800200 */
.L_x_3297:
        /* <DEDUP_REMOVED lines=22> */
[----:B----4-:R-:W-:Y:S01]  /*06b0*/  @!P2 IMAD R0, R37, R20, R36 ;  /* 0x000000142500a224 */ /* 0x010fe200078e0224 */
[----:B--2---:R-:W-:Y:S01]  /*06c0*/  ISETP.NE.U32.AND P1, PT, R10, RZ, PT ;  /* 0x000000ff0a00720c */ /* 0x004fe20003f25070 */
[----:B------:R-:W-:Y:S01]  /*06d0*/  IMAD.MOV.U32 R17, RZ, RZ, RZ ;  /* 0x000000ffff117224 */ /* 0x000fe200078e00ff */
[----:B------:R-:W-:Y:S01]  /*06e0*/  IABS R18, R36 ;  /* 0x0000002400127213 */ /* 0x000fe20000000000 */
[----:B------:R-:W-:Y:S01]  /*06f0*/  @!P2 IMAD.SHL.U32 R13, R0, 0x4, RZ ;  /* 0x00000004000da824 */ /* 0x000fe200078e00ff */
[----:B------:R-:W-:Y:S01]  /*0700*/  ISETP.NE.AND.EX P1, PT, R11, RZ, PT, P1 ;  /* 0x000000ff0b00720c */ /* 0x000fe20003f25310 */
[----:B------:R-:W-:Y:S01]  /*0710*/  @!P3 IMAD R0, R2, R14, RZ ;  /* 0x0000000e0200b224 */ /* 0x000fe200078e02ff */
[----:B------:R-:W1:Y:S01]  /*0720*/  @!P3 LDC.64 R10, c[0x0][0x450] ;  /* 0x00011400ff0abb82 */ /* 0x000e620000000a00 */
[----:B------:R-:W-:Y:S01]  /*0730*/  @!P2 IMAD R13, R38, R20, R13 ;  /* 0x00000014260da224 */ /* 0x000fe200078e020d */
[----:B------:R-:W2:Y:S01]  /*0740*/  LDCU.U8 UR4, c[0x0][0x404] ;  /* 0x00008080ff0477ac */ /* 0x000ea20008000000 */
[----:B------:R-:W-:-:S02]  /*0750*/  @!P3 IMAD R15, R0, 0xe0, R3 ;  /* 0x000000e0000fb824 */ /* 0x000fc400078e0203 */
[----:B0-----:R-:W-:-:S03]  /*0760*/  @!P2 IMAD.WIDE R4, R13, 0x4, R4 ;  /* 0x000000040d04a825 */ /* 0x001fc600078e0204 */
[----:B------:R-:W0:Y:S02]  /*0770*/  @!P4 LDC.64 R8, c[0x0][0x3a0] ;  /* 0x0000e800ff08cb82 */ /* 0x000e240000000a00 */
[----:B------:R-:W3:Y:S06]  /*0780*/  @!P2 LDG.E.128 R28, desc[UR36][R4.64] ;  /* 0x00000024041ca981 */ /* 0x000eec000c1e1d00 */
[----:B------:R-:W4:Y:S01]  /*0790*/  @!P0 LDC.64 R6, c[0x0][0x390] ;  /* 0x0000e400ff068b82 */ /* 0x000f220000000a00 */
[----:B-1----:R-:W-:-:S07]  /*07a0*/  @!P3 IMAD.WIDE R10, R15, 0x4, R10 ;  /* 0x000000040f0ab825 */ /* 0x002fce00078e020a */
[----:B------:R-:W1:Y:S01]  /*07b0*/  @P1 LDC.64 R12, c[0x0][0x418] ;  /* 0x00010600ff0c1b82 */ /* 0x000e620000000a00 */
[----:B------:R-:W3:Y:S01]  /*07c0*/  @!P3 LDG.E.128 R44, desc[UR36][R10.64] ;  /* 0x000000240a2cb981 */ /* 0x000ee2000c1e1d00 */
[----:B0-----:R-:W-:-:S05]  /*07d0*/  @!P4 IMAD.WIDE.U32 R8, R3, 0x4, R8 ;  /* 0x000000040308c825 */ /* 0x001fca00078e0008 */
[----:B------:R-:W3:Y:S01]  /*07e0*/  @!P4 LDG.E.128 R24, desc[UR36][R8.64] ;  /* 0x000000240818c981 */ /* 0x000ee2000c1e1d00 */
[----:B----4-:R-:W-:-:S05]  /*07f0*/  @!P0 IMAD.WIDE.U32 R6, R3, 0x4, R6 ;  /* 0x0000000403068825 */ /* 0x010fca00078e0006 */
[----:B------:R1:W4:Y:S02]  /*0800*/  @!P0 LDG.E.128 R40, desc[UR36][R6.64] ;  /* 0x0000002406288981 */ /* 0x000324000c1e1d00 */
[----:B-1----:R-:W-:Y:S01]  /*0810*/  @P1 IMAD.WIDE.U32 R6, R21, 0x4, R12 ;  /* 0x0000000415061825 */ /* 0x002fe200078e000c */
[----:B------:R-:W-:-:S04]  /*0820*/  IABS R13, R20 ;  /* 0x00000014000d7213 */ /* 0x000fc80000000000 */
[----:B------:R-:W0:Y:S01]  /*0830*/  I2F.RP R0, R13 ;  /* 0x0000000d00007306 */ /* 0x000e220000209400 */
[----:B------:R1:W5:Y:S07]  /*0840*/  @P1 LDG.E R17, desc[UR36][R6.64] ;  /* 0x0000002406111981 */ /* 0x00036e000c1e1900 */
[----:B0-----:R-:W0:Y:S02]  /*0850*/  MUFU.RCP R0, R0 ;  /* 0x0000000000007308 */ /* 0x001e240000001000 */
[----:B0-----:R-:W-:-:S06]  /*0860*/  VIADD R3, R0, 0xffffffe ;  /* 0x0ffffffe00037836 */ /* 0x001fcc0000000000 */
[----:B------:R0:W2:Y:S01]  /*0870*/  F2I.FTZ.U32.TRUNC.NTZ R5, R3 ;  /* 0x0000000300057305 */ /* 0x0000a2000021f000 */
[----:B------:R-:W-:Y:S01]  /*0880*/  ISETP.GE.AND P2, PT, R36, RZ, PT ;  /* 0x000000ff2400720c */ /* 0x000fe20003f46270 */
[----:B0-----:R-:W0:Y:S01]  /*0890*/  LDC R3, c[0x0][0x400] ;  /* 0x00010000ff037b82 */ /* 0x001e220000000800 */
[----:B--2---:R-:W-:-:S04]  /*08a0*/  IMAD.MOV R4, RZ, RZ, -R5 ;  /* 0x000000ffff047224 */ /* 0x004fc800078e0a05 */
[----:B------:R-:W-:Y:S02]  /*08b0*/  IMAD R9, R4, R13, RZ ;  /* 0x0000000d04097224 */ /* 0x000fe400078e02ff */
[----:B------:R-:W-:-:S04]  /*08c0*/  IMAD.MOV.U32 R4, RZ, RZ, RZ ;  /* 0x000000ffff047224 */ /* 0x000fc800078e00ff */
        /* <DEDUP_REMOVED lines=10> */
[----:B------:R-:W-:Y:S02]  /*0970*/  @!P0 LOP3.LUT R18, RZ, R20, RZ, 0x33, !PT ;  /* 0x00000014ff128212 */ /* 0x000fe400078e33ff */
[----:B------:R-:W-:Y:S02]  /*0980*/  ISETP.NE.AND P0, PT, RZ, UR4, PT ;  /* 0x00000004ff007c0c */ /* 0x000fe4000bf05270 */
[----:B------:R-:W-:Y:S02]  /*0990*/  ISETP.NE.AND P1, PT, R48, RZ, PT ;  /* 0x000000ff3000720c */ /* 0x000fe40003f25270 */
[----:B0-----:R-:W-:Y:S01]  /*09a0*/  ISETP.LT.OR P0, PT, R3, 0x1, P0 ;  /* 0x000000010300780c */ /* 0x001fe20000701670 */
[----:B------:R-:W-:Y:S01]  /*09b0*/  BSSY.RECONVERGENT B6, `(.L_x_3299) ;  /* 0x000011f000067945 */ /* 0x000fe20003800200 */
[----:B------:R-:W-:-:S09]  /*09c0*/  IMAD R51, R51, R14, RZ ;  /* 0x0000000e33337224 */ /* 0x000fd200078e02ff */
        /* <DEDUP_REMOVED lines=12> */
[----:B-1----:R-:W-:Y:S06]  /*0a90*/  @P0 BRA `(.L_x_3300) ;  /* 0x00000004002c0947 */ /* 0x002fec0003800000 */
        /* <DEDUP_REMOVED lines=43> */
.L_x_3301:
        /* <DEDUP_REMOVED lines=11> */
[----:B------:R-:W-:Y:S02]  /*0e00*/  FMUL.FTZ R0, R0, R3 ;  /* 0x0000000300007220 */ /* 0x000fe40000410000 */
[----:B------:R-:W0:Y:S02]  /*0e10*/  MUFU.EX2 R7, -R4 ;  /* 0x8000000400077308 */ /* 0x000e240000000800 */
[----:B------:R-:W-:-:S06]  /*0e20*/  FMUL.FTZ R0, R0, 13.28771209716796875 ;  /* 0x41549a7800007820 */ /* 0x000fcc0000410000 */
        /* <DEDUP_REMOVED lines=18> */
.L_x_3300:
        /* <DEDUP_REMOVED lines=54> */
.L_x_3303:
        /* <DEDUP_REMOVED lines=15> */
.L_x_3304:
        /* <DEDUP_REMOVED lines=71> */
.L_x_3310:
[----:B------:R-:W-:Y:S05]  /*1810*/  BSYNC.RECONVERGENT B2 ;  /* 0x0000000000027941 */ /* 0x000fea0003800200 */
.L_x_3309:
[----:B-1----:R0:W-:Y:S04]  /*1820*/  STS [R43], R28 ;  /* 0x0000001c2b007388 */ /* 0x0021e80000000800 */
[----:B--2---:R0:W-:Y:S04]  /*1830*/  STS [R43+0x4], R30 ;  /* 0x0000041e2b007388 */ /* 0x0041e80000000800 */
[----:B---3--:R0:W-:Y:S04]  /*1840*/  STS [R42], R29 ;  /* 0x0000001d2a007388 */ /* 0x0081e80000000800 */
[----:B----4-:R0:W-:Y:S01]  /*1850*/  STS [R42+0x4], R31 ;  /* 0x0000041f2a007388 */ /* 0x0101e20000000800 */
[----:B------:R-:W-:Y:S05]  /*1860*/  BRA `(.L_x_3311) ;  /* 0x0000000000847947 */ /* 0x000fea0003800000 */
.L_x_3308:
        /* <DEDUP_REMOVED lines=33> */
.L_x_3311:
[----:B------:R-:W-:Y:S05]  /*1a80*/  BSYNC.RECONVERGENT B1 ;  /* 0x0000000000017941 */ /* 0x000fea0003800200 */
.L_x_3307:
[----:B------:R1:W-:Y:S04]  /*1a90*/  STS [R21], R32 ;  /* 0x0000002015007388 */ /* 0x0003e80000000800 */
[----:B------:R1:W-:Y:S04]  /*1aa0*/  STS [R21+0x4], R34 ;  /* 0x0000042215007388 */ /* 0x0003e80000000800 */
[----:B------:R1:W-:Y:S04]  /*1ab0*/  STS [R20], R33 ;  /* 0x0000002114007388 */ /* 0x0003e80000000800 */
[----:B------:R1:W-:Y:S02]  /*1ac0*/  STS [R20+0x4], R35 ;  /* 0x0000042314007388 */ /* 0x0003e40000000800 */
.L_x_3306:
[----:B------:R-:W-:Y:S05]  /*1ad0*/  BSYNC.RECONVERGENT B0 ;  /* 0x0000000000007941 */ /* 0x000fea0003800200 */
.L_x_3305:
        /* <DEDUP_REMOVED lines=10> */
.L_x_3313:
[----:B------:R-:W-:Y:S05]  /*1b80*/  BSYNC.RECONVERGENT B0 ;  /* 0x0000000000007941 */ /* 0x000fea0003800200 */
.L_x_3312:
[----:B------:R-:W-:Y:S06]  /*1b90*/  BAR.SYNC.DEFER_BLOCKING 0x0 ;  /* 0x0000000000007b1d */ /* 0x000fec0000010000 */
.L_x_3302:
[----:B------:R-:W-:Y:S05]  /*1ba0*/  BSYNC.RECONVERGENT B6 ;  /* 0x0000000000067941 */ /* 0x000fea0003800200 */
.L_x_3299:
        /* <DEDUP_REMOVED lines=9> */
[----:B------:R-:W-:-:S04]  /*1c40*/  ISETP.GT.U32.OR P0, PT, R37, 0x37, P1 ;  /* 0x000000372500780c */ /* 0x000fc80000f04470 */
[----:B0-----:R-:W-:-:S05]  /*1c50*/  LEA R0, R8, R0, 0x18 ;  /* 0x0000000008007211 */ /* 0x001fca00078ec0ff */
[----:B------:R-:W-:-:S04]  /*1c60*/  @!P1 VIADD R3, R3, 0x410 ;  /* 0x0000041003039836 */ /* 0x000fc80000000000 */
[----:B------:R-:W0:Y:S08]  /*1c70*/  @!P0 LDC R9, c[0x0][0x3f4] ;  /* 0x0000fd00ff098b82 */ /* 0x000e300000000800 */
[----:B-1----:R-:W1:Y:S01]  /*1c80*/  @!P0 LDC.64 R4, c[0x0][0x3b8] ;  /* 0x0000ee00ff048b82 */ /* 0x002e620000000a00 */
[----:B0-----:R-:W-:-:S04]  /*1c90*/  @!P0 IMAD R6, R37, R9, R18 ;  /* 0x0000000925068224 */ /* 0x001fc800078e0212 */
[----:B------:R-:W-:Y:S01]  /*1ca0*/  @!P0 IMAD.SHL.U32 R7, R6, 0x4, RZ ;  /* 0x0000000406078824 */ /* 0x000fe200078e00ff */
[----:B------:R-:W-:Y:S01]  /*1cb0*/  @!P1 LEA R6, R8, R3, 0x18 ;  /* 0x0000000308069211 */ /* 0x000fe200078ec0ff */
[C---:B------:R-:W-:Y:S02]  /*1cc0*/  IMAD R3, R37.reuse, 0x10, R0 ;  /* 0x0000001025037824 */ /* 0x040fe400078e0200 */
[----:B--2-4-:R-:W-:Y:S01]  /*1cd0*/  FMUL.FTZ R0, R32, R28 ;  /* 0x0000001c20007220 */ /* 0x014fe20000410000 */
[----:B------:R-:W-:Y:S02]  /*1ce0*/  @!P0 IMAD R7, R38, R9, R7 ;  /* 0x0000000926078224 */ /* 0x000fe400078e0207 */
[----:B------:R-:W-:Y:S01]  /*1cf0*/  @!P1 IMAD R6, R37, 0x10, R6 ;  /* 0x0000001025069824 */ /* 0x000fe200078e0206 */
[----:B------:R3:W-:Y:S01]  /*1d00*/  STS.128 [R3], R32 ;  /* 0x0000002003007388 */ /* 0x0007e20000000c00 */
[----:B-1----:R-:W-:-:S04]  /*1d10*/  @!P0 IMAD.WIDE R4, R7, 0x4, R4 ;  /* 0x0000000407048825 */ /* 0x002fc800078e0204 */
[----:B------:R-:W-:Y:S01]  /*1d20*/  FFMA.FTZ R7, R33, R29, R0 ;  /* 0x0000001d21077223 */ /* 0x000fe20000010000 */
[----:B------:R3:W-:Y:S03]  /*1d30*/  @!P1 STS.128 [R6], R24 ;  /* 0x0000001806009388 */ /* 0x0007e60000000c00 */
[----:B------:R-:W-:Y:S01]  /*1d40*/  FFMA.FTZ R0, R34, R30, R7 ;  /* 0x0000001e22007223 */ /* 0x000fe20000010007 */
[----:B------:R3:W-:Y:S03]  /*1d50*/  @!P0 STG.E.128 desc[UR36][R4.64], R28 ;  /* 0x0000001c04008986 */ /* 0x0007e6000c101d24 */
[----:B------:R-:W-:-:S07]  /*1d60*/  FFMA.FTZ R0, R35, R31, R0 ;  /* 0x0000001f23007223 */ /* 0x000fce0000010000 */
.L_x_3315:
[----:B------:R-:W-:Y:S05]  /*1d70*/  BSYNC.RECONVERGENT B0 ;  /* 0x0000000000007941 */ /* 0x000fea0003800200 */
.L_x_3314:
[----:B---3--:R-:W1:Y:S01]  /*1d80*/  SHFL.BFLY PT, R3, R0, 0x10, 0x1f ;  /* 0x0e001f0000037f89 */ /* 0x008e6200000e0000 */
[----:B------:R-:W3:Y:S01]  /*1d90*/  S2UR UR5, SR_CgaCtaId ;  /* 0x00000000000579c3 */ /* 0x000ee20000008800 */
[----:B------:R-:W-:Y:S01]  /*1da0*/  UMOV UR4, 0x400 ;  /* 0x0000040000047882 */ /* 0x000fe20000000000 */
[----:B------:R-:W-:Y:S01]  /*1db0*/  BSSY.RECONVERGENT B0, `(.L_x_3316) ;  /* 0x000002f000007945 */ /* 0x000fe20003800200 */
[----:B------:R-:W-:Y:S02]  /*1dc0*/  IMAD.MOV.U32 R159, RZ, RZ, -0x800001 ;  /* 0xff7fffffff9f7424 */ /* 0x000fe400078e00ff */
[----:B-1----:R-:W-:Y:S01]  /*1dd0*/  FADD.FTZ R4, R3, R0 ;  /* 0x0000000003047221 */ /* 0x002fe20000010000 */
[----:B------:R-:W-:Y:S01]  /*1de0*/  SHF.R.U32.HI R0, RZ, 0x3, R37 ;  /* 0x00000003ff007819 */ /* 0x000fe20000011625 */
[----:B---3--:R-:W-:-:S03]  /*1df0*/  ULEA UR6, UR5, UR4, 0x18 ;  /* 0x0000000405067291 */ /* 0x008fc6000f8ec0ff */
[----:B------:R-:W1:Y:S01]  /*1e00*/  SHFL.BFLY PT, R3, R4, 0x8, 0x1f ;  /* 0x0d001f0004037f89 */ /* 0x000e6200000e0000 */
[----:B------:R-:W-:Y:S01]  /*1e10*/  LOP3.LUT R0, R0, 0x7c, RZ, 0xc0, !PT ;  /* 0x0000007c00007812 */ /* 0x000fe200078ec0ff */
        /* <DEDUP_REMOVED lines=15> */
[----:B------:R-:W-:-:S04]  /*1f10*/  UIADD3 UR6, UPT, UPT, UR4, 0x810, URZ ;  /* 0x0000081004067890 */ /* 0x000fc8000fffe0ff */
[C---:B------:R-:W-:Y:S01]  /*1f20*/  VIADDMNMX R5, R16.reuse, -R3, RZ, !PT ;  /* 0x8000000310057246 */ /* 0x040fe200078001ff */
[----:B------:R-:W-:Y:S01]  /*1f30*/  ULEA UR6, UR5, UR6, 0x18 ;  /* 0x0000000605067291 */ /* 0x000fe2000f8ec0ff */
[----:B------:R-:W1:Y:S03]  /*1f40*/  @!P1 LDS R9, [R4+0x8] ;  /* 0x0000080004099984 */ /* 0x000e660000000800 */
[----:B------:R-:W-:-:S05]  /*1f50*/  IMAD.IADD R160, R16, 0x1, -R5 ;  /* 0x0000000110a07824 */ /* 0x000fca00078e0a05 */
[----:B------:R-:W-:Y:S01]  /*1f60*/  LEA R160, R160, UR6, 0x2 ;  /* 0x00000006a0a07c11 */ /* 0x000fe2000f8e10ff */
        /* <DEDUP_REMOVED lines=11> */
[----:B------:R-:W3:Y:S01]  /*2020*/  LDC.64 R6, c[0x0][0x438] ;  /* 0x00010e00ff067b82 */ /* 0x000ee20000000a00 */
[----:B-----5:R-:W-:-:S04]  /*2030*/  IMAD.IADD R36, R36, 0x1, -R17 ;  /* 0x0000000124247824 */ /* 0x020fc800078e0a11 */
[----:B-1----:R-:W-:-:S04]  /*2040*/  IMAD R23, R23, UR7, R36 ;  /* 0x0000000717177c24 */ /* 0x002fc8000f8e0224 */
[----:B------:R-:W-:-:S04]  /*2050*/  IMAD R23, R23, UR7, R36 ;  /* 0x0000000717177c24 */ /* 0x000fc8000f8e0224 */
[----:B---3--:R-:W-:-:S06]  /*2060*/  IMAD.WIDE R6, R23, 0x4, R6 ;  /* 0x0000000417067825 */ /* 0x008fcc00078e0206 */
[----:B------:R-:W3:Y:S02]  /*2070*/  LDG.E R6, desc[UR36][R6.64] ;  /* 0x0000002406067981 */ /* 0x000ee4000c1e1900 */
[----:B---3--:R-:W-:-:S07]  /*2080*/  FADD.FTZ R159, R159, R6 ;  /* 0x000000069f9f7221 */ /* 0x008fce0000010000 */
.L_x_3318:
[----:B------:R3:W-:Y:S02]  /*2090*/  STS [R160+-0x4], R159 ;  /* 0xfffffc9fa0007388 */ /* 0x0007e40000000800 */
.L_x_3317:
[----:B------:R-:W-:Y:S05]  /*20a0*/  BSYNC.RECONVERGENT B0 ;  /* 0x0000000000007941 */ /* 0x000fea0003800200 */
.L_x_3316:
[----:B------:R-:W-:Y:S01]  /*20b0*/  BAR.SYNC.DEFER_BLOCKING 0x0 ;  /* 0x0000000000007b1d */ /* 0x000fe20000010000 */
[----:B------:R-:W-:Y:S01]  /*20c0*/  UIADD3 UR7, UPT, UPT, UR4, 0x10, URZ ;  /* 0x0000001004077890 */ /* 0x000fe2000fffe0ff */
[----:B------:R-:W-:Y:S02]  /*20d0*/  LOP3.LUT R11, R22, 0xc, RZ, 0xc0, !PT ;  /* 0x0000000c160b7812 */ /* 0x000fe400078ec0ff */
[----:B------:R-:W-:Y:S01]  /*20e0*/  LOP3.LUT R13, RZ, R5, RZ, 0x33, !PT ;  /* 0x00000005ff0d7212 */ /* 0x000fe200078e33ff */
[----:B------:R-:W-:-:S03]  /*20f0*/  ULEA UR7, UR5, UR7, 0x18 ;  /* 0x0000000705077291 */ /* 0x000fc6000f8ec0ff */
[----:B------:R-:W0:Y:S01]  /*2100*/  S2UR UR12, SR_CTAID.X ;  /* 0x00000000000c79c3 */ /* 0x000e220000002500 */
[----:B------:R-:W0:Y:S01]  /*2110*/  LDCU UR13, c[0x0][0x40c] ;  /* 0x00008180ff0d77ac */ /* 0x000e220008000800 */
[----:B------:R-:W2:Y:S01]  /*2120*/  S2R R130, SR_TID.X ;  /* 0x0000000000827919 */ /* 0x000ea20000002100 */
[----:B------:R-:W-:Y:S01]  /*2130*/  IADD3 R13, PT, PT, R13, 0x7, R16 ;  /* 0x000000070d0d7810 */ /* 0x000fe20007ffe010 */
[----:B------:R-:W0:Y:S03]  /*2140*/  LDCU UR17, c[0x0][0x3f4] ;  /* 0x00007e80ff1177ac */ /* 0x000e260008000800 */
[----:B------:R-:W-:Y:S01]  /*2150*/  SHF.R.S32.HI R12, RZ, 0x1f, R13 ;  /* 0x0000001fff0c7819 */ /* 0x000fe2000001140d */
[----:B------:R-:W0:Y:S01]  /*2160*/  LDC R116, c[0x0][0x3f0] ;  /* 0x0000fc00ff747b82 */ /* 0x000e220000000800 */
[----:B------:R-:W0:Y:S02]  /*2170*/  LDCU UR16, c[0x0][0x410] ;  /* 0x00008200ff1077ac */ /* 0x000e240008000800 */
[----:B------:R-:W-:Y:S01]  /*2180*/  LEA.HI R12, R12, R13, RZ, 0x3 ;  /* 0x0000000d0c0c7211 */ /* 0x000fe200078f18ff */
[----:B------:R-:W0:Y:S03]  /*2190*/  LDCU.64 UR14, c[0x0][0x3b8] ;  /* 0x00007700ff0e77ac */ /* 0x000e260008000a00 */
[----:B------:R-:W-:Y:S01]  /*21a0*/  LOP3.LUT R122, R12, 0xfffffff8, RZ, 0xc0, !PT ;  /* 0xfffffff80c7a7812 */ /* 0x000fe200078ec0ff */
[----:B------:R-:W0:Y:S01]  /*21b0*/  LDCU.64 UR18, c[0x0][0x438] ;  /* 0x00008700ff1277ac */ /* 0x000e220008000a00 */
[----:B------:R0:W1:Y:S01]  /*21c0*/  LDS R158, [R11+UR7] ;  /* 0x000000070b9e7984 */ /* 0x0000620008000800 */
[----:B------:R-:W0:Y:S03]  /*21d0*/  LDCU.64 UR10, c[0x0][0x448] ;  /* 0x00008900ff0a77ac */ /* 0x000e260008000a00 */
[----:B------:R0:W1:Y:S04]  /*21e0*/  LDS R157, [R11+UR7+0x10] ;  /* 0x000010070b9d7984 */ /* 0x0000680008000800 */
[----:B------:R0:W1:Y:S04]  /*21f0*/  LDS R156, [R11+UR7+0x20] ;  /* 0x000020070b9c7984 */ /* 0x0000680008000800 */
[----:B------:R0:W1:Y:S02]  /*2200*/  LDS R155, [R11+UR7+0x30] ;  /* 0x000030070b9b7984 */ /* 0x0000640008000800 */
[----:B0-----:R-:W-:-:S02]  /*2210*/  IMAD R116, R51, R116, UR12 ;  /* 0x0000000c33747e24 */ /* 0x001fc4000f8e0274 */
[----:B------:R0:W0:Y:S01]  /*2220*/  LDS R154, [R11+UR7+0x40] ;  /* 0x000040070b9a7984 */ /* 0x0000220008000800 */
[----:B--2---:R-:W-:-:S03]  /*2230*/  SHF.R.U32.HI R13, RZ, 0x2, R130 ;  /* 0x00000002ff0d7819 */ /* 0x004fc60000011682 */
[----:B------:R2:W0:Y:S01]  /*2240*/  LDS R153, [R11+UR7+0x50] ;  /* 0x000050070b997984 */ /* 0x0004220008000800 */
[----:B------:R-:W-:-:S03]  /*2250*/  ISETP.GE.AND P0, PT, R13, R122, PT ;  /* 0x0000007a0d00720c */ /* 0x000fc60003f06270 */
        /* <DEDUP_REMOVED lines=22> */
[----:B-1----:R2:W1:Y:S04]  /*23c0*/  LDS R6, [R11+UR7+0x1c0] ;  /* 0x0001c0070b067984 */ /* 0x0024680008000800 */
        /* <DEDUP_REMOVED lines=39> */
[----:B------:R-:W-:-:S09]  /*2640*/  ULEA UR4, UR5, UR4, 0x18 ;  /* 0x0000000405047291 */ /* 0x000fd2000f8ec0ff */
[----:B------:R1:W2:Y:S04]  /*2650*/  LDS R51, [R11+UR4] ;  /* 0x000000040b337984 */ /* 0x0002a80008000800 */
[----:B------:R1:W3:Y:S04]  /*2660*/  LDS R52, [R11+UR4+0x10] ;  /* 0x000010040b347984 */ /* 0x0002e80008000800 */
[----:B------:R1:W4:Y:S04]  /*2670*/  LDS R53, [R11+UR4+0x20] ;  /* 0x000020040b357984 */ /* 0x0003280008000800 */
        /* <DEDUP_REMOVED lines=60> */
[----:B--234-:R1:W0:Y:S02]  /*2a40*/  LDS R114, [R11+UR4+0x3f0] ;  /* 0x0003f0040b727984 */ /* 0x01c2240008000800 */
.L_x_3319:
[----:B------:R-:W-:Y:S01]  /*2a50*/  BSSY B1, `(.L_x_3320) ;  /* 0x00010e8000017945 */ /* 0x000fe20003800000 */
[----:B------:R-:W-:-:S03]  /*2a60*/  IMAD R116, R116, 0xe0, RZ ;  /* 0x000000e074747824 */ /* 0x000fc600078e02ff */
[----:B------:R-:W-:Y:S05]  /*2a70*/  @P0 BRA `(.L_x_3321) ;  /* 0x0000010c00940947 */ /* 0x000fea0003800000 */
[----:B------:R-:W-:Y:S01]  /*2a80*/  IABS R115, R3 ;  /* 0x0000000300737213 */ /* 0x000fe20000000000 */
[----:B------:R-:W2:Y:S01]  /*2a90*/  S2R R124, SR_CTAID.Y ;  /* 0x00000000007c7919 */ /* 0x000ea20000002600 */
[----:B------:R-:W2:Y:S01]  /*2aa0*/  LDC R15, c[0x0][0x3f8] ;  /* 0x0000fe00ff0f7b82 */ /* 0x000ea20000000800 */
[----:B------:R-:W3:Y:S01]  /*2ab0*/  LDCU.64 UR8, c[0x0][0x420] ;  /* 0x00008400ff0877ac */ /* 0x000ee20008000a00 */
[----:B01----:R-:W0:Y:S01]  /*2ac0*/  I2F.RP R11, R115 ;  /* 0x00000073000b7306 */ /* 0x003e220000209400 */
[----:B------:R-:W-:Y:S01]  /*2ad0*/  LEA.HI R123, R130, R5, RZ, 0x1e ;  /* 0x00000005827b7211 */ /* 0x000fe200078ff0ff */
[----:B------:R-:W-:Y:S01]  /*2ae0*/  IMAD.IADD R122, R122, 0x1, R5 ;  /* 0x000000017a7a7824 */ /* 0x000fe200078e0205 */
[----:B------:R-:W1:Y:S03]  /*2af0*/  LDCU UR4, c[0x0][0x408] ;  /* 0x00008100ff0477ac */ /* 0x000e660008000800 */
[----:B------:R-:W4:Y:S08]  /*2b00*/  LDC R119, c[0x0][0x440] ;  /* 0x00011000ff777b82 */ /* 0x000f300000000800 */
[----:B------:R-:W1:Y:S01]  /*2b10*/  LDC.64 R228, c[0x0][0x450] ;  /* 0x00011400ffe47b82 */ /* 0x000e620000000a00 */
[----:B0-----:R-:W0:Y:S01]  /*2b20*/  MUFU.RCP R11, R11 ;  /* 0x0000000b000b7308 */ /* 0x001e220000001000 */
[----:B---3--:R-:W-:-:S04]  /*2b30*/  ISETP.NE.U32.AND P0, PT, RZ, UR8, PT ;  /* 0x00000008ff007c0c */ /* 0x008fc8000bf05070 */
[----:B------:R-:W-:Y:S02]  /*2b40*/  ISETP.NE.AND.EX P0, PT, RZ, UR9, PT, P0 ;  /* 0x00000009ff007c0c */ /* 0x000fe4000bf05300 */
[----:B------:R-:W1:Y:S01]  /*2b50*/  LDC R125, c[0x0][0x430] ;  /* 0x00010c00ff7d7b82 */ /* 0x000e620000000800 */
[C---:B--2---:R-:W-:Y:S02]  /*2b60*/  IMAD R118, R124.reuse, R15, UR12 ;  /* 0x0000000c7c767e24 */ /* 0x044fe4000f8e020f */
[-C--:B------:R-:W-:Y:S02]  /*2b70*/  IMAD R124, R124, R3.reuse, RZ ;  /* 0x000000037c7c7224 */ /* 0x080fe400078e02ff */
[----:B0-----:R-:W-:Y:S02]  /*2b80*/  VIADD R12, R11, 0xffffffe ;  /* 0x0ffffffe0b0c7836 */ /* 0x001fe40000000000 */
[----:B----4-:R-:W-:Y:S01]  /*2b90*/  IMAD R11, R119, UR12, R16 ;  /* 0x0000000c770b7c24 */ /* 0x010fe2000f8e0210 */
[----:B------:R-:W-:Y:S01]  /*2ba0*/  SHF.R.S32.HI R121, RZ, 0x1f, R124 ;  /* 0x0000001fff797819 */ /* 0x000fe2000001147c */
[----:B------:R0:W2:Y:S01]  /*2bb0*/  F2I.FTZ.U32.TRUNC.NTZ R13, R12 ;  /* 0x0000000c000d7305 */ /* 0x0000a2000021f000 */
[----:B------:R-:W-:Y:S01]  /*2bc0*/  IMAD R118, R118, R3, RZ ;  /* 0x0000000376767224 */ /* 0x000fe200078e02ff */
[----:B------:R-:W-:Y:S01]  /*2bd0*/  LOP3.LUT R3, R130, 0x3, RZ, 0xc0, !PT ;  /* 0x0000000382037812 */ /* 0x000fe200078ec0ff */
[----:B------:R-:W-:-:S04]  /*2be0*/  VIADD R120, R11, 0xffffffff ;  /* 0xffffffff0b787836 */ /* 0x000fc80000000000 */
[--C-:B------:R-:W-:Y:S01]  /*2bf0*/  IMAD R119, R120, R119, R123.reuse ;  /* 0x0000007778777224 */ /* 0x100fe200078e027b */
[----:B------:R-:W-:Y:S01]  /*2c00*/  IADD3 R120, P1, P2, R124, UR8, R123 ;  /* 0x000000087c787c10 */ /* 0x000fe2000fa3e07b */
[----:B------:R-:W-:Y:S01]  /*2c10*/  IMAD R118, R118, 0xe0, R3 ;  /* 0x000000e076767824 */ /* 0x000fe200078e0203 */
[----:B------:R-:W-:Y:S01]  /*2c20*/  LOP3.LUT R124, R130, 0x3fc, RZ, 0xc0, !PT ;  /* 0x000003fc827c7812 */ /* 0x000fe200078ec0ff */
[----:B0-----:R-:W-:Y:S01]  /*2c30*/  IMAD.MOV.U32 R12, RZ, RZ, RZ ;  /* 0x000000ffff0c7224 */ /* 0x001fe200078e00ff */
[----:B------:R-:W-:Y:S01]  /*2c40*/  IADD3.X R121, PT, PT, R121, UR9, RZ, P1, P2 ;  /* 0x0000000979797c10 */ /* 0x000fe20008fe44ff */
[----:B------:R-:W-:Y:S01]  /*2c50*/  VIADD R123, R123, 0x1 ;  /* 0x000000017b7b7836 */ /* 0x000fe20000000000 */
[----:B------:R-:W-:Y:S01]  /*2c60*/  SHF.R.S32.HI R126, RZ, 0x1f, R118 ;  /* 0x0000001fff7e7819 */ /* 0x000fe20000011476 */
[----:B--2---:R-:W-:Y:S02]  /*2c70*/  IMAD.MOV R14, RZ, RZ, -R13 ;  /* 0x000000ffff0e7224 */ /* 0x004fe400078e0a0d */
[----:B------:R-:W-:-:S02]  /*2c80*/  VIADD R124, R124, UR6 ;  /* 0x000000067c7c7c36 */ /* 0x000fc40008000000 */
[----:B------:R-:W-:Y:S02]  /*2c90*/  IMAD R117, R14, R115, RZ ;  /* 0x000000730e757224 */ /* 0x000fe400078e02ff */
[----:B------:R-:W-:Y:S02]  /*2ca0*/  IMAD R14, R2, R15, UR12 ;  /* 0x0000000c020e7e24 */ /* 0x000fe4000f8e020f */
[----:B------:R-:W-:-:S04]  /*2cb0*/  IMAD.HI.U32 R117, R13, R117, R12 ;  /* 0x000000750d757227 */ /* 0x000fc800078e000c */
[----:B------:R-:W-:Y:S02]  /*2cc0*/  IMAD R11, R14, 0xe0, R3 ;  /* 0x000000e00e0b7824 */ /* 0x000fe400078e0203 */
[----:B-1----:R-:W-:Y:S02]  /*2cd0*/  VIADD R125, R125, UR4 ;  /* 0x000000047d7d7c36 */ /* 0x002fe40008000000 */
[----:B------:R-:W-:-:S07]  /*2ce0*/  IMAD.WIDE R228, R11, 0x4, R228 ;  /* 0x000000040be47825 */ /* 0x000fce00078e02e4 */
.L_x_3583:
[----:B------:R-:W2:Y:S01]  /*2cf0*/  @P0 LDG.E.U8 R14, desc[UR36][R120.64] ;  /* 0x00000024780e0981 */ /* 0x000ea2000c1e1100 */
[----:B------:R-:W-:Y:S01]  /*2d00*/  VIADD R128, R123, 0xffffffff ;  /* 0xffffffff7b807836 */ /* 0x000fe20000000000 */
[----:B------:R-:W-:Y:S01]  /*2d10*/  UISETP.NE.AND UP0, UPT, UR13, URZ, UPT ;  /* 0x000000ff0d00728c */ /* 0x000fe2000bf05270 */
[----:B------:R-:W-:Y:S01]  /*2d20*/  IMAD.U32 R3, RZ, RZ, UR17 ;  /* 0x00000011ff037e24 */ /* 0x000fe2000f8e00ff */
[----:B------:R-:W-:Y:S02]  /*2d30*/  BSSY.RECONVERGENT B0, `(.L_x_3322) ;  /* 0x0001051000007945 */ /* 0x000fe40003800200 */
        /* <DEDUP_REMOVED lines=8> */
[----:B------:R-:W-:-:S05]  /*2dc0*/  @!P1 IMAD.IADD R12, R12, 0x1, -R13 ;  /* 0x000000010c0c9824 */ /* 0x000fca00078e0a0d */
[----:B------:R-:W-:-:S13]  /*2dd0*/  ISETP.GT.U32.AND P1, PT, R115, R12, PT ;  /* 0x0000000c7300720c */ /* 0x000fda0003f24070 */
[----:B------:R-:W-:-:S04]  /*2de0*/  @!P1 IMAD.IADD R12, R12, 0x1, -R13 ;  /* 0x000000010c0c9824 */ /* 0x000fc800078e0a0d */
[----:B------:R-:W-:Y:S01]  /*2df0*/  @!P2 IMAD.MOV R12, RZ, RZ, -R12 ;  /* 0x000000ffff0ca224 */ /* 0x000fe200078e0a0c */
[----:B------:R-:W-:Y:S02]  /*2e00*/  @!P3 LOP3.LUT R12, RZ, R3, RZ, 0x33, !PT ;  /* 0x00000003ff0cb212 */ /* 0x000fe400078e33ff */
[----:B--2---:R-:W-:Y:S01]  /*2e10*/  ISETP.NE.AND P4, PT, R14, RZ, P0 ;  /* 0x000000ff0e00720c */ /* 0x004fe20000785270 */
[----:B------:R-:W-:-:S12]  /*2e20*/  BRA.U UP0, `(.L_x_3323) ;  /* 0x000000c900107547 */ /* 0x000fd8000b800000 */
[----:B------:R-:W-:-:S13]  /*2e30*/  ISETP.NE.AND P5, PT, R19, RZ, PT ;  /* 0x000000ff1300720c */ /* 0x000fda0003fa5270 */
[----:B------:R-:W-:Y:S05]  /*2e40*/  @!P5 BRA `(.L_x_3324) ;  /* 0x000000680000d947 */ /* 0x000fea0003800000 */
[--C-:B------:R-:W-:Y:S01]  /*2e50*/  IMAD.IADD R224, R12, 0x1, R3.reuse ;  /* 0x000000010ce07824 */ /* 0x100fe200078e0203 */
[----:B------:R-:W-:Y:S01]  /*2e60*/  BSSY.RECONVERGENT B2, `(.L_x_3325) ;  /* 0x0000028000027945 */ /* 0x000fe20003800200 */
[----:B------:R-:W-:Y:S02]  /*2e70*/  VIADD R127, R16, 0xffffffff ;  /* 0xffffffff107f7836 */ /* 0x000fe40000000000 */
[C---:B------:R-:W-:Y:S02]  /*2e80*/  IMAD R234, R3.reuse, 0x4, R224 ;  /* 0x0000000403ea7824 */ /* 0x040fe400078e02e0 */
[----:B------:R-:W-:Y:S01]  /*2e90*/  IMAD.SHL.U32 R12, R12, 0x4, RZ ;  /* 0x000000040c0c7824 */ /* 0x000fe200078e00ff */
[----:B------:R-:W-:Y:S01]  /*2ea0*/  ISETP.GE.AND P1, PT, R128, R127, PT ;  /* 0x0000007f8000720c */ /* 0x000fe20003f26270 */
[----:B------:R-:W-:Y:S02]  /*2eb0*/  IMAD.IADD R232, R234, 0x1, R3 ;  /* 0x00000001eae87824 */ /* 0x000fe400078e0203 */
[----:B------:R-:W-:-:S02]  /*2ec0*/  IMAD R11, R3, 0xe0, RZ ;  /* 0x000000e0030b7824 */ /* 0x000fc400078e02ff */
[----:B------:R-:W-:-:S04]  /*2ed0*/  IMAD.IADD R230, R232, 0x1, R3 ;  /* 0x00000001e8e67824 */ /* 0x000fc800078e0203 */
        /* <DEDUP_REMOVED lines=8> */
[----:B------:R-:W-:-:S04]  /*2f60*/  IMAD.IADD R222, R226, 0x1, R3 ;  /* 0x00000001e2de7824 */ /* 0x000fc800078e0203 */
[----:B------:R-:W-:-:S04]  /*2f70*/  IMAD.IADD R132, R222, 0x1, R3 ;  /* 0x00000001de847824 */ /* 0x000fc800078e0203 */
[----:B------:R-:W-:Y:S01]  /*2f80*/  IMAD.IADD R130, R132, 0x1, R3 ;  /* 0x0000000184827824 */ /* 0x000fe200078e0203 */
[----:B------:R-:W-:Y:S06]  /*2f90*/  @P1 BRA `(.L_x_3326) ;  /* 0x0000000000501947 */ /* 0x000fec0003800000 */
[----:B------:R-:W-:Y:S01]  /*2fa0*/  ISETP.GE.AND P2, PT, R12, R11, PT ;  /* 0x0000000b0c00720c */ /* 0x000fe20003f46270 */
[----:B------:R-:W2:-:S12]  /*2fb0*/  LDG.E R227, desc[UR36][R228.64] ;  /* 0x00000024e4e37981 */ /* 0x000e98000c1e1900 */
[----:B------:R-:W0:Y:S01]  /*2fc0*/  @!P2 S2R R13, SR_TID.X ;  /* 0x00000000000da919 */ /* 0x000e220000002100 */
[----:B------:R-:W1:Y:S01]  /*2fd0*/  @!P2 LDC.64 R14, c[0x0][0x3b8] ;  /* 0x0000ee00ff0eab82 */ /* 0x000e620000000a00 */
[----:B0-----:R-:W-:-:S05]  /*2fe0*/  @!P2 LOP3.LUT R13, R13, 0x3, RZ, 0xc0, !PT ;  /* 0x000000030d0da812 */ /* 0x001fca00078ec0ff */
[----:B------:R-:W-:-:S05]  /*2ff0*/  @!P2 IMAD R13, R116, R3, R13 ;  /* 0x00000003740da224 */ /* 0x000fca00078e020d */
[----:B------:R-:W-:-:S04]  /*3000*/  @!P2 IADD3 R131, P3, PT, R12, R13, RZ ;  /* 0x0000000d0c83a210 */ /* 0x000fc80007f7e0ff */
[----:B------:R-:W-:Y:S02]  /*3010*/  @!P2 LEA.HI.X.SX32 R252, R13, RZ, 0x1, P3 ;  /* 0x000000ff0dfca211 */ /* 0x000fe400018f0eff */
[----:B-1----:R-:W-:-:S04]  /*3020*/  @!P2 LEA R250, P3, R131, R14, 0x2 ;  /* 0x0000000e83faa211 */ /* 0x002fc800078610ff */
[----:B------:R-:W-:Y:S01]  /*3030*/  @!P2 LEA.HI.X R251, R131, R15, R252, 0x2, P3 ;  /* 0x0000000f83fba211 */ /* 0x000fe200018f14fc */
[----:B------:R-:W-:Y:S01]  /*3040*/  IMAD.MOV.U32 R252, RZ, RZ, RZ ;  /* 0x000000fffffc7224 */ /* 0x000fe200078e00ff */
[----:B------:R-:W0:Y:S05]  /*3050*/  @!P2 LDC.64 R14, c[0x0][0x3b8] ;  /* 0x0000ee00ff0eab82 */ /* 0x000e2a0000000a00 */
        /* <DEDUP_REMOVED lines=8> */
.L_x_3326:
[----:B------:R-:W-:Y:S05]  /*30e0*/  BSYNC.RECONVERGENT B2 ;  /* 0x0000000000027941 */ /* 0x000fea0003800200 */
.L_x_3325:
[----:B------:R-:W-:Y:S04]  /*30f0*/  BSSY.RECONVERGENT B2, `(.L_x_3327) ;  /* 0x0000018000027945 */ /* 0x000fe80003800200 */
[----:B------:R-:W-:Y:S05]  /*3100*/  @P1 BRA `(.L_x_3328) ;  /* 0x0000000000581947 */ /* 0x000fea0003800000 */
[----:B------:R-:W-:-:S05]  /*3110*/  IMAD.SHL.U32 R13, R224, 0x4, RZ ;  /* 0x00000004e00d7824 */ /* 0x000fca00078e00ff */
[----:B------:R-:W-:-:S13]  /*3120*/  ISETP.GE.AND P2, PT, R13, R11, PT ;  /* 0x0000000b0d00720c */ /* 0x000fda0003f46270 */
[----:B------:R-:W1:Y:S01]  /*3130*/  @!P2 S2R R131, SR_TID.X ;  /* 0x000000000083a919 */ /* 0x000e620000002100 */
[----:B0-----:R-:W0:Y:S01]  /*3140*/  @!P2 LDC.64 R14, c[0x0][0x3b8] ;  /* 0x0000ee00ff0eab82 */ /* 0x001e220000000a00 */
[----:B-1----:R-:W-:-:S05]  /*3150*/  @!P2 LOP3.LUT R131, R131, 0x3, RZ, 0xc0, !PT ;  /* 0x000000038383a812 */ /* 0x002fca00078ec0ff */
[----:B------:R-:W-:Y:S01]  /*3160*/  @!P2 IMAD R220, R116, R3, R131 ;  /* 0x0000000374dca224 */ /* 0x000fe200078e0283 */
[----:B------:R-:W-:-:S04]  /*3170*/  @!P2 SHF.R.S32.HI R131, RZ, 0x1f, R13 ;  /* 0x0000001fff83a819 */ /* 0x000fc8000001140d */
        /* <DEDUP_REMOVED lines=15> */
.L_x_3328:
[----:B------:R-:W-:Y:S05]  /*3270*/  BSYNC.RECONVERGENT B2 ;  /* 0x0000000000027941 */ /* 0x000fea0003800200 */
.L_x_3327:
[----:B------:R-:W-:Y:S04]  /*3280*/  BSSY.RECONVERGENT B2, `(.L_x_3329) ;  /* 0x0000019000027945 */ /* 0x000fe80003800200 */
[----:B------:R-:W-:Y:S05]  /*3290*/  @P1 BRA `(.L_x_3330) ;  /* 0x00000000005c1947 */ /* 0x000fea0003800000 */
[----:B------:R-:W-:Y:S01]  /*32a0*/  IMAD R133, R3, 0x8, R12 ;  /* 0x0000000803857824 */ /* 0x000fe200078e020c */
[----:B------:R-:W2:Y:S04]  /*32b0*/  LDG.E R225, desc[UR36][R228.64+0x20] ;  /* 0x00002024e4e17981 */ /* 0x000ea8000c1e1900 */
[----:B------:R-:W-:-:S13]  /*32c0*/  ISETP.GE.AND P2, PT, R133, R11, PT ;  /* 0x0000000b8500720c */ /* 0x000fda0003f46270 */
[----:B------:R-:W3:Y:S01]  /*32d0*/  @!P2 S2R R13, SR_TID.X ;  /* 0x00000000000da919 */ /* 0x000ee20000002100 */
[----:B01----:R-:W0:Y:S01]  /*32e0*/  @!P2 LDC.64 R14, c[0x0][0x3b8] ;  /* 0x0000ee00ff0eab82 */ /* 0x003e220000000a00 */
[----:B---3--:R-:W-:-:S05]  /*32f0*/  @!P2 LOP3.LUT R13, R13, 0x3, RZ, 0xc0, !PT ;  /* 0x000000030d0da812 */ /* 0x008fca00078ec0ff */
[----:B------:R-:W-:Y:S01]  /*3300*/  @!P2 IMAD R252, R116, R3, R13 ;  /* 0x0000000374fca224 */ /* 0x000fe200078e020d */
[----:B------:R-:W-:-:S04]  /*3310*/  @!P2 SHF.R.S32.HI R13, RZ, 0x1f, R133 ;  /* 0x0000001fff0da819 */ /* 0x000fc80000011485 */
[----:B------:R-:W-:-:S04]  /*3320*/  @!P2 IADD3 R131, P3, PT, R252, R133, RZ ;  /* 0x00000085fc83a210 */ /* 0x000fc80007f7e0ff */
[----:B------:R-:W-:Y:S02]  /*3330*/  @!P2 LEA.HI.X.SX32 R252, R252, R13, 0x1, P3 ;  /* 0x0000000dfcfca211 */ /* 0x000fe400018f0eff */
[----:B0-----:R-:W-:-:S04]  /*3340*/  @!P2 LEA R250, P3, R131, R14, 0x2 ;  /* 0x0000000e83faa211 */ /* 0x001fc800078610ff */
[----:B------:R-:W-:Y:S01]  /*3350*/  @!P2 LEA.HI.X R251, R131, R15, R252, 0x2, P3 ;  /* 0x0000000f83fba211 */ /* 0x000fe200018f14fc */
[----:B------:R-:W-:-:S06]  /*3360*/  IMAD.MOV.U32 R252, RZ, RZ, RZ ;  /* 0x000000fffffc7224 */ /* 0x000fcc00078e00ff */
[----:B------:R-:W3:Y:S01]  /*3370*/  @!P2 LDG.E R252, desc[UR36][R250.64] ;  /* 0x00000024fafca981 */ /* 0x000ee2000c1e1900 */
[----:B------:R-:W-:-:S13]  /*3380*/  ISETP.GE.AND P2, PT, R133, R11, PT ;  /* 0x0000000b8500720c */ /* 0x000fda0003f46270 */
[----:B------:R-:W0:Y:S01]  /*3390*/  @!P2 LDC.64 R14, c[0x0][0x3b8] ;  /* 0x0000ee00ff0eab82 */ /* 0x000e220000000a00 */
[----:B------:R-:W-:-:S04]  /*33a0*/  @!P2 IADD3 R13, P3, PT, R118, R133, RZ ;  /* 0x00000085760da210 */ /* 0x000fc80007f7e0ff */
[----:B------:R-:W-:Y:S02]  /*33b0*/  @!P2 LEA.HI.X.SX32 R131, R133, R126, 0x1, P3 ;  /* 0x0000007e8583a211 */ /* 0x000fe400018f0eff */
[----:B0-----:R-:W-:-:S04]  /*33c0*/  @!P2 LEA R14, P3, R13, R14, 0x2 ;  /* 0x0000000e0d0ea211 */ /* 0x001fc800078610ff */
[----:B------:R-:W-:Y:S01]  /*33d0*/  @!P2 LEA.HI.X R15, R13, R15, R131, 0x2, P3 ;  /* 0x0000000f0d0fa211 */ /* 0x000fe200018f1483 */
[----:B---3--:R-:W-:-:S04]  /*33e0*/  FADD.FTZ R252, R53, R252 ;  /* 0x000000fc35fc7221 */ /* 0x008fc80000010000 */
[----:B--2---:R-:W-:-:S05]  /*33f0*/  FMUL.FTZ R225, R252, R225 ;  /* 0x000000e1fce17220 */ /* 0x004fca0000410000 */
[----:B------:R2:W-:Y:S02]  /*3400*/  @!P2 STG.E desc[UR36][R14.64], R225 ;  /* 0x000000e10e00a986 */ /* 0x0005e4000c101924 */
.L_x_3330:
[----:B------:R-:W-:Y:S05]  /*3410*/  BSYNC.RECONVERGENT B2 ;  /* 0x0000000000027941 */ /* 0x000fea0003800200 */
.L_x_3329:
[----:B------:R-:W-:Y:S04]  /*3420*/  BSSY.RECONVERGENT B2, `(.L_x_3331) ;  /* 0x000001a000027945 */ /* 0x000fe80003800200 */
[----:B------:R-:W-:Y:S05]  /*3430*/  @P1 BRA `(.L_x_3332) ;  /* 0x0000000000601947 */ /* 0x000fea0003800000 */
[----:B------:R-:W-:-:S04]  /*3440*/  IMAD R224, R3, 0x2, R224 ;  /* 0x0000000203e07824 */ /* 0x000fc800078e02e0 */
[----:B------:R-:W-:-:S05]  /*3450*/  IMAD.SHL.U32 R224, R224, 0x4, RZ ;  /* 0x00000004e0e07824 */ /* 0x000fca00078e00ff */
[----:B------:R-:W-:-:S13]  /*3460*/  ISETP.GE.AND P2, PT, R224, R11, PT ;  /* 0x0000000be000720c */ /* 0x000fda0003f46270 */
[----:B------:R-:W3:Y:S01]  /*3470*/  @!P2 S2R R13, SR_TID.X ;  /* 0x00000000000da919 */ /* 0x000ee20000002100 */
[----:B012---:R-:W0:Y:S01]  /*3480*/  @!P2 LDC.64 R14, c[0x0][0x3b8] ;  /* 0x0000ee00ff0eab82 */ /* 0x007e220000000a00 */
[----:B---3--:R-:W-:-:S05]  /*3490*/  @!P2 LOP3.LUT R13, R13, 0x3, RZ, 0xc0, !PT ;  /* 0x000000030d0da812 */ /* 0x008fca00078ec0ff */
[----:B------:R-:W-:Y:S01]  /*34a0*/  @!P2 IMAD R218, R116, R3, R13 ;  /* 0x0000000374daa224 */ /* 0x000fe200078e020d */
[----:B------:R-:W-:-:S04]  /*34b0*/  @!P2 SHF.R.S32.HI R13, RZ, 0x1f, R224 ;  /* 0x0000001fff0da819 */ /* 0x000fc800000114e0 */
[----:B------:R-:W-:-:S04]  /*34c0*/  @!P2 IADD3 R131, P3, PT, R218, R224, RZ ;  /* 0x000000e0da83a210 */ /* 0x000fc80007f7e0ff */
[----:B------:R-:W-:Y:S01]  /*34d0*/  @!P2 LEA.HI.X.SX32 R218, R218, R13, 0x1, P3 ;  /* 0x0000000ddadaa211 */ /* 0x000fe200018f0eff */
[----:B------:R-:W-:Y:S01]  /*34e0*/  IMAD.MOV.U32 R13, RZ, RZ, RZ ;  /* 0x000000ffff0d7224 */ /* 0x000fe200078e00ff */
[----:B0-----:R-:W-:-:S04]  /*34f0*/  @!P2 LEA R250, P3, R131, R14, 0x2 ;  /* 0x0000000e83faa211 */ /* 0x001fc800078610ff */
[----:B------:R-:W-:Y:S02]  /*3500*/  @!P2 LEA.HI.X R251, R131, R15, R218, 0x2, P3 ;  /* 0x0000000f83fba211 */ /* 0x000fe400018f14da */
[----:B------:R-:W2:Y:S04]  /*3510*/  LDG.E R218, desc[UR36][R228.64+0x30] ;  /* 0x00003024e4da7981 */ /* 0x000ea8000c1e1900 */
        /* <DEDUP_REMOVED lines=10> */
.L_x_3332:
[----:B------:R-:W-:Y:S05]  /*35c0*/  BSYNC.RECONVERGENT B2 ;  /* 0x0000000000027941 */ /* 0x000fea0003800200 */
.L_x_3331:
[----:B------:R-:W-:Y:S01]  /*35d0*/  BSSY.RECONVERGENT B2, `(.L_x_3333) ;  /* 0x000001a000027945 */ /* 0x000fe20003800200 */
[----:B------:R-:W-:-:S03]  /*35e0*/  IMAD.IADD R224, R130, 0x1, R3 ;  /* 0x0000000182e07824 */ /* 0x000fc600078e0203 */
[----:B------:R-:W-:Y:S05]  /*35f0*/  @P1 BRA `(.L_x_3334) ;  /* 0x00000000005c1947 */ /* 0x000fea0003800000 */
[----:B------:R-:W-:Y:S01]  /*3600*/  IMAD R133, R3, 0x10, R12 ;  /* 0x0000001003857824 */ /* 0x000fe200078e020c */
[----:B------:R-:W4:Y:S04]  /*3610*/  LDG.E R223, desc[UR36][R228.64+0x40] ;  /* 0x00004024e4df7981 */ /* 0x000f28000c1e1900 */
[----:B------:R-:W-:-:S13]  /*3620*/  ISETP.GE.AND P2, PT, R133, R11, PT ;  /* 0x0000000b8500720c */ /* 0x000fda0003f46270 */
[----:B------:R-:W0:Y:S02]  /*3630*/  @!P2 S2R R13, SR_TID.X ;  /* 0x00000000000da919 */ /* 0x000e240000002100 */
[----:B0123--:R-:W0:Y:S01]  /*3640*/  @!P2 LDC.64 R14, c[0x0][0x3b8] ;  /* 0x0000ee00ff0eab82 */ /* 0x00fe220000000a00 */
[----:B------:R-:W-:-:S05]  /*3650*/  @!P2 LOP3.LUT R13, R13, 0x3, RZ, 0xc0, !PT ;  /* 0x000000030d0da812 */ /* 0x000fca00078ec0ff */
[----:B------:R-:W-:Y:S01]  /*3660*/  @!P2 IMAD R252, R116, R3, R13 ;  /* 0x0000000374fca224 */ /* 0x000fe200078e020d */
[----:B------:R-:W-:-:S04]  /*3670*/  @!P2 SHF.R.S32.HI R13, RZ, 0x1f, R133 ;  /* 0x0000001fff0da819 */ /* 0x000fc80000011485 */
[----:B------:R-:W-:-:S04]  /*3680*/  @!P2 IADD3 R131, P3, PT, R252, R133, RZ ;  /* 0x00000085fc83a210 */ /* 0x000fc80007f7e0ff */
[----:B------:R-:W-:Y:S02]  /*3690*/  @!P2 LEA.HI.X.SX32 R252, R252, R13, 0x1, P3 ;  /* 0x0000000dfcfca211 */ /* 0x000fe400018f0eff */
[----:B0-----:R-:W-:-:S04]  /*36a0*/  @!P2 LEA R250, P3, R131, R14, 0x2 ;  /* 0x0000000e83faa211 */ /* 0x001fc800078610ff */
[----:B------:R-:W-:Y:S01]  /*36b0*/  @!P2 LEA.HI.X R251, R131, R15, R252, 0x2, P3 ;  /* 0x0000000f83fba211 */ /* 0x000fe200018f14fc */
[----:B------:R-:W-:-:S06]  /*36c0*/  IMAD.MOV.U32 R252, RZ, RZ, RZ ;  /* 0x000000fffffc7224 */ /* 0x000fcc00078e00ff */
[----:B------:R-:W2:Y:S01]  /*36d0*/  @!P2 LDG.E R252, desc[UR36][R250.64] ;  /* 0x00000024fafca981 */ /* 0x000ea2000c1e1900 */
[----:B------:R-:W-:-:S13]  /*36e0*/  ISETP.GE.AND P2, PT, R133, R11, PT ;  /* 0x0000000b8500720c */ /* 0x000fda0003f46270 */
[----:B------:R-:W0:Y:S01]  /*36f0*/  @!P2 LDC.64 R14, c[0x0][0x3b8] ;  /* 0x0000ee00ff0eab82 */ /* 0x000e220000000a00 */
[----:B------:R-:W-:-:S04]  /*3700*/  @!P2 IADD3 R13, P3, PT, R118, R133, RZ ;  /* 0x00000085760da210 */ /* 0x000fc80007f7e0ff */
[----:B------:R-:W-:Y:S02]  /*3710*/  @!P2 LEA.HI.X.SX32 R131, R133, R126, 0x1, P3 ;  /* 0x0000007e8583a211 */ /* 0x000fe400018f0eff */
[----:B0-----:R-:W-:-:S04]  /*3720*/  @!P2 LEA R14, P3, R13, R14, 0x2 ;  /* 0x0000000e0d0ea211 */ /* 0x001fc800078610ff */
[----:B------:R-:W-:Y:S01]  /*3730*/  @!P2 LEA.HI.X R15, R13, R15, R131, 0x2, P3 ;  /* 0x0000000f0d0fa211 */ /* 0x000fe200018f1483 */
[----:B--2---:R-:W-:-:S04]  /*3740*/  FADD.FTZ R252, R55, R252 ;  /* 0x000000fc37fc7221 */ /* 0x004fc80000010000 */
[----:B----4-:R-:W-:-:S05]  /*3750*/  FMUL.FTZ R223, R252, R223 ;  /* 0x000000dffcdf7220 */ /* 0x010fca0000410000 */
[----:B------:R4:W-:Y:S02]  /*3760*/  @!P2 STG.E desc[UR36][R14.64], R223 ;  /* 0x000000df0e00a986 */ /* 0x0009e4000c101924 */
.L_x_3334:
[----:B------:R-:W-:Y:S05]  /*3770*/  BSYNC.RECONVERGENT B2 ;  /* 0x0000000000027941 */ /* 0x000fea0003800200 */
.L_x_3333:
[----:B------:R-:W-:Y:S04]  /*3780*/  BSSY.RECONVERGENT B2, `(.L_x_3335) ;  /* 0x0000018000027945 */ /* 0x000fe80003800200 */
[----:B------:R-:W-:Y:S05]  /*3790*/  @P1 BRA `(.L_x_3336) ;  /* 0x0000000000581947 */ /* 0x000fea0003800000 */
[----:B------:R-:W-:-:S05]  /*37a0*/  IMAD.SHL.U32 R13, R234, 0x4, RZ ;  /* 0x00000004ea0d7824 */ /* 0x000fca00078e00ff */
[----:B------:R-:W-:-:S13]  /*37b0*/  ISETP.GE.AND P2, PT, R13, R11, PT ;  /* 0x0000000b0d00720c */ /* 0x000fda0003f46270 */
[----:B------:R-:W0:Y:S02]  /*37c0*/  @!P2 S2R R131, SR_TID.X ;  /* 0x000000000083a919 */ /* 0x000e240000002100 */
[----:B01234-:R-:W0:Y:S01]  /*37d0*/  @!P2 LDC.64 R14, c[0x0][0x3b8] ;  /* 0x0000ee00ff0eab82 */ /* 0x01fe220000000a00 */
[----:B------:R-:W-:-:S05]  /*37e0*/  @!P2 LOP3.LUT R131, R131, 0x3, RZ, 0xc0, !PT ;  /* 0x000000038383a812 */ /* 0x000fca00078ec0ff */
        /* <DEDUP_REMOVED lines=17> */
.L_x_3336:
[----:B------:R-:W-:Y:S05]  /*3900*/  BSYNC.RECONVERGENT B2 ;  /* 0x0000000000027941 */ /* 0x000fea0003800200 */
.L_x_3335:
[----:B------:R-:W-:Y:S01]  /*3910*/  BSSY.RECONVERGENT B2, `(.L_x_3337) ;  /* 0x0000019000027945 */ /* 0x000fe20003800200 */
[----:B------:R-:W-:-:S03]  /*3920*/  IMAD.IADD R234, R224, 0x1, R3 ;  /* 0x00000001e0ea7824 */ /* 0x000fc600078e0203 */
[----:B------:R-:W-:Y:S05]  /*3930*/  @P1 BRA `(.L_x_3338) ;  /* 0x0000000000581947 */ /* 0x000fea0003800000 */
[----:B------:R-:W-:Y:S01]  /*3940*/  IMAD.SHL.U32 R13, R232, 0x4, RZ ;  /* 0x00000004e80d7824 */ /* 0x000fe200078e00ff */
[----:B------:R-:W2:Y:S04]  /*3950*/  LDG.E R221, desc[UR36][R228.64+0x60] ;  /* 0x00006024e4dd7981 */ /* 0x000ea8000c1e1900 */
[----:B------:R-:W-:-:S13]  /*3960*/  ISETP.GE.AND P2, PT, R13, R11, PT ;  /* 0x0000000b0d00720c */ /* 0x000fda0003f46270 */
[----:B------:R-:W0:Y:S02]  /*3970*/  @!P2 S2R R131, SR_TID.X ;  /* 0x000000000083a919 */ /* 0x000e240000002100 */
[----:B01234-:R-:W0:Y:S01]  /*3980*/  @!P2 LDC.64 R14, c[0x0][0x3b8] ;  /* 0x0000ee00ff0eab82 */ /* 0x01fe220000000a00 */
[----:B------:R-:W-:-:S05]  /*3990*/  @!P2 LOP3.LUT R131, R131, 0x3, RZ, 0xc0, !PT ;  /* 0x000000038383a812 */ /* 0x000fca00078ec0ff */
[----:B------:R-:W-:Y:S01]  /*39a0*/  @!P2 IMAD R250, R116, R3, R131 ;  /* 0x0000000374faa224 */ /* 0x000fe200078e0283 */
[----:B------:R-:W-:-:S04]  /*39b0*/  @!P2 SHF.R.S32.HI R131, RZ, 0x1f, R13 ;  /* 0x0000001fff83a819 */ /* 0x000fc8000001140d */
        /* <DEDUP_REMOVED lines=11> */
[----:B--2---:R-:W-:-:S04]  /*3a70*/  FADD.FTZ R250, R57, R250 ;  /* 0x000000fa39fa7221 */ /* 0x004fc80000010000 */
[----:B------:R-:W-:-:S05]  /*3a80*/  FMUL.FTZ R221, R250, R221 ;  /* 0x000000ddfadd7220 */ /* 0x000fca0000410000 */
[----:B------:R0:W-:Y:S02]  /*3a90*/  @!P2 STG.E desc[UR36][R14.64], R221 ;  /* 0x000000dd0e00a986 */ /* 0x0001e4000c101924 */
.L_x_3338:
[----:B------:R-:W-:Y:S05]  /*3aa0*/  BSYNC.RECONVERGENT B2 ;  /* 0x0000000000027941 */ /* 0x000fea0003800200 */
.L_x_3337:
[----:B------:R-:W-:Y:S01]  /*3ab0*/  BSSY.RECONVERGENT B2, `(.L_x_3339) ;  /* 0x0000019000027945 */ /* 0x000fe20003800200 */
[----:B------:R-:W-:-:S03]  /*3ac0*/  IMAD.IADD R232, R234, 0x1, R3 ;  /* 0x00000001eae87824 */ /* 0x000fc600078e0203 */
        /* <DEDUP_REMOVED lines=23> */
.L_x_3340:
[----:B------:R-:W-:Y:S05]  /*3c40*/  BSYNC.RECONVERGENT B2 ;  /* 0x0000000000027941 */ /* 0x000fea0003800200 */
.L_x_3339:
[----:B------:R-:W-:Y:S01]  /*3c50*/  BSSY.RECONVERGENT B2, `(.L_x_3341) ;  /* 0x000001a000027945 */ /* 0x000fe20003800200 */
[----:B------:R-:W-:-:S03]  /*3c60*/  IMAD.IADD R230, R232, 0x1, R3 ;  /* 0x00000001e8e67824 */ /* 0x000fc600078e0203 */
[----:B------:R-:W-:Y:S05]  /*3c70*/  @P1 BRA `(.L_x_3342) ;  /* 0x00000000005c1947 */ /* 0x000fea0003800000 */
[----:B------:R-:W-:Y:S01]  /*3c80*/  IMAD R133, R3, 0x20, R12 ;  /* 0x0000002003857824 */ /* 0x000fe200078e020c */
        /* <DEDUP_REMOVED lines=20> */
[----:B------:R-:W-:-:S05]  /*3dd0*/  FMUL.FTZ R219, R252, R219 ;  /* 0x000000dbfcdb7220 */ /* 0x000fca0000410000 */
[----:B------:R0:W-:Y:S02]  /*3de0*/  @!P2 STG.E desc[UR36][R14.64], R219 ;  /* 0x000000db0e00a986 */ /* 0x0001e4000c101924 */
.L_x_3342:
[----:B------:R-:W-:Y:S05]  /*3df0*/  BSYNC.RECONVERGENT B2 ;  /* 0x0000000000027941 */ /* 0x000fea0003800200 */
.L_x_3341:
        /* <DEDUP_REMOVED lines=24> */
.L_x_3344:
[----:B------:R-:W-:Y:S05]  /*3f80*/  BSYNC.RECONVERGENT B2 ;  /* 0x0000000000027941 */ /* 0x000fea0003800200 */
.L_x_3343:
        /* <DEDUP_REMOVED lines=25> */
.L_x_3346:
[----:B------:R-:W-:Y:S05]  /*4120*/  BSYNC.RECONVERGENT B2 ;  /* 0x0000000000027941 */ /* 0x000fea0003800200 */
.L_x_3345:
        /* <DEDUP_REMOVED lines=25> */
.L_x_3348:
[----:B------:R-:W-:Y:S05]  /*42c0*/  BSYNC.RECONVERGENT B2 ;  /* 0x0000000000027941 */ /* 0x000fea0003800200 */
.L_x_3347:
        /* <DEDUP_REMOVED lines=25> */
.L_x_3350:
[----:B------:R-:W-:Y:S05]  /*4460*/  BSYNC.RECONVERGENT B2 ;  /* 0x0000000000027941 */ /* 0x000fea0003800200 */
.L_x_3349:
        /* <DEDUP_REMOVED lines=25> */
.L_x_3352:
[----:B------:R-:W-:Y:S05]  /*4600*/  BSYNC.RECONVERGENT B2 ;  /* 0x0000000000027941 */ /* 0x000fea0003800200 */
.L_x_3351:
        /* <DEDUP_REMOVED lines=25> */
.L_x_3354:
[----:B------:R-:W-:Y:S05]  /*47a0*/  BSYNC.RECONVERGENT B2 ;  /* 0x0000000000027941 */ /* 0x000fea0003800200 */
.L_x_3353:
        /* <DEDUP_REMOVED lines=25> */
.L_x_3356:
[----:B------:R-:W-:Y:S05]  /*4940*/  BSYNC.RECONVERGENT B2 ;  /* 0x0000000000027941 */ /* 0x000fea0003800200 */
.L_x_3355:
        /* <DEDUP_REMOVED lines=26> */
.L_x_3358:
[----:B------:R-:W-:Y:S05]  /*4af0*/  BSYNC.RECONVERGENT B2 ;  /* 0x0000000000027941 */ /* 0x000fea0003800200 */
.L_x_3357:
        /* <DEDUP_REMOVED lines=24> */
.L_x_3360:
[----:B------:R-:W-:Y:S05]  /*4c80*/  BSYNC.RECONVERGENT B2 ;  /* 0x0000000000027941 */ /* 0x000fea0003800200 */
.L_x_3359:
[----:B------:R-:W-:Y:S01]  /*4c90*/  BSSY.RECONVERGENT B2, `(.L_x_3361) ;  /* 0x0000019000027945 */ /* 0x000fe20003800200 */
[----:B------:R-:W-:-:S03]  /*4ca0*/  IMAD R226, R3, 0x2, R236 ;  /* 0x0000000203e27824 */ /* 0x000fc600078e02ec */
        /* <DEDUP_REMOVED lines=23> */
.L_x_3362:
[----:B------:R-:W-:Y:S05]  /*4e20*/  BSYNC.RECONVERGENT B2 ;  /* 0x0000000000027941 */ /* 0x000fea0003800200 */
.L_x_3361:
        /* <DEDUP_REMOVED lines=25> */
.L_x_3364:
[----:B------:R-:W-:Y:S05]  /*4fc0*/  BSYNC.RECONVERGENT B2 ;  /* 0x0000000000027941 */ /* 0x000fea0003800200 */
.L_x_3363:
        /* <DEDUP_REMOVED lines=25> */
.L_x_3366:
[----:B------:R-:W-:Y:S05]  /*5160*/  BSYNC.RECONVERGENT B2 ;  /* 0x0000000000027941 */ /* 0x000fea0003800200 */
.L_x_3365:
        /* <DEDUP_REMOVED lines=25> */
.L_x_3368:
[----:B------:R-:W-:Y:S05]  /*5300*/  BSYNC.RECONVERGENT B2 ;  /* 0x0000000000027941 */ /* 0x000fea0003800200 */
.L_x_3367:
        /* <DEDUP_REMOVED lines=25> */
.L_x_3370:
[----:B------:R-:W-:Y:S05]  /*54a0*/  BSYNC.RECONVERGENT B2 ;  /* 0x0000000000027941 */ /* 0x000fea0003800200 */
.L_x_3369:
        /* <DEDUP_REMOVED lines=25> */
.L_x_3372:
[----:B------:R-:W-:Y:S05]  /*5640*/  BSYNC.RECONVERGENT B2 ;  /* 0x0000000000027941 */ /* 0x000fea0003800200 */
.L_x_3371:
        /* <DEDUP_REMOVED lines=25> */
.L_x_3374:
[----:B------:R-:W-:Y:S05]  /*57e0*/  BSYNC.RECONVERGENT B2 ;  /* 0x0000000000027941 */ /* 0x000fea0003800200 */
.L_x_3373:
        /* <DEDUP_REMOVED lines=25> */
.L_x_3376:
[----:B------:R-:W-:Y:S05]  /*5980*/  BSYNC.RECONVERGENT B2 ;  /* 0x0000000000027941 */ /* 0x000fea0003800200 */
.L_x_3375:
        /* <DEDUP_REMOVED lines=25> */
.L_x_3378:
[----:B------:R-:W-:Y:S05]  /*5b20*/  BSYNC.RECONVERGENT B2 ;  /* 0x0000000000027941 */ /* 0x000fea0003800200 */
.L_x_3377:
        /* <DEDUP_REMOVED lines=25> */
.L_x_3380:
[----:B------:R-:W-:Y:S05]  /*5cc0*/  BSYNC.RECONVERGENT B2 ;  /* 0x0000000000027941 */ /* 0x000fea0003800200 */
.L_x_3379:
        /* <DEDUP_REMOVED lines=25> */
.L_x_3382:
[----:B------:R-:W-:Y:S05]  /*5e60*/  BSYNC.RECONVERGENT B2 ;  /* 0x0000000000027941 */ /* 0x000fea0003800200 */
.L_x_3381:
        /* <DEDUP_REMOVED lines=25> */
.L_x_3384:
[----:B------:R-:W-:Y:S05]  /*6000*/  BSYNC.RECONVERGENT B2 ;  /* 0x0000000000027941 */ /* 0x000fea0003800200 */
.L_x_3383:
        /* <DEDUP_REMOVED lines=25> */
.L_x_3386:
[----:B------:R-:W-:Y:S05]  /*61a0*/  BSYNC.RECONVERGENT B2 ;  /* 0x0000000000027941 */ /* 0x000fea0003800200 */
.L_x_3385:
        /* <DEDUP_REMOVED lines=25> */
.L_x_3388:
[----:B------:R-:W-:Y:S05]  /*6340*/  BSYNC.RECONVERGENT B2 ;  /* 0x0000000000027941 */ /* 0x000fea0003800200 */
.L_x_3387:
[----:B------:R-:W-:Y:S01]  /*6350*/  BSSY.RECONVERGENT B2, `(.L_x_3389) ;  /* 0x0000019000027945 */ /* 0x000fe20003800200 */
[----:B------:R-:W-:Y:S02]  /*6360*/  IMAD.IADD R236, R238, 0x1, R3 ;  /* 0x00000001eeec7824 */ /* 0x000fe400078e0203 */
[----:B------:R-:W-:Y:S01]  /*6370*/  IMAD R133, R3, 0x80, R12 ;  /* 0x0000008003857824 */ /* 0x000fe200078e020c */
[----:B------:R-:W-:Y:S06]  /*6380*/  @P1 BRA `(.L_x_3390) ;  /* 0x0000000000541947 */ /* 0x000fec0003800000 */
[----:B------:R-:W-:Y:S01]  /*6390*/  ISETP.GE.AND P2, PT, R133, R11, PT ;  /* 0x0000000b8500720c */ /* 0x000fe20003f46270 */
[----:B------:R-:W2:-:S12]  /*63a0*/  LDG.E R193, desc[UR36][R228.64+0x200] ;  /* 0x00020024e4c17981 */ /* 0x000e98000c1e1900 */
        /* <DEDUP_REMOVED lines=19> */
.L_x_3390:
[----:B------:R-:W-:Y:S05]  /*64e0*/  BSYNC.RECONVERGENT B2 ;  /* 0x0000000000027941 */ /* 0x000fea0003800200 */
.L_x_3389:
        /* <DEDUP_REMOVED lines=25> */
.L_x_3392:
[----:B------:R-:W-:Y:S05]  /*6680*/  BSYNC.RECONVERGENT B2 ;  /* 0x0000000000027941 */ /* 0x000fea0003800200 */
.L_x_3391:
        /* <DEDUP_REMOVED lines=25> */
.L_x_3394:
[----:B------:R-:W-:Y:S05]  /*6820*/  BSYNC.RECONVERGENT B2 ;  /* 0x0000000000027941 */ /* 0x000fea0003800200 */
.L_x_3393:
        /* <DEDUP_REMOVED lines=25> */
.L_x_3396:
[----:B------:R-:W-:Y:S05]  /*69c0*/  BSYNC.RECONVERGENT B2 ;  /* 0x0000000000027941 */ /* 0x000fea0003800200 */
.L_x_3395:
        /* <DEDUP_REMOVED lines=25> */
.L_x_3398:
[----:B------:R-:W-:Y:S05]  /*6b60*/  BSYNC.RECONVERGENT B2 ;  /* 0x0000000000027941 */ /* 0x000fea0003800200 */
.L_x_3397:
        /* <DEDUP_REMOVED lines=25> */
.L_x_3400:
[----:B------:R-:W-:Y:S05]  /*6d00*/  BSYNC.RECONVERGENT B2 ;  /* 0x0000000000027941 */ /* 0x000fea0003800200 */
.L_x_3399:
        /* <DEDUP_REMOVED lines=25> */
.L_x_3402:
[----:B------:R-:W-:Y:S05]  /*6ea0*/  BSYNC.RECONVERGENT B2 ;  /* 0x0000000000027941 */ /* 0x000fea0003800200 */
.L_x_3401:
        /* <DEDUP_REMOVED lines=25> */
.L_x_3404:
[----:B------:R-:W-:Y:S05]  /*7040*/  BSYNC.RECONVERGENT B2 ;  /* 0x0000000000027941 */ /* 0x000fea0003800200 */
.L_x_3403:
        /* <DEDUP_REMOVED lines=25> */
.L_x_3406:
[----:B------:R-:W-:Y:S05]  /*71e0*/  BSYNC.RECONVERGENT B2 ;  /* 0x0000000000027941 */ /* 0x000fea0003800200 */
.L_x_3405:
        /* <DEDUP_REMOVED lines=25> */
.L_x_3408:
[----:B------:R-:W-:Y:S05]  /*7380*/  BSYNC.RECONVERGENT B2 ;  /* 0x0000000000027941 */ /* 0x000fea0003800200 */
.L_x_3407:
        /* <DEDUP_REMOVED lines=25> */
.L_x_3410:
[----:B------:R-:W-:Y:S05]  /*7520*/  BSYNC.RECONVERGENT B2 ;  /* 0x0000000000027941 */ /* 0x000fea0003800200 */
.L_x_3409:
        /* <DEDUP_REMOVED lines=25> */
.L_x_3412:
[----:B------:R-:W-:Y:S05]  /*76c0*/  BSYNC.RECONVERGENT B2 ;  /* 0x0000000000027941 */ /* 0x000fea0003800200 */
.L_x_3411:
        /* <DEDUP_REMOVED lines=25> */
.L_x_3414:
[----:B------:R-:W-:Y:S05]  /*7860*/  BSYNC.RECONVERGENT B2 ;  /* 0x0000000000027941 */ /* 0x000fea0003800200 */
.L_x_3413:
        /* <DEDUP_REMOVED lines=25> */
.L_x_3416:
[----:B------:R-:W-:Y:S05]  /*7a00*/  BSYNC.RECONVERGENT B2 ;  /* 0x0000000000027941 */ /* 0x000fea0003800200 */
.L_x_3415:
        /* <DEDUP_REMOVED lines=25> */
.L_x_3418:
[----:B------:R-:W-:Y:S05]  /*7ba0*/  BSYNC.RECONVERGENT B2 ;  /* 0x0000000000027941 */ /* 0x000fea0003800200 */
.L_x_3417:
        /* <DEDUP_REMOVED lines=25> */
.L_x_3420:
[----:B------:R-:W-:Y:S05]  /*7d40*/  BSYNC.RECONVERGENT B2 ;  /* 0x0000000000027941 */ /* 0x000fea0003800200 */
.L_x_3419:
[----:B------:R-:W-:Y:S04]  /*7d50*/  BSSY.RECONVERGENT B2, `(.L_x_3421) ;  /* 0x0000018000027945 */ /* 0x000fe80003800200 */
        /* <DEDUP_REMOVED lines=23> */
.L_x_3422:
[----:B------:R-:W-:Y:S05]  /*7ed0*/  BSYNC.RECONVERGENT B2 ;  /* 0x0000000000027941 */ /* 0x000fea0003800200 */
.L_x_3421:
[----:B------:R-:W-:Y:S04]  /*7ee0*/  BSSY.RECONVERGENT B2, `(.L_x_3423) ;  /* 0x0000018000027945 */ /* 0x000fe80003800200 */
[----:B------:R-:W-:Y:S05]  /*7ef0*/  @P1 BRA `(.L_x_3424) ;  /* 0x0000000000581947 */ /* 0x000fea0003800000 */
[----:B------:R-:W-:Y:S02]  /*7f00*/  IMAD.SHL.U32 R131, R226, 0x4, RZ ;  /* 0x00000004e2837824 */ /* 0x000fe400078e00ff */
[----:B------:R-:W-:-:S03]  /*7f10*/  IMAD.MOV.U32 R133, RZ, RZ, RZ ;  /* 0x000000ffff857224 */ /* 0x000fc600078e00ff */
        /* <DEDUP_REMOVED lines=20> */
.L_x_3424:
[----:B------:R-:W-:Y:S05]  /*8060*/  BSYNC.RECONVERGENT B2 ;  /* 0x0000000000027941 */ /* 0x000fea0003800200 */
.L_x_3423:
        /* <DEDUP_REMOVED lines=24> */
.L_x_3426:
[----:B------:R-:W-:Y:S05]  /*81f0*/  BSYNC.RECONVERGENT B2 ;  /* 0x0000000000027941 */ /* 0x000fea0003800200 */
.L_x_3425:
        /* <DEDUP_REMOVED lines=24> */
.L_x_3428:
[----:B------:R-:W-:Y:S05]  /*8380*/  BSYNC.RECONVERGENT B2 ;  /* 0x0000000000027941 */ /* 0x000fea0003800200 */
.L_x_3427:
        /* <DEDUP_REMOVED lines=24> */
.L_x_3430:
[----:B------:R-:W-:Y:S05]  /*8510*/  BSYNC.RECONVERGENT B2 ;  /* 0x0000000000027941 */ /* 0x000fea0003800200 */
.L_x_3429:
        /* <DEDUP_REMOVED lines=24> */
.L_x_3432:
[----:B------:R-:W-:Y:S05]  /*86a0*/  BSYNC.RECONVERGENT B2 ;  /* 0x0000000000027941 */ /* 0x000fea0003800200 */
.L_x_3431:
        /* <DEDUP_REMOVED lines=24> */
.L_x_3434:
[----:B------:R-:W-:Y:S05]  /*8830*/  BSYNC.RECONVERGENT B2 ;  /* 0x0000000000027941 */ /* 0x000fea0003800200 */
.L_x_3433:
        /* <DEDUP_REMOVED lines=24> */
.L_x_3436:
[----:B------:R-:W-:Y:S05]  /*89c0*/  BSYNC.RECONVERGENT B2 ;  /* 0x0000000000027941 */ /* 0x000fea0003800200 */
.L_x_3435:
        /* <DEDUP_REMOVED lines=24> */
.L_x_3438:
[----:B------:R-:W-:Y:S05]  /*8b50*/  BSYNC.RECONVERGENT B2 ;  /* 0x0000000000027941 */ /* 0x000fea0003800200 */
.L_x_3437:
        /* <DEDUP_REMOVED lines=24> */
.L_x_3440:
[----:B------:R-:W-:Y:S05]  /*8ce0*/  BSYNC.RECONVERGENT B2 ;  /* 0x0000000000027941 */ /* 0x000fea0003800200 */
.L_x_3439:
        /* <DEDUP_REMOVED lines=24> */
.L_x_3442:
[----:B------:R-:W-:Y:S05]  /*8e70*/  BSYNC.RECONVERGENT B2 ;  /* 0x0000000000027941 */ /* 0x000fea0003800200 */
.L_x_3441:
        /* <DEDUP_REMOVED lines=24> */
.L_x_3444:
[----:B------:R-:W-:Y:S05]  /*9000*/  BSYNC.RECONVERGENT B2 ;  /* 0x0000000000027941 */ /* 0x000fea0003800200 */
.L_x_3443:
        /* <DEDUP_REMOVED lines=24> */
.L_x_3446:
[----:B------:R-:W-:Y:S05]  /*9190*/  BSYNC.RECONVERGENT B2 ;  /* 0x0000000000027941 */ /* 0x000fea0003800200 */
.L_x_3445:
        /* <DEDUP_REMOVED lines=24> */
.L_x_3448:
[----:B------:R-:W-:Y:S05]  /*9320*/  BSYNC.RECONVERGENT B2 ;  /* 0x0000000000027941 */ /* 0x000fea0003800200 */
.L_x_3447:
        /* <DEDUP_REMOVED lines=24> */
.L_x_3450:
[----:B------:R-:W-:Y:S05]  /*94b0*/  BSYNC.RECONVERGENT B2 ;  /* 0x0000000000027941 */ /* 0x000fea0003800200 */
.L_x_3449:
[----:B------:R-:W-:Y:S05]  /*94c0*/  @P1 BRA `(.L_x_3451) ;  /* 0x0000009c005c1947 */ /* 0x000fea0003800000 */
[----:B------:R-:W-:-:S04]  /*94d0*/  IMAD.IADD R238, R238, 0x1, R3 ;  /* 0x00000001eeee7824 */ /* 0x000fc800078e0203 */
        /* <DEDUP_REMOVED lines=23> */
.L_x_3324:
        /* <DEDUP_REMOVED lines=21> */
[----:B------:R-:W-:-:S13]  /*97a0*/  ISETP.GE.AND P2, PT, R12, R11, PT ;  /* 0x0000000b0c00720c */ /* 0x000fda0003f46270 */
        /* <DEDUP_REMOVED lines=17> */
.L_x_3453:
[----:B------:R-:W-:Y:S05]  /*98c0*/  BSYNC.RECONVERGENT B2 ;  /* 0x0000000000027941 */ /* 0x000fea0003800200 */
.L_x_3452:
        /* <DEDUP_REMOVED lines=14> */
[----:B------:R-:W0:Y:S03]  /*99b0*/  @!P2 LDC.64 R14, c[0x0][0x3b8] ;  /* 0x0000ee00ff0eab82 */ /* 0x000e260000000a00 */
[----:B------:R-:W2:Y:S01]  /*99c0*/  @!P2 LDG.E R131, desc[UR36][R250.64] ;  /* 0x00000024fa83a981 */ /* 0x000ea2000c1e1900 */
[----:B------:R-:W-:-:S04]  /*99d0*/  @!P2 IADD3 R133, P3, PT, R118, R13, RZ ;  /* 0x0000000d7685a210 */ /* 0x000fc80007f7e0ff */
[----:B------:R-:W-:Y:S02]  /*99e0*/  @!P2 LEA.HI.X.SX32 R220, R13, R126, 0x1, P3 ;  /* 0x0000007e0ddca211 */ /* 0x000fe400018f0eff */
[----:B0-----:R-:W-:-:S04]  /*99f0*/  @!P2 LEA R14, P3, R133, R14, 0x2 ;  /* 0x0000000e850ea211 */ /* 0x001fc800078610ff */
[----:B------:R-:W-:Y:S01]  /*9a00*/  @!P2 LEA.HI.X R15, R133, R15, R220, 0x2, P3 ;  /* 0x0000000f850fa211 */ /* 0x000fe200018f14dc */
[----:B--2---:R-:W-:-:S05]  /*9a10*/  FADD.FTZ R220, R52, R131 ;  /* 0x0000008334dc7221 */ /* 0x004fca0000010000 */
[----:B------:R1:W-:Y:S03]  /*9a20*/  @!P2 STG.E desc[UR36][R14.64], R220 ;  /* 0x000000dc0e00a986 */ /* 0x0003e6000c101924 */
.L_x_3455:
[----:B------:R-:W-:Y:S05]  /*9a30*/  BSYNC.RECONVERGENT B2 ;  /* 0x0000000000027941 */ /* 0x000fea0003800200 */
.L_x_3454:
[----:B------:R-:W-:Y:S04]  /*9a40*/  BSSY.RECONVERGENT B2, `(.L_x_3456) ;  /* 0x0000017000027945 */ /* 0x000fe80003800200 */
[----:B------:R-:W-:Y:S05]  /*9a50*/  @P1 BRA `(.L_x_3457) ;  /* 0x0000000000541947 */ /* 0x000fea0003800000 */
[----:B------:R-:W-:-:S05]  /*9a60*/  IMAD R133, R3, 0x8, R12 ;  /* 0x0000000803857824 */ /* 0x000fca00078e020c */
[----:B------:R-:W-:-:S13]  /*9a70*/  ISETP.GE.AND P2, PT, R133, R11, PT ;  /* 0x0000000b8500720c */ /* 0x000fda0003f46270 */
[----:B------:R-:W2:Y:S01]  /*9a80*/  @!P2 S2R R13, SR_TID.X ;  /* 0x00000000000da919 */ /* 0x000ea20000002100 */
[----:B01----:R-:W0:Y:S01]  /*9a90*/  @!P2 LDC.64 R14, c[0x0][0x3b8] ;  /* 0x0000ee00ff0eab82 */ /* 0x003e220000000a00 */
[----:B--2---:R-:W-:-:S05]  /*9aa0*/  @!P2 LOP3.LUT R13, R13, 0x3, RZ, 0xc0, !PT ;  /* 0x000000030d0da812 */ /* 0x004fca00078ec0ff */
        /* <DEDUP_REMOVED lines=14> */
[----:B--2---:R-:W-:-:S05]  /*9b90*/  FADD.FTZ R225, R53, R252 ;  /* 0x000000fc35e17221 */ /* 0x004fca0000010000 */
[----:B------:R2:W-:Y:S03]  /*9ba0*/  @!P2 STG.E desc[UR36][R14.64], R225 ;  /* 0x000000e10e00a986 */ /* 0x0005e6000c101924 */
.L_x_3457:
[----:B------:R-:W-:Y:S05]  /*9bb0*/  BSYNC.RECONVERGENT B2 ;  /* 0x0000000000027941 */ /* 0x000fea0003800200 */
.L_x_3456:
        /* <DEDUP_REMOVED lines=14> */
[----:B------:R-:W-:-:S05]  /*9ca0*/  @!P2 LEA.HI.X R251, R131, R15, R218, 0x2, P3 ;  /* 0x0000000f83fba211 */ /* 0x000fca00018f14da */
        /* <DEDUP_REMOVED lines=9> */
.L_x_3459:
[----:B------:R-:W-:Y:S05]  /*9d40*/  BSYNC.RECONVERGENT B2 ;  /* 0x0000000000027941 */ /* 0x000fea0003800200 */
.L_x_3458:
[----:B------:R-:W-:Y:S01]  /*9d50*/  BSSY.RECONVERGENT B2, `(.L_x_3460) ;  /* 0x0000018000027945 */ /* 0x000fe20003800200 */
[----:B------:R-:W-:-:S03]  /*9d60*/  IMAD.IADD R224, R130, 0x1, R3 ;  /* 0x0000000182e07824 */ /* 0x000fc600078e0203 */
[----:B------:R-:W-:Y:S05]  /*9d70*/  @P1 BRA `(.L_x_3461) ;  /* 0x0000000000541947 */ /* 0x000fea0003800000 */
[----:B------:R-:W-:-:S05]  /*9d80*/  IMAD R133, R3, 0x10, R12 ;  /* 0x0000001003857824 */ /* 0x000fca00078e020c */
[----:B------:R-:W-:-:S13]  /*9d90*/  ISETP.GE.AND P2, PT, R133, R11, PT ;  /* 0x0000000b8500720c */ /* 0x000fda0003f46270 */
[----:B------:R-:W4:Y:S01]  /*9da0*/  @!P2 S2R R13, SR_TID.X ;  /* 0x00000000000da919 */ /* 0x000f220000002100 */
[----:B0123--:R-:W0:Y:S01]  /*9db0*/  @!P2 LDC.64 R14, c[0x0][0x3b8] ;  /* 0x0000ee00ff0eab82 */ /* 0x00fe220000000a00 */
[----:B----4-:R-:W-:-:S05]  /*9dc0*/  @!P2 LOP3.LUT R13, R13, 0x3, RZ, 0xc0, !PT ;  /* 0x000000030d0da812 */ /* 0x010fca00078ec0ff */
        /* <DEDUP_REMOVED lines=16> */
.L_x_3461:
[----:B------:R-:W-:Y:S05]  /*9ed0*/  BSYNC.RECONVERGENT B2 ;  /* 0x0000000000027941 */ /* 0x000fea0003800200 */
.L_x_3460:
        /* <DEDUP_REMOVED lines=22> */
.L_x_3463:
[----:B------:R-:W-:Y:S05]  /*a040*/  BSYNC.RECONVERGENT B2 ;  /* 0x0000000000027941 */ /* 0x000fea0003800200 */
.L_x_3462:
        /* <DEDUP_REMOVED lines=23> */
.L_x_3465:
[----:B------:R-:W-:Y:S05]  /*a1c0*/  BSYNC.RECONVERGENT B2 ;  /* 0x0000000000027941 */ /* 0x000fea0003800200 */
.L_x_3464:
        /* <DEDUP_REMOVED lines=23> */
.L_x_3467:
[----:B------:R-:W-:Y:S05]  /*a340*/  BSYNC.RECONVERGENT B2 ;  /* 0x0000000000027941 */ /* 0x000fea0003800200 */
.L_x_3466:
[----:B------:R-:W-:Y:S01]  /*a350*/  BSSY.RECONVERGENT B2, `(.L_x_3468) ;  /* 0x0000018000027945 */ /* 0x000fe20003800200 */
[----:B------:R-:W-:-:S03]  /*a360*/  IMAD.IADD R230, R232, 0x1, R3 ;  /* 0x00000001e8e67824 */ /* 0x000fc600078e0203 */
[----:B------:R-:W-:Y:S05]  /*a370*/  @P1 BRA `(.L_x_3469) ;  /* 0x0000000000541947 */ /* 0x000fea0003800000 */
[----:B------:R-:W-:-:S05]  /*a380*/  IMAD R133, R3, 0x20, R12 ;  /* 0x0000002003857824 */ /* 0x000fca00078e020c */
        /* <DEDUP_REMOVED lines=20> */
.L_x_3469:
[----:B------:R-:W-:Y:S05]  /*a4d0*/  BSYNC.RECONVERGENT B2 ;  /* 0x0000000000027941 */ /* 0x000fea0003800200 */
.L_x_3468:
        /* <DEDUP_REMOVED lines=22> */
.L_x_3471:
[----:B------:R-:W-:Y:S05]  /*a640*/  BSYNC.RECONVERGENT B2 ;  /* 0x0000000000027941 */ /* 0x000fea0003800200 */
.L_x_3470:
        /* <DEDUP_REMOVED lines=23> */
.L_x_3473:
[----:B------:R-:W-:Y:S05]  /*a7c0*/  BSYNC.RECONVERGENT B2 ;  /* 0x0000000000027941 */ /* 0x000fea0003800200 */
.L_x_3472:
        /* <DEDUP_REMOVED lines=23> */
.L_x_3475:
[----:B------:R-:W-:Y:S05]  /*a940*/  BSYNC.RECONVERGENT B2 ;  /* 0x0000000000027941 */ /* 0x000fea0003800200 */
.L_x_3474:
        /* <DEDUP_REMOVED lines=23> */
.L_x_3477:
[----:B------:R-:W-:Y:S05]  /*aac0*/  BSYNC.RECONVERGENT B2 ;  /* 0x0000000000027941 */ /* 0x000fea0003800200 */
.L_x_3476:
        /* <DEDUP_REMOVED lines=23> */
.L_x_3479:
[----:B------:R-:W-:Y:S05]  /*ac40*/  BSYNC.RECONVERGENT B2 ;  /* 0x0000000000027941 */ /* 0x000fea0003800200 */
.L_x_3478:
        /* <DEDUP_REMOVED lines=23> */
.L_x_3481:
[----:B------:R-:W-:Y:S05]  /*adc0*/  BSYNC.RECONVERGENT B2 ;  /* 0x0000000000027941 */ /* 0x000fea0003800200 */
.L_x_3480:
        /* <DEDUP_REMOVED lines=23> */
.L_x_3483:
[----:B------:R-:W-:Y:S05]  /*af40*/  BSYNC.RECONVERGENT B2 ;  /* 0x0000000000027941 */ /* 0x000fea0003800200 */
.L_x_3482:
        /* <DEDUP_REMOVED lines=24> */
.L_x_3485:
[----:B------:R-:W-:Y:S05]  /*b0d0*/  BSYNC.RECONVERGENT B2 ;  /* 0x0000000000027941 */ /* 0x000fea0003800200 */
.L_x_3484:
        /* <DEDUP_REMOVED lines=22> */
.L_x_3487:
[----:B------:R-:W-:Y:S05]  /*b240*/  BSYNC.RECONVERGENT B2 ;  /* 0x0000000000027941 */ /* 0x000fea0003800200 */
.L_x_3486:
[----:B------:R-:W-:Y:S01]  /*b250*/  BSSY.RECONVERGENT B2, `(.L_x_3488) ;  /* 0x0000017000027945 */ /* 0x000fe20003800200 */
[----:B------:R-:W-:-:S03]  /*b260*/  IMAD R226, R3, 0x2, R236 ;  /* 0x0000000203e27824 */ /* 0x000fc600078e02ec */
        /* <DEDUP_REMOVED lines=21> */
.L_x_3489:
[----:B------:R-:W-:Y:S05]  /*b3c0*/  BSYNC.RECONVERGENT B2 ;  /* 0x0000000000027941 */ /* 0x000fea0003800200 */
.L_x_3488:
        /* <DEDUP_REMOVED lines=23> */
.L_x_3491:
[----:B------:R-:W-:Y:S05]  /*b540*/  BSYNC.RECONVERGENT B2 ;  /* 0x0000000000027941 */ /* 0x000fea0003800200 */
.L_x_3490:
        /* <DEDUP_REMOVED lines=23> */
.L_x_3493:
[----:B------:R-:W-:Y:S05]  /*b6c0*/  BSYNC.RECONVERGENT B2 ;  /* 0x0000000000027941 */ /* 0x000fea0003800200 */
.L_x_3492:
        /* <DEDUP_REMOVED lines=23> */
.L_x_3495:
[----:B------:R-:W-:Y:S05]  /*b840*/  BSYNC.RECONVERGENT B2 ;  /* 0x0000000000027941 */ /* 0x000fea0003800200 */
.L_x_3494:
        /* <DEDUP_REMOVED lines=23> */
.L_x_3497:
[----:B------:R-:W-:Y:S05]  /*b9c0*/  BSYNC.RECONVERGENT B2 ;  /* 0x0000000000027941 */ /* 0x000fea0003800200 */
.L_x_3496:
        /* <DEDUP_REMOVED lines=23> */
.L_x_3499:
[----:B------:R-:W-:Y:S05]  /*bb40*/  BSYNC.RECONVERGENT B2 ;  /* 0x0000000000027941 */ /* 0x000fea0003800200 */
.L_x_3498:
        /* <DEDUP_REMOVED lines=23> */
.L_x_3501:
[----:B------:R-:W-:Y:S05]  /*bcc0*/  BSYNC.RECONVERGENT B2 ;  /* 0x0000000000027941 */ /* 0x000fea0003800200 */
.L_x_3500:
        /* <DEDUP_REMOVED lines=23> */
.L_x_3503:
[----:B------:R-:W-:Y:S05]  /*be40*/  BSYNC.RECONVERGENT B2 ;  /* 0x0000000000027941 */ /* 0x000fea0003800200 */
.L_x_3502:
        /* <DEDUP_REMOVED lines=23> */
.L_x_3505:
[----:B------:R-:W-:Y:S05]  /*bfc0*/  BSYNC.RECONVERGENT B2 ;  /* 0x0000000000027941 */ /* 0x000fea0003800200 */
.L_x_3504:
[----:B------:R-:W-:Y:S01]  /*bfd0*/  BSSY.RECONVERGENT B2, `(.L_x_3506) ;  /* 0x0000017000027945 */ /* 0x000fe20003800200 */
[----:B------:R-:W-:-:S03]  /*bfe0*/  IMAD.IADD R246, R248, 0x1, R3 ;  /* 0x00000001f8f67824 */ /* 0x000fc600078e0203 */
        /* <DEDUP_REMOVED lines=21> */
.L_x_3507:
[----:B------:R-:W-:Y:S05]  /*c140*/  BSYNC.RECONVERGENT B2 ;  /* 0x0000000000027941 */ /* 0x000fea0003800200 */
.L_x_3506:
        /* <DEDUP_REMOVED lines=23> */
.L_x_3509:
[----:B------:R-:W-:Y:S05]  /*c2c0*/  BSYNC.RECONVERGENT B2 ;  /* 0x0000000000027941 */ /* 0x000fea0003800200 */
.L_x_3508:
        /* <DEDUP_REMOVED lines=23> */
.L_x_3511:
[----:B------:R-:W-:Y:S05]  /*c440*/  BSYNC.RECONVERGENT B2 ;  /* 0x0000000000027941 */ /* 0x000fea0003800200 */
.L_x_3510:
        /* <DEDUP_REMOVED lines=23> */
.L_x_3513:
[----:B------:R-:W-:Y:S05]  /*c5c0*/  BSYNC.RECONVERGENT B2 ;  /* 0x0000000000027941 */ /* 0x000fea0003800200 */
.L_x_3512:
        /* <DEDUP_REMOVED lines=23> */
.L_x_3515:
[----:B------:R-:W-:Y:S05]  /*c740*/  BSYNC.RECONVERGENT B2 ;  /* 0x0000000000027941 */ /* 0x000fea0003800200 */
.L_x_3514:
[----:B------:R-:W-:Y:S01]  /*c750*/  BSSY.RECONVERGENT B2, `(.L_x_3516) ;  /* 0x0000017000027945 */ /* 0x000fe20003800200 */
[----:B------:R-:W-:Y:S02]  /*c760*/  IMAD.IADD R236, R238, 0x1, R3 ;  /* 0x00000001eeec7824 */ /* 0x000fe400078e0203 */
[----:B------:R-:W-:Y:S01]  /*c770*/  IMAD R133, R3, 0x80, R12 ;  /* 0x0000008003857824 */ /* 0x000fe200078e020c */
[----:B------:R-:W-:Y:S06]  /*c780*/  @P1 BRA `(.L_x_3517) ;  /* 0x00000000004c1947 */ /* 0x000fec0003800000 */
        /* <DEDUP_REMOVED lines=19> */
.L_x_3517:
[----:B------:R-:W-:Y:S05]  /*c8c0*/  BSYNC.RECONVERGENT B2 ;  /* 0x0000000000027941 */ /* 0x000fea0003800200 */
.L_x_3516:
        /* <DEDUP_REMOVED lines=23> */
.L_x_3519:
[----:B------:R-:W-:Y:S05]  /*ca40*/  BSYNC.RECONVERGENT B2 ;  /* 0x0000000000027941 */ /* 0x000fea0003800200 */
.L_x_3518:
        /* <DEDUP_REMOVED lines=23> */
.L_x_3521:
[----:B------:R-:W-:Y:S05]  /*cbc0*/  BSYNC.RECONVERGENT B2 ;  /* 0x0000000000027941 */ /* 0x000fea0003800200 */
.L_x_3520:
        /* <DEDUP_REMOVED lines=23> */
.L_x_3523:
[----:B------:R-:W-:Y:S05]  /*cd40*/  BSYNC.RECONVERGENT B2 ;  /* 0x0000000000027941 */ /* 0x000fea0003800200 */
.L_x_3522:
        /* <DEDUP_REMOVED lines=23> */
.L_x_3525:
[----:B------:R-:W-:Y:S05]  /*cec0*/  BSYNC.RECONVERGENT B2 ;  /* 0x0000000000027941 */ /* 0x000fea0003800200 */
.L_x_3524:
        /* <DEDUP_REMOVED lines=23> */
.L_x_3527:
[----:B------:R-:W-:Y:S05]  /*d040*/  BSYNC.RECONVERGENT B2 ;  /* 0x0000000000027941 */ /* 0x000fea0003800200 */
.L_x_3526:
        /* <DEDUP_REMOVED lines=23> */
.L_x_3529:
[----:B------:R-:W-:Y:S05]  /*d1c0*/  BSYNC.RECONVERGENT B2 ;  /* 0x0000000000027941 */ /* 0x000fea0003800200 */
.L_x_3528:
        /* <DEDUP_REMOVED lines=23> */
.L_x_3531:
[----:B------:R-:W-:Y:S05]  /*d340*/  BSYNC.RECONVERGENT B2 ;  /* 0x0000000000027941 */ /* 0x000fea0003800200 */
.L_x_3530:
        /* <DEDUP_REMOVED lines=23> */
.L_x_3533:
[----:B------:R-:W-:Y:S05]  /*d4c0*/  BSYNC.RECONVERGENT B2 ;  /* 0x0000000000027941 */ /* 0x000fea0003800200 */
.L_x_3532:
        /* <DEDUP_REMOVED lines=23> */
.L_x_3535:
[----:B------:R-:W-:Y:S05]  /*d640*/  BSYNC.RECONVERGENT B2 ;  /* 0x0000000000027941 */ /* 0x000fea0003800200 */
.L_x_3534:
        /* <DEDUP_REMOVED lines=23> */
.L_x_3537:
[----:B------:R-:W-:Y:S05]  /*d7c0*/  BSYNC.RECONVERGENT B2 ;  /* 0x0000000000027941 */ /* 0x000fea0003800200 */
.L_x_3536:
        /* <DEDUP_REMOVED lines=23> */
.L_x_3539:
[----:B------:R-:W-:Y:S05]  /*d940*/  BSYNC.RECONVERGENT B2 ;  /* 0x0000000000027941 */ /* 0x000fea0003800200 */
.L_x_3538:
        /* <DEDUP_REMOVED lines=23> */
.L_x_3541:
[----:B------:R-:W-:Y:S05]  /*dac0*/  BSYNC.RECONVERGENT B2 ;  /* 0x0000000000027941 */ /* 0x000fea0003800200 */
.L_x_3540:
        /* <DEDUP_REMOVED lines=23> */
.L_x_3543:
[----:B------:R-:W-:Y:S05]  /*dc40*/  BSYNC.RECONVERGENT B2 ;  /* 0x0000000000027941 */ /* 0x000fea0003800200 */
.L_x_3542:
        /* <DEDUP_REMOVED lines=23> */
.L_x_3545:
[----:B------:R-:W-:Y:S05]  /*ddc0*/  BSYNC.RECONVERGENT B2 ;  /* 0x0000000000027941 */ /* 0x000fea0003800200 */
.L_x_3544:
        /* <DEDUP_REMOVED lines=23> */
.L_x_3547:
[----:B------:R-:W-:Y:S05]  /*df40*/  BSYNC.RECONVERGENT B2 ;  /* 0x0000000000027941 */ /* 0x000fea0003800200 */
.L_x_3546:
        /* <DEDUP_REMOVED lines=22> */
.L_x_3549:
[----:B------:R-:W-:Y:S05]  /*e0b0*/  BSYNC.RECONVERGENT B2 ;  /* 0x0000000000027941 */ /* 0x000fea0003800200 */
.L_x_3548:
        /* <DEDUP_REMOVED lines=22> */
.L_x_3551:
[----:B------:R-:W-:Y:S05]  /*e220*/  BSYNC.RECONVERGENT B2 ;  /* 0x0000000000027941 */ /* 0x000fea0003800200 */
.L_x_3550:
        /* <DEDUP_REMOVED lines=22> */
.L_x_3553:
[----:B------:R-:W-:Y:S05]  /*e390*/  BSYNC.RECONVERGENT B2 ;  /* 0x0000000000027941 */ /* 0x000fea0003800200 */
.L_x_3552:
        /* <DEDUP_REMOVED lines=22> */
.L_x_3555:
[----:B------:R-:W-:Y:S05]  /*e500*/  BSYNC.RECONVERGENT B2 ;  /* 0x0000000000027941 */ /* 0x000fea0003800200 */
.L_x_3554:
        /* <DEDUP_REMOVED lines=22> */
.L_x_3557:
[----:B------:R-:W-:Y:S05]  /*e670*/  BSYNC.RECONVERGENT B2 ;  /* 0x0000000000027941 */ /* 0x000fea0003800200 */
.L_x_3556:
        /* <DEDUP_REMOVED lines=22> */
.L_x_3559:
[----:B------:R-:W-:Y:S05]  /*e7e0*/  BSYNC.RECONVERGENT B2 ;  /* 0x0000000000027941 */ /* 0x000fea0003800200 */
.L_x_3558:
        /* <DEDUP_REMOVED lines=22> */
.L_x_3561:
[----:B------:R-:W-:Y:S05]  /*e950*/  BSYNC.RECONVERGENT B2 ;  /* 0x0000000000027941 */ /* 0x000fea0003800200 */
.L_x_3560:
        /* <DEDUP_REMOVED lines=22> */
.L_x_3563:
[----:B------:R-:W-:Y:S05]  /*eac0*/  BSYNC.RECONVERGENT B2 ;  /* 0x0000000000027941 */ /* 0x000fea0003800200 */
.L_x_3562:
        /* <DEDUP_REMOVED lines=22> */
.L_x_3565:
[----:B------:R-:W-:Y:S05]  /*ec30*/  BSYNC.RECONVERGENT B2 ;  /* 0x0000000000027941 */ /* 0x000fea0003800200 */
.L_x_3564:
        /* <DEDUP_REMOVED lines=22> */
.L_x_3567:
[----:B------:R-:W-:Y:S05]  /*eda0*/  BSYNC.RECONVERGENT B2 ;  /* 0x0000000000027941 */ /* 0x000fea0003800200 */
.L_x_3566:
        /* <DEDUP_REMOVED lines=22> */
.L_x_3569:
[----:B------:R-:W-:Y:S05]  /*ef10*/  BSYNC.RECONVERGENT B2 ;  /* 0x0000000000027941 */ /* 0x000fea0003800200 */
.L_x_3568:
        /* <DEDUP_REMOVED lines=22> */
.L_x_3571:
[----:B------:R-:W-:Y:S05]  /*f080*/  BSYNC.RECONVERGENT B2 ;  /* 0x0000000000027941 */ /* 0x000fea0003800200 */
.L_x_3570:
        /* <DEDUP_REMOVED lines=22> */
.L_x_3573:
[----:B------:R-:W-:Y:S05]  /*f1f0*/  BSYNC.RECONVERGENT B2 ;  /* 0x0000000000027941 */ /* 0x000fea0003800200 */
.L_x_3572:
        /* <DEDUP_REMOVED lines=22> */
.L_x_3575:
[----:B------:R-:W-:Y:S05]  /*f360*/  BSYNC.RECONVERGENT B2 ;  /* 0x0000000000027941 */ /* 0x000fea0003800200 */
.L_x_3574:
        /* <DEDUP_REMOVED lines=22> */
.L_x_3577:
[----:B------:R-:W-:Y:S05]  /*f4d0*/  BSYNC.RECONVERGENT B2 ;  /* 0x0000000000027941 */ /* 0x000fea0003800200 */
.L_x_3576:
[----:B------:R-:W-:Y:S05]  /*f4e0*/  @P1 BRA `(.L_x_3451) ;  /* 0x0000003c00541947 */ /* 0x000fea0003800000 */
[----:B------:R-:W-:Y:S01]  /*f4f0*/  IMAD.IADD R238, R238, 0x1, R3 ;  /* 0x00000001eeee7824 */ /* 0x000fe200078e0203 */
[----:B------:R-:W-:Y:S01]  /*f500*/  BSSY.RECONVERGENT B2, `(.L_x_3578) ;  /* 0x000000e000027945 */ /* 0x000fe20003800200 */
[----:B------:R-:W-:Y:S02]  /*f510*/  IMAD.MOV.U32 R13, RZ, RZ, RZ ;  /* 0x000000ffff0d7224 */ /* 0x000fe400078e00ff */
[----:B01234-:R-:W-:-:S05]  /*f520*/  IMAD.SHL.U32 R15, R238, 0x4, RZ ;  /* 0x00000004ee0f7824 */ /* 0x01ffca00078e00ff */
[----:B------:R-:W-:-:S13]  /*f530*/  ISETP.GE.AND P1, PT, R15, R11, PT ;  /* 0x0000000b0f00720c */ /* 0x000fda0003f26270 */
[----:B------:R-:W-:Y:S05]  /*f540*/  @P1 BRA `(.L_x_3579) ;  /* 0x0000000000241947 */ /* 0x000fea0003800000 */
[----:B------:R-:W0:Y:S02]  /*f550*/  S2R R11, SR_TID.X ;  /* 0x00000000000b7919 */ /* 0x000e240000002100 */
[----:B0-----:R-:W-:-:S05]  /*f560*/  LOP3.LUT R11, R11, 0x3, RZ, 0xc0, !PT ;  /* 0x000000030b0b7812 */ /* 0x001fca00078ec0ff */
[----:B------:R-:W-:Y:S01]  /*f570*/  IMAD R14, R116, R3, R11 ;  /* 0x00000003740e7224 */ /* 0x000fe200078e020b */
[----:B------:R-:W-:-:S04]  /*f580*/  SHF.R.S32.HI R11, RZ, 0x1f, R15 ;  /* 0x0000001fff0b7819 */ /* 0x000fc8000001140f */
[----:B------:R-:W-:-:S04]  /*f590*/  IADD3 R13, P2, PT, R14, R15, RZ ;  /* 0x0000000f0e0d7210 */ /* 0x000fc80007f5e0ff */
[----:B------:R-:W-:Y:S02]  /*f5a0*/  LEA.HI.X.SX32 R14, R14, R11, 0x1, P2 ;  /* 0x0000000b0e0e7211 */ /* 0x000fe400010f0eff */
[----:B------:R-:W-:-:S04]  /*f5b0*/  LEA R12, P2, R13, UR14, 0x2 ;  /* 0x0000000e0d0c7c11 */ /* 0x000fc8000f8410ff */
[----:B------:R-:W-:-:S06]  /*f5c0*/  LEA.HI.X R13, R13, UR15, R14, 0x2, P2 ;  /* 0x0000000f0d0d7c11 */ /* 0x000fcc00090f140e */
[----:B------:R0:W5:Y:S03]  /*f5d0*/  LDG.E R13, desc[UR36][R12.64] ;  /* 0x000000240c0d7981 */ /* 0x000166000c1e1900 */
.L_x_3579:
[----:B------:R-:W-:Y:S05]  /*f5e0*/  BSYNC.RECONVERGENT B2 ;  /* 0x0000000000027941 */ /* 0x000fea0003800200 */
.L_x_3578:
[----:B-----5:R-:W-:Y:S01]  /*f5f0*/  FADD.FTZ R161, R114, R13 ;  /* 0x0000000d72a17221 */ /* 0x020fe20000010000 */
[----:B------:R-:W-:Y:S06]  /*f600*/  @P1 BRA `(.L_x_3451) ;  /* 0x0000003c000c1947 */ /* 0x000fec0003800000 */
[----:B------:R-:W-:-:S04]  /*f610*/  IADD3 R11, P1, PT, R118, R15, RZ ;  /* 0x0000000f760b7210 */ /* 0x000fc80007f3e0ff */
[----:B------:R-:W-:Y:S02]  /*f620*/  LEA.HI.X.SX32 R14, R15, R126, 0x1, P1 ;  /* 0x0000007e0f0e7211 */ /* 0x000fe400008f0eff */
[----:B0-----:R-:W-:-:S04]  /*f630*/  LEA R12, P1, R11, UR14, 0x2 ;  /* 0x0000000e0b0c7c11 */ /* 0x001fc8000f8210ff */
[----:B------:R-:W-:-:S05]  /*f640*/  LEA.HI.X R13, R11, UR15, R14, 0x2, P1 ;  /* 0x0000000f0b0d7c11 */ /* 0x000fca00088f140e */
[----:B------:R0:W-:Y:S01]  /*f650*/  STG.E desc[UR36][R12.64], R161 ;  /* 0x000000a10c007986 */ /* 0x0001e2000c101924 */
[----:B------:R-:W-:Y:S05]  /*f660*/  BRA `(.L_x_3451) ;  /* 0x0000003800f47947 */ /* 0x000fea0003800000 */
.L_x_3323:
[----:B------:R-:W-:Y:S02]  /*f670*/  IMAD.SHL.U32 R222, R12, 0x4, RZ ;  /* 0x000000040cde7824 */ /* 0x000fe400078e00ff */
[C---:B------:R-:W-:Y:S02]  /*f680*/  IMAD R11, R3.reuse, 0xe0, RZ ;  /* 0x000000e0030b7824 */ /* 0x040fe400078e02ff */
[C-C-:B------:R-:W-:Y:S02]  /*f690*/  IMAD R14, R3.reuse, 0x8, R222.reuse ;  /* 0x00000008030e7824 */ /* 0x140fe400078e02de */
[----:B------:R-:W-:Y:S02]  /*f6a0*/  VIADD R127, R16, 0xffffffff ;  /* 0xffffffff107f7836 */ /* 0x000fe40000000000 */
[C-C-:B------:R-:W-:Y:S01]  /*f6b0*/  IMAD R226, R3.reuse, 0x10, R222.reuse ;  /* 0x0000001003e27824 */ /* 0x140fe200078e02de */
[----:B------:R-:W-:Y:S01]  /*f6c0*/  ISETP.GE.AND P2, PT, R14, R11, PT ;  /* 0x0000000b0e00720c */ /* 0x000fe20003f46270 */
[----:B------:R-:W-:-:S03]  /*f6d0*/  IMAD R232, R3, 0x20, R222 ;  /* 0x0000002003e87824 */ /* 0x000fc600078e02de */
[----:B------:R-:W-:Y:S02]  /*f6e0*/  ISETP.GE.OR P2, PT, R128, R127, P2 ;  /* 0x0000007f8000720c */ /* 0x000fe40001746670 */
[-C--:B------:R-:W-:Y:S02]  /*f6f0*/  ISETP.GE.AND P1, PT, R226, R11.reuse, PT ;  /* 0x0000000be200720c */ /* 0x080fe40003f26270 */
[----:B------:R-:W-:Y:S02]  /*f700*/  ISETP.GE.AND P3, PT, R232, R11, PT ;  /* 0x0000000be800720c */ /* 0x000fe40003f66270 */
[CC--:B------:R-:W-:Y:S02]  /*f710*/  ISETP.GE.OR P1, PT, R128.reuse, R127.reuse, P1 ;  /* 0x0000007f8000720c */ /* 0x0c0fe40000f26670 */
[----:B------:R-:W-:-:S05]  /*f720*/  ISETP.GE.OR P3, PT, R128, R127, P3 ;  /* 0x0000007f8000720c */ /* 0x000fca0001f66670 */
[----:B------:R-:W0:Y:S01]  /*f730*/  @!P2 S2R R13, SR_TID.X ;  /* 0x00000000000da919 */ /* 0x000e220000002100 */
[----:B------:R-:W1:Y:S05]  /*f740*/  @!P2 LDC.64 R130, c[0x0][0x3b8] ;  /* 0x0000ee00ff82ab82 */ /* 0x000e6a0000000a00 */
[----:B------:R-:W2:Y:S02]  /*f750*/  @!P1 S2R R230, SR_TID.X ;  /* 0x0000000000e69919 */ /* 0x000ea40000002100 */
[----:B------:R-:W3:Y:S01]  /*f760*/  @!P3 S2R R233, SR_TID.X ;  /* 0x0000000000e9b919 */ /* 0x000ee20000002100 */
[----:B0-----:R-:W-:-:S05]  /*f770*/  @!P2 LOP3.LUT R13, R13, 0x3, RZ, 0xc0, !PT ;  /* 0x000000030d0da812 */ /* 0x001fca00078ec0ff */
[-C--:B------:R-:W-:Y:S01]  /*f780*/  @!P2 IMAD R224, R116, R3.reuse, R13 ;  /* 0x0000000374e0a224 */ /* 0x080fe200078e020d */
[----:B------:R-:W-:Y:S02]  /*f790*/  @!P2 SHF.R.S32.HI R13, RZ, 0x1f, R14 ;  /* 0x0000001fff0da819 */ /* 0x000fe4000001140e */
[----:B--2---:R-:W-:Y:S02]  /*f7a0*/  @!P1 LOP3.LUT R230, R230, 0x3, RZ, 0xc0, !PT ;  /* 0x00000003e6e69812 */ /* 0x004fe400078ec0ff */
[----:B------:R-:W-:Y:S02]  /*f7b0*/  @!P2 IADD3 R133, P5, PT, R224, R14, RZ ;  /* 0x0000000ee085a210 */ /* 0x000fe40007fbe0ff */
[----:B------:R-:W0:Y:S01]  /*f7c0*/  @!P1 LDC.64 R14, c[0x0][0x3b8] ;  /* 0x0000ee00ff0e9b82 */ /* 0x000e220000000a00 */
[----:B------:R-:W-:Y:S01]  /*f7d0*/  @!P1 IMAD R230, R116, R3, R230 ;  /* 0x0000000374e69224 */ /* 0x000fe200078e02e6 */
[----:B------:R-:W-:Y:S02]  /*f7e0*/  @!P2 LEA.HI.X.SX32 R224, R224, R13, 0x1, P5 ;  /* 0x0000000de0e0a211 */ /* 0x000fe400028f0eff */
[----:B-1----:R-:W-:-:S04]  /*f7f0*/  @!P2 LEA R132, P5, R133, R130, 0x2 ;  /* 0x000000828584a211 */ /* 0x002fc800078a10ff */
[----:B------:R-:W-:Y:S02]  /*f800*/  @!P2 LEA.HI.X R133, R133, R131, R224, 0x2, P5 ;  /* 0x000000838585a211 */ /* 0x000fe400028f14e0 */
[----:B------:R-:W-:Y:S01]  /*f810*/  ISETP.GE.AND P5, PT, R128, R127, PT ;  /* 0x0000007f8000720c */ /* 0x000fe20003fa6270 */
[----:B------:R-:W1:Y:S03]  /*f820*/  @!P3 LDC.64 R130, c[0x0][0x3b8] ;  /* 0x0000ee00ff82bb82 */ /* 0x000e660000000a00 */
[----:B------:R-:W-:Y:S02]  /*f830*/  FSEL R225, R225, RZ, P5 ;  /* 0x000000ffe1e17208 */ /* 0x000fe40002800000 */
[----:B------:R-:W-:-:S04]  /*f840*/  @!P1 SHF.R.S32.HI R13, RZ, 0x1f, R226 ;  /* 0x0000001fff0d9819 */ /* 0x000fc800000114e2 */
[----:B------:R1:W5:Y:S01]  /*f850*/  @!P2 LDG.E R225, desc[UR36][R132.64] ;  /* 0x0000002484e1a981 */ /* 0x000362000c1e1900 */
[C---:B------:R-:W-:Y:S01]  /*f860*/  @!P1 IADD3 R224, P2, PT, R230.reuse, R226, RZ ;  /* 0x000000e2e6e09210 */ /* 0x040fe20007f5e0ff */
[----:B------:R-:W-:Y:S01]  /*f870*/  IMAD R226, R3, 0x40, R222 ;  /* 0x0000004003e27824 */ /* 0x000fe200078e02de */
[----:B---3--:R-:W-:Y:S02]  /*f880*/  @!P3 LOP3.LUT R233, R233, 0x3, RZ, 0xc0, !PT ;  /* 0x00000003e9e9b812 */ /* 0x008fe400078ec0ff */
[----:B------:R-:W-:Y:S02]  /*f890*/  @!P1 LEA.HI.X.SX32 R13, R230, R13, 0x1, P2 ;  /* 0x0000000de60d9211 */ /* 0x000fe400010f0eff */
[----:B0-----:R-:W-:Y:S01]  /*f8a0*/  @!P1 LEA R230, P2, R224, R14, 0x2 ;  /* 0x0000000ee0e69211 */ /* 0x001fe200078410ff */
[----:B------:R-:W-:Y:S01]  /*f8b0*/  @!P3 IMAD R233, R116, R3, R233 ;  /* 0x0000000374e9b224 */ /* 0x000fe200078e02e9 */
[----:B------:R-:W-:Y:S02]  /*f8c0*/  FSEL R223, R223, RZ, P5 ;  /* 0x000000ffdfdf7208 */ /* 0x000fe40002800000 */
[----:B------:R-:W-:-:S02]  /*f8d0*/  @!P1 LEA.HI.X R231, R224, R15, R13, 0x2, P2 ;  /* 0x0000000fe0e79211 */ /* 0x000fc400010f140d */
[----:B------:R-:W-:Y:S02]  /*f8e0*/  ISETP.GE.AND P2, PT, R226, R11, PT ;  /* 0x0000000be200720c */ /* 0x000fe40003f46270 */
[----:B------:R-:W-:Y:S01]  /*f8f0*/  @!P3 SHF.R.S32.HI R13, RZ, 0x1f, R232 ;  /* 0x0000001fff0db819 */ /* 0x000fe200000114e8 */
[----:B------:R0:W5:Y:S01]  /*f900*/  @!P1 LDG.E R223, desc[UR36][R230.64] ;  /* 0x00000024e6df9981 */ /* 0x000162000c1e1900 */
[----:B------:R-:W-:Y:S02]  /*f910*/  ISETP.GE.OR P2, PT, R128, R127, P2 ;  /* 0x0000007f8000720c */ /* 0x000fe40001746670 */
[----:B------:R-:W-:-:S04]  /*f920*/  @!P3 IADD3 R14, P1, PT, R233, R232, RZ ;  /* 0x000000e8e90eb210 */ /* 0x000fc80007f3e0ff */
[----:B------:R-:W-:Y:S02]  /*f930*/  @!P3 LEA.HI.X.SX32 R13, R233, R13, 0x1, P1 ;  /* 0x0000000de90db211 */ /* 0x000fe400008f0eff */
[----:B-1----:R-:W-:-:S04]  /*f940*/  @!P3 LEA R132, P1, R14, R130, 0x2 ;  /* 0x000000820e84b211 */ /* 0x002fc800078210ff */
[----:B------:R-:W-:Y:S02]  /*f950*/  @!P3 LEA.HI.X R133, R14, R131, R13, 0x2, P1 ;  /* 0x000000830e85b211 */ /* 0x000fe400008f140d */
[----:B------:R-:W-:Y:S01]  /*f960*/  ISETP.GE.AND P1, PT, R222, R11, PT ;  /* 0x0000000bde00720c */ /* 0x000fe20003f26270 */
[----:B------:R-:W1:Y:S01]  /*f970*/  @!P2 S2R R130, SR_TID.X ;  /* 0x000000000082a919 */ /* 0x000e620000002100 */
[----:B------:R-:W2:Y:S02]  /*f980*/  @!P2 LDC.64 R14, c[0x0][0x3b8] ;  /* 0x0000ee00ff0eab82 */ /* 0x000ea40000000a00 */
[----:B------:R-:W-:-:S13]  /*f990*/  ISETP.GE.OR P1, PT, R128, R127, P1 ;  /* 0x0000007f8000720c */ /* 0x000fda0000f26670 */
[----:B------:R-:W3:Y:S01]  /*f9a0*/  @!P1 S2R R232, SR_TID.X ;  /* 0x0000000000e89919 */ /* 0x000ee20000002100 */
[----:B------:R-:W-:Y:S02]  /*f9b0*/  FSEL R219, R219, RZ, P5 ;  /* 0x000000ffdbdb7208 */ /* 0x000fe40002800000 */
[----:B------:R-:W-:-:S04]  /*f9c0*/  @!P2 SHF.R.S32.HI R13, RZ, 0x1f, R226 ;  /* 0x0000001fff0da819 */ /* 0x000fc800000114e2 */
[----:B------:R4:W5:Y:S01]  /*f9d0*/  @!P3 LDG.E R219, desc[UR36][R132.64] ;  /* 0x0000002484dbb981 */ /* 0x000962000c1e1900 */
[----:B-1----:R-:W-:-:S05]  /*f9e0*/  @!P2 LOP3.LUT R130, R130, 0x3, RZ, 0xc0, !PT ;  /* 0x000000038282a812 */ /* 0x002fca00078ec0ff */
[----:B0-----:R-:W-:Y:S02]  /*f9f0*/  @!P2 IMAD R230, R116, R3, R130 ;  /* 0x0000000374e6a224 */ /* 0x001fe400078e0282 */
[----:B------:R-:W0:Y:S03]  /*fa00*/  @!P1 LDC.64 R130, c[0x0][0x3b8] ;  /* 0x0000ee00ff829b82 */ /* 0x000e260000000a00 */
[----:B------:R-:W-:Y:S01]  /*fa10*/  @!P2 IADD3 R224, P3, PT, R230, R226, RZ ;  /* 0x000000e2e6e0a210 */ /* 0x000fe20007f7e0ff */
[----:B------:R-:W-:-:S03]  /*fa20*/  IMAD R226, R3, 0x80, R222 ;  /* 0x0000008003e27824 */ /* 0x000fc600078e02de */
[----:B------:R-:W-:Y:S02]  /*fa30*/  @!P2 LEA.HI.X.SX32 R13, R230, R13, 0x1, P3 ;  /* 0x0000000de60da211 */ /* 0x000fe400018f0eff */
[----:B--2---:R-:W-:Y:S02]  /*fa40*/  @!P2 LEA R14, P3, R224, R14, 0x2 ;  /* 0x0000000ee00ea211 */ /* 0x004fe400078610ff */
[----:B---3--:R-:W-:Y:S02]  /*fa50*/  @!P1 LOP3.LUT R232, R232, 0x3, RZ, 0xc0, !PT ;  /* 0x00000003e8e89812 */ /* 0x008fe400078ec0ff */
[----:B------:R-:W-:Y:S02]  /*fa60*/  FSEL R211, R211, RZ, P5 ;  /* 0x000000ffd3d37208 */ /* 0x000fe40002800000 */
[----:B------:R-:W-:Y:S01]  /*fa70*/  @!P2 LEA.HI.X R15, R224, R15, R13, 0x2, P3 ;  /* 0x0000000fe00fa211 */ /* 0x000fe200018f140d */
[----:B------:R-:W-:Y:S01]  /*fa80*/  @!P1 IMAD R13, R116, R3, R232 ;  /* 0x00000003740d9224 */ /* 0x000fe200078e02e8 */
[----:B------:R-:W-:Y:S01]  /*fa90*/  ISETP.GE.AND P3, PT, R226, R11, PT ;  /* 0x0000000be200720c */ /* 0x000fe20003f66270 */
[----:B------:R-:W-:-:S02]  /*faa0*/  IMAD.IADD R230, R12, 0x1, R3 ;  /* 0x000000010ce67824 */ /* 0x000fc400078e0203 */
[----:B------:R1:W5:Y:S01]  /*fab0*/  @!P2 LDG.E R211, desc[UR36][R14.64] ;  /* 0x000000240ed3a981 */ /* 0x000362000c1e1900 */
[----:B------:R-:W-:Y:S02]  /*fac0*/  ISETP.GE.OR P3, PT, R128, R127, P3 ;  /* 0x0000007f8000720c */ /* 0x000fe40001f66670 */
[----:B------:R-:W-:Y:S01]  /*fad0*/  @!P1 IADD3 R222, P2, PT, R13, R222, RZ ;  /* 0x000000de0dde9210 */ /* 0x000fe20007f5e0ff */
[----:B----4-:R-:W-:-:S03]  /*fae0*/  IMAD.SHL.U32 R132, R230, 0x4, RZ ;  /* 0x00000004e6847824 */ /* 0x010fc600078e00ff */
[----:B------:R-:W-:Y:S02]  /*faf0*/  @!P1 LEA.HI.X.SX32 R13, R13, RZ, 0x1, P2 ;  /* 0x000000ff0d0d9211 */ /* 0x000fe400010f0eff */
[----:B0-----:R-:W-:-:S04]  /*fb00*/  @!P1 LEA R12, P2, R222, R130, 0x2 ;  /* 0x00000082de0c9211 */ /* 0x001fc800078410ff */
[----:B------:R-:W-:Y:S01]  /*fb10*/  @!P1 LEA.HI.X R13, R222, R131, R13, 0x2, P2 ;  /* 0x00000083de0d9211 */ /* 0x000fe200010f140d */
[----:B-1----:R-:W0:Y:S01]  /*fb20*/  @!P3 LDC.64 R14, c[0x0][0x3b8] ;  /* 0x0000ee00ff0ebb82 */ /* 0x002e220000000a00 */
[----:B------:R-:W-:Y:S01]  /*fb30*/  ISETP.GE.AND P2, PT, R132, R11, PT ;  /* 0x0000000b8400720c */ /* 0x000fe20003f46270 */
[----:B------:R-:W1:Y:S03]  /*fb40*/  @!P3 S2R R130, SR_TID.X ;  /* 0x000000000082b919 */ /* 0x000e660000002100 */
[----:B------:R-:W-:-:S13]  /*fb50*/  ISETP.GE.OR P2, PT, R128, R127, P2 ;  /* 0x0000007f8000720c */ /* 0x000fda0001746670 */
[----:B------:R-:W2:Y:S01]  /*fb60*/  @!P2 S2R R231, SR_TID.X ;  /* 0x0000000000e7a919 */ /* 0x000ea20000002100 */
[----:B------:R-:W-:Y:S01]  /*fb70*/  FSEL R227, R227, RZ, P5 ;  /* 0x000000ffe3e37208 */ /* 0x000fe20002800000 */
[----:B------:R-:W-:Y:S01]  /*fb80*/  IMAD R133, R3, 0x2, R230 ;  /* 0x0000000203857824 */ /* 0x000fe200078e02e6 */
[----:B------:R-:W-:-:S04]  /*fb90*/  @!P3 SHF.R.S32.HI R222, RZ, 0x1f, R226 ;  /* 0x0000001fffdeb819 */ /* 0x000fc800000114e2 */
[----:B------:R3:W5:Y:S01]  /*fba0*/  @!P1 LDG.E R227, desc[UR36][R12.64] ;  /* 0x000000240ce39981 */ /* 0x000762000c1e1900 */
[----:B-1----:R-:W-:-:S05]  /*fbb0*/  @!P3 LOP3.LUT R130, R130, 0x3, RZ, 0xc0, !PT ;  /* 0x000000038282b812 */ /* 0x002fca00078ec0ff */
[----:B------:R-:W-:Y:S02]  /*fbc0*/  @!P3 IMAD R233, R116, R3, R130 ;  /* 0x0000000374e9b224 */ /* 0x000fe400078e0282 */
[----:B------:R-:W1:Y:S03]  /*fbd0*/  @!P2 LDC.64 R130, c[0x0][0x3b8] ;  /* 0x0000ee00ff82ab82 */ /* 0x000e660000000a00 */
[----:B------:R-:W-:Y:S01]  /*fbe0*/  @!P3 IADD3 R224, P1, PT, R233, R226, RZ ;  /* 0x000000e2e9e0b210 */ /* 0x000fe20007f3e0ff */
[----:B------:R-:W-:-:S03]  /*fbf0*/  IMAD.SHL.U32 R226, R133, 0x4, RZ ;  /* 0x0000000485e27824 */ /* 0x000fc600078e00ff */
[----:B------:R-:W-:Y:S02]  /*fc00*/  @!P3 LEA.HI.X.SX32 R222, R233, R222, 0x1, P1 ;  /* 0x000000dee9deb211 */ /* 0x000fe400008f0eff */
[C---:B0-----:R-:W-:Y:S02]  /*fc10*/  @!P3 LEA R14, P1, R224.reuse, R14, 0x2 ;  /* 0x0000000ee00eb211 */ /* 0x041fe400078210ff */
[----:B--2---:R-:W-:Y:S02]  /*fc20*/  @!P2 LOP3.LUT R231, R231, 0x3, RZ, 0xc0, !PT ;  /* 0x00000003e7e7a812 */ /* 0x004fe400078ec0ff */
[----:B------:R-:W-:Y:S02]  /*fc30*/  FSEL R193, R193, RZ, P5 ;  /* 0x000000ffc1c17208 */ /* 0x000fe40002800000 */
[----:B------:R-:W-:Y:S01]  /*fc40*/  @!P3 LEA.HI.X R15, R224, R15, R222, 0x2, P1 ;  /* 0x0000000fe00fb211 */ /* 0x000fe200008f14de */
[----:B------:R-:W-:Y:S01]  /*fc50*/  @!P2 IMAD R231, R116, R3, R231 ;  /* 0x0000000374e7a224 */ /* 0x000fe200078e02e7 */
[----:B------:R-:W-:Y:S01]  /*fc60*/  ISETP.GE.AND P1, PT, R226, R11, PT ;  /* 0x0000000be200720c */ /* 0x000fe20003f26270 */
[----:B------:R-:W-:Y:S01]  /*fc70*/  IMAD R230, R3, 0x4, R230 ;  /* 0x0000000403e67824 */ /* 0x000fe200078e02e6 */
[----:B---3--:R-:W-:Y:S01]  /*fc80*/  @!P2 SHF.R.S32.HI R12, RZ, 0x1f, R132 ;  /* 0x0000001fff0ca819 */ /* 0x008fe20000011484 */
[----:B------:R0:W5:Y:S01]  /*fc90*/  @!P3 LDG.E R193, desc[UR36][R14.64] ;  /* 0x000000240ec1b981 */ /* 0x000162000c1e1900 */
[----:B------:R-:W-:-:S02]  /*fca0*/  ISETP.GE.OR P1, PT, R128, R127, P1 ;  /* 0x0000007f8000720c */ /* 0x000fc40000f26670 */
[----:B------:R-:W-:Y:S01]  /*fcb0*/  @!P2 IADD3 R13, P3, PT, R231, R132, RZ ;  /* 0x00000084e70da210 */ /* 0x000fe20007f7e0ff */
[----:B------:R-:W-:-:S03]  /*fcc0*/  IMAD.SHL.U32 R132, R230, 0x4, RZ ;  /* 0x00000004e6847824 */ /* 0x000fc600078e00ff */
[----:B------:R-:W-:Y:S02]  /*fcd0*/  @!P2 LEA.HI.X.SX32 R222, R231, R12, 0x1, P3 ;  /* 0x0000000ce7dea211 */ /* 0x000fe400018f0eff */
[----:B-1----:R-:W-:-:S04]  /*fce0*/  @!P2 LEA R12, P3, R13, R130, 0x2 ;  /* 0x000000820d0ca211 */ /* 0x002fc800078610ff */
[----:B------:R-:W-:Y:S01]  /*fcf0*/  @!P2 LEA.HI.X R13, R13, R131, R222, 0x2, P3 ;  /* 0x000000830d0da211 */ /* 0x000fe200018f14de */
[----:B0-----:R-:W0:Y:S01]  /*fd00*/  @!P1 LDC.64 R14, c[0x0][0x3b8] ;  /* 0x0000ee00ff0e9b82 */ /* 0x001e220000000a00 */
[----:B------:R-:W-:Y:S01]  /*fd10*/  ISETP.GE.AND P3, PT, R132, R11, PT ;  /* 0x0000000b8400720c */ /* 0x000fe20003f66270 */
[----:B------:R-:W1:Y:S03]  /*fd20*/  @!P1 S2R R130, SR_TID.X ;  /* 0x0000000000829919 */ /* 0x000e660000002100 */
[----:B------:R-:W-:-:S13]  /*fd30*/  ISETP.GE.OR P3, PT, R128, R127, P3 ;  /* 0x0000007f8000720c */ /* 0x000fda0001f66670 */
[----:B------:R-:W2:Y:S01]  /*fd40*/  @!P3 S2R R231, SR_TID.X ;  /* 0x0000000000e7b919 */ /* 0x000ea20000002100 */
[----:B------:R-:W-:Y:S01]  /*fd50*/  FSEL R220, R220, RZ, P5 ;  /* 0x000000ffdcdc7208 */ /* 0x000fe20002800000 */
[----:B------:R-:W-:Y:S01]  /*fd60*/  IMAD.IADD R230, R230, 0x1, R3 ;  /* 0x00000001e6e67824 */ /* 0x000fe200078e0203 */
[----:B------:R-:W-:-:S04]  /*fd70*/  @!P1 SHF.R.S32.HI R133, RZ, 0x1f, R226 ;  /* 0x0000001fff859819 */ /* 0x000fc800000114e2 */
[----:B------:R3:W5:Y:S01]  /*fd80*/  @!P2 LDG.E R220, desc[UR36][R12.64] ;  /* 0x000000240cdca981 */ /* 0x000762000c1e1900 */
[----:B-1----:R-:W-:-:S05]  /*fd90*/  @!P1 LOP3.LUT R130, R130, 0x3, RZ, 0xc0, !PT ;  /* 0x0000000382829812 */ /* 0x002fca00078ec0ff */
[----:B------:R-:W-:Y:S02]  /*fda0*/  @!P1 IMAD R222, R116, R3, R130 ;  /* 0x0000000374de9224 */ /* 0x000fe400078e0282 */
[----:B------:R-:W1:Y:S03]  /*fdb0*/  @!P3 LDC.64 R130, c[0x0][0x3b8] ;  /* 0x0000ee00ff82bb82 */ /* 0x000e660000000a00 */
[----:B------:R-:W-:-:S04]  /*fdc0*/  @!P1 IADD3 R224, P2, PT, R222, R226, RZ ;  /* 0x000000e2dee09210 */ /* 0x000fc80007f5e0ff */
[----:B------:R-:W-:Y:S01]  /*fdd0*/  @!P1 LEA.HI.X.SX32 R133, R222, R133, 0x1, P2 ;  /* 0x00000085de859211 */ /* 0x000fe200010f0eff */
[----:B------:R-:W-:Y:S01]  /*fde0*/  IMAD.SHL.U32 R222, R230, 0x4, RZ ;  /* 0x00000004e6de7824 */ /* 0x000fe200078e00ff */
[----:B0-----:R-:W-:Y:S02]  /*fdf0*/  @!P1 LEA R14, P2, R224, R14, 0x2 ;  /* 0x0000000ee00e9211 */ /* 0x001fe400078410ff */
[----:B--2---:R-:W-:Y:S02]  /*fe00*/  @!P3 LOP3.LUT R231, R231, 0x3, RZ, 0xc0, !PT ;  /* 0x00000003e7e7b812 */ /* 0x004fe400078ec0ff */
[----:B------:R-:W-:Y:S02]  /*fe10*/  FSEL R218, R218, RZ, P5 ;  /* 0x000000ffdada7208 */ /* 0x000fe40002800000 */
[----:B------:R-:W-:Y:S01]  /*fe20*/  @!P1 LEA.HI.X R15, R224, R15, R133, 0x2, P2 ;  /* 0x0000000fe00f9211 */ /* 0x000fe200010f1485 */
[----:B------:R-:W-:Y:S01]  /*fe30*/  @!P3 IMAD R231, R116, R3, R231 ;  /* 0x0000000374e7b224 */ /* 0x000fe200078e02e7 */
[----:B------:R-:W-:Y:S01]  /*fe40*/  ISETP.GE.AND P2, PT, R222, R11, PT ;  /* 0x0000000bde00720c */ /* 0x000fe20003f46270 */
[----:B------:R-:W-:Y:S01]  /*fe50*/  IMAD.IADD R230, R230, 0x1, R3 ;  /* 0x00000001e6e67824 */ /* 0x000fe200078e0203 */
        /* <DEDUP_REMOVED lines=703> */
[----:B------:R-:W-:Y:S01]  /*12a50*/  IMAD.IADD R230, R230, 0x1, R3 ;  /* 0x00000001e6e67824 */ /* 0x000fe200078e0203 */
[----:B------:R-:W-:-:S03]  /*12a60*/  FSEL R170, R170, RZ, P5 ;  /* 0x000000ffaaaa7208 */ /* 0x000fc60002800000 */
[----:B------:R-:W-:-:S03]  /*12a70*/  IMAD.SHL.U32 R12, R230, 0x4, RZ ;  /* 0x00000004e60c7824 */ /* 0x000fc600078e00ff */
[----:B------:R3:W5:Y:S01]  /*12a80*/  @!P2 LDG.E R170, desc[UR36][R130.64] ;  /* 0x0000002482aaa981 */ /* 0x000762000c1e1900 */
[----:B-1----:R-:W-:Y:S01]  /*12a90*/  @!P1 LOP3.LUT R133, R133, 0x3, RZ, 0xc0, !PT ;  /* 0x0000000385859812 */ /* 0x002fe200078ec0ff */
[----:B---3--:R-:W1:Y:S01]  /*12aa0*/  @!P3 LDC.64 R130, c[0x0][0x3b8] ;  /* 0x0000ee00ff82bb82 */ /* 0x008e620000000a00 */
[----:B------:R-:W-:-:S03]  /*12ab0*/  ISETP.GE.AND P2, PT, R12, R11, PT ;  /* 0x0000000b0c00720c */ /* 0x000fc60003f46270 */
[----:B------:R-:W-:Y:S01]  /*12ac0*/  @!P1 IMAD R224, R116, R3, R133 ;  /* 0x0000000374e09224 */ /* 0x000fe200078e0285 */
        /* <DEDUP_REMOVED lines=8> */
[----:B------:R-:W-:Y:S02]  /*12b50*/  @!P1 SHF.R.S32.HI R13, RZ, 0x1f, R222 ;  /* 0x0000001fff0d9819 */ /* 0x000fe400000114de */
[----:B------:R-:W-:Y:S01]  /*12b60*/  @!P1 IADD3 R133, P5, PT, R224, R222, RZ ;  /* 0x000000dee0859210 */ /* 0x000fe20007fbe0ff */
[----:B------:R-:W-:Y:S01]  /*12b70*/  IMAD.IADD R230, R230, 0x1, R3 ;  /* 0x00000001e6e67824 */ /* 0x000fe200078e0203 */
[----:B------:R-:W-:Y:S02]  /*12b80*/  ISETP.GE.OR P2, PT, R128, R127, P2 ;  /* 0x0000007f8000720c */ /* 0x000fe40001746670 */
[----:B------:R-:W-:Y:S01]  /*12b90*/  @!P1 LEA.HI.X.SX32 R224, R224, R13, 0x1, P5 ;  /* 0x0000000de0e09211 */ /* 0x000fe200028f0eff */
[----:B------:R-:W-:Y:S01]  /*12ba0*/  IMAD.SHL.U32 R222, R230, 0x4, RZ ;  /* 0x00000004e6de7824 */ /* 0x000fe200078e00ff */
[----:B0-----:R-:W-:-:S02]  /*12bb0*/  @!P1 LEA R14, P5, R133, R14, 0x2 ;  /* 0x0000000e850e9211 */ /* 0x001fc400078a10ff */
[----:B--2---:R-:W-:Y:S02]  /*12bc0*/  @!P3 LOP3.LUT R226, R226, 0x3, RZ, 0xc0, !PT ;  /* 0x00000003e2e2b812 */ /* 0x004fe400078ec0ff */
[----:B------:R-:W-:Y:S02]  /*12bd0*/  @!P1 LEA.HI.X R15, R133, R15, R224, 0x2, P5 ;  /* 0x0000000f850f9211 */ /* 0x000fe400028f14e0 */
[----:B------:R-:W-:Y:S01]  /*12be0*/  ISETP.GE.AND P5, PT, R222, R11, PT ;  /* 0x0000000bde00720c */ /* 0x000fe20003fa6270 */
[----:B------:R-:W-:Y:S01]  /*12bf0*/  @!P3 IMAD R226, R116, R3, R226 ;  /* 0x0000000374e2b224 */ /* 0x000fe200078e02e2 */
[----:B------:R-:W-:Y:S01]  /*12c00*/  @!P3 SHF.R.S32.HI R13, RZ, 0x1f, R132 ;  /* 0x0000001fff0db819 */ /* 0x000fe20000011484 */
[----:B------:R0:W5:Y:S01]  /*12c10*/  @!P1 LDG.E R169, desc[UR36][R14.64] ;  /* 0x000000240ea99981 */ /* 0x000162000c1e1900 */
[----:B------:R-:W-:Y:S01]  /*12c20*/  ISETP.GE.OR P5, PT, R128, R127, P5 ;  /* 0x0000007f8000720c */ /* 0x000fe20002fa6670 */
[----:B------:R-:W-:Y:S01]  /*12c30*/  IMAD.IADD R230, R230, 0x1, R3 ;  /* 0x00000001e6e67824 */ /* 0x000fe200078e0203 */
[----:B------:R-:W-:Y:S01]  /*12c40*/  @!P3 IADD3 R133, P1, PT, R226, R132, RZ ;  /* 0x00000084e285b210 */ /* 0x000fe20007f3e0ff */
[----:B------:R-:W2:Y:S02]  /*12c50*/  @!P2 S2R R231, SR_TID.X ;  /* 0x0000000000e7a919 */ /* 0x000ea40000002100 */
[----:B------:R-:W-:Y:S01]  /*12c60*/  IMAD.SHL.U32 R224, R230, 0x4, RZ ;  /* 0x00000004e6e07824 */ /* 0x000fe200078e00ff */
[----:B------:R-:W-:-:S02]  /*12c70*/  @!P3 LEA.HI.X.SX32 R226, R226, R13, 0x1, P1 ;  /* 0x0000000de2e2b211 */ /* 0x000fc400008f0eff */
[----:B-1----:R-:W-:-:S04]  /*12c80*/  @!P3 LEA R132, P1, R133, R130, 0x2 ;  /* 0x000000828584b211 */ /* 0x002fc800078210ff */
[----:B------:R-:W-:Y:S01]  /*12c90*/  @!P3 LEA.HI.X R133, R133, R131, R226, 0x2, P1 ;  /* 0x000000838585b211 */ /* 0x000fe200008f14e2 */
[----:B0-----:R-:W0:Y:S01]  /*12ca0*/  @!P5 LDC.64 R14, c[0x0][0x3b8] ;  /* 0x0000ee00ff0edb82 */ /* 0x001e220000000a00 */
[----:B------:R-:W-:Y:S01]  /*12cb0*/  ISETP.GE.AND P1, PT, R224, R11, PT ;  /* 0x0000000be000720c */ /* 0x000fe20003f26270 */
[----:B------:R-:W1:Y:S03]  /*12cc0*/  @!P5 S2R R232, SR_TID.X ;  /* 0x0000000000e8d919 */ /* 0x000e660000002100 */
[----:B------:R-:W-:Y:S01]  /*12cd0*/  ISETP.GE.OR P1, PT, R128, R127, P1 ;  /* 0x0000007f8000720c */ /* 0x000fe20000f26670 */
[----:B------:R3:W5:Y:S02]  /*12ce0*/  @!P3 LDG.E R168, desc[UR36][R132.64] ;  /* 0x0000002484a8b981 */ /* 0x000764000c1e1900 */
[----:B------:R-:W4:Y:S10]  /*12cf0*/  @!P2 LDC.64 R130, c[0x0][0x3b8] ;  /* 0x0000ee00ff82ab82 */ /* 0x000f340000000a00 */
[----:B------:R-:W3:Y:S01]  /*12d00*/  @!P1 S2R R234, SR_TID.X ;  /* 0x0000000000ea9919 */ /* 0x000ee20000002100 */
[----:B--2---:R-:W-:-:S05]  /*12d10*/  @!P2 LOP3.LUT R231, R231, 0x3, RZ, 0xc0, !PT ;  /* 0x00000003e7e7a812 */ /* 0x004fca00078ec0ff */
[----:B------:R-:W-:Y:S01]  /*12d20*/  @!P2 IMAD R231, R116, R3, R231 ;  /* 0x0000000374e7a224 */ /* 0x000fe200078e02e7 */
[----:B------:R-:W-:-:S04]  /*12d30*/  @!P2 SHF.R.S32.HI R13, RZ, 0x1f, R12 ;  /* 0x0000001fff0da819 */ /* 0x000fc8000001140c */
[C---:B------:R-:W-:Y:S02]  /*12d40*/  @!P2 IADD3 R226, P3, PT, R231.reuse, R12, RZ ;  /* 0x0000000ce7e2a210 */ /* 0x040fe40007f7e0ff */
[----:B-1----:R-:W-:Y:S02]  /*12d50*/  @!P5 LOP3.LUT R233, R232, 0x3, RZ, 0xc0, !PT ;  /* 0x00000003e8e9d812 */ /* 0x002fe400078ec0ff */
[----:B------:R-:W-:Y:S02]  /*12d60*/  @!P2 LEA.HI.X.SX32 R13, R231, R13, 0x1, P3 ;  /* 0x0000000de70da211 */ /* 0x000fe400018f0eff */
[----:B----4-:R-:W-:Y:S01]  /*12d70*/  @!P2 LEA R12, P3, R226, R130, 0x2 ;  /* 0x00000082e20ca211 */ /* 0x010fe200078610ff */
[----:B------:R-:W-:Y:S02]  /*12d80*/  IMAD.IADD R232, R230, 0x1, R3 ;  /* 0x00000001e6e87824 */ /* 0x000fe400078e0203 */
[----:B------:R-:W-:Y:S01]  /*12d90*/  @!P5 IMAD R233, R116, R3, R233 ;  /* 0x0000000374e9d224 */ /* 0x000fe200078e02e9 */
[----:B------:R-:W-:-:S02]  /*12da0*/  @!P2 LEA.HI.X R13, R226, R131, R13, 0x2, P3 ;  /* 0x00000083e20da211 */ /* 0x000fc400018f140d */
[----:B------:R-:W1:Y:S01]  /*12db0*/  @!P1 LDC.64 R130, c[0x0][0x3b8] ;  /* 0x0000ee00ff829b82 */ /* 0x000e620000000a00 */
[----:B------:R-:W-:Y:S01]  /*12dc0*/  IMAD.SHL.U32 R226, R232, 0x4, RZ ;  /* 0x00000004e8e27824 */ /* 0x000fe200078e00ff */
[----:B------:R-:W-:Y:S01]  /*12dd0*/  @!P5 SHF.R.S32.HI R230, RZ, 0x1f, R222 ;  /* 0x0000001fffe6d819 */ /* 0x000fe200000114de */
[----:B------:R2:W5:Y:S01]  /*12de0*/  @!P2 LDG.E R167, desc[UR36][R12.64] ;  /* 0x000000240ca7a981 */ /* 0x000562000c1e1900 */
[C---:B------:R-:W-:Y:S02]  /*12df0*/  @!P5 IADD3 R222, P3, PT, R233.reuse, R222, RZ ;  /* 0x000000dee9ded210 */ /* 0x040fe40007f7e0ff */
[----:B------:R-:W-:Y:S02]  /*12e00*/  ISETP.GE.AND P2, PT, R226, R11, PT ;  /* 0x0000000be200720c */ /* 0x000fe40003f46270 */
[----:B---3--:R-:W-:Y:S02]  /*12e10*/  @!P1 LOP3.LUT R234, R234, 0x3, RZ, 0xc0, !PT ;  /* 0x00000003eaea9812 */ /* 0x008fe400078ec0ff */
[----:B------:R-:W-:Y:S01]  /*12e20*/  @!P5 LEA.HI.X.SX32 R230, R233, R230, 0x1, P3 ;  /* 0x000000e6e9e6d211 */ /* 0x000fe200018f0eff */
[----:B------:R-:W-:Y:S01]  /*12e30*/  IMAD.IADD R232, R232, 0x1, R3 ;  /* 0x00000001e8e87824 */ /* 0x000fe200078e0203 */
[----:B0-----:R-:W-:Y:S01]  /*12e40*/  @!P5 LEA R14, P3, R222, R14, 0x2 ;  /* 0x0000000ede0ed211 */ /* 0x001fe200078610ff */
[----:B------:R-:W-:Y:S01]  /*12e50*/  @!P1 IMAD R133, R116, R3, R234 ;  /* 0x0000000374859224 */ /* 0x000fe200078e02ea */
[----:B------:R-:W-:-:S02]  /*12e60*/  ISETP.GE.OR P2, PT, R128, R127, P2 ;  /* 0x0000007f8000720c */ /* 0x000fc40001746670 */
[----:B------:R-:W-:Y:S01]  /*12e70*/  @!P5 LEA.HI.X R15, R222, R15, R230, 0x2, P3 ;  /* 0x0000000fde0fd211 */ /* 0x000fe200018f14e6 */
[----:B------:R-:W-:Y:S01]  /*12e80*/  IMAD.SHL.U32 R230, R232, 0x4, RZ ;  /* 0x00000004e8e67824 */ /* 0x000fe200078e00ff */
[----:B------:R-:W-:Y:S02]  /*12e90*/  @!P1 SHF.R.S32.HI R132, RZ, 0x1f, R224 ;  /* 0x0000001fff849819 */ /* 0x000fe400000114e0 */
[C---:B--2---:R-:W-:Y:S01]  /*12ea0*/  @!P1 IADD3 R13, P3, PT, R133.reuse, R224, RZ ;  /* 0x000000e0850d9210 */ /* 0x044fe20007f7e0ff */
[----:B------:R0:W5:Y:S01]  /*12eb0*/  @!P5 LDG.E R166, desc[UR36][R14.64] ;  /* 0x000000240ea6d981 */ /* 0x000162000c1e1900 */
[----:B------:R-:W-:Y:S01]  /*12ec0*/  ISETP.GE.AND P5, PT, R230, R11, PT ;  /* 0x0000000be600720c */ /* 0x000fe20003fa6270 */
[----:B------:R-:W-:Y:S01]  /*12ed0*/  IMAD.IADD R222, R232, 0x1, R3 ;  /* 0x00000001e8de7824 */ /* 0x000fe200078e0203 */
[----:B------:R-:W-:Y:S02]  /*12ee0*/  @!P1 LEA.HI.X.SX32 R132, R133, R132, 0x1, P3 ;  /* 0x0000008485849211 */ /* 0x000fe400018f0eff */
[----:B------:R-:W-:Y:S01]  /*12ef0*/  ISETP.GE.OR P3, PT, R128, R127, P5 ;  /* 0x0000007f8000720c */ /* 0x000fe20002f66670 */
[----:B------:R-:W-:Y:S01]  /*12f00*/  IMAD.SHL.U32 R224, R222, 0x4, RZ ;  /* 0x00000004dee07824 */ /* 0x000fe200078e00ff */
[C---:B-1----:R-:W-:Y:S01]  /*12f10*/  @!P1 LEA R12, P5, R13.reuse, R130, 0x2 ;  /* 0x000000820d0c9211 */ /* 0x042fe200078a10ff */
[----:B------:R-:W1:Y:S01]  /*12f20*/  @!P2 S2R R133, SR_TID.X ;  /* 0x000000000085a919 */ /* 0x000e620000002100 */
[----:B0-----:R-:W0:Y:S02]  /*12f30*/  @!P2 LDC.64 R14, c[0x0][0x3b8] ;  /* 0x0000ee00ff0eab82 */ /* 0x001e240000000a00 */
[----:B------:R-:W-:-:S02]  /*12f40*/  @!P1 LEA.HI.X R13, R13, R131, R132, 0x2, P5 ;  /* 0x000000830d0d9211 */ /* 0x000fc400028f1484 */
[----:B------:R-:W-:Y:S02]  /*12f50*/  ISETP.GE.AND P5, PT, R224, R11, PT ;  /* 0x0000000be000720c */ /* 0x000fe40003fa6270 */
[----:B------:R-:W-:Y:S01]  /*12f60*/  @!P2 SHF.R.S32.HI R231, RZ, 0x1f, R226 ;  /* 0x0000001fffe7a819 */ /* 0x000fe200000114e2 */
[----:B------:R2:W5:Y:S01]  /*12f70*/  @!P1 LDG.E R165, desc[UR36][R12.64] ;  /* 0x000000240ca59981 */ /* 0x000562000c1e1900 */
[----:B------:R-:W-:Y:S01]  /*12f80*/  ISETP.GE.OR P5, PT, R128, R127, P5 ;  /* 0x0000007f8000720c */ /* 0x000fe20002fa6670 */
[----:B------:R-:W3:Y:S01]  /*12f90*/  @!P3 LDC.64 R130, c[0x0][0x3b8] ;  /* 0x0000ee00ff82bb82 */ /* 0x000ee20000000a00 */
[----:B------:R-:W4:Y:S11]  /*12fa0*/  @!P3 S2R R132, SR_TID.X ;  /* 0x000000000084b919 */ /* 0x000f360000002100 */
[----:B------:R-:W2:Y:S01]  /*12fb0*/  @!P5 S2R R234, SR_TID.X ;  /* 0x0000000000ead919 */ /* 0x000ea20000002100 */
[----:B-1----:R-:W-:-:S05]  /*12fc0*/  @!P2 LOP3.LUT R133, R133, 0x3, RZ, 0xc0, !PT ;  /* 0x000000038585a812 */ /* 0x002fca00078ec0ff */
[----:B------:R-:W-:-:S05]  /*12fd0*/  @!P2 IMAD R232, R116, R3, R133 ;  /* 0x0000000374e8a224 */ /* 0x000fca00078e0285 */
[----:B------:R-:W-:Y:S02]  /*12fe0*/  @!P2 IADD3 R226, P1, PT, R232, R226, RZ ;  /* 0x000000e2e8e2a210 */ /* 0x000fe40007f3e0ff */
[----:B----4-:R-:W-:Y:S02]  /*12ff0*/  @!P3 LOP3.LUT R233, R132, 0x3, RZ, 0xc0, !PT ;  /* 0x0000000384e9b812 */ /* 0x010fe400078ec0ff */
[----:B------:R-:W1:Y:S01]  /*13000*/  @!P5 LDC.64 R132, c[0x0][0x3b8] ;  /* 0x0000ee00ff84db82 */ /* 0x000e620000000a00 */
[----:B------:R-:W-:Y:S02]  /*13010*/  @!P2 LEA.HI.X.SX32 R231, R232, R231, 0x1, P1 ;  /* 0x000000e7e8e7a211 */ /* 0x000fe400008f0eff */
[----:B0-----:R-:W-:Y:S01]  /*13020*/  @!P2 LEA R14, P1, R226, R14, 0x2 ;  /* 0x0000000ee20ea211 */ /* 0x001fe200078210ff */
[----:B------:R-:W-:-:S03]  /*13030*/  @!P3 IMAD R233, R116, R3, R233 ;  /* 0x0000000374e9b224 */ /* 0x000fc600078e02e9 */
[----:B------:R-:W-:Y:S02]  /*13040*/  @!P2 LEA.HI.X R15, R226, R15, R231, 0x2, P1 ;  /* 0x0000000fe20fa211 */ /* 0x000fe400008f14e7 */
[----:B------:R-:W-:Y:S02]  /*13050*/  @!P3 SHF.R.S32.HI R226, RZ, 0x1f, R230 ;  /* 0x0000001fffe2b819 */ /* 0x000fe400000114e6 */
[C---:B------:R-:W-:Y:S01]  /*13060*/  @!P3 IADD3 R230, P1, PT, R233.reuse, R230, RZ ;  /* 0x000000e6e9e6b210 */ /* 0x040fe20007f3e0ff */
[----:B------:R0:W5:Y:S01]  /*13070*/  @!P2 LDG.E R164, desc[UR36][R14.64] ;  /* 0x000000240ea4a981 */ /* 0x000162000c1e1900 */
[----:B--2---:R-:W-:Y:S02]  /*13080*/  @!P5 LOP3.LUT R234, R234, 0x3, RZ, 0xc0, !PT ;  /* 0x00000003eaead812 */ /* 0x004fe400078ec0ff */
[----:B------:R-:W-:Y:S02]  /*13090*/  @!P3 LEA.HI.X.SX32 R226, R233, R226, 0x1, P1 ;  /* 0x000000e2e9e2b211 */ /* 0x000fe400008f0eff */
[----:B---3--:R-:W-:Y:S01]  /*130a0*/  @!P3 LEA R130, P1, R230, R130, 0x2 ;  /* 0x00000082e682b211 */ /* 0x008fe200078210ff */
[----:B------:R-:W-:Y:S01]  /*130b0*/  @!P5 IMAD R13, R116, R3, R234 ;  /* 0x00000003740dd224 */ /* 0x000fe200078e02ea */
[----:B------:R-:W-:-:S02]  /*130c0*/  @!P5 SHF.R.S32.HI R12, RZ, 0x1f, R224 ;  /* 0x0000001fff0cd819 */ /* 0x000fc400000114e0 */
[----:B------:R-:W-:Y:S02]  /*130d0*/  @!P3 LEA.HI.X R131, R230, R131, R226, 0x2, P1 ;  /* 0x00000083e683b211 */ /* 0x000fe400008f14e2 */
[----:B------:R-:W-:-:S03]  /*130e0*/  @!P5 IADD3 R224, P1, PT, R13, R224, RZ ;  /* 0x000000e00de0d210 */ /* 0x000fc60007f3e0ff */
[----:B------:R0:W5:Y:S01]  /*130f0*/  @!P3 LDG.E R163, desc[UR36][R130.64] ;  /* 0x0000002482a3b981 */ /* 0x000162000c1e1900 */
[----:B------:R-:W-:Y:S02]  /*13100*/  @!P5 LEA.HI.X.SX32 R12, R13, R12, 0x1, P1 ;  /* 0x0000000c0d0cd211 */ /* 0x000fe400008f0eff */
[----:B-1----:R-:W-:-:S04]  /*13110*/  @!P5 LEA R132, P1, R224, R132, 0x2 ;  /* 0x00000084e084d211 */ /* 0x002fc800078210ff */
[----:B------:R-:W-:-:S05]  /*13120*/  @!P5 LEA.HI.X R133, R224, R133, R12, 0x2, P1 ;  /* 0x00000085e085d211 */ /* 0x000fca00008f140c */
[----:B------:R0:W5:Y:S01]  /*13130*/  @!P5 LDG.E R162, desc[UR36][R132.64] ;  /* 0x0000002484a2d981 */ /* 0x000162000c1e1900 */
[----:B------:R-:W-:-:S13]  /*13140*/  ISETP.GE.AND P1, PT, R128, R127, PT ;  /* 0x0000007f8000720c */ /* 0x000fda0003f26270 */
[----:B0-----:R-:W-:Y:S05]  /*13150*/  @P1 BRA `(.L_x_3451) ;  /* 0x0000000000381947 */ /* 0x001fea0003800000 */
[----:B------:R-:W-:Y:S02]  /*13160*/  IMAD.IADD R222, R222, 0x1, R3 ;  /* 0x00000001dede7824 */ /* 0x000fe400078e0203 */
[----:B------:R-:W-:Y:S02]  /*13170*/  IMAD.MOV.U32 R161, RZ, RZ, RZ ;  /* 0x000000ffffa17224 */ /* 0x000fe400078e00ff */
[----:B------:R-:W-:-:S05]  /*13180*/  IMAD.SHL.U32 R222, R222, 0x4, RZ ;  /* 0x00000004dede7824 */ /* 0x000fca00078e00ff */
        /* <DEDUP_REMOVED lines=9> */
[----:B------:R-:W-:-:S05]  /*13220*/  LEA.HI.X R13, R13, UR15, R14, 0x2, P1 ;  /* 0x0000000f0d0d7c11 */ /* 0x000fca00088f140e */
[----:B------:R0:W5:Y:S04]  /*13230*/  LDG.E R161, desc[UR36][R12.64] ;  /* 0x000000240ca17981 */ /* 0x000168000c1e1900 */
.L_x_3451:
[----:B------:R-:W-:Y:S05]  /*13240*/  BSYNC.RECONVERGENT B0 ;  /* 0x0000000000007941 */ /* 0x000fea0003800200 */
.L_x_3322:
[----:B-----5:R-:W-:Y:S01]  /*13250*/  FMUL.FTZ R11, R157, R220 ;  /* 0x000000dc9d0b7220 */ /* 0x020fe20000410000 */
[----:B------:R-:W1:Y:S01]  /*13260*/  S2R R130, SR_TID.X ;  /* 0x0000000000827919 */ /* 0x000e620000002100 */
[----:B------:R-:W-:Y:S02]  /*13270*/  UMOV UR4, 0xffffffff ;  /* 0xffffffff00047882 */ /* 0x000fe40000000000 */
[----:B------:R-:W-:-:S04]  /*13280*/  FFMA.FTZ R11, R158, R227, R11 ;  /* 0x000000e39e0b7223 */ /* 0x000fc8000001000b */
[----:B0-----:R-:W-:-:S04]  /*13290*/  FFMA.FTZ R12, R156, R225, R11 ;  /* 0x000000e19c0c7223 */ /* 0x001fc8000001000b */
[----:B------:R-:W-:-:S04]  /*132a0*/  FFMA.FTZ R11, R155, R218, R12 ;  /* 0x000000da9b0b7223 */ /* 0x000fc8000001000c */
[----:B------:R-:W-:-:S04]  /*132b0*/  FFMA.FTZ R12, R154, R223, R11 ;  /* 0x000000df9a0c7223 */ /* 0x000fc8000001000b */
[----:B------:R-:W-:-:S04]  /*132c0*/  FFMA.FTZ R11, R153, R216, R12 ;  /* 0x000000d8990b7223 */ /* 0x000fc8000001000c */
[----:B------:R-:W-:-:S04]  /*132d0*/  FFMA.FTZ R12, R152, R221, R11 ;  /* 0x000000dd980c7223 */ /* 0x000fc8000001000b */
[----:B------:R-:W-:-:S04]  /*132e0*/  FFMA.FTZ R11, R151, R214, R12 ;  /* 0x000000d6970b7223 */ /* 0x000fc8000001000c */
[----:B------:R-:W-:Y:S01]  /*132f0*/  FFMA.FTZ R12, R150, R219, R11 ;  /* 0x000000db960c7223 */ /* 0x000fe2000001000b */
[----:B-1----:R-:W-:-:S03]  /*13300*/  LOP3.LUT P1, RZ, R130, 0x3, RZ, 0xc0, !PT ;  /* 0x0000000382ff7812 */ /* 0x002fc6000782c0ff */
        /* <DEDUP_REMOVED lines=56> */
[----:B--234-:R-:W0:Y:S02]  /*13690*/  SHFL.BFLY PT, R14, R13, 0x2, 0x1f ;  /* 0x0c401f000d0e7f89 */ /* 0x01ce2400000e0000 */
[----:B0-----:R-:W-:-:S05]  /*136a0*/  FADD.FTZ R13, R13, R14 ;  /* 0x0000000e0d0d7221 */ /* 0x001fca0000010000 */
[----:B------:R0:W1:Y:S02]  /*136b0*/  SHFL.BFLY PT, R14, R13, 0x1, 0x1f ;  /* 0x0c201f000d0e7f89 */ /* 0x00006400000e0000 */
.L_x_3660:
        /* <DEDUP_REMOVED lines=11> */
[----:B0-----:R-:W0:Y:S01]  /*13770*/  @P2 LDC.64 R12, c[0x0][0x438] ;  /* 0x00010e00ff0c2b82 */ /* 0x001e220000000a00 */
[----:B-1----:R-:W-:-:S04]  /*13780*/  @P1 IMAD.WIDE.U32 R14, R127, 0x4, R14 ;  /* 0x000000047f0e1825 */ /* 0x002fc800078e000e */
[----:B0-----:R-:W-:Y:S02]  /*13790*/  @P2 IMAD.WIDE R12, R119, 0x4, R12 ;  /* 0x00000004770c2825 */ /* 0x001fe400078e020c */
[----:B------:R-:W2:Y:S04]  /*137a0*/  @P1 LDG.E R14, desc[UR36][R14.64] ;  /* 0x000000240e0e1981 */ /* 0x000ea8000c1e1900 */
[----:B------:R-:W3:Y:S01]  /*137b0*/  @P2 LDG.E R12, desc[UR36][R12.64] ;  /* 0x000000240c0c2981 */ /* 0x000ee2000c1e1900 */
[----:B------:R-:W-:-:S04]  /*137c0*/  @P1 ISETP.GE.AND P3, PT, R128, R125, PT ;  /* 0x0000007d8000120c */ /* 0x000fc80003f66270 */
[----:B------:R-:W-:-:S04]  /*137d0*/  @P1 SEL R127, R17, RZ, !P3 ;  /* 0x000000ff117f1207 */ /* 0x000fc80005800000 */
[----:B------:R-:W-:-:S04]  /*137e0*/  @P1 IADD3 R127, PT, PT, R123, R127, -R16 ;  /* 0x0000007f7b7f1210 */ /* 0x000fc80007ffe810 */
[----:B------:R-:W-:Y:S01]  /*137f0*/  @P1 I2FP.F32.S32 R128, R127 ;  /* 0x0000007f00801245 */ /* 0x000fe20000201400 */
[----:B---3--:R-:W-:-:S04]  /*13800*/  @P2 FADD.FTZ R11, R11, R12 ;  /* 0x0000000c0b0b2221 */ /* 0x008fc80000010000 */
[----:B--2---:R-:W-:-:S05]  /*13810*/  @P1 FFMA.FTZ R11, R128, R14, R11 ;  /* 0x0000000e800b1223 */ /* 0x004fca000001000b */
[----:B------:R1:W-:Y:S01]  /*13820*/  STS [R124], R11 ;  /* 0x0000000b7c007388 */ /* 0x0003e20000000800 */
[----:B------:R-:W-:-:S07]  /*13830*/  @!P4 FMNMX.FTZ R159, R159, R11, !PT ;  /* 0x0000000b9f9fc209 */ /* 0x000fce0007810000 */
.L_x_3582:
[----:B------:R-:W-:Y:S05]  /*13840*/  BSYNC.RECONVERGENT B0 ;  /* 0x0000000000007941 */ /* 0x000fea0003800200 */
.L_x_3581:
[C---:B-1----:R-:W-:Y:S01]  /*13850*/  VIADD R11, R123.reuse, 0xf ;  /* 0x0000000f7b0b7836 */ /* 0x042fe20000000000 */
[----:B------:R-:W-:Y:S01]  /*13860*/  IADD3 R120, P2, PT, R120, 0x10, RZ ;  /* 0x0000001078787810 */ /* 0x000fe20007f5e0ff */
[----:B------:R-:W-:Y:S02]  /*13870*/  VIADD R123, R123, 0x10 ;  /* 0x000000107b7b7836 */ /* 0x000fe40000000000 */
[----:B------:R-:W-:Y:S01]  /*13880*/  VIADD R124, R124, 0x40 ;  /* 0x000000407c7c7836 */ /* 0x000fe20000000000 */
[----:B------:R-:W-:Y:S01]  /*13890*/  ISETP.GE.AND P1, PT, R11, R122, PT ;  /* 0x0000007a0b00720c */ /* 0x000fe20003f26270 */
[----:B------:R-:W-:Y:S02]  /*138a0*/  VIADD R119, R119, 0x10 ;  /* 0x0000001077777836 */ /* 0x000fe40000000000 */
[----:B------:R-:W-:-:S10]  /*138b0*/  IMAD.X R121, RZ, RZ, R121, P2 ;  /* 0x000000ffff797224 */ /* 0x000fd400010e0679 */
[----:B------:R-:W-:Y:S05]  /*138c0*/  @!P1 BRA `(.L_x_3583) ;  /* 0xfffffef400089947 */ /* 0x000fea000383ffff */
.L_x_3321:
[----:B------:R-:W-:Y:S05]  /*138d0*/  BSYNC B1 ;  /* 0x0000000000017941 */ /* 0x000fea0003800000 */
.L_x_3320:
[----:B------:R-:W-:Y:S01]  /*138e0*/  UMOV UR4, 0xffffffff ;  /* 0xffffffff00047882 */ /* 0x000fe20000000000 */
[----:B0-----:R-:W-:Y:S02]  /*138f0*/  LOP3.LUT P0, R38, R130, 0x1f, RZ, 0xc0, !PT ;  /* 0x0000001f82267812 */ /* 0x001fe4000780c0ff */
[----:B------:R-:W-:Y:S11]  /*13900*/  BRA.DIV UR4, `(.L_x_3584) ;  /* 0x0000005604dc7947 */ /* 0x000ff6000b800000 */
[----:B------:R-:W0:Y:S02]  /*13910*/  SHFL.BFLY PT, R14, R159, 0x10, 0x1f ;  /* 0x0e001f009f0e7f89 */ /* 0x000e2400000e0000 */
[----:B0-----:R-:W-:-:S05]  /*13920*/  FMNMX.FTZ R13, R14, R159, !PT ;  /* 0x0000009f0e0d7209 */ /* 0x001fca0007810000 */
[----:B------:R-:W0:Y:S02]  /*13930*/  SHFL.BFLY PT, R14, R13, 0x8, 0x1f ;  /* 0x0d001f000d0e7f89 */ /* 0x000e2400000e0000 */
[----:B0-----:R-:W-:-:S05]  /*13940*/  FMNMX.FTZ R0, R13, R14, !PT ;  /* 0x0000000e0d007209 */ /* 0x001fca0007810000 */
[----:B------:R0:W2:Y:S02]  /*13950*/  SHFL.BFLY PT, R14, R0, 0x4, 0x1f ;  /* 0x0c801f00000e7f89 */ /* 0x0000a400000e0000 */
.L_x_3665:
[----:B------:R-:W3:Y:S01]  /*13960*/  S2R R20, SR_CgaCtaId ;  /* 0x0000000000147919 */ /* 0x000ee20000008800 */
[----:B------:R-:W-:Y:S01]  /*13970*/  MOV R13, 0x400 ;  /* 0x00000400000d7802 */ /* 0x000fe20000000f00 */
[----:B------:R-:W-:Y:S05]  /*13980*/  WARPSYNC.ALL ;  /* 0x0000000000007948 */ /* 0x000fea0003800000 */
[----:B--2---:R-:W-:Y:S01]  /*13990*/  FMNMX.FTZ R7, R0, R14, !PT ;  /* 0x0000000e00077209 */ /* 0x004fe20007810000 */
[----:B0-----:R-:W-:-:S05]  /*139a0*/  IMAD.SHL.U32 R0, R130, 0x4, RZ ;  /* 0x0000000482007824 */ /* 0x001fca00078e00ff */
[----:B------:R-:W-:Y:S02]  /*139b0*/  LOP3.LUT R4, R0, 0x7c, RZ, 0xc0, !PT ;  /* 0x0000007c00047812 */ /* 0x000fe400078ec0ff */
[----:B---3--:R-:W-:-:S04]  /*139c0*/  LEA R9, R20, R13, 0x18 ;  /* 0x0000000d14097211 */ /* 0x008fc800078ec0ff */
[----:B------:R-:W-:Y:S01]  /*139d0*/  @!P0 LEA.HI R6, R130, R9, RZ, 0x1d ;  /* 0x0000000982068211 */ /* 0x000fe200078fe8ff */
[----:B------:R-:W-:-:S04]  /*139e0*/  IMAD.IADD R4, R9, 0x1, R4 ;  /* 0x0000000109047824 */ /* 0x000fc800078e0204 */
        /* <DEDUP_REMOVED lines=10> */
[----:B------:R0:W2:Y:S01]  /*13a90*/  SHFL.IDX PT, R45, R8, RZ, 0x1f ;  /* 0x00001fff082d7589 */ /* 0x0000a200000e0000 */
[----:B------:R-:W-:-:S13]  /*13aa0*/  ISETP.GE.AND P0, PT, R7, R16, PT ;  /* 0x000000100700720c */ /* 0x000fda0003f06270 */
[----:B0-----:R-:W-:Y:S05]  /*13ab0*/  @P0 BRA `(.L_x_3586) ;  /* 0x0000001400180947 */ /* 0x001fea0003800000 */
[----:B-1----:R-:W0:Y:S02]  /*13ac0*/  LDC.64 R10, c[0x0][0x420] ;  /* 0x00010800ff0a7b82 */ /* 0x002e240000000a00 */
        /* <DEDUP_REMOVED lines=21> */
.L_x_3590:
[----:B------:R-:W2:Y:S01]  /*13c20*/  LDS R10, [R8] ;  /* 0x00000000080a7984 */ /* 0x000ea20000000800 */
[----:B------:R-:W-:Y:S02]  /*13c30*/  VIADD R6, R6, 0x1 ;  /* 0x0000000106067836 */ /* 0x000fe40000000000 */
[----:B------:R-:W-:-:S03]  /*13c40*/  VIADD R3, R3, 0x40 ;  /* 0x0000004003037836 */ /* 0x000fc60000000000 */
[----:B------:R-:W-:Y:S01]  /*13c50*/  ISETP.NE.AND P0, PT, R6, RZ, PT ;  /* 0x000000ff0600720c */ /* 0x000fe20003f05270 */
[----:B--2---:R-:W-:-:S04]  /*13c60*/  FADD.FTZ R10, -R45, R10 ;  /* 0x0000000a2d0a7221 */ /* 0x004fc80000010100 */
[----:B------:R-:W-:-:S04]  /*13c70*/  FMUL.FTZ R10, R10, 1.4426950216293334961 ;  /* 0x3fb8aa3b0a0a7820 */ /* 0x000fc80000410000 */
[----:B------:R-:W0:Y:S02]  /*13c80*/  MUFU.EX2 R11, R10 ;  /* 0x0000000a000b7308 */ /* 0x000e240000000800 */
[----:B0-----:R0:W-:Y:S01]  /*13c90*/  STS [R8], R11 ;  /* 0x0000000b08007388 */ /* 0x0011e20000000800 */
[----:B------:R-:W-:Y:S01]  /*13ca0*/  FADD.FTZ R12, R11, R12 ;  /* 0x0000000c0b0c7221 */ /* 0x000fe20000010000 */
[----:B0-----:R-:W-:Y:S01]  /*13cb0*/  VIADD R8, R8, 0x100 ;  /* 0x0000010008087836 */ /* 0x001fe20000000000 */
[----:B------:R-:W-:Y:S06]  /*13cc0*/  @P0 BRA `(.L_x_3590) ;  /* 0xfffffffc00d40947 */ /* 0x000fec000383ffff */
.L_x_3589:
[----:B------:R-:W-:Y:S05]  /*13cd0*/  BSYNC.RECONVERGENT B1 ;  /* 0x0000000000017941 */ /* 0x000fea0003800200 */
.L_x_3588:
[----:B------:R-:W-:Y:S05]  /*13ce0*/  @!P1 BRA `(.L_x_3586) ;  /* 0x00000010008c9947 */ /* 0x000fea0003800000 */
[----:B------:R-:W-:Y:S01]  /*13cf0*/  IMAD.IADD R8, R16, 0x1, -R3 ;  /* 0x0000000110087824 */ /* 0x000fe200078e0a03 */
[----:B------:R-:W-:Y:S01]  /*13d00*/  BSSY.RECONVERGENT B1, `(.L_x_3591) ;  /* 0x000006f000017945 */ /* 0x000fe20003800200 */
[----:B------:R-:W-:Y:S01]  /*13d10*/  VIADD R13, R13, 0x810 ;  /* 0x000008100d0d7836 */ /* 0x000fe20000000000 */
[----:B------:R-:W-:Y:S01]  /*13d20*/  PLOP3.LUT P0, PT, PT, PT, PT, 0x80, 0x8 ;  /* 0x000000000008781c */ /* 0x000fe20003f0f070 */
[----:B------:R-:W-:Y:S01]  /*13d30*/  IMAD.SHL.U32 R6, R5, 0x4, RZ ;  /* 0x0000000405067824 */ /* 0x000fe200078e00ff */
[----:B------:R-:W-:Y:S02]  /*13d40*/  ISETP.GT.AND P1, PT, R8, 0x300, PT ;  /* 0x000003000800780c */ /* 0x000fe40003f24270 */
[----:B------:R-:W-:Y:S01]  /*13d50*/  LEA R13, R20, R13, 0x18 ;  /* 0x0000000d140d7211 */ /* 0x000fe200078ec0ff */
[----:B------:R-:W-:-:S05]  /*13d60*/  IMAD R6, R3, 0x4, -R6 ;  /* 0x0000000403067824 */ /* 0x000fca00078e0a06 */
[----:B------:R-:W-:-:S05]  /*13d70*/  IADD3 R6, PT, PT, R6, 0x200, R13 ;  /* 0x0000020006067810 */ /* 0x000fca0007ffe00d */
[----:B------:R-:W-:Y:S05]  /*13d80*/  @!P1 BRA `(.L_x_3592) ;  /* 0x0000000400989947 */ /* 0x000fea0003800000 */
[----:B------:R-:W-:Y:S01]  /*13d90*/  PLOP3.LUT P0, PT, PT, PT, PT, 0x8, 0x80 ;  /* 0x000000000080781c */ /* 0x000fe20003f0e170 */
[----:B------:R-:W-:-:S12]  /*13da0*/  VIADD R36, R16, 0xfffffd00 ;  /* 0xfffffd0010247836 */ /* 0x000fd80000000000 */
.L_x_3593:
[----:B------:R-:W2:Y:S01]  /*13db0*/  LDS R10, [R6+-0x100] ;  /* 0xffff0000060a7984 */ /* 0x000ea20000000800 */
[----:B------:R-:W-:-:S03]  /*13dc0*/  VIADD R3, R3, 0x400 ;  /* 0x0000040003037836 */ /* 0x000fc60000000000 */
[----:B------:R-:W0:Y:S02]  /*13dd0*/  LDS R8, [R6+-0x200] ;  /* 0xfffe000006087984 */ /* 0x000e240000000800 */
[----:B------:R-:W-:Y:S02]  /*13de0*/  ISETP.GE.AND P1, PT, R3, R36, PT ;  /* 0x000000240300720c */ /* 0x000fe40003f26270 */
[----:B------:R-:W1:Y:S04]  /*13df0*/  LDS R13, [R6] ;  /* 0x00000000060d7984 */ /* 0x000e680000000800 */
[----:B------:R-:W3:Y:S04]  /*13e00*/  LDS R20, [R6+0x200] ;  /* 0x0002000006147984 */ /* 0x000ee80000000800 */
[----:B------:R-:W4:Y:S04]  /*13e10*/  LDS R15, [R6+0x100] ;  /* 0x00010000060f7984 */ /* 0x000f280000000800 */
[----:B------:R-:W-:Y:S04]  /*13e20*/  LDS R21, [R6+0x300] ;  /* 0x0003000006157984 */ /* 0x000fe80000000800 */
[----:B------:R-:W4:Y:S04]  /*13e30*/  LDS R22, [R6+0x400] ;  /* 0x0004000006167984 */ /* 0x000f280000000800 */
[----:B------:R-:W4:Y:S04]  /*13e40*/  LDS R24, [R6+0x500] ;  /* 0x0005000006187984 */ /* 0x000f280000000800 */
[----:B------:R-:W4:Y:S04]  /*13e50*/  LDS R26, [R6+0x600] ;  /* 0x00060000061a7984 */ /* 0x000f280000000800 */
[----:B------:R-:W4:Y:S01]  /*13e60*/  LDS R28, [R6+0x700] ;  /* 0x00070000061c7984 */ /* 0x000f220000000800 */
[----:B--2---:R-:W-:-:S03]  /*13e70*/  FADD.FTZ R10, -R45, R10 ;  /* 0x0000000a2d0a7221 */ /* 0x004fc60000010100 */
[----:B------:R-:W2:Y:S01]  /*13e80*/  LDS R30, [R6+0x800] ;  /* 0x00080000061e7984 */ /* 0x000ea20000000800 */
[C---:B0-----:R-:W-:Y:S01]  /*13e90*/  FADD.FTZ R8, -R45.reuse, R8 ;  /* 0x000000082d087221 */ /* 0x041fe20000010100 */
[----:B------:R-:W-:Y:S02]  /*13ea0*/  FMUL.FTZ R10, R10, 1.4426950216293334961 ;  /* 0x3fb8aa3b0a0a7820 */ /* 0x000fe40000410000 */
[----:B------:R-:W0:Y:S01]  /*13eb0*/  LDS R32, [R6+0x900] ;  /* 0x0009000006207984 */ /* 0x000e220000000800 */
[C---:B-1----:R-:W-:Y:S01]  /*13ec0*/  FADD.FTZ R14, -R45.reuse, R13 ;  /* 0x0000000d2d0e7221 */ /* 0x042fe20000010100 */
[----:B------:R-:W-:Y:S01]  /*13ed0*/  FMUL.FTZ R8, R8, 1.4426950216293334961 ;  /* 0x3fb8aa3b08087820 */ /* 0x000fe20000410000 */
[----:B------:R1:W1:Y:S01]  /*13ee0*/  MUFU.EX2 R13, R10 ;  /* 0x0000000a000d7308 */ /* 0x0002620000000800 */
[----:B------:R-:W0:Y:S01]  /*13ef0*/  LDS R34, [R6+0xc00] ;  /* 0x000c000006227984 */ /* 0x000e220000000800 */
[----:B------:R-:W-:Y:S01]  /*13f00*/  FMUL.FTZ R14, R14, 1.4426950216293334961 ;  /* 0x3fb8aa3b0e0e7820 */ /* 0x000fe20000410000 */
[C---:B---3--:R-:W-:Y:S01]  /*13f10*/  FADD.FTZ R20, -R45.reuse, R20 ;  /* 0x000000142d147221 */ /* 0x048fe20000010100 */
[----:B----45:R-:W-:-:S03]  /*13f20*/  FADD.FTZ R17, -R45, R15 ;  /* 0x0000000f2d117221 */ /* 0x030fc60000010100 */
[----:B------:R-:W-:Y:S01]  /*13f30*/  FMUL.FTZ R20, R20, 1.4426950216293334961 ;  /* 0x3fb8aa3b14147820 */ /* 0x000fe20000410000 */
[----:B------:R3:W4:Y:S01]  /*13f40*/  MUFU.EX2 R11, R8 ;  /* 0x00000008000b7308 */ /* 0x0007220000000800 */
[----:B-1----:R-:W1:Y:S01]  /*13f50*/  LDS R10, [R6+0xa00] ;  /* 0x000a0000060a7984 */ /* 0x002e620000000800 */
[----:B------:R-:W-:Y:S01]  /*13f60*/  FMUL.FTZ R17, R17, 1.4426950216293334961 ;  /* 0x3fb8aa3b11117820 */ /* 0x000fe20000410000 */
[----:B------:R-:W-:-:S05]  /*13f70*/  FADD.FTZ R22, -R45, R22 ;  /* 0x000000162d167221 */ /* 0x000fca0000010100 */
[----:B------:R4:W2:Y:S01]  /*13f80*/  MUFU.EX2 R15, R14 ;  /* 0x0000000e000f7308 */ /* 0x0008a20000000800 */
[C---:B---3--:R-:W-:Y:S01]  /*13f90*/  FADD.FTZ R8, -R45.reuse, R21 ;  /* 0x000000152d087221 */ /* 0x048fe20000010100 */
[----:B------:R-:W-:Y:S01]  /*13fa0*/  FMUL.FTZ R22, R22, 1.4426950216293334961 ;  /* 0x3fb8aa3b16167820 */ /* 0x000fe20000410000 */
[C---:B------:R-:W-:Y:S01]  /*13fb0*/  FADD.FTZ R24, -R45.reuse, R24 ;  /* 0x000000182d187221 */ /* 0x040fe20000010100 */
[----:B------:R-:W-:Y:S01]  /*13fc0*/  STS [R6+-0x100], R13 ;  /* 0xffff000d06007388 */ /* 0x000fe20000000800 */
[----:B------:R-:W-:Y:S01]  /*13fd0*/  FMUL.FTZ R8, R8, 1.4426950216293334961 ;  /* 0x3fb8aa3b08087820 */ /* 0x000fe20000410000 */
[----:B------:R-:W-:Y:S01]  /*13fe0*/  FADD.FTZ R26, -R45, R26 ;  /* 0x0000001a2d1a7221 */ /* 0x000fe20000010100 */
[----:B------:R-:W-:Y:S01]  /*13ff0*/  FMUL.FTZ R24, R24, 1.4426950216293334961 ;  /* 0x3fb8aa3b18187820 */ /* 0x000fe20000410000 */
[----:B------:R3:W1:Y:S01]  /*14000*/  MUFU.EX2 R21, R20 ;  /* 0x0000001400157308 */ /* 0x0006620000000800 */
[----:B----4-:R-:W4:Y:S01]  /*14010*/  LDS R14, [R6+0xb00] ;  /* 0x000b0000060e7984 */ /* 0x010f220000000800 */
[----:B------:R-:W-:Y:S01]  /*14020*/  FADD.FTZ R12, R11, R12 ;  /* 0x0000000c0b0c7221 */ /* 0x000fe20000010000 */
[----:B------:R-:W-:Y:S01]  /*14030*/  FMUL.FTZ R26, R26, 1.4426950216293334961 ;  /* 0x3fb8aa3b1a1a7820 */ /* 0x000fe20000410000 */
[C---:B------:R-:W-:Y:S01]  /*14040*/  FADD.FTZ R28, -R45.reuse, R28 ;  /* 0x0000001c2d1c7221 */ /* 0x040fe20000010100 */
[----:B------:R-:W-:Y:S01]  /*14050*/  STS [R6+-0x200], R11 ;  /* 0xfffe000b06007388 */ /* 0x000fe20000000800 */
[----:B------:R-:W-:Y:S01]  /*14060*/  FADD.FTZ R12, R12, R13 ;  /* 0x0000000d0c0c7221 */ /* 0x000fe20000010000 */
[C---:B--2---:R-:W-:Y:S01]  /*14070*/  FADD.FTZ R30, -R45.reuse, R30 ;  /* 0x0000001e2d1e7221 */ /* 0x044fe20000010100 */
[----:B------:R-:W2:Y:S01]  /*14080*/  MUFU.EX2 R17, R17 ;  /* 0x0000001100117308 */ /* 0x000ea20000000800 */
[----:B---3--:R-:W3:Y:S01]  /*14090*/  LDS R20, [R6+0xd00] ;  /* 0x000d000006147984 */ /* 0x008ee20000000800 */
[----:B------:R-:W-:Y:S01]  /*140a0*/  FADD.FTZ R12, R12, R15 ;  /* 0x0000000f0c0c7221 */ /* 0x000fe20000010000 */
[----:B------:R-:W-:Y:S01]  /*140b0*/  FMUL.FTZ R28, R28, 1.4426950216293334961 ;  /* 0x3fb8aa3b1c1c7820 */ /* 0x000fe20000410000 */
[----:B------:R-:W-:Y:S01]  /*140c0*/  FMUL.FTZ R30, R30, 1.4426950216293334961 ;  /* 0x3fb8aa3b1e1e7820 */ /* 0x000fe20000410000 */
[C---:B0-----:R-:W-:Y:S01]  /*140d0*/  FADD.FTZ R32, -R45.reuse, R32 ;  /* 0x000000202d207221 */ /* 0x041fe20000010100 */
[----:B------:R-:W-:Y:S02]  /*140e0*/  STS [R6], R15 ;  /* 0x0000000f06007388 */ /* 0x000fe40000000800 */
[----:B------:R-:W0:Y:S01]  /*140f0*/  MUFU.EX2 R23, R8 ;  /* 0x0000000800177308 */ /* 0x000e220000000800 */
[----:B------:R-:W-:Y:S01]  /*14100*/  FMUL.FTZ R32, R32, 1.4426950216293334961 ;  /* 0x3fb8aa3b20207820 */ /* 0x000fe20000410000 */
[----:B------:R-:W-:Y:S01]  /*14110*/  FADD.FTZ R34, -R45, R34 ;  /* 0x000000222d227221 */ /* 0x000fe20000010100 */
[----:B-1----:R-:W-:Y:S03]  /*14120*/  STS [R6+0x200], R21 ;  /* 0x0002001506007388 */ /* 0x002fe60000000800 */
[----:B------:R-:W-:-:S02]  /*14130*/  FMUL.FTZ R34, R34, 1.4426950216293334961 ;  /* 0x3fb8aa3b22227820 */ /* 0x000fc40000410000 */
[----:B------:R-:W1:Y:S01]  /*14140*/  MUFU.EX2 R25, R22 ;  /* 0x0000001600197308 */ /* 0x000e620000000800 */
[----:B--2---:R-:W-:Y:S01]  /*14150*/  FADD.FTZ R12, R12, R17 ;  /* 0x000000110c0c7221 */ /* 0x004fe20000010000 */
[C---:B------:R-:W-:Y:S01]  /*14160*/  FADD.FTZ R10, -R45.reuse, R10 ;  /* 0x0000000a2d0a7221 */ /* 0x040fe20000010100 */
[----:B------:R-:W-:Y:S02]  /*14170*/  STS [R6+0x100], R17 ;  /* 0x0001001106007388 */ /* 0x000fe40000000800 */
[----:B------:R-:W-:Y:S01]  /*14180*/  FADD.FTZ R12, R12, R21 ;  /* 0x000000150c0c7221 */ /* 0x000fe20000010000 */
[----:B------:R-:W-:Y:S02]  /*14190*/  FMUL.FTZ R10, R10, 1.4426950216293334961 ;  /* 0x3fb8aa3b0a0a7820 */ /* 0x000fe40000410000 */
[----:B------:R-:W2:Y:S01]  /*141a0*/  MUFU.EX2 R27, R24 ;  /* 0x00000018001b7308 */ /* 0x000ea20000000800 */
[----:B0-----:R-:W-:Y:S01]  /*141b0*/  FADD.FTZ R12, R12, R23 ;  /* 0x000000170c0c7221 */ /* 0x001fe20000010000 */
[----:B------:R-:W-:Y:S06]  /*141c0*/  STS [R6+0x300], R23 ;  /* 0x0003001706007388 */ /* 0x000fec0000000800 */
[----:B------:R-:W0:Y:S01]  /*141d0*/  MUFU.EX2 R29, R26 ;  /* 0x0000001a001d7308 */ /* 0x000e220000000800 */
[----:B-1----:R-:W-:Y:S01]  /*141e0*/  FADD.FTZ R12, R12, R25 ;  /* 0x000000190c0c7221 */ /* 0x002fe20000010000 */
[----:B----4-:R-:W-:Y:S01]  /*141f0*/  FADD.FTZ R14, -R45, R14 ;  /* 0x0000000e2d0e7221 */ /* 0x010fe20000010100 */
[----:B------:R-:W-:Y:S03]  /*14200*/  STS [R6+0x400], R25 ;  /* 0x0004001906007388 */ /* 0x000fe60000000800 */
[----:B------:R-:W-:-:S02]  /*14210*/  FMUL.FTZ R14, R14, 1.4426950216293334961 ;  /* 0x3fb8aa3b0e0e7820 */ /* 0x000fc40000410000 */
[----:B------:R-:W1:Y:S01]  /*14220*/  MUFU.EX2 R31, R28 ;  /* 0x0000001c001f7308 */ /* 0x000e620000000800 */
[----:B--2---:R-:W-:Y:S01]  /*14230*/  FADD.FTZ R12, R12, R27 ;  /* 0x0000001b0c0c7221 */ /* 0x004fe20000010000 */
[----:B---3--:R-:W-:Y:S01]  /*14240*/  FADD.FTZ R20, -R45, R20 ;  /* 0x000000142d147221 */ /* 0x008fe20000010100 */
[----:B------:R-:W-:Y:S03]  /*14250*/  STS [R6+0x500], R27 ;  /* 0x0005001b06007388 */ /* 0x000fe60000000800 */
[----:B------:R-:W-:Y:S02]  /*14260*/  FMUL.FTZ R20, R20, 1.4426950216293334961 ;  /* 0x3fb8aa3b14147820 */ /* 0x000fe40000410000 */
        /* <DEDUP_REMOVED lines=24> */
.L_x_3592:
[----:B------:R-:W-:Y:S05]  /*143f0*/  BSYNC.RECONVERGENT B1 ;  /* 0x0000000000017941 */ /* 0x000fea0003800200 */
.L_x_3591:
        /* <DEDUP_REMOVED lines=8> */
[----:B------:R-:W1:Y:S04]  /*14480*/  LDS R13, [R6] ;  /* 0x00000000060d7984 */ /* 0x000e680000000800 */
[----:B------:R-:W3:Y:S04]  /*14490*/  LDS R15, [R6+0x100] ;  /* 0x00010000060f7984 */ /* 0x000ee80000000800 */
[----:B------:R-:W4:Y:S04]  /*144a0*/  LDS R20, [R6+0x200] ;  /* 0x0002000006147984 */ /* 0x000f280000000800 */
[----:B------:R-:W4:Y:S04]  /*144b0*/  LDS R21, [R6+0x300] ;  /* 0x0003000006157984 */ /* 0x000f280000000800 */
[----:B------:R-:W4:Y:S04]  /*144c0*/  LDS R22, [R6+0x400] ;  /* 0x0004000006167984 */ /* 0x000f280000000800 */
[----:B------:R-:W4:Y:S01]  /*144d0*/  LDS R24, [R6+0x500] ;  /* 0x0005000006187984 */ /* 0x000f220000000800 */
[----:B--2---:R-:W-:-:S04]  /*144e0*/  FADD.FTZ R8, -R45, R8 ;  /* 0x000000082d087221 */ /* 0x004fc80000010100 */
[----:B------:R-:W-:Y:S01]  /*144f0*/  FMUL.FTZ R8, R8, 1.4426950216293334961 ;  /* 0x3fb8aa3b08087820 */ /* 0x000fe20000410000 */
[----:B0-----:R-:W-:-:S03]  /*14500*/  FADD.FTZ R10, -R45, R10 ;  /* 0x0000000a2d0a7221 */ /* 0x001fc60000010100 */
[----:B------:R0:W2:Y:S01]  /*14510*/  MUFU.EX2 R11, R8 ;  /* 0x00000008000b7308 */ /* 0x0000a20000000800 */
[----:B------:R-:W-:Y:S01]  /*14520*/  FMUL.FTZ R10, R10, 1.4426950216293334961 ;  /* 0x3fb8aa3b0a0a7820 */ /* 0x000fe20000410000 */
[C---:B-1----:R-:W-:Y:S01]  /*14530*/  FADD.FTZ R14, -R45.reuse, R13 ;  /* 0x0000000d2d0e7221 */ /* 0x042fe20000010100 */
[----:B---3-5:R-:W-:-:S03]  /*14540*/  FADD.FTZ R17, -R45, R15 ;  /* 0x0000000f2d117221 */ /* 0x028fc60000010100 */
[----:B------:R-:W-:Y:S02]  /*14550*/  FMUL.FTZ R14, R14, 1.4426950216293334961 ;  /* 0x3fb8aa3b0e0e7820 */ /* 0x000fe40000410000 */
[----:B------:R-:W1:Y:S01]  /*14560*/  MUFU.EX2 R13, R10 ;  /* 0x0000000a000d7308 */ /* 0x000e620000000800 */
[----:B------:R-:W-:Y:S01]  /*14570*/  FMUL.FTZ R17, R17, 1.4426950216293334961 ;  /* 0x3fb8aa3b11117820 */ /* 0x000fe20000410000 */
[C---:B----4-:R-:W-:Y:S01]  /*14580*/  FADD.FTZ R20, -R45.reuse, R20 ;  /* 0x000000142d147221 */ /* 0x050fe20000010100 */
[----:B0-----:R-:W-:-:S03]  /*14590*/  FADD.FTZ R8, -R45, R21 ;  /* 0x000000152d087221 */ /* 0x001fc60000010100 */
[----:B------:R-:W-:Y:S02]  /*145a0*/  FMUL.FTZ R20, R20, 1.4426950216293334961 ;  /* 0x3fb8aa3b14147820 */ /* 0x000fe40000410000 */
[----:B------:R-:W0:Y:S01]  /*145b0*/  MUFU.EX2 R15, R14 ;  /* 0x0000000e000f7308 */ /* 0x000e220000000800 */
[----:B------:R-:W-:Y:S01]  /*145c0*/  FMUL.FTZ R8, R8, 1.4426950216293334961 ;  /* 0x3fb8aa3b08087820 */ /* 0x000fe20000410000 */
[C---:B------:R-:W-:Y:S01]  /*145d0*/  FADD.FTZ R22, -R45.reuse, R22 ;  /* 0x000000162d167221 */ /* 0x040fe20000010100 */
[----:B--2---:R-:W-:Y:S01]  /*145e0*/  FADD.FTZ R12, R12, R11 ;  /* 0x0000000b0c0c7221 */ /* 0x004fe20000010000 */
[----:B------:R-:W-:Y:S01]  /*145f0*/  FADD.FTZ R24, -R45, R24 ;  /* 0x000000182d187221 */ /* 0x000fe20000010100 */
[----:B------:R-:W-:Y:S01]  /*14600*/  STS [R6+-0x200], R11 ;  /* 0xfffe000b06007388 */ /* 0x000fe20000000800 */
[----:B------:R-:W-:Y:S02]  /*14610*/  FMUL.FTZ R22, R22, 1.4426950216293334961 ;  /* 0x3fb8aa3b16167820 */ /* 0x000fe40000410000 */
[----:B------:R-:W2:Y:S01]  /*14620*/  MUFU.EX2 R17, R17 ;  /* 0x0000001100117308 */ /* 0x000ea20000000800 */
[----:B-1----:R-:W-:Y:S01]  /*14630*/  FADD.FTZ R12, R12, R13 ;  /* 0x0000000d0c0c7221 */ /* 0x002fe20000010000 */
[----:B------:R-:W-:Y:S01]  /*14640*/  FMUL.FTZ R24, R24, 1.4426950216293334961 ;  /* 0x3fb8aa3b18187820 */ /* 0x000fe20000410000 */
[----:B------:R-:W-:Y:S05]  /*14650*/  STS [R6+-0x100], R13 ;  /* 0xffff000d06007388 */ /* 0x000fea0000000800 */
[----:B------:R-:W1:Y:S01]  /*14660*/  MUFU.EX2 R21, R20 ;  /* 0x0000001400157308 */ /* 0x000e620000000800 */
[----:B0-----:R-:W-:Y:S01]  /*14670*/  FADD.FTZ R12, R12, R15 ;  /* 0x0000000f0c0c7221 */ /* 0x001fe20000010000 */
[----:B------:R-:W-:Y:S06]  /*14680*/  STS [R6], R15 ;  /* 0x0000000f06007388 */ /* 0x000fec0000000800 */
        /* <DEDUP_REMOVED lines=8> */
[----:B------:R-:W-:Y:S03]  /*14710*/  STS [R6+0x300], R23 ;  /* 0x0003001706007388 */ /* 0x000fe60000000800 */
[----:B--2---:R-:W-:Y:S01]  /*14720*/  FADD.FTZ R12, R12, R25 ;  /* 0x000000190c0c7221 */ /* 0x004fe20000010000 */
[----:B------:R-:W-:Y:S04]  /*14730*/  STS [R6+0x400], R25 ;  /* 0x0004001906007388 */ /* 0x000fe80000000800 */
[----:B-1----:R0:W-:Y:S01]  /*14740*/  STS [R6+0x500], R27 ;  /* 0x0005001b06007388 */ /* 0x0021e20000000800 */
[----:B------:R-:W-:Y:S01]  /*14750*/  FADD.FTZ R12, R12, R27 ;  /* 0x0000001b0c0c7221 */ /* 0x000fe20000010000 */
[----:B0-----:R-:W-:-:S07]  /*14760*/  VIADD R6, R6, 0x800 ;  /* 0x0000080006067836 */ /* 0x001fce0000000000 */
.L_x_3595:
[----:B------:R-:W-:Y:S05]  /*14770*/  BSYNC.RECONVERGENT B1 ;  /* 0x0000000000017941 */ /* 0x000fea0003800200 */
.L_x_3594:
[----:B------:R-:W-:-:S13]  /*14780*/  ISETP.LT.OR P0, PT, R3, R16, P0 ;  /* 0x000000100300720c */ /* 0x000fda0000701670 */
[----:B------:R-:W-:Y:S05]  /*14790*/  @!P0 BRA `(.L_x_3586) ;  /* 0x0000000400e08947 */ /* 0x000fea0003800000 */
[----:B------:R-:W2:Y:S04]  /*147a0*/  LDS R3, [R6+-0x200] ;  /* 0xfffe000006037984 */ /* 0x000ea80000000800 */
[----:B------:R-:W0:Y:S04]  /*147b0*/  LDS R8, [R6+-0x100] ;  /* 0xffff000006087984 */ /* 0x000e280000000800 */
[----:B------:R-:W1:Y:S04]  /*147c0*/  LDS R10, [R6] ;  /* 0x00000000060a7984 */ /* 0x000e680000000800 */
[----:B------:R-:W3:Y:S01]  /*147d0*/  LDS R13, [R6+0x100] ;  /* 0x00010000060d7984 */ /* 0x000ee20000000800 */
[C---:B--2---:R-:W-:Y:S01]  /*147e0*/  FADD.FTZ R3, -R45.reuse, R3 ;  /* 0x000000032d037221 */ /* 0x044fe20000010100 */
[----:B0-----:R-:W-:-:S03]  /*147f0*/  FADD.FTZ R8, -R45, R8 ;  /* 0x000000082d087221 */ /* 0x001fc60000010100 */
[----:B------:R-:W-:Y:S01]  /*14800*/  FMUL.FTZ R3, R3, 1.4426950216293334961 ;  /* 0x3fb8aa3b03037820 */ /* 0x000fe20000410000 */
[----:B-1----:R-:W-:Y:S01]  /*14810*/  FADD.FTZ R10, -R45, R10 ;  /* 0x0000000a2d0a7221 */ /* 0x002fe20000010100 */
        /* <DEDUP_REMOVED lines=17> */
.L_x_3587:
[----:B------:R-:W0:Y:S01]  /*14930*/  S2UR UR4, SR_CTAID.Y ;  /* 0x00000000000479c3 */ /* 0x000e220000002600 */
        /* <DEDUP_REMOVED lines=8> */
[----:B0-----:R-:W-:Y:S02]  /*149c0*/  IMAD R22, R3, UR4, RZ ;  /* 0x0000000403167c24 */ /* 0x001fe4000f8e02ff */
[----:B------:R-:W-:-:S03]  /*149d0*/  IMAD.MOV.U32 R3, RZ, RZ, R7 ;  /* 0x000000ffff037224 */ /* 0x000fc600078e0007 */
[----:B------:R-:W-:-:S07]  /*149e0*/  SHF.R.S32.HI R24, RZ, 0x1f, R22 ;  /* 0x0000001fff187819 */ /* 0x000fce0000011416 */
        /* <DEDUP_REMOVED lines=11> */
.L_x_3598:
[----:B------:R0:W3:Y:S01]  /*14aa0*/  LDG.E.U8 R13, desc[UR36][R10.64] ;  /* 0x000000240a0d7981 */ /* 0x0000e2000c1e1100 */
[----:B------:R-:W-:Y:S02]  /*14ab0*/  VIADD R6, R6, 0x1 ;  /* 0x0000000106067836 */ /* 0x000fe40000000000 */
[----:B------:R-:W-:Y:S01]  /*14ac0*/  VIADD R3, R3, 0x40 ;  /* 0x0000004003037836 */ /* 0x000fe20000000000 */
[----:B0-----:R-:W-:-:S05]  /*14ad0*/  IADD3 R10, P2, PT, R10, 0x40, RZ ;  /* 0x000000400a0a7810 */ /* 0x001fca0007f5e0ff */
[----:B------:R-:W-:Y:S01]  /*14ae0*/  IMAD.X R11, RZ, RZ, R11, P2 ;  /* 0x000000ffff0b7224 */ /* 0x000fe200010e060b */
[----:B---3--:R-:W-:-:S13]  /*14af0*/  ISETP.NE.AND P1, PT, R13, RZ, PT ;  /* 0x000000ff0d00720c */ /* 0x008fda0003f25270 */
[----:B------:R-:W2:Y:S02]  /*14b00*/  @!P1 LDS R13, [R8] ;  /* 0x00000000080d9984 */ /* 0x000ea40000000800 */
[----:B--2---:R-:W-:Y:S01]  /*14b10*/  @!P1 FADD.FTZ R14, -R45, R13 ;  /* 0x0000000d2d0e9221 */ /* 0x004fe20000010100 */
        /* <DEDUP_REMOVED lines=8> */
.L_x_3597:
[----:B------:R-:W-:Y:S05]  /*14ba0*/  BSYNC.RECONVERGENT B1 ;  /* 0x0000000000017941 */ /* 0x000fea0003800200 */
.L_x_3596:
[----:B------:R-:W-:Y:S05]  /*14bb0*/  @!P0 BRA `(.L_x_3586) ;  /* 0x0000000000d88947 */ /* 0x000fea0003800000 */
[----:B------:R-:W0:Y:S01]  /*14bc0*/  S2R R11, SR_CgaCtaId ;  /* 0x00000000000b7919 */ /* 0x000e220000008800 */
[----:B------:R-:W1:Y:S01]  /*14bd0*/  LDCU.64 UR4, c[0x0][0x420] ;  /* 0x00008400ff0477ac */ /* 0x000e620008000a00 */
[----:B------:R-:W-:Y:S01]  /*14be0*/  MOV R8, 0x400 ;  /* 0x0000040000087802 */ /* 0x000fe20000000f00 */
[----:B------:R-:W-:-:S04]  /*14bf0*/  IMAD.SHL.U32 R6, R5, 0x4, RZ ;  /* 0x0000000405067824 */ /* 0x000fc800078e00ff */
[----:B------:R-:W-:Y:S02]  /*14c00*/  VIADD R8, R8, 0x810 ;  /* 0x0000081008087836 */ /* 0x000fe40000000000 */
[----:B------:R-:W-:Y:S01]  /*14c10*/  IMAD R6, R3, 0x4, -R6 ;  /* 0x0000000403067824 */ /* 0x000fe200078e0a06 */
[----:B-1----:R-:W-:-:S04]  /*14c20*/  IADD3 R10, P0, P1, R22, UR4, R3 ;  /* 0x00000004160a7c10 */ /* 0x002fc8000f91e003 */
[----:B------:R-:W-:Y:S02]  /*14c30*/  IADD3 R10, P2, PT, R10, 0x80, RZ ;  /* 0x000000800a0a7810 */ /* 0x000fe40007f5e0ff */
[----:B0-----:R-:W-:Y:S02]  /*14c40*/  LEA R13, R11, R8, 0x18 ;  /* 0x000000080b0d7211 */ /* 0x001fe400078ec0ff */
[----:B------:R-:W-:Y:S02]  /*14c50*/  IADD3.X R11, PT, PT, R24, UR5, RZ, P0, P1 ;  /* 0x00000005180b7c10 */ /* 0x000fe400087e24ff */
[----:B------:R-:W-:-:S03]  /*14c60*/  IADD3 R6, PT, PT, R6, 0x200, R13 ;  /* 0x0000020006067810 */ /* 0x000fc60007ffe00d */
[----:B------:R-:W-:-:S07]  /*14c70*/  IMAD.X R11, RZ, RZ, R11, P2 ;  /* 0x000000ffff0b7224 */ /* 0x000fce00010e060b */
.L_x_3599:
[----:B------:R-:W3:Y:S04]  /*14c80*/  LDG.E.U8 R14, desc[UR36][R10.64+-0x80] ;  /* 0xffff80240a0e7981 */ /* 0x000ee8000c1e1100 */
[----:B------:R-:W4:Y:S04]  /*14c90*/  LDG.E.U8 R8, desc[UR36][R10.64+-0x40] ;  /* 0xffffc0240a087981 */ /* 0x000f28000c1e1100 */
[----:B------:R-:W2:Y:S04]  /*14ca0*/  LDG.E.U8 R13, desc[UR36][R10.64] ;  /* 0x000000240a0d7981 */ /* 0x000ea8000c1e1100 */
[----:B------:R-:W2:Y:S01]  /*14cb0*/  LDG.E.U8 R15, desc[UR36][R10.64+0x40] ;  /* 0x000040240a0f7981 */ /* 0x000ea2000c1e1100 */
[----:B------:R-:W-:Y:S01]  /*14cc0*/  VIADD R3, R3, 0x100 ;  /* 0x0000010003037836 */ /* 0x000fe20000000000 */
[----:B---3--:R-:W-:-:S02]  /*14cd0*/  ISETP.NE.AND P0, PT, R14, RZ, PT ;  /* 0x000000ff0e00720c */ /* 0x008fc40003f05270 */
[----:B----4-:R-:W-:Y:S02]  /*14ce0*/  ISETP.NE.AND P1, PT, R8, RZ, PT ;  /* 0x000000ff0800720c */ /* 0x010fe40003f25270 */
[----:B--2---:R-:W-:Y:S01]  /*14cf0*/  ISETP.NE.AND P2, PT, R13, RZ, PT ;  /* 0x000000ff0d00720c */ /* 0x004fe20003f45270 */
[----:B------:R-:W-:Y:S01]  /*14d00*/  IMAD.MOV.U32 R13, RZ, RZ, RZ ;  /* 0x000000ffff0d7224 */ /* 0x000fe200078e00ff */
[----:B------:R-:W-:-:S07]  /*14d10*/  ISETP.NE.AND P3, PT, R15, RZ, PT ;  /* 0x000000ff0f00720c */ /* 0x000fce0003f65270 */
[----:B------:R-:W0:Y:S01]  /*14d20*/  @!P0 LDS R8, [R6+-0x200] ;  /* 0xfffe000006088984 */ /* 0x000e220000000800 */
[----:B------:R-:W-:-:S03]  /*14d30*/  IMAD.MOV.U32 R15, RZ, RZ, RZ ;  /* 0x000000ffff0f7224 */ /* 0x000fc600078e00ff */
[----:B------:R-:W1:Y:S04]  /*14d40*/  @!P1 LDS R14, [R6+-0x100] ;  /* 0xffff0000060e9984 */ /* 0x000e680000000800 */
[----:B-----5:R-:W2:Y:S04]  /*14d50*/  @!P2 LDS R17, [R6] ;  /* 0x000000000611a984 */ /* 0x020ea80000000800 */
[----:B------:R-:W3:Y:S01]  /*14d60*/  @!P3 LDS R21, [R6+0x100] ;  /* 0x000100000615b984 */ /* 0x000ee20000000800 */
[----:B0-----:R-:W-:-:S04]  /*14d70*/  @!P0 FADD.FTZ R8, -R45, R8 ;  /* 0x000000082d088221 */ /* 0x001fc80000010100 */
[----:B------:R-:W-:Y:S01]  /*14d80*/  @!P0 FMUL.FTZ R8, R8, 1.4426950216293334961 ;  /* 0x3fb8aa3b08088820 */ /* 0x000fe20000410000 */
[----:B-1----:R-:W-:-:S03]  /*14d90*/  @!P1 FADD.FTZ R14, -R45, R14 ;  /* 0x0000000e2d0e9221 */ /* 0x002fc60000010100 */
[----:B------:R-:W0:Y:S01]  /*14da0*/  @!P0 MUFU.EX2 R13, R8 ;  /* 0x00000008000d8308 */ /* 0x000e220000000800 */
[----:B------:R-:W-:Y:S01]  /*14db0*/  @!P1 FMUL.FTZ R14, R14, 1.4426950216293334961 ;  /* 0x3fb8aa3b0e0e9820 */ /* 0x000fe20000410000 */
[C---:B--2---:R-:W-:Y:S01]  /*14dc0*/  @!P2 FADD.FTZ R20, -R45.reuse, R17 ;  /* 0x000000112d14a221 */ /* 0x044fe20000010100 */
[----:B------:R-:W-:Y:S02]  /*14dd0*/  IMAD.MOV.U32 R17, RZ, RZ, RZ ;  /* 0x000000ffff117224 */ /* 0x000fe400078e00ff */
[----:B---3--:R-:W-:Y:S01]  /*14de0*/  @!P3 FADD.FTZ R22, -R45, R21 ;  /* 0x000000152d16b221 */ /* 0x008fe20000010100 */
[----:B------:R-:W-:Y:S02]  /*14df0*/  IMAD.MOV.U32 R21, RZ, RZ, RZ ;  /* 0x000000ffff157224 */ /* 0x000fe400078e00ff */
        /* <DEDUP_REMOVED lines=18> */
.L_x_3586:
[----:B------:R-:W-:Y:S05]  /*14f20*/  BSYNC.RECONVERGENT B0 ;  /* 0x0000000000007941 */ /* 0x000fea0003800200 */
.L_x_3585:
[----:B0-----:R-:W0:Y:S01]  /*14f30*/  SHFL.BFLY PT, R3, R12, 0x10, 0x1f ;  /* 0x0e001f000c037f89 */ /* 0x001e2200000e0000 */
[C---:B------:R-:W-:Y:S01]  /*14f40*/  ISETP.NE.AND P0, PT, R38.reuse, RZ, PT ;  /* 0x000000ff2600720c */ /* 0x040fe20003f05270 */
[----:B------:R-:W3:Y:S01]  /*14f50*/  LDCU.U8 UR6, c[0x0][0x48c] ;  /* 0x00009180ff0677ac */ /* 0x000ee20008000000 */
[----:B------:R-:W-:-:S11]  /*14f60*/  ISETP.GT.U32.AND P1, PT, R38, 0x1, PT ;  /* 0x000000012600780c */ /* 0x000fd60003f24070 */
[----:B------:R-:W-:-:S04]  /*14f70*/  @!P0 SHF.R.U32.HI R10, RZ, 0x3, R130 ;  /* 0x00000003ff0a8819 */ /* 0x000fc80000011682 */
[----:B------:R-:W-:Y:S01]  /*14f80*/  @!P0 LOP3.LUT R10, R10, 0x7c, RZ, 0xc0, !PT ;  /* 0x0000007c0a0a8812 */ /* 0x000fe200078ec0ff */
[----:B---3--:R-:W-:Y:S01]  /*14f90*/  UISETP.NE.AND UP0, UPT, UR6, URZ, UPT ;  /* 0x000000ff0600728c */ /* 0x008fe2000bf05270 */
[----:B0-----:R-:W-:-:S03]  /*14fa0*/  FADD.FTZ R3, R3, R12 ;  /* 0x0000000c03037221 */ /* 0x001fc60000010000 */
[----:B------:R-:W-:Y:S02]  /*14fb0*/  @!P0 IMAD.IADD R12, R10, 0x1, R9 ;  /* 0x000000010a0c8824 */ /* 0x000fe400078e0209 */
[----:B------:R-:W0:Y:S02]  /*14fc0*/  SHFL.BFLY PT, R6, R3, 0x8, 0x1f ;  /* 0x0d001f0003067f89 */ /* 0x000e2400000e0000 */
[----:B0-----:R-:W-:Y:S02]  /*14fd0*/  FADD.FTZ R6, R3, R6 ;  /* 0x0000000603067221 */ /* 0x001fe40000010000 */
[----:B------:R-:W0:Y:S03]  /*14fe0*/  S2R R3, SR_CTAID.X ;  /* 0x0000000000037919 */ /* 0x000e260000002500 */
[----:B-1----:R-:W1:Y:S02]  /*14ff0*/  SHFL.BFLY PT, R11, R6, 0x4, 0x1f ;  /* 0x0c801f00060b7f89 */ /* 0x002e6400000e0000 */
[----:B-1----:R-:W-:-:S05]  /*15000*/  FADD.FTZ R11, R6, R11 ;  /* 0x0000000b060b7221 */ /* 0x002fca0000010000 */
[----:B------:R-:W1:Y:S02]  /*15010*/  SHFL.BFLY PT, R8, R11, 0x2, 0x1f ;  /* 0x0c401f000b087f89 */ /* 0x000e6400000e0000 */
[----:B-1----:R-:W-:-:S05]  /*15020*/  FADD.FTZ R8, R11, R8 ;  /* 0x000000080b087221 */ /* 0x002fca0000010000 */
[----:B------:R-:W1:Y:S02]  /*15030*/  SHFL.BFLY PT, R13, R8, 0x1, 0x1f ;  /* 0x0c201f00080d7f89 */ /* 0x000e6400000e0000 */
[----:B-1----:R-:W-:Y:S01]  /*15040*/  FADD.FTZ R13, R8, R13 ;  /* 0x0000000d080d7221 */ /* 0x002fe20000010000 */
[----:B------:R-:W-:-:S04]  /*15050*/  CS2R R8, SRZ ;  /* 0x0000000000087805 */ /* 0x000fc8000001ff00 */
[----:B------:R-:W-:Y:S01]  /*15060*/  @!P0 STS [R12+0x8], R13 ;  /* 0x0000080d0c008388 */ /* 0x000fe20000000800 */
[----:B------:R-:W-:Y:S01]  /*15070*/  BAR.SYNC.DEFER_BLOCKING 0x0 ;  /* 0x0000000000007b1d */ /* 0x000fe20000010000 */
[----:B------:R-:W-:-:S05]  /*15080*/  ISETP.GE.AND P0, PT, R7, R16, PT ;  /* 0x000000100700720c */ /* 0x000fca0003f06270 */
[----:B------:R-:W1:Y:S04]  /*15090*/  @!P1 LDS R13, [R4+0x8] ;  /* 0x00000800040d9984 */ /* 0x000e680000000800 */
[----:B-1----:R-:W1:Y:S02]  /*150a0*/  SHFL.BFLY PT, R6, R13, 0x1, 0x1f ;  /* 0x0c201f000d067f89 */ /* 0x002e6400000e0000 */
[----:B-1----:R-:W-:-:S06]  /*150b0*/  FADD.FTZ R6, R6, R13 ;  /* 0x0000000d06067221 */ /* 0x002fcc0000010000 */
[----:B------:R-:W1:Y:S02]  /*150c0*/  SHFL.IDX PT, R6, R6, RZ, 0x1f ;  /* 0x00001fff06067589 */ /* 0x000e6400000e0000 */
[----:B-1----:R-:W-:-:S04]  /*150d0*/  FADD.FTZ R10, R6, 9.9999999747524270788e-07 ;  /* 0x358637bd060a7421 */ /* 0x002fc80000010000 */
[----:B------:R1:W3:Y:S01]  /*150e0*/  MUFU.RCP R35, R10 ;  /* 0x0000000a00237308 */ /* 0x0002e20000001000 */
[----:B0-----:R-:W-:Y:S05]  /*150f0*/  BRA.U !UP0, `(.L_x_3600) ;  /* 0x0000000108247547 */ /* 0x001fea000b800000 */
[----:B------:R-:W0:Y:S01]  /*15100*/  S2R R6, SR_CTAID.Y ;  /* 0x0000000000067919 */ /* 0x000e220000002600 */
[----:B------:R-:W0:Y:S08]  /*15110*/  LDC R8, c[0x0][0x3f8] ;  /* 0x0000fe00ff087b82 */ /* 0x000e300000000800 */
[----:B------:R-:W4:Y:S08]  /*15120*/  LDC R4, c[0x0][0x488] ;  /* 0x00012200ff047b82 */ /* 0x000f300000000800 */
[----:B-1----:R-:W4:Y:S08]  /*15130*/  LDC R10, c[0x0][0x40c] ;  /* 0x00010300ff0a7b82 */ /* 0x002f300000000800 */
[----:B------:R-:W1:Y:S01]  /*15140*/  LDC R11, c[0x0][0x3f4] ;  /* 0x0000fd00ff0b7b82 */ /* 0x000e620000000800 */
[----:B0-----:R-:W-:-:S04]  /*15150*/  IMAD R9, R6, R8, R3 ;  /* 0x0000000806097224 */ /* 0x001fc800078e0203 */
[----:B----4-:R-:W-:-:S04]  /*15160*/  IMAD R4, R9, R4, R10 ;  /* 0x0000000409047224 */ /* 0x010fc800078e020a */
[----:B-1----:R-:W-:-:S05]  /*15170*/  IMAD R8, R4, R11, RZ ;  /* 0x0000000b04087224 */ /* 0x002fca00078e02ff */
[----:B------:R-:W-:-:S07]  /*15180*/  SHF.R.S32.HI R9, RZ, 0x1f, R8 ;  /* 0x0000001fff097819 */ /* 0x000fce0000011408 */
.L_x_3600:
        /* <DEDUP_REMOVED lines=21> */
[----:B0-----:R-:W-:-:S06]  /*152e0*/  ULEA UR4, UR5, UR4, 0x18 ;  /* 0x0000000405047291 */ /* 0x001fcc000f8ec0ff */
[----:B------:R-:W-:-:S07]  /*152f0*/  VIADD R4, R0, UR4 ;  /* 0x0000000400047c36 */ /* 0x000fce0008000000 */
.L_x_3606:
[----:B------:R-:W3:Y:S01]  /*15300*/  LDS R6, [R4] ;  /* 0x0000000004067984 */ /* 0x000ee20000000800 */
[----:B------:R-:W-:-:S05]  /*15310*/  VIADD R8, R8, 0x1 ;  /* 0x0000000108087836 */ /* 0x000fca0000000000 */
[----:B------:R-:W-:Y:S01]  /*15320*/  ISETP.NE.AND P0, PT, R8, RZ, PT ;  /* 0x000000ff0800720c */ /* 0x000fe20003f05270 */
[----:B---3--:R-:W-:-:S05]  /*15330*/  FMUL.FTZ R9, R6, R35 ;  /* 0x0000002306097220 */ /* 0x008fca0000410000 */
[----:B------:R0:W-:Y:S02]  /*15340*/  STS [R4], R9 ;  /* 0x0000000904007388 */ /* 0x0001e40000000800 */
[----:B0-----:R-:W-:-:S05]  /*15350*/  VIADD R4, R4, 0x100 ;  /* 0x0000010004047836 */ /* 0x001fca0000000000 */
[----:B------:R-:W-:Y:S05]  /*15360*/  @P0 BRA `(.L_x_3606) ;  /* 0xfffffffc00e40947 */ /* 0x000fea000383ffff */
.L_x_3605:
[----:B------:R-:W-:Y:S05]  /*15370*/  BSYNC.RECONVERGENT B1 ;  /* 0x0000000000017941 */ /* 0x000fea0003800200 */
.L_x_3604:
        /* <DEDUP_REMOVED lines=15> */
.L_x_3609:
[----:B------:R-:W3:Y:S01]  /*15470*/  LDS R6, [R4+-0x200] ;  /* 0xfffe000004067984 */ /* 0x000ee20000000800 */
[----:B------:R-:W-:-:S03]  /*15480*/  VIADD R7, R7, 0x400 ;  /* 0x0000040007077836 */ /* 0x000fc60000000000 */
[----:B------:R-:W0:Y:S02]  /*15490*/  LDS R8, [R4+-0x100] ;  /* 0xffff000004087984 */ /* 0x000e240000000800 */
[----:B------:R-:W-:Y:S02]  /*154a0*/  ISETP.GE.AND P1, PT, R7, R36, PT ;  /* 0x000000240700720c */ /* 0x000fe40003f26270 */
[----:B-1----:R-:W1:Y:S04]  /*154b0*/  LDS R10, [R4] ;  /* 0x00000000040a7984 */ /* 0x002e680000000800 */
[----:B------:R-:W4:Y:S04]  /*154c0*/  LDS R12, [R4+0x100] ;  /* 0x00010000040c7984 */ /* 0x000f280000000800 */
[----:B------:R-:W2:Y:S04]  /*154d0*/  LDS R14, [R4+0x200] ;  /* 0x00020000040e7984 */ /* 0x000ea80000000800 */
[----:B------:R-:W2:Y:S04]  /*154e0*/  LDS R20, [R4+0x300] ;  /* 0x0003000004147984 */ /* 0x000ea80000000800 */
[----:B------:R-:W-:Y:S04]  /*154f0*/  LDS R22, [R4+0x400] ;  /* 0x0004000004167984 */ /* 0x000fe80000000800 */
[----:B------:R-:W2:Y:S04]  /*15500*/  LDS R23, [R4+0x500] ;  /* 0x0005000004177984 */ /* 0x000ea80000000800 */
[----:B------:R-:W2:Y:S04]  /*15510*/  LDS R24, [R4+0x600] ;  /* 0x0006000004187984 */ /* 0x000ea80000000800 */
[----:B------:R-:W2:Y:S04]  /*15520*/  LDS R26, [R4+0x700] ;  /* 0x00070000041a7984 */ /* 0x000ea80000000800 */
[----:B------:R-:W2:Y:S01]  /*15530*/  LDS R28, [R4+0x800] ;  /* 0x00080000041c7984 */ /* 0x000ea20000000800 */
[----:B---3--:R-:W-:-:S03]  /*15540*/  FMUL.FTZ R9, R35, R6 ;  /* 0x0000000623097220 */ /* 0x008fc60000410000 */
[----:B------:R-:W3:Y:S01]  /*15550*/  LDS R30, [R4+0x900] ;  /* 0x00090000041e7984 */ /* 0x000ee20000000800 */
[----:B0-----:R-:W-:-:S03]  /*15560*/  FMUL.FTZ R11, R35, R8 ;  /* 0x00000008230b7220 */ /* 0x001fc60000410000 */
[----:B------:R-:W0:Y:S01]  /*15570*/  LDS R31, [R4+0xa00] ;  /* 0x000a0000041f7984 */ /* 0x000e220000000800 */
[----:B-1----:R-:W-:-:S03]  /*15580*/  FMUL.FTZ R13, R35, R10 ;  /* 0x0000000a230d7220 */ /* 0x002fc60000410000 */
[----:B------:R-:W1:Y:S01]  /*15590*/  LDS R32, [R4+0xb00] ;  /* 0x000b000004207984 */ /* 0x000e620000000800 */
[----:B----4-:R-:W-:-:S03]  /*155a0*/  FMUL.FTZ R15, R35, R12 ;  /* 0x0000000c230f7220 */ /* 0x010fc60000410000 */
[----:B------:R-:W4:Y:S01]  /*155b0*/  LDS R33, [R4+0xc00] ;  /* 0x000c000004217984 */ /* 0x000f220000000800 */
[----:B--2--5:R-:W-:-:S03]  /*155c0*/  FMUL.FTZ R17, R35, R14 ;  /* 0x0000000e23117220 */ /* 0x024fc60000410000 */
[----:B------:R-:W2:Y:S01]  /*155d0*/  LDS R34, [R4+0xd00] ;  /* 0x000d000004227984 */ /* 0x000ea20000000800 */
        /* <DEDUP_REMOVED lines=11> */
[----:B0-----:R-:W-:-:S03]  /*15690*/  FMUL.FTZ R11, R35, R30 ;  /* 0x0000001e230b7220 */ /* 0x001fc60000410000 */
[----:B------:R-:W-:Y:S01]  /*156a0*/  STS [R4+0x300], R21 ;  /* 0x0003001504007388 */ /* 0x000fe20000000800 */
[----:B------:R-:W-:-:S03]  /*156b0*/  FMUL.FTZ R31, R35, R31 ;  /* 0x0000001f231f7220 */ /* 0x000fc60000410000 */
[----:B------:R-:W-:Y:S01]  /*156c0*/  STS [R4+0x400], R9 ;  /* 0x0004000904007388 */ /* 0x000fe20000000800 */
[----:B-1----:R-:W-:-:S03]  /*156d0*/  FMUL.FTZ R13, R35, R32 ;  /* 0x00000020230d7220 */ /* 0x002fc60000410000 */
[----:B------:R-:W-:Y:S01]  /*156e0*/  STS [R4+0x500], R23 ;  /* 0x0005001704007388 */ /* 0x000fe20000000800 */
[----:B----4-:R-:W-:-:S03]  /*156f0*/  FMUL.FTZ R33, R35, R33 ;  /* 0x0000002123217220 */ /* 0x010fc60000410000 */
[----:B------:R-:W-:Y:S01]  /*15700*/  STS [R4+0x600], R25 ;  /* 0x0006001904007388 */ /* 0x000fe20000000800 */
[----:B--2---:R-:W-:-:S03]  /*15710*/  FMUL.FTZ R15, R35, R34 ;  /* 0x00000022230f7220 */ /* 0x004fc60000410000 */
        /* <DEDUP_REMOVED lines=9> */
.L_x_3608:
[----:B------:R-:W-:Y:S05]  /*157b0*/  BSYNC.RECONVERGENT B1 ;  /* 0x0000000000017941 */ /* 0x000fea0003800200 */
.L_x_3607:
[----:B------:R-:W-:Y:S01]  /*157c0*/  IMAD.IADD R6, R16, 0x1, -R7 ;  /* 0x0000000110067824 */ /* 0x000fe200078e0a07 */
[----:B------:R-:W-:Y:S04]  /*157d0*/  BSSY.RECONVERGENT B1, `(.L_x_3610) ;  /* 0x000001e000017945 */ /* 0x000fe80003800200 */
[----:B------:R-:W-:-:S13]  /*157e0*/  ISETP.GT.AND P1, PT, R6, 0x100, PT ;  /* 0x000001000600780c */ /* 0x000fda0003f24270 */
[----:B------:R-:W-:Y:S05]  /*157f0*/  @!P1 BRA `(.L_x_3611) ;  /* 0x00000000006c9947 */ /* 0x000fea0003800000 */
[----:B------:R-:W3:Y:S01]  /*15800*/  LDS R6, [R4+-0x200] ;  /* 0xfffe000004067984 */ /* 0x000ee20000000800 */
[----:B------:R-:W-:Y:S01]  /*15810*/  PLOP3.LUT P0, PT, PT, PT, PT, 0x8, 0x80 ;  /* 0x000000000080781c */ /* 0x000fe20003f0e170 */
[----:B------:R-:W-:Y:S02]  /*15820*/  VIADD R7, R7, 0x200 ;  /* 0x0000020007077836 */ /* 0x000fe40000000000 */
[----:B------:R-:W0:Y:S04]  /*15830*/  LDS R8, [R4+-0x100] ;  /* 0xffff000004087984 */ /* 0x000e280000000800 */
[----:B-1----:R-:W1:Y:S04]  /*15840*/  LDS R10, [R4] ;  /* 0x00000000040a7984 */ /* 0x002e680000000800 */
[----:B------:R-:W4:Y:S04]  /*15850*/  LDS R12, [R4+0x100] ;  /* 0x00010000040c7984 */ /* 0x000f280000000800 */
[----:B------:R-:W2:Y:S04]  /*15860*/  LDS R14, [R4+0x200] ;  /* 0x00020000040e7984 */ /* 0x000ea80000000800 */
[----:B------:R-:W2:Y:S04]  /*15870*/  LDS R20, [R4+0x300] ;  /* 0x0003000004147984 */ /* 0x000ea80000000800 */
[----:B------:R-:W2:Y:S04]  /*15880*/  LDS R22, [R4+0x400] ;  /* 0x0004000004167984 */ /* 0x000ea80000000800 */
[----:B------:R-:W2:Y:S01]  /*15890*/  LDS R24, [R4+0x500] ;  /* 0x0005000004187984 */ /* 0x000ea20000000800 */
[C---:B---3--:R-:W-:Y:S01]  /*158a0*/  FMUL.FTZ R9, R35.reuse, R6 ;  /* 0x0000000623097220 */ /* 0x048fe20000410000 */
[----:B0-----:R-:W-:-:S04]  /*158b0*/  FMUL.FTZ R11, R35, R8 ;  /* 0x00000008230b7220 */ /* 0x001fc80000410000 */
[----:B------:R-:W-:Y:S01]  /*158c0*/  STS [R4+-0x200], R9 ;  /* 0xfffe000904007388 */ /* 0x000fe20000000800 */
[----:B-1----:R-:W-:-:S03]  /*158d0*/  FMUL.FTZ R13, R35, R10 ;  /* 0x0000000a230d7220 */ /* 0x002fc60000410000 */
[----:B------:R-:W-:Y:S01]  /*158e0*/  STS [R4+-0x100], R11 ;  /* 0xffff000b04007388 */ /* 0x000fe20000000800 */
[----:B----4-:R-:W-:-:S03]  /*158f0*/  FMUL.FTZ R15, R35, R12 ;  /* 0x0000000c230f7220 */ /* 0x010fc60000410000 */
[----:B------:R-:W-:Y:S01]  /*15900*/  STS [R4], R13 ;  /* 0x0000000d04007388 */ /* 0x000fe20000000800 */
[----:B--2--5:R-:W-:-:S03]  /*15910*/  FMUL.FTZ R17, R35, R14 ;  /* 0x0000000e23117220 */ /* 0x024fc60000410000 */
        /* <DEDUP_REMOVED lines=9> */
.L_x_3611:
[----:B------:R-:W-:Y:S05]  /*159b0*/  BSYNC.RECONVERGENT B1 ;  /* 0x0000000000017941 */ /* 0x000fea0003800200 */
.L_x_3610:
[----:B------:R-:W-:-:S13]  /*159c0*/  ISETP.LT.OR P0, PT, R7, R16, P0 ;  /* 0x000000100700720c */ /* 0x000fda0000701670 */
[----:B------:R-:W-:Y:S05]  /*159d0*/  @!P0 BRA `(.L_x_3602) ;  /* 0x0000000c003c8947 */ /* 0x000fea0003800000 */
[----:B------:R-:W3:Y:S04]  /*159e0*/  LDS R6, [R4+-0x200] ;  /* 0xfffe000004067984 */ /* 0x000ee80000000800 */
[----:B------:R-:W0:Y:S04]  /*159f0*/  LDS R8, [R4+-0x100] ;  /* 0xffff000004087984 */ /* 0x000e280000000800 */
[----:B-1----:R-:W1:Y:S04]  /*15a00*/  LDS R10, [R4] ;  /* 0x00000000040a7984 */ /* 0x002e680000000800 */
[----:B------:R-:W4:Y:S01]  /*15a10*/  LDS R12, [R4+0x100] ;  /* 0x00010000040c7984 */ /* 0x000f220000000800 */
[-C--:B---3--:R-:W-:Y:S01]  /*15a20*/  FMUL.FTZ R7, R6, R35.reuse ;  /* 0x0000002306077220 */ /* 0x088fe20000410000 */
[----:B0-----:R-:W-:-:S04]  /*15a30*/  FMUL.FTZ R9, R8, R35 ;  /* 0x0000002308097220 */ /* 0x001fc80000410000 */
[----:B------:R0:W-:Y:S01]  /*15a40*/  STS [R4+-0x200], R7 ;  /* 0xfffe000704007388 */ /* 0x0001e20000000800 */
[----:B-1----:R-:W-:-:S03]  /*15a50*/  FMUL.FTZ R11, R10, R35 ;  /* 0x000000230a0b7220 */ /* 0x002fc60000410000 */
[----:B------:R0:W-:Y:S01]  /*15a60*/  STS [R4+-0x100], R9 ;  /* 0xffff000904007388 */ /* 0x0001e20000000800 */
[----:B----4-:R-:W-:-:S03]  /*15a70*/  FMUL.FTZ R13, R12, R35 ;  /* 0x000000230c0d7220 */ /* 0x010fc60000410000 */
[----:B------:R0:W-:Y:S04]  /*15a80*/  STS [R4], R11 ;  /* 0x0000000b04007388 */ /* 0x0001e80000000800 */
[----:B------:R0:W-:Y:S01]  /*15a90*/  STS [R4+0x100], R13 ;  /* 0x0001000d04007388 */ /* 0x0001e20000000800 */
[----:B------:R-:W-:Y:S05]  /*15aa0*/  BRA `(.L_x_3602) ;  /* 0x0000000c00087947 */ /* 0x000fea0003800000 */
.L_x_3603:
        /* <DEDUP_REMOVED lines=9> */
[----:B------:R-:W4:Y:S01]  /*15b40*/  LDCU.64 UR8, c[0x0][0x480] ;  /* 0x00009000ff0877ac */ /* 0x000f220008000a00 */
[----:B------:R-:W-:Y:S02]  /*15b50*/  LEA.HI R4, R4, 0x1, RZ, 0x1a ;  /* 0x0000000104047811 */ /* 0x000fe400078fd0ff */
[----:B------:R-:W-:Y:S01]  /*15b60*/  IADD3 R15, P0, PT, R7, R8, RZ ;  /* 0x00000008070f7210 */ /* 0x000fe20007f1e0ff */
[----:B------:R-:W-:Y:S02]  /*15b70*/  UMOV UR4, 0x400 ;  /* 0x0000040000047882 */ /* 0x000fe40000000000 */
[C---:B------:R-:W-:Y:S01]  /*15b80*/  IMAD.SHL.U32 R6, R4.reuse, 0x40, RZ ;  /* 0x0000004004067824 */ /* 0x040fe200078e00ff */
[----:B------:R-:W-:Y:S01]  /*15b90*/  UIADD3 UR4, UPT, UPT, UR4, 0x810, URZ ;  /* 0x0000081004047890 */ /* 0x000fe2000fffe0ff */
[----:B------:R-:W-:Y:S01]  /*15ba0*/  LOP3.LUT R4, R4, 0x3, RZ, 0xc0, !PT ;  /* 0x0000000304047812 */ /* 0x000fe200078ec0ff */
[----:B-1----:R-:W-:-:S02]  /*15bb0*/  IMAD.X R10, RZ, RZ, R9, P0 ;  /* 0x000000ffff0a7224 */ /* 0x002fc400000e0609 */
[----:B------:R-:W-:-:S05]  /*15bc0*/  LOP3.LUT R6, R6, 0xc0, RZ, 0xc0, !PT ;  /* 0x000000c006067812 */ /* 0x000fca00078ec0ff */
[----:B------:R-:W-:Y:S01]  /*15bd0*/  IMAD.IADD R7, R7, 0x1, R6 ;  /* 0x0000000107077824 */ /* 0x000fe200078e0206 */
[----:B----4-:R-:W-:Y:S01]  /*15be0*/  LEA R12, P0, R15, UR8, 0x2 ;  /* 0x000000080f0c7c11 */ /* 0x010fe2000f8010ff */
[----:B------:R-:W-:-:S03]  /*15bf0*/  IMAD.MOV R6, RZ, RZ, -R4 ;  /* 0x000000ffff067224 */ /* 0x000fc600078e0a04 */
[----:B------:R-:W-:Y:S01]  /*15c00*/  LEA.HI.X R15, R15, UR9, R10, 0x2, P0 ;  /* 0x000000090f0f7c11 */ /* 0x000fe200080f140a */
[----:B0-----:R-:W-:-:S06]  /*15c10*/  ULEA UR4, UR5, UR4, 0x18 ;  /* 0x0000000405047291 */ /* 0x001fcc000f8ec0ff */
[----:B------:R-:W-:-:S07]  /*15c20*/  VIADD R4, R0, UR4 ;  /* 0x0000000400047c36 */ /* 0x000fce0008000000 */
.L_x_3614:
[----:B----4-:R-:W3:Y:S01]  /*15c30*/  LDS R10, [R4] ;  /* 0x00000000040a7984 */ /* 0x010ee20000000800 */
[----:B------:R-:W-:Y:S02]  /*15c40*/  IMAD.MOV.U32 R11, RZ, RZ, R15 ;  /* 0x000000ffff0b7224 */ /* 0x000fe400078e000f */
[----:B------:R-:W-:-:S05]  /*15c50*/  VIADD R6, R6, 0x1 ;  /* 0x0000000106067836 */ /* 0x000fca0000000000 */
[----:B------:R-:W-:Y:S01]  /*15c60*/  ISETP.NE.AND P0, PT, R6, RZ, PT ;  /* 0x000000ff0600720c */ /* 0x000fe20003f05270 */
[----:B---3--:R-:W-:Y:S01]  /*15c70*/  FMUL.FTZ R13, R10, R35 ;  /* 0x000000230a0d7220 */ /* 0x008fe20000410000 */
[----:B------:R-:W-:Y:S01]  /*15c80*/  IMAD.MOV.U32 R10, RZ, RZ, R12 ;  /* 0x000000ffff0a7224 */ /* 0x000fe200078e000c */
[----:B------:R-:W-:-:S03]  /*15c90*/  IADD3 R12, P2, PT, R12, 0x100, RZ ;  /* 0x000001000c0c7810 */ /* 0x000fc60007f5e0ff */
[----:B------:R0:W-:Y:S02]  /*15ca0*/  STS [R4], R13 ;  /* 0x0000000d04007388 */ /* 0x0001e40000000800 */
[----:B------:R-:W-:Y:S02]  /*15cb0*/  IMAD.X R15, RZ, RZ, R15, P2 ;  /* 0x000000ffff0f7224 */ /* 0x000fe400010e060f */
[----:B------:R4:W-:Y:S01]  /*15cc0*/  STG.E desc[UR36][R10.64], R13 ;  /* 0x0000000d0a007986 */ /* 0x0009e2000c101924 */
[----:B0-----:R-:W-:Y:S02]  /*15cd0*/  VIADD R4, R4, 0x100 ;  /* 0x0000010004047836 */ /* 0x001fe40000000000 */
[----:B------:R-:W-:Y:S05]  /*15ce0*/  @P0 BRA `(.L_x_3614) ;  /* 0xfffffffc00d00947 */ /* 0x000fea000383ffff */
.L_x_3613:
[----:B------:R-:W-:Y:S05]  /*15cf0*/  BSYNC.RECONVERGENT B1 ;  /* 0x0000000000017941 */ /* 0x000fea0003800200 */
.L_x_3612:
[----:B------:R-:W-:Y:S05]  /*15d00*/  @!P1 BRA `(.L_x_3602) ;  /* 0x0000000800709947 */ /* 0x000fea0003800000 */
[----:B----4-:R-:W0:Y:S01]  /*15d10*/  S2R R11, SR_CgaCtaId ;  /* 0x00000000000b7919 */ /* 0x010e220000008800 */
[----:B------:R-:W4:Y:S01]  /*15d20*/  LDCU.64 UR4, c[0x0][0x480] ;  /* 0x00009000ff0477ac */ /* 0x000f220008000a00 */
[----:B------:R-:W-:Y:S01]  /*15d30*/  IADD3 R6, P0, PT, R7, R8, RZ ;  /* 0x0000000807067210 */ /* 0x000fe20007f1e0ff */
[----:B-1----:R-:W-:Y:S01]  /*15d40*/  IMAD.IADD R10, R16, 0x1, -R7 ;  /* 0x00000001100a7824 */ /* 0x002fe200078e0a07 */
[----:B------:R-:W-:Y:S01]  /*15d50*/  MOV R4, 0x400 ;  /* 0x0000040000047802 */ /* 0x000fe20000000f00 */
[----:B------:R-:W-:Y:S02]  /*15d60*/  BSSY.RECONVERGENT B1, `(.L_x_3615) ;  /* 0x0000058000017945 */ /* 0x000fe40003800200 */
[----:B------:R-:W-:Y:S01]  /*15d70*/  IMAD.X R9, RZ, RZ, R9, P0 ;  /* 0x000000ffff097224 */ /* 0x000fe200000e0609 */
[----:B------:R-:W-:Y:S02]  /*15d80*/  ISETP.GT.AND P1, PT, R10, 0x300, PT ;  /* 0x000003000a00780c */ /* 0x000fe40003f24270 */
[----:B----4-:R-:W-:-:S04]  /*15d90*/  LEA R8, P0, R6, UR4, 0x2 ;  /* 0x0000000406087c11 */ /* 0x010fc8000f8010ff */
[----:B------:R-:W-:Y:S01]  /*15da0*/  LEA.HI.X R9, R6, UR5, R9, 0x2, P0 ;  /* 0x0000000506097c11 */ /* 0x000fe200080f1409 */
[----:B------:R-:W-:Y:S01]  /*15db0*/  VIADD R6, R4, 0x810 ;  /* 0x0000081004067836 */ /* 0x000fe20000000000 */
[----:B------:R-:W-:Y:S01]  /*15dc0*/  IADD3 R8, P0, PT, R8, 0x200, RZ ;  /* 0x0000020008087810 */ /* 0x000fe20007f1e0ff */
[----:B------:R-:W-:-:S04]  /*15dd0*/  IMAD.SHL.U32 R4, R5, 0x4, RZ ;  /* 0x0000000405047824 */ /* 0x000fc800078e00ff */
[----:B------:R-:W-:Y:S01]  /*15de0*/  IMAD R4, R7, 0x4, -R4 ;  /* 0x0000000407047824 */ /* 0x000fe200078e0a04 */
[----:B0-----:R-:W-:Y:S01]  /*15df0*/  LEA R11, R11, R6, 0x18 ;  /* 0x000000060b0b7211 */ /* 0x001fe200078ec0ff */
[----:B------:R-:W-:Y:S01]  /*15e00*/  IMAD.X R9, RZ, RZ, R9, P0 ;  /* 0x000000ffff097224 */ /* 0x000fe200000e0609 */
[----:B------:R-:W-:Y:S02]  /*15e10*/  PLOP3.LUT P0, PT, PT, PT, PT, 0x80, 0x8 ;  /* 0x000000000008781c */ /* 0x000fe40003f0f070 */
[----:B------:R-:W-:Y:S01]  /*15e20*/  IADD3 R4, PT, PT, R4, 0x200, R11 ;  /* 0x0000020004047810 */ /* 0x000fe20007ffe00b */
[----:B------:R-:W-:Y:S10]  /*15e30*/  @!P1 BRA `(.L_x_3616) ;  /* 0x0000000400289947 */ /* 0x000ff40003800000 */
[----:B------:R-:W-:Y:S01]  /*15e40*/  PLOP3.LUT P0, PT, PT, PT, PT, 0x8, 0x80 ;  /* 0x000000000080781c */ /* 0x000fe20003f0e170 */
[----:B------:R-:W-:-:S12]  /*15e50*/  VIADD R34, R16, 0xfffffd00 ;  /* 0xfffffd0010227836 */ /* 0x000fd80000000000 */
.L_x_3617:
[----:B------:R-:W3:Y:S01]  /*15e60*/  LDS R6, [R4+-0x200] ;  /* 0xfffe000004067984 */ /* 0x000ee20000000800 */
[----:B------:R-:W-:-:S03]  /*15e70*/  VIADD R7, R7, 0x400 ;  /* 0x0000040007077836 */ /* 0x000fc60000000000 */
[----:B------:R-:W0:Y:S02]  /*15e80*/  LDS R10, [R4+-0x100] ;  /* 0xffff0000040a7984 */ /* 0x000e240000000800 */
[----:B------:R-:W-:Y:S02]  /*15e90*/  ISETP.GE.AND P2, PT, R7, R34, PT ;  /* 0x000000220700720c */ /* 0x000fe40003f46270 */
[----:B------:R-:W1:Y:S04]  /*15ea0*/  LDS R14, [R4+0x100] ;  /* 0x00010000040e7984 */ /* 0x000e680000000800 */
[----:B------:R-:W4:Y:S04]  /*15eb0*/  LDS R12, [R4] ;  /* 0x00000000040c7984 */ /* 0x000f280000000800 */
[----:B------:R-:W-:Y:S04]  /*15ec0*/  LDS R26, [R4+0x500] ;  /* 0x00050000041a7984 */ /* 0x000fe80000000800 */
        /* <DEDUP_REMOVED lines=8> */
[----:B------:R-:W-:Y:S01]  /*15f50*/  LDS R6, [R4+0xd00] ;  /* 0x000d000004067984 */ /* 0x000fe20000000800 */
[----:B-1---5:R-:W-:-:S03]  /*15f60*/  FMUL.FTZ R17, R35, R14 ;  /* 0x0000000e23117220 */ /* 0x022fc60000410000 */
[----:B------:R-:W-:Y:S01]  /*15f70*/  LDS R30, [R4+0x900] ;  /* 0x00090000041e7984 */ /* 0x000fe20000000800 */
[----:B----4-:R-:W-:-:S03]  /*15f80*/  FMUL.FTZ R15, R35, R12 ;  /* 0x0000000c230f7220 */ /* 0x010fc60000410000 */
[----:B------:R-:W0:Y:S04]  /*15f90*/  LDS R31, [R4+0xa00] ;  /* 0x000a0000041f7984 */ /* 0x000e280000000800 */
[----:B------:R-:W-:Y:S04]  /*15fa0*/  LDS R32, [R4+0xb00] ;  /* 0x000b000004207984 */ /* 0x000fe80000000800 */
[----:B------:R-:W1:Y:S01]  /*15fb0*/  LDS R33, [R4+0xc00] ;  /* 0x000c000004217984 */ /* 0x000e620000000800 */
[----:B--2---:R-:W-:-:S03]  /*15fc0*/  FMUL.FTZ R21, R35, R20 ;  /* 0x0000001423157220 */ /* 0x004fc60000410000 */
        /* <DEDUP_REMOVED lines=49> */
.L_x_3616:
[----:B------:R-:W-:Y:S05]  /*162e0*/  BSYNC.RECONVERGENT B1 ;  /* 0x0000000000017941 */ /* 0x000fea0003800200 */
.L_x_3615:
        /* <DEDUP_REMOVED lines=8> */
[----:B------:R-:W1:Y:S04]  /*16370*/  LDS R12, [R4] ;  /* 0x00000000040c7984 */ /* 0x000e680000000800 */
[----:B------:R-:W4:Y:S04]  /*16380*/  LDS R14, [R4+0x100] ;  /* 0x00010000040e7984 */ /* 0x000f280000000800 */
[----:B------:R-:W2:Y:S04]  /*16390*/  LDS R20, [R4+0x200] ;  /* 0x0002000004147984 */ /* 0x000ea80000000800 */
[----:B------:R-:W2:Y:S04]  /*163a0*/  LDS R22, [R4+0x300] ;  /* 0x0003000004167984 */ /* 0x000ea80000000800 */
[----:B------:R-:W2:Y:S04]  /*163b0*/  LDS R24, [R4+0x400] ;  /* 0x0004000004187984 */ /* 0x000ea80000000800 */
[----:B------:R-:W2:Y:S01]  /*163c0*/  LDS R26, [R4+0x500] ;  /* 0x00050000041a7984 */ /* 0x000ea20000000800 */
[C---:B---3--:R-:W-:Y:S01]  /*163d0*/  FMUL.FTZ R11, R35.reuse, R6 ;  /* 0x00000006230b7220 */ /* 0x048fe20000410000 */
[----:B------:R-:W-:Y:S01]  /*163e0*/  IADD3 R6, P1, PT, R8, 0x800, RZ ;  /* 0x0000080008067810 */ /* 0x000fe20007f3e0ff */
[----:B0-----:R-:W-:-:S03]  /*163f0*/  FMUL.FTZ R13, R35, R10 ;  /* 0x0000000a230d7220 */ /* 0x001fc60000410000 */
[----:B------:R-:W-:Y:S01]  /*16400*/  STG.E desc[UR36][R8.64+-0x200], R11 ;  /* 0xfffe000b08007986 */ /* 0x000fe2000c101924 */
[----:B-1----:R-:W-:-:S03]  /*16410*/  FMUL.FTZ R15, R35, R12 ;  /* 0x0000000c230f7220 */ /* 0x002fc60000410000 */
[----:B------:R-:W-:Y:S01]  /*16420*/  STS [R4+-0x200], R11 ;  /* 0xfffe000b04007388 */ /* 0x000fe20000000800 */
[----:B----45:R-:W-:-:S03]  /*16430*/  FMUL.FTZ R17, R35, R14 ;  /* 0x0000000e23117220 */ /* 0x030fc60000410000 */
[----:B------:R-:W-:Y:S01]  /*16440*/  STG.E desc[UR36][R8.64+-0x100], R13 ;  /* 0xffff000d08007986 */ /* 0x000fe2000c101924 */
[----:B--2---:R-:W-:-:S03]  /*16450*/  FMUL.FTZ R21, R35, R20 ;  /* 0x0000001423157220 */ /* 0x004fc60000410000 */
[----:B------:R0:W-:Y:S01]  /*16460*/  STS [R4+-0x100], R13 ;  /* 0xffff000d04007388 */ /* 0x0001e20000000800 */
[----:B------:R-:W-:-:S03]  /*16470*/  FMUL.FTZ R23, R35, R22 ;  /* 0x0000001623177220 */ /* 0x000fc60000410000 */
        /* <DEDUP_REMOVED lines=18> */
.L_x_3619:
[----:B------:R-:W-:Y:S05]  /*165a0*/  BSYNC.RECONVERGENT B1 ;  /* 0x0000000000017941 */ /* 0x000fea0003800200 */
.L_x_3618:
[----:B------:R-:W-:-:S13]  /*165b0*/  ISETP.LT.OR P0, PT, R7, R16, P0 ;  /* 0x000000100700720c */ /* 0x000fda0000701670 */
[----:B------:R-:W-:Y:S05]  /*165c0*/  @!P0 BRA `(.L_x_3602) ;  /* 0x0000000000408947 */ /* 0x000fea0003800000 */
[----:B------:R-:W3:Y:S04]  /*165d0*/  LDS R6, [R4+-0x200] ;  /* 0xfffe000004067984 */ /* 0x000ee80000000800 */
[----:B------:R-:W0:Y:S04]  /*165e0*/  LDS R10, [R4+-0x100] ;  /* 0xffff0000040a7984 */ /* 0x000e280000000800 */
[----:B------:R-:W1:Y:S04]  /*165f0*/  LDS R12, [R4] ;  /* 0x00000000040c7984 */ /* 0x000e680000000800 */
[----:B------:R-:W4:Y:S01]  /*16600*/  LDS R14, [R4+0x100] ;  /* 0x00010000040e7984 */ /* 0x000f220000000800 */
[-C--:B---3--:R-:W-:Y:S01]  /*16610*/  FMUL.FTZ R7, R6, R35.reuse ;  /* 0x0000002306077220 */ /* 0x088fe20000410000 */
        /* <DEDUP_REMOVED lines=11> */
.L_x_3602:
[----:B------:R-:W-:Y:S05]  /*166d0*/  BSYNC.RECONVERGENT B0 ;  /* 0x0000000000007941 */ /* 0x000fea0003800200 */
.L_x_3601:
[----:B------:R-:W1:Y:S01]  /*166e0*/  S2R R25, SR_CgaCtaId ;  /* 0x0000000000197919 */ /* 0x000e620000008800 */
[----:B------:R-:W2:Y:S01]  /*166f0*/  LDCU UR7, c[0x0][0x40c] ;  /* 0x00008180ff0777ac */ /* 0x000ea20008000800 */
[----:B------:R-:W3:Y:S01]  /*16700*/  S2UR UR4, SR_CTAID.Y ;  /* 0x00000000000479c3 */ /* 0x000ee20000002600 */
[C---:B------:R-:W-:Y:S01]  /*16710*/  ISETP.GT.U32.AND P0, PT, R130.reuse, 0x3f, PT ;  /* 0x0000003f8200780c */ /* 0x040fe20003f04070 */
[----:B0-----:R-:W-:Y:S01]  /*16720*/  IMAD.SHL.U32 R4, R130, 0x10, RZ ;  /* 0x0000001082047824 */ /* 0x001fe200078e00ff */
[----:B------:R-:W-:Y:S01]  /*16730*/  LOP3.LUT R0, R0, 0xfc, RZ, 0xc0, !PT ;  /* 0x000000fc00007812 */ /* 0x000fe200078ec0ff */
[----:B------:R-:W0:Y:S01]  /*16740*/  LDCU UR6, c[0x0][0x3f4] ;  /* 0x00007e80ff0677ac */ /* 0x000e220008000800 */
[----:B------:R-:W-:Y:S01]  /*16750*/  MOV R71, 0x400 ;  /* 0x0000040000477802 */ /* 0x000fe20000000f00 */
[----:B------:R-:W-:Y:S01]  /*16760*/  BSSY.RECONVERGENT B0, `(.L_x_3620) ;  /* 0x000001a000007945 */ /* 0x000fe20003800200 */
[----:B------:R-:W-:Y:S01]  /*16770*/  ISETP.GT.U32.OR P0, PT, R0, 0xdf, P0 ;  /* 0x000000df0000780c */ /* 0x000fe20000704470 */
[----:B------:R-:W3:Y:S01]  /*16780*/  LDC R26, c[0x0][0x3f8] ;  /* 0x0000fe00ff1a7b82 */ /* 0x000ee20000000800 */
[----:B------:R-:W-:Y:S01]  /*16790*/  LOP3.LUT R4, R4, 0x3f0, RZ, 0xc0, !PT ;  /* 0x000003f004047812 */ /* 0x000fe200078ec0ff */
[----:B------:R-:W-:Y:S01]  /*167a0*/  VIADD R6, R71, 0x410 ;  /* 0x0000041047067836 */ /* 0x000fe20000000000 */
[----:B------:R-:W-:-:S02]  /*167b0*/  SHF.R.U32.HI R24, RZ, 0x6, R130 ;  /* 0x00000006ff187819 */ /* 0x000fc40000011682 */
[----:B------:R-:W-:Y:S02]  /*167c0*/  CS2R R14, SRZ ;  /* 0x00000000000e7805 */ /* 0x000fe4000001ff00 */
[----:B----4-:R-:W-:Y:S02]  /*167d0*/  CS2R R12, SRZ ;  /* 0x00000000000c7805 */ /* 0x010fe4000001ff00 */
[----:B--2---:R-:W-:Y:S01]  /*167e0*/  ISETP.NE.OR P0, PT, RZ, UR7, P0 ;  /* 0x00000007ff007c0c */ /* 0x004fe20008705670 */
[----:B0-----:R-:W-:Y:S01]  /*167f0*/  IMAD R31, R116, UR6, R0 ;  /* 0x00000006741f7c24 */ /* 0x001fe2000f8e0200 */
[----:B-1----:R-:W-:Y:S01]  /*16800*/  LEA R7, R25, R6, 0x18 ;  /* 0x0000000619077211 */ /* 0x002fe200078ec0ff */
[----:B---3-5:R-:W-:-:S04]  /*16810*/  IMAD R17, R26, UR4, R3 ;  /* 0x000000041a117c24 */ /* 0x028fc8000f8e0203 */
[----:B------:R-:W-:Y:S02]  /*16820*/  IMAD.IADD R4, R7, 0x1, R4 ;  /* 0x0000000107047824 */ /* 0x000fe400078e0204 */
[----:B------:R-:W-:-:S04]  /*16830*/  IMAD R17, R17, 0xe0, RZ ;  /* 0x000000e011117824 */ /* 0x000fc800078e02ff */
[----:B------:R-:W-:Y:S01]  /*16840*/  IMAD R29, R17, UR6, R0 ;  /* 0x00000006111d7c24 */ /* 0x000fe2000f8e0200 */
[----:B------:R-:W-:Y:S06]  /*16850*/  @P0 BRA `(.L_x_3621) ;  /* 0x0000000000280947 */ /* 0x000fec0003800000 */
        /* <DEDUP_REMOVED lines=9> */
.L_x_3622:
[----:B-----5:R0:W-:Y:S02]  /*168f0*/  STS.128 [R4], R12 ;  /* 0x0000000c04007388 */ /* 0x0201e40000000c00 */
.L_x_3621:
[----:B------:R-:W-:Y:S05]  /*16900*/  BSYNC.RECONVERGENT B0 ;  /* 0x0000000000007941 */ /* 0x000fea0003800200 */
.L_x_3620:
[----:B------:R-:W-:Y:S01]  /*16910*/  BAR.SYNC.DEFER_BLOCKING 0x0 ;  /* 0x0000000000007b1d */ /* 0x000fe20000010000 */
[----:B------:R-:W-:Y:S02]  /*16920*/  ISETP.GT.U32.AND P1, PT, R0, 0xdf, PT ;  /* 0x000000df0000780c */ /* 0x000fe40003f24070 */
[----:B------:R-:W-:Y:S02]  /*16930*/  CS2R R10, SRZ ;  /* 0x00000000000a7805 */ /* 0x000fe4000001ff00 */
[----:B------:R-:W-:Y:S02]  /*16940*/  PLOP3.LUT P0, PT, PT, PT, PT, 0x8, 0x80 ;  /* 0x000000000080781c */ /* 0x000fe40003f0e170 */
[----:B------:R-:W-:Y:S01]  /*16950*/  CS2R R8, SRZ ;  /* 0x0000000000087805 */ /* 0x000fe2000001ff00 */
[----:B------:R-:W-:Y:S06]  /*16960*/  BSSY.RECONVERGENT B0, `(.L_x_3623) ;  /* 0x0000238000007945 */ /* 0x000fec0003800200 */
[----:B------:R-:W-:Y:S05]  /*16970*/  @P1 BRA `(.L_x_3624) ;  /* 0x0000002000d81947 */ /* 0x000fea0003800000 */
[----:B------:R-:W1:Y:S01]  /*16980*/  LDC.64 R20, c[0x0][0x3c0] ;  /* 0x0000f000ff147b82 */ /* 0x000e620000000a00 */
[----:B------:R-:W-:Y:S01]  /*16990*/  VIADD R22, R16, 0xffffffff ;  /* 0xffffffff10167836 */ /* 0x000fe20000000000 */
[----:B------:R-:W-:Y:S01]  /*169a0*/  BSSY.RECONVERGENT B1, `(.L_x_3625) ;  /* 0x000014d000017945 */ /* 0x000fe20003800200 */
[----:B------:R-:W-:Y:S02]  /*169b0*/  IMAD.IADD R23, R24, 0x1, R5 ;  /* 0x0000000118177824 */ /* 0x000fe400078e0205 */
[----:B------:R-:W-:Y:S01]  /*169c0*/  IMAD.MOV.U32 R11, RZ, RZ, RZ ;  /* 0x000000ffff0b7224 */ /* 0x000fe200078e00ff */
[----:B------:R-:W-:-:S04]  /*169d0*/  VIMNMX R36, PT, PT, R22, UR6, PT ;  /* 0x0000000616247c48 */ /* 0x000fc8000bfe0100 */
[----:B------:R-:W-:Y:S01]  /*169e0*/  ISETP.GT.AND P1, PT, R36, R23, PT ;  /* 0x000000172400720c */ /* 0x000fe20003f24270 */
[----:B-1----:R-:W-:-:S04]  /*169f0*/  IMAD.WIDE R6, R29, 0x4, R20 ;  /* 0x000000041d067825 */ /* 0x002fc800078e0214 */
[----:B------:R-:W-:-:S08]  /*16a00*/  IMAD.WIDE R20, R31, 0x4, R20 ;  /* 0x000000041f147825 */ /* 0x000fd000078e0214 */
[----:B------:R-:W-:Y:S05]  /*16a10*/  @!P1 BRA `(.L_x_3626) ;  /* 0x0000001400149947 */ /* 0x000fea0003800000 */
[----:B------:R-:W-:-:S09]  /*16a20*/  UISETP.NE.AND UP0, UPT, UR7, URZ, UPT ;  /* 0x000000ff0700728c */ /* 0x000fd2000bf05270 */
[----:B------:R-:W-:Y:S05]  /*16a30*/  BRA.U UP0, `(.L_x_3627) ;  /* 0x00000009005c7547 */ /* 0x000fea000b800000 */
[----:B------:R-:W1:Y:S01]  /*16a40*/  LDC.64 R8, c[0x0][0x458] ;  /* 0x00011600ff087b82 */ /* 0x000e620000000a00 */
[----:B------:R-:W-:Y:S01]  /*16a50*/  IMAD.IADD R10, R36, 0x1, -R23 ;  /* 0x00000001240a7824 */ /* 0x000fe200078e0a17 */
[----:B------:R-:W-:Y:S01]  /*16a60*/  IADD3 R11, PT, PT, R24, R5, -R36 ;  /* 0x00000005180b7210 */ /* 0x000fe20007ffe824 */
[----:B------:R-:W-:Y:S01]  /*16a70*/  IMAD R35, R2, R26, R3 ;  /* 0x0000001a02237224 */ /* 0x000fe200078e0203 */
[----:B------:R-:W-:Y:S01]  /*16a80*/  BSSY.RECONVERGENT B2, `(.L_x_3628) ;  /* 0x0000037000027945 */ /* 0x000fe20003800200 */
[----:B------:R-:W-:Y:S01]  /*16a90*/  IMAD.MOV.U32 R37, RZ, RZ, R23 ;  /* 0x000000ffff257224 */ /* 0x000fe200078e0017 */
[----:B------:R-:W-:Y:S01]  /*16aa0*/  LOP3.LUT P2, R30, R10, 0x3, RZ, 0xc0, !PT ;  /* 0x000000030a1e7812 */ /* 0x000fe2000784c0ff */
[----:B------:R-:W-:Y:S01]  /*16ab0*/  IMAD R35, R35, 0xe0, R0 ;  /* 0x000000e023237824 */ /* 0x000fe200078e0200 */
[----:B------:R-:W-:Y:S02]  /*16ac0*/  ISETP.GT.U32.AND P1, PT, R11, -0x4, PT ;  /* 0xfffffffc0b00780c */ /* 0x000fe40003f24070 */
[----:B------:R-:W-:Y:S01]  /*16ad0*/  CS2R R10, SRZ ;  /* 0x00000000000a7805 */ /* 0x000fe2000001ff00 */
[----:B-1----:R-:W-:Y:S01]  /*16ae0*/  IMAD.WIDE R34, R35, 0x4, R8 ;  /* 0x0000000423227825 */ /* 0x002fe200078e0208 */
[----:B------:R-:W-:-:S07]  /*16af0*/  CS2R R8, SRZ ;  /* 0x0000000000087805 */ /* 0x000fce000001ff00 */
[----:B------:R-:W-:Y:S05]  /*16b00*/  @!P2 BRA `(.L_x_3629) ;  /* 0x0000000000b8a947 */ /* 0x000fea0003800000 */
[----:B------:R1:W2:Y:S01]  /*16b10*/  LDS.128 R40, [R4] ;  /* 0x0000000004287984 */ /* 0x0002a20000000c00 */
[----:B------:R-:W3:Y:S01]  /*16b20*/  LDCU.64 UR4, c[0x0][0x3c0] ;  /* 0x00007800ff0477ac */ /* 0x000ee20008000a00 */
[----:B------:R-:W-:Y:S02]  /*16b30*/  IMAD R26, R23, 0xe0, RZ ;  /* 0x000000e0171a7824 */ /* 0x000fe400078e02ff */
[----:B------:R-:W-:Y:S02]  /*16b40*/  VIADD R8, R71, 0x810 ;  /* 0x0000081047087836 */ /* 0x000fe40000000000 */
[----:B------:R-:W-:-:S03]  /*16b50*/  IMAD.WIDE.U32 R26, R26, 0x4, RZ ;  /* 0x000000041a1a7825 */ /* 0x000fc600078e00ff */
[----:B------:R-:W-:Y:S01]  /*16b60*/  LEA R25, R25, R8, 0x18 ;  /* 0x0000000819197211 */ /* 0x000fe200078ec0ff */
[----:B------:R-:W-:Y:S02]  /*16b70*/  IMAD.MOV R30, RZ, RZ, -R30 ;  /* 0x000000ffff1e7224 */ /* 0x000fe400078e0a1e */
[----:B------:R-:W-:-:S04]  /*16b80*/  IMAD.WIDE R28, R29, 0x4, R26 ;  /* 0x000000041d1c7825 */ /* 0x000fc800078e021a */
[----:B------:R-:W-:Y:S01]  /*16b90*/  IMAD.WIDE R26, R31, 0x4, R26 ;  /* 0x000000041f1a7825 */ /* 0x000fe200078e021a */
[----:B---3--:R-:W-:-:S03]  /*16ba0*/  IADD3 R32, P2, PT, R28, UR4, RZ ;  /* 0x000000041c207c10 */ /* 0x008fc6000ff5e0ff */
[----:B------:R-:W-:Y:S01]  /*16bb0*/  IMAD.MOV.U32 R37, RZ, RZ, R23 ;  /* 0x000000ffff257224 */ /* 0x000fe200078e0017 */
[----:B------:R-:W-:Y:S01]  /*16bc0*/  IADD3 R28, P3, PT, R26, UR4, RZ ;  /* 0x000000041a1c7c10 */ /* 0x000fe2000ff7e0ff */
[----:B------:R-:W-:Y:S01]  /*16bd0*/  IMAD.MOV.U32 R8, RZ, RZ, RZ ;  /* 0x000000ffff087224 */ /* 0x000fe200078e00ff */
[----:B------:R-:W-:Y:S01]  /*16be0*/  IADD3.X R33, PT, PT, R29, UR5, RZ, P2, !PT ;  /* 0x000000051d217c10 */ /* 0x000fe200097fe4ff */
[----:B------:R-:W-:Y:S01]  /*16bf0*/  IMAD R25, R24, 0x4, R25 ;  /* 0x0000000418197824 */ /* 0x000fe200078e0219 */
[----:B-1----:R-:W-:-:S09]  /*16c00*/  IADD3.X R31, PT, PT, R27, UR5, RZ, P3, !PT ;  /* 0x000000051b1f7c10 */ /* 0x002fd20009ffe4ff */
.L_x_3630:
[----:B------:R-:W-:Y:S01]  /*16c10*/  ISETP.NE.AND P2, PT, R19, RZ, PT ;  /* 0x000000ff1300720c */ /* 0x000fe20003f45270 */
[----:B-1----:R-:W-:Y:S01]  /*16c20*/  IMAD.MOV.U32 R26, RZ, RZ, R28 ;  /* 0x000000ffff1a7224 */ /* 0x002fe200078e001c */
[----:B------:R1:W3:Y:S01]  /*16c30*/  LDS R29, [R25] ;  /* 0x00000000191d7984 */ /* 0x0002e20000000800 */
[----:B------:R-:W-:-:S05]  /*16c40*/  IMAD.MOV.U32 R27, RZ, RZ, R31 ;  /* 0x000000ffff1b7224 */ /* 0x000fca00078e001f */
[----:B------:R4:W2:Y:S05]  /*16c50*/  LDG.E.128 R44, desc[UR36][R26.64] ;  /* 0x000000241a2c7981 */ /* 0x0008aa000c1e1d00 */
[----:B------:R-:W5:Y:S01]  /*16c60*/  @P2 LDG.E.128 R48, desc[UR36][R34.64] ;  /* 0x0000002422302981 */ /* 0x000f62000c1e1d00 */
[----:B------:R-:W-:Y:S01]  /*16c70*/  VIADD R30, R30, 0x1 ;  /* 0x000000011e1e7836 */ /* 0x000fe20000000000 */
[----:B------:R-:W-:Y:S01]  /*16c80*/  IADD3 R28, P4, PT, R28, 0x380, RZ ;  /* 0x000003801c1c7810 */ /* 0x000fe20007f9e0ff */
[----:B------:R-:W-:Y:S02]  /*16c90*/  VIADD R37, R37, 0x1 ;  /* 0x0000000125257836 */ /* 0x000fe40000000000 */
[----:B----4-:R-:W-:Y:S01]  /*16ca0*/  IMAD.MOV.U32 R26, RZ, RZ, R32 ;  /* 0x000000ffff1a7224 */ /* 0x010fe200078e0020 */
[----:B------:R-:W-:Y:S01]  /*16cb0*/  IADD3 R32, P3, PT, R32, 0x380, RZ ;  /* 0x0000038020207810 */ /* 0x000fe20007f7e0ff */
[----:B------:R-:W-:-:S02]  /*16cc0*/  IMAD.MOV.U32 R27, RZ, RZ, R33 ;  /* 0x000000ffff1b7224 */ /* 0x000fc400078e0021 */
[----:B-1----:R-:W-:Y:S02]  /*16cd0*/  VIADD R25, R25, 0x4 ;  /* 0x0000000419197836 */ /* 0x002fe40000000000 */
[----:B------:R-:W-:Y:S02]  /*16ce0*/  IMAD.X R33, RZ, RZ, R33, P3 ;  /* 0x000000ffff217224 */ /* 0x000fe400018e0621 */
[----:B------:R-:W-:Y:S02]  /*16cf0*/  IMAD.X R31, RZ, RZ, R31, P4 ;  /* 0x000000ffff1f7224 */ /* 0x000fe400020e061f */
[----:B--2---:R-:W-:Y:S01]  /*16d00*/  FADD.FTZ R44, R40, R44 ;  /* 0x0000002c282c7221 */ /* 0x004fe20000010000 */
[----:B------:R-:W-:Y:S01]  /*16d10*/  FADD.FTZ R45, R41, R45 ;  /* 0x0000002d292d7221 */ /* 0x000fe20000010000 */
[----:B------:R-:W-:Y:S01]  /*16d20*/  FADD.FTZ R46, R42, R46 ;  /* 0x0000002e2a2e7221 */ /* 0x000fe20000010000 */
[----:B------:R-:W-:Y:S01]  /*16d30*/  FADD.FTZ R47, R43, R47 ;  /* 0x0000002f2b2f7221 */ /* 0x000fe20000010000 */
[----:B-----5:R-:W-:Y:S01]  /*16d40*/  @P2 FMUL.FTZ R44, R44, R48 ;  /* 0x000000302c2c2220 */ /* 0x020fe20000410000 */
[----:B------:R-:W-:Y:S01]  /*16d50*/  @P2 FMUL.FTZ R45, R45, R49 ;  /* 0x000000312d2d2220 */ /* 0x000fe20000410000 */
[----:B------:R-:W-:Y:S01]  /*16d60*/  @P2 FMUL.FTZ R46, R46, R50 ;  /* 0x000000322e2e2220 */ /* 0x000fe20000410000 */
[----:B------:R-:W-:Y:S01]  /*16d70*/  @P2 FMUL.FTZ R47, R47, R51 ;  /* 0x000000332f2f2220 */ /* 0x000fe20000410000 */
[----:B------:R-:W-:Y:S01]  /*16d80*/  ISETP.NE.AND P2, PT, R30, RZ, PT ;  /* 0x000000ff1e00720c */ /* 0x000fe20003f45270 */
[C---:B---3--:R-:W-:Y:S01]  /*16d90*/  FFMA.FTZ R8, R29.reuse, R44, R8 ;  /* 0x0000002c1d087223 */ /* 0x048fe20000010008 */
[C---:B------:R-:W-:Y:S01]  /*16da0*/  FFMA.FTZ R9, R29.reuse, R45, R9 ;  /* 0x0000002d1d097223 */ /* 0x040fe20000010009 */
[C---:B------:R-:W-:Y:S01]  /*16db0*/  FFMA.FTZ R10, R29.reuse, R46, R10 ;  /* 0x0000002e1d0a7223 */ /* 0x040fe2000001000a */
[----:B------:R1:W-:Y:S01]  /*16dc0*/  STG.E.128 desc[UR36][R26.64], R44 ;  /* 0x0000002c1a007986 */ /* 0x0003e2000c101d24 */
[----:B------:R-:W-:-:S08]  /*16dd0*/  FFMA.FTZ R11, R29, R47, R11 ;  /* 0x0000002f1d0b7223 */ /* 0x000fd0000001000b */
[----:B------:R-:W-:Y:S05]  /*16de0*/  @P2 BRA `(.L_x_3630) ;  /* 0xfffffffc00882947 */ /* 0x000fea000383ffff */
.L_x_3629:
[----:B------:R-:W-:Y:S05]  /*16df0*/  BSYNC.RECONVERGENT B2 ;  /* 0x0000000000027941 */ /* 0x000fea0003800200 */
.L_x_3628:
[----:B------:R-:W-:Y:S04]  /*16e00*/  BSSY.RECONVERGENT B2, `(.L_x_3631) ;  /* 0x0000059000027945 */ /* 0x000fe80003800200 */
[----:B------:R-:W-:Y:S05]  /*16e10*/  @P1 BRA `(.L_x_3632) ;  /* 0x00000004005c1947 */ /* 0x000fea0003800000 */
[----:B------:R2:W3:Y:S02]  /*16e20*/  LDS.128 R28, [R4] ;  /* 0x00000000041c7984 */ /* 0x0004e40000000c00 */
.L_x_3633:
[----:B------:R-:W-:Y:S01]  /*16e30*/  ISETP.NE.AND P1, PT, R19, RZ, PT ;  /* 0x000000ff1300720c */ /* 0x000fe20003f25270 */
[----:B------:R-:W-:-:S04]  /*16e40*/  IMAD R25, R37, 0xe0, RZ ;  /* 0x000000e025197824 */ /* 0x000fc800078e02ff */
[----:B-1----:R-:W-:-:S05]  /*16e50*/  IMAD.WIDE.U32 R26, R25, 0x4, R20 ;  /* 0x00000004191a7825 */ /* 0x002fca00078e0014 */
[----:B------:R1:W3:Y:S04]  /*16e60*/  LDG.E.128 R40, desc[UR36][R26.64] ;  /* 0x000000241a287981 */ /* 0x0002e8000c1e1d00 */
[----:B------:R-:W4:Y:S01]  /*16e70*/  @P1 LDG.E.128 R44, desc[UR36][R34.64] ;  /* 0x00000024222c1981 */ /* 0x000f22000c1e1d00 */
[----:B------:R-:W-:-:S04]  /*16e80*/  VIADD R39, R25, 0xe0 ;  /* 0x000000e019277836 */ /* 0x000fc80000000000 */
[----:B------:R-:W-:-:S04]  /*16e90*/  IMAD.WIDE.U32 R32, R39, 0x4, R20 ;  /* 0x0000000427207825 */ /* 0x000fc800078e0014 */
[----:B-1----:R-:W-:-:S04]  /*16ea0*/  IMAD.WIDE.U32 R26, R25, 0x4, R6 ;  /* 0x00000004191a7825 */ /* 0x002fc800078e0006 */
[----:B---3--:R-:W-:Y:S01]  /*16eb0*/  FADD.FTZ R40, R28, R40 ;  /* 0x000000281c287221 */ /* 0x008fe20000010000 */
[----:B------:R-:W-:Y:S01]  /*16ec0*/  FADD.FTZ R41, R29, R41 ;  /* 0x000000291d297221 */ /* 0x000fe20000010000 */
[----:B------:R-:W-:Y:S01]  /*16ed0*/  FADD.FTZ R42, R30, R42 ;  /* 0x0000002a1e2a7221 */ /* 0x000fe20000010000 */
[----:B------:R-:W-:Y:S01]  /*16ee0*/  FADD.FTZ R43, R31, R43 ;  /* 0x0000002b1f2b7221 */ /* 0x000fe20000010000 */
[----:B----4-:R-:W-:Y:S01]  /*16ef0*/  @P1 FMUL.FTZ R40, R40, R44 ;  /* 0x0000002c28281220 */ /* 0x010fe20000410000 */
[----:B------:R-:W-:Y:S01]  /*16f00*/  @P1 FMUL.FTZ R41, R41, R45 ;  /* 0x0000002d29291220 */ /* 0x000fe20000410000 */
[----:B------:R-:W-:Y:S01]  /*16f10*/  @P1 FMUL.FTZ R42, R42, R46 ;  /* 0x0000002e2a2a1220 */ /* 0x000fe20000410000 */
[----:B------:R-:W-:-:S05]  /*16f20*/  @P1 FMUL.FTZ R43, R43, R47 ;  /* 0x0000002f2b2b1220 */ /* 0x000fca0000410000 */
[----:B------:R1:W-:Y:S04]  /*16f30*/  STG.E.128 desc[UR36][R26.64], R40 ;  /* 0x000000281a007986 */ /* 0x0003e8000c101d24 */
[----:B------:R3:W4:Y:S04]  /*16f40*/  LDG.E.128 R44, desc[UR36][R32.64] ;  /* 0x00000024202c7981 */ /* 0x000728000c1e1d00 */
[----:B------:R-:W5:Y:S01]  /*16f50*/  @P1 LDG.E.128 R48, desc[UR36][R34.64] ;  /* 0x0000002422301981 */ /* 0x000f62000c1e1d00 */
[----:B------:R-:W-:-:S04]  /*16f60*/  VIADD R57, R25, 0x1c0 ;  /* 0x000001c019397836 */ /* 0x000fc80000000000 */
[----:B---3--:R-:W-:-:S04]  /*16f70*/  IMAD.WIDE.U32 R32, R57, 0x4, R20 ;  /* 0x0000000439207825 */ /* 0x008fc800078e0014 */
[----:B-1----:R-:W-:-:S04]  /*16f80*/  IMAD.WIDE.U32 R26, R39, 0x4, R6 ;  /* 0x00000004271a7825 */ /* 0x002fc800078e0006 */
[----:B----4-:R-:W-:Y:S01]  /*16f90*/  FADD.FTZ R44, R28, R44 ;  /* 0x0000002c1c2c7221 */ /* 0x010fe20000010000 */
[----:B------:R-:W-:Y:S01]  /*16fa0*/  FADD.FTZ R45, R29, R45 ;  /* 0x0000002d1d2d7221 */ /* 0x000fe20000010000 */
[----:B------:R-:W-:Y:S01]  /*16fb0*/  FADD.FTZ R46, R30, R46 ;  /* 0x0000002e1e2e7221 */ /* 0x000fe20000010000 */
[----:B------:R-:W-:Y:S01]  /*16fc0*/  FADD.FTZ R47, R31, R47 ;  /* 0x0000002f1f2f7221 */ /* 0x000fe20000010000 */
[----:B-----5:R-:W-:Y:S01]  /*16fd0*/  @P1 FMUL.FTZ R44, R44, R48 ;  /* 0x000000302c2c1220 */ /* 0x020fe20000410000 */
        /* <DEDUP_REMOVED lines=8> */
[----:B-1----:R-:W-:Y:S01]  /*17060*/  IMAD.WIDE.U32 R26, R57, 0x4, R6 ;  /* 0x00000004391a7825 */ /* 0x002fe200078e0006 */
[----:B------:R-:W1:Y:S01]  /*17070*/  S2UR UR5, SR_CgaCtaId ;  /* 0x00000000000579c3 */ /* 0x000e620000008800 */
[----:B------:R-:W-:Y:S02]  /*17080*/  UMOV UR4, 0x400 ;  /* 0x0000040000047882 */ /* 0x000fe40000000000 */
[----:B------:R-:W-:Y:S01]  /*17090*/  UIADD3 UR4, UPT, UPT, UR4, 0x810, URZ ;  /* 0x0000081004047890 */ /* 0x000fe2000fffe0ff */
[----:B------:R-:W-:Y:S02]  /*170a0*/  IMAD.IADD R25, R37, 0x1, -R5 ;  /* 0x0000000125197824 */ /* 0x000fe400078e0a05 */
        /* <DEDUP_REMOVED lines=9> */
[----:B------:R4:W5:Y:S04]  /*17140*/  LDG.E.128 R52, desc[UR36][R32.64] ;  /* 0x0000002420347981 */ /* 0x000968000c1e1d00 */
[----:B------:R-:W2:Y:S01]  /*17150*/  @P1 LDG.E.128 R56, desc[UR36][R34.64] ;  /* 0x0000002422381981 */ /* 0x000ea2000c1e1d00 */
[----:B-1----:R-:W-:Y:S01]  /*17160*/  ULEA UR4, UR5, UR4, 0x18 ;  /* 0x0000000405047291 */ /* 0x002fe2000f8ec0ff */
[----:B------:R-:W-:-:S05]  /*17170*/  VIADD R37, R37, 0x4 ;  /* 0x0000000425257836 */ /* 0x000fca0000000000 */
[----:B------:R-:W-:Y:S01]  /*17180*/  LEA R60, R25, UR4, 0x2 ;  /* 0x00000004193c7c11 */ /* 0x000fe2000f8e10ff */
[----:B---3--:R-:W-:-:S04]  /*17190*/  IMAD.WIDE.U32 R26, R61, 0x4, R6 ;  /* 0x000000043d1a7825 */ /* 0x008fc800078e0006 */
[----:B------:R-:W1:Y:S04]  /*171a0*/  LDS R25, [R60] ;  /* 0x000000003c197984 */ /* 0x000e680000000800 */
[----:B------:R-:W3:Y:S04]  /*171b0*/  LDS R38, [R60+0x4] ;  /* 0x000004003c267984 */ /* 0x000ee80000000800 */
[----:B------:R-:W0:Y:S04]  /*171c0*/  LDS R39, [R60+0x8] ;  /* 0x000008003c277984 */ /* 0x000e280000000800 */
[----:B----4-:R-:W4:Y:S01]  /*171d0*/  LDS R32, [R60+0xc] ;  /* 0x00000c003c207984 */ /* 0x010f220000000800 */
[C---:B-1----:R-:W-:Y:S01]  /*171e0*/  FFMA.FTZ R33, R25.reuse, R40, R8 ;  /* 0x0000002819217223 */ /* 0x042fe20000010008 */
[C---:B------:R-:W-:Y:S01]  /*171f0*/  FFMA.FTZ R8, R25.reuse, R41, R9 ;  /* 0x0000002919087223 */ /* 0x040fe20000010009 */
[C---:B------:R-:W-:Y:S01]  /*17200*/  FFMA.FTZ R9, R25.reuse, R42, R10 ;  /* 0x0000002a19097223 */ /* 0x040fe2000001000a */
[----:B------:R-:W-:Y:S01]  /*17210*/  FFMA.FTZ R10, R25, R43, R11 ;  /* 0x0000002b190a7223 */ /* 0x000fe2000001000b */
[C---:B---3--:R-:W-:Y:S01]  /*17220*/  FFMA.FTZ R44, R38.reuse, R44, R33 ;  /* 0x0000002c262c7223 */ /* 0x048fe20000010021 */
[C---:B------:R-:W-:Y:S01]  /*17230*/  FFMA.FTZ R8, R38.reuse, R45, R8 ;  /* 0x0000002d26087223 */ /* 0x040fe20000010008 */
[C---:B------:R-:W-:Y:S01]  /*17240*/  FFMA.FTZ R9, R38.reuse, R46, R9 ;  /* 0x0000002e26097223 */ /* 0x040fe20000010009 */
[----:B------:R-:W-:Y:S01]  /*17250*/  FFMA.FTZ R10, R38, R47, R10 ;  /* 0x0000002f260a7223 */ /* 0x000fe2000001000a */
[C---:B0-----:R-:W-:Y:S01]  /*17260*/  FFMA.FTZ R11, R39.reuse, R48, R44 ;  /* 0x00000030270b7223 */ /* 0x041fe2000001002c */
[C---:B------:R-:W-:Y:S01]  /*17270*/  FFMA.FTZ R38, R39.reuse, R49, R8 ;  /* 0x0000003127267223 */ /* 0x040fe20000010008 */
[----:B------:R-:W-:Y:S01]  /*17280*/  FFMA.FTZ R25, R39, R50, R9 ;  /* 0x0000003227197223 */ /* 0x000fe20000010009 */
[----:B-----5:R-:W-:Y:S01]  /*17290*/  FADD.FTZ R52, R28, R52 ;  /* 0x000000341c347221 */ /* 0x020fe20000010000 */
[----:B------:R-:W-:Y:S01]  /*172a0*/  FADD.FTZ R53, R29, R53 ;  /* 0x000000351d357221 */ /* 0x000fe20000010000 */
[----:B------:R-:W-:Y:S01]  /*172b0*/  FADD.FTZ R54, R30, R54 ;  /* 0x000000361e367221 */ /* 0x000fe20000010000 */
[----:B------:R-:W-:Y:S01]  /*172c0*/  FADD.FTZ R55, R31, R55 ;  /* 0x000000371f377221 */ /* 0x000fe20000010000 */
[----:B--2---:R-:W-:Y:S01]  /*172d0*/  @P1 FMUL.FTZ R52, R52, R56 ;  /* 0x0000003834341220 */ /* 0x004fe20000410000 */
[----:B------:R-:W-:Y:S01]  /*172e0*/  @P1 FMUL.FTZ R53, R53, R57 ;  /* 0x0000003935351220 */ /* 0x000fe20000410000 */
[----:B------:R-:W-:Y:S01]  /*172f0*/  @P1 FMUL.FTZ R54, R54, R58 ;  /* 0x0000003a36361220 */ /* 0x000fe20000410000 */
[----:B------:R-:W-:Y:S01]  /*17300*/  @P1 FMUL.FTZ R55, R55, R59 ;  /* 0x0000003b37371220 */ /* 0x000fe20000410000 */
[----:B------:R-:W-:Y:S01]  /*17310*/  ISETP.GE.AND P1, PT, R37, R36, PT ;  /* 0x000000242500720c */ /* 0x000fe20003f26270 */
[C---:B----4-:R-:W-:Y:S01]  /*17320*/  FFMA.FTZ R8, R32.reuse, R52, R11 ;  /* 0x0000003420087223 */ /* 0x050fe2000001000b */
[----:B------:R-:W-:-:S02]  /*17330*/  FFMA.FTZ R9, R32, R53, R38 ;  /* 0x0000003520097223 */ /* 0x000fc40000010026 */
[----:B------:R0:W-:Y:S02]  /*17340*/  STG.E.128 desc[UR36][R26.64], R52 ;  /* 0x000000341a007986 */ /* 0x0001e4000c101d24 */
[----:B0-----:R-:W-:Y:S01]  /*17350*/  FFMA.FTZ R26, R39, R51, R10 ;  /* 0x00000033271a7223 */ /* 0x001fe2000001000a */
[----:B------:R-:W-:-:S03]  /*17360*/  FFMA.FTZ R10, R32, R54, R25 ;  /* 0x00000036200a7223 */ /* 0x000fc60000010019 */
[----:B------:R-:W-:-:S03]  /*17370*/  FFMA.FTZ R11, R32, R55, R26 ;  /* 0x00000037200b7223 */ /* 0x000fc6000001001a */
[----:B------:R-:W-:Y:S05]  /*17380*/  @!P1 BRA `(.L_x_3633) ;  /* 0xfffffff800a89947 */ /* 0x000fea000383ffff */
.L_x_3632:
[----:B------:R-:W-:Y:S05]  /*17390*/  BSYNC.RECONVERGENT B2 ;  /* 0x0000000000027941 */ /* 0x000fea0003800200 */
.L_x_3631:
[----:B------:R-:W-:Y:S05]  /*173a0*/  BRA `(.L_x_3626) ;  /* 0x0000000800b07947 */ /* 0x000fea0003800000 */
.L_x_3627:
[--C-:B------:R-:W-:Y:S01]  /*173b0*/  IMAD.IADD R72, R36, 0x1, -R23.reuse ;  /* 0x0000000124487824 */ /* 0x100fe200078e0a17 */
[----:B------:R-:W-:Y:S01]  /*173c0*/  IADD3 R36, PT, PT, R24, R5, -R36 ;  /* 0x0000000518247210 */ /* 0x000fe20007ffe824 */
[----:B------:R-:W-:Y:S01]  /*173d0*/  BSSY.RECONVERGENT B2, `(.L_x_3634) ;  /* 0x0000054000027945 */ /* 0x000fe20003800200 */
[----:B------:R-:W-:Y:S01]  /*173e0*/  IMAD.MOV.U32 R56, RZ, RZ, R23 ;  /* 0x000000ffff387224 */ /* 0x000fe200078e0017 */
[----:B------:R-:W-:Y:S02]  /*173f0*/  CS2R R8, SRZ ;  /* 0x0000000000087805 */ /* 0x000fe4000001ff00 */
[----:B------:R-:W-:Y:S02]  /*17400*/  ISETP.GT.U32.AND P1, PT, R36, -0x8, PT ;  /* 0xfffffff82400780c */ /* 0x000fe40003f24070 */
[----:B------:R-:W-:Y:S02]  /*17410*/  CS2R R10, SRZ ;  /* 0x00000000000a7805 */ /* 0x000fe4000001ff00 */
[----:B------:R-:W-:-:S04]  /*17420*/  LOP3.LUT R74, R72, 0x7, RZ, 0xc0, !PT ;  /* 0x00000007484a7812 */ /* 0x000fc800078ec0ff */
[----:B------:R-:W-:-:S05]  /*17430*/  ISETP.NE.AND P2, PT, R74, RZ, PT ;  /* 0x000000ff4a00720c */ /* 0x000fca0003f45270 */
[----:B------:R-:W-:Y:S08]  /*17440*/  @P1 BRA `(.L_x_3635) ;  /* 0x0000000400301947 */ /* 0x000ff00003800000 */
[----:B------:R-:W-:Y:S01]  /*17450*/  VIADD R26, R71, 0x810 ;  /* 0x00000810471a7836 */ /* 0x000fe20000000000 */
[----:B------:R-:W-:Y:S01]  /*17460*/  LOP3.LUT R57, R72, 0xfffffff8, RZ, 0xc0, !PT ;  /* 0xfffffff848397812 */ /* 0x000fe200078ec0ff */
[----:B------:R-:W-:Y:S02]  /*17470*/  IMAD.MOV.U32 R58, RZ, RZ, RZ ;  /* 0x000000ffff3a7224 */ /* 0x000fe400078e00ff */
[----:B------:R-:W-:Y:S01]  /*17480*/  IMAD.MOV.U32 R56, RZ, RZ, R23 ;  /* 0x000000ffff387224 */ /* 0x000fe200078e0017 */
[----:B------:R-:W-:Y:S01]  /*17490*/  LEA R73, R25, R26, 0x18 ;  /* 0x0000001a19497211 */ /* 0x000fe200078ec0ff */
[----:B------:R-:W-:-:S07]  /*174a0*/  IMAD.MOV.U32 R8, RZ, RZ, RZ ;  /* 0x000000ffff087224 */ /* 0x000fce00078e00ff */
.L_x_3636:
[----:B------:R-:W-:-:S04]  /*174b0*/  IMAD R31, R56, 0xe0, RZ ;  /* 0x000000e0381f7824 */ /* 0x000fc800078e02ff */
[----:B------:R-:W-:-:S04]  /*174c0*/  IMAD.WIDE.U32 R26, R31, 0x4, R20 ;  /* 0x000000041f1a7825 */ /* 0x000fc800078e0014 */
[C---:B------:R-:W-:Y:S01]  /*174d0*/  VIADD R53, R31.reuse, 0xe0 ;  /* 0x000000e01f357836 */ /* 0x040fe20000000000 */
[----:B------:R1:W2:Y:S01]  /*174e0*/  LDG.E.128 R60, desc[UR36][R26.64] ;  /* 0x000000241a3c7981 */ /* 0x0002a2000c1e1d00 */
[----:B------:R-:W-:Y:S02]  /*174f0*/  VIADD R49, R31, 0x1c0 ;  /* 0x000001c01f317836 */ /* 0x000fe40000000000 */
[----:B------:R-:W-:-:S04]  /*17500*/  IMAD.WIDE.U32 R52, R53, 0x4, R20 ;  /* 0x0000000435347825 */ /* 0x000fc800078e0014 */
[----:B------:R-:W-:Y:S02]  /*17510*/  VIADD R45, R31, 0x2a0 ;  /* 0x000002a01f2d7836 */ /* 0x000fe40000000000 */
[--C-:B------:R-:W-:Y:S01]  /*17520*/  IMAD.WIDE.U32 R48, R49, 0x4, R20.reuse ;  /* 0x0000000431307825 */ /* 0x100fe200078e0014 */
[----:B------:R-:W3:Y:S03]  /*17530*/  LDG.E.128 R52, desc[UR36][R52.64] ;  /* 0x0000002434347981 */ /* 0x000ee6000c1e1d00 */
[----:B------:R-:W-:Y:S02]  /*17540*/  VIADD R41, R31, 0x380 ;  /* 0x000003801f297836 */ /* 0x000fe40000000000 */
[----:B------:R-:W-:Y:S01]  /*17550*/  IMAD.WIDE.U32 R44, R45, 0x4, R20 ;  /* 0x000000042d2c7825 */ /* 0x000fe200078e0014 */
[----:B------:R-:W4:Y:S03]  /*17560*/  LDG.E.128 R48, desc[UR36][R48.64] ;  /* 0x0000002430307981 */ /* 0x000f26000c1e1d00 */
[----:B------:R-:W-:-:S02]  /*17570*/  VIADD R29, R31, 0x460 ;  /* 0x000004601f1d7836 */ /* 0x000fc40000000000 */
[--C-:B------:R-:W-:Y:S01]  /*17580*/  IMAD.WIDE.U32 R40, R41, 0x4, R20.reuse ;  /* 0x0000000429287825 */ /* 0x100fe200078e0014 */
[----:B------:R-:W5:Y:S03]  /*17590*/  LDG.E.128 R44, desc[UR36][R44.64] ;  /* 0x000000242c2c7981 */ /* 0x000f66000c1e1d00 */
[----:B------:R-:W-:Y:S02]  /*175a0*/  VIADD R33, R31, 0x540 ;  /* 0x000005401f217836 */ /* 0x000fe40000000000 */
[----:B------:R-:W-:Y:S01]  /*175b0*/  IMAD.WIDE.U32 R28, R29, 0x4, R20 ;  /* 0x000000041d1c7825 */ /* 0x000fe200078e0014 */
[----:B------:R-:W5:Y:S03]  /*175c0*/  LDG.E.128 R40, desc[UR36][R40.64] ;  /* 0x0000002428287981 */ /* 0x000f66000c1e1d00 */
[----:B------:R-:W-:-:S02]  /*175d0*/  VIADD R37, R31, 0x620 ;  /* 0x000006201f257836 */ /* 0x000fc40000000000 */
[--C-:B------:R-:W-:Y:S01]  /*175e0*/  IMAD.WIDE.U32 R32, R33, 0x4, R20.reuse ;  /* 0x0000000421207825 */ /* 0x100fe200078e0014 */
[----:B------:R-:W5:Y:S03]  /*175f0*/  LDG.E.128 R28, desc[UR36][R28.64] ;  /* 0x000000241c1c7981 */ /* 0x000f66000c1e1d00 */
[----:B------:R-:W-:Y:S02]  /*17600*/  IMAD.WIDE.U32 R36, R37, 0x4, R20 ;  /* 0x0000000425247825 */ /* 0x000fe400078e0014 */
[----:B------:R-:W5:Y:S04]  /*17610*/  LDG.E.128 R32, desc[UR36][R32.64] ;  /* 0x0000002420207981 */ /* 0x000f68000c1e1d00 */
[----:B------:R-:W5:Y:S01]  /*17620*/  LDG.E.128 R36, desc[UR36][R36.64] ;  /* 0x0000002424247981 */ /* 0x000f62000c1e1d00 */
[----:B-1----:R-:W-:-:S04]  /*17630*/  IMAD.IADD R26, R56, 0x1, -R5 ;  /* 0x00000001381a7824 */ /* 0x002fc800078e0a05 */
[----:B------:R-:W-:-:S05]  /*17640*/  IMAD R26, R26, 0x4, R73 ;  /* 0x000000041a1a7824 */ /* 0x000fca00078e0249 */
[----:B------:R-:W2:Y:S04]  /*17650*/  LDS R27, [R26] ;  /* 0x000000001a1b7984 */ /* 0x000ea80000000800 */
[----:B------:R-:W3:Y:S04]  /*17660*/  LDS R64, [R26+0x4] ;  /* 0x000004001a407984 */ /* 0x000ee80000000800 */
[----:B------:R-:W4:Y:S04]  /*17670*/  LDS R65, [R26+0x8] ;  /* 0x000008001a417984 */ /* 0x000f280000000800 */
[----:B------:R-:W5:Y:S04]  /*17680*/  LDS R66, [R26+0xc] ;  /* 0x00000c001a427984 */ /* 0x000f680000000800 */
[----:B------:R-:W1:Y:S04]  /*17690*/  LDS R67, [R26+0x10] ;  /* 0x000010001a437984 */ /* 0x000e680000000800 */
[----:B------:R-:W0:Y:S04]  /*176a0*/  LDS R68, [R26+0x14] ;  /* 0x000014001a447984 */ /* 0x000e280000000800 */
[----:B------:R-:W0:Y:S04]  /*176b0*/  LDS R69, [R26+0x18] ;  /* 0x000018001a457984 */ /* 0x000e280000000800 */
[----:B------:R0:W0:Y:S01]  /*176c0*/  LDS R70, [R26+0x1c] ;  /* 0x00001c001a467984 */ /* 0x0000220000000800 */
[----:B------:R-:W-:-:S05]  /*176d0*/  VIADD R58, R58, 0x8 ;  /* 0x000000083a3a7836 */ /* 0x000fca0000000000 */
[----:B------:R-:W-:Y:S01]  /*176e0*/  ISETP.NE.AND P1, PT, R58, R57, PT ;  /* 0x000000393a00720c */ /* 0x000fe20003f25270 */
[----:B------:R-:W-:Y:S02]  /*176f0*/  VIADD R56, R56, 0x8 ;  /* 0x0000000838387836 */ /* 0x000fe40000000000 */
[-C--:B--2---:R-:W-:Y:S01]  /*17700*/  FFMA.FTZ R59, R60, R27.reuse, R8 ;  /* 0x0000001b3c3b7223 */ /* 0x084fe20000010008 */
[-C--:B------:R-:W-:Y:S01]  /*17710*/  FFMA.FTZ R8, R61, R27.reuse, R9 ;  /* 0x0000001b3d087223 */ /* 0x080fe20000010009 */
[-C--:B------:R-:W-:Y:S01]  /*17720*/  FFMA.FTZ R9, R62, R27.reuse, R10 ;  /* 0x0000001b3e097223 */ /* 0x080fe2000001000a */
[----:B------:R-:W-:-:S03]  /*17730*/  FFMA.FTZ R10, R63, R27, R11 ;  /* 0x0000001b3f0a7223 */ /* 0x000fc6000001000b */
[-C--:B---3--:R-:W-:Y:S01]  /*17740*/  FFMA.FTZ R9, R54, R64.reuse, R9 ;  /* 0x0000004036097223 */ /* 0x088fe20000010009 */
[-C--:B------:R-:W-:Y:S01]  /*17750*/  FFMA.FTZ R59, R52, R64.reuse, R59 ;  /* 0x00000040343b7223 */ /* 0x080fe2000001003b */
[-C--:B------:R-:W-:Y:S01]  /*17760*/  FFMA.FTZ R8, R53, R64.reuse, R8 ;  /* 0x0000004035087223 */ /* 0x080fe20000010008 */
[----:B------:R-:W-:Y:S01]  /*17770*/  FFMA.FTZ R10, R55, R64, R10 ;  /* 0x00000040370a7223 */ /* 0x000fe2000001000a */
[-C--:B----4-:R-:W-:Y:S01]  /*17780*/  FFMA.FTZ R9, R50, R65.reuse, R9 ;  /* 0x0000004132097223 */ /* 0x090fe20000010009 */
[-C--:B------:R-:W-:Y:S01]  /*17790*/  FFMA.FTZ R59, R48, R65.reuse, R59 ;  /* 0x00000041303b7223 */ /* 0x080fe2000001003b */
[-C--:B------:R-:W-:Y:S01]  /*177a0*/  FFMA.FTZ R8, R49, R65.reuse, R8 ;  /* 0x0000004131087223 */ /* 0x080fe20000010008 */
[----:B------:R-:W-:Y:S01]  /*177b0*/  FFMA.FTZ R10, R51, R65, R10 ;  /* 0x00000041330a7223 */ /* 0x000fe2000001000a */
[-C--:B-----5:R-:W-:Y:S01]  /*177c0*/  FFMA.FTZ R9, R46, R66.reuse, R9 ;  /* 0x000000422e097223 */ /* 0x0a0fe20000010009 */
[-C--:B------:R-:W-:Y:S01]  /*177d0*/  FFMA.FTZ R59, R44, R66.reuse, R59 ;  /* 0x000000422c3b7223 */ /* 0x080fe2000001003b */
[-C--:B------:R-:W-:Y:S01]  /*177e0*/  FFMA.FTZ R8, R45, R66.reuse, R8 ;  /* 0x000000422d087223 */ /* 0x080fe20000010008 */
[----:B------:R-:W-:Y:S01]  /*177f0*/  FFMA.FTZ R10, R47, R66, R10 ;  /* 0x000000422f0a7223 */ /* 0x000fe2000001000a */
[-C--:B-1----:R-:W-:Y:S01]  /*17800*/  FFMA.FTZ R9, R42, R67.reuse, R9 ;  /* 0x000000432a097223 */ /* 0x082fe20000010009 */
[-C--:B------:R-:W-:Y:S01]  /*17810*/  FFMA.FTZ R59, R40, R67.reuse, R59 ;  /* 0x00000043283b7223 */ /* 0x080fe2000001003b */
[-C--:B------:R-:W-:Y:S01]  /*17820*/  FFMA.FTZ R8, R41, R67.reuse, R8 ;  /* 0x0000004329087223 */ /* 0x080fe20000010008 */
[----:B------:R-:W-:Y:S01]  /*17830*/  FFMA.FTZ R10, R43, R67, R10 ;  /* 0x000000432b0a7223 */ /* 0x000fe2000001000a */
[-C--:B0-----:R-:W-:Y:S01]  /*17840*/  FFMA.FTZ R9, R30, R68.reuse, R9 ;  /* 0x000000441e097223 */ /* 0x081fe20000010009 */
[-C--:B------:R-:W-:Y:S01]  /*17850*/  FFMA.FTZ R59, R28, R68.reuse, R59 ;  /* 0x000000441c3b7223 */ /* 0x080fe2000001003b */
[-C--:B------:R-:W-:Y:S01]  /*17860*/  FFMA.FTZ R8, R29, R68.reuse, R8 ;  /* 0x000000441d087223 */ /* 0x080fe20000010008 */
[----:B------:R-:W-:Y:S01]  /*17870*/  FFMA.FTZ R10, R31, R68, R10 ;  /* 0x000000441f0a7223 */ /* 0x000fe2000001000a */
[-C--:B------:R-:W-:Y:S01]  /*17880*/  FFMA.FTZ R11, R34, R69.reuse, R9 ;  /* 0x00000045220b7223 */ /* 0x080fe20000010009 */
[-C--:B------:R-:W-:Y:S01]  /*17890*/  FFMA.FTZ R59, R32, R69.reuse, R59 ;  /* 0x00000045203b7223 */ /* 0x080fe2000001003b */
[-C--:B------:R-:W-:Y:S01]  /*178a0*/  FFMA.FTZ R26, R33, R69.reuse, R8 ;  /* 0x00000045211a7223 */ /* 0x080fe20000010008 */
[----:B------:R-:W-:Y:S01]  /*178b0*/  FFMA.FTZ R28, R35, R69, R10 ;  /* 0x00000045231c7223 */ /* 0x000fe2000001000a */
[-C--:B------:R-:W-:Y:S01]  /*178c0*/  FFMA.FTZ R10, R38, R70.reuse, R11 ;  /* 0x00000046260a7223 */ /* 0x080fe2000001000b */
[-C--:B------:R-:W-:Y:S01]  /*178d0*/  FFMA.FTZ R8, R36, R70.reuse, R59 ;  /* 0x0000004624087223 */ /* 0x080fe2000001003b */
[-C--:B------:R-:W-:Y:S01]  /*178e0*/  FFMA.FTZ R9, R37, R70.reuse, R26 ;  /* 0x0000004625097223 */ /* 0x080fe2000001001a */
[----:B------:R-:W-:Y:S01]  /*178f0*/  FFMA.FTZ R11, R39, R70, R28 ;  /* 0x00000046270b7223 */ /* 0x000fe2000001001c */
[----:B------:R-:W-:Y:S06]  /*17900*/  @P1 BRA `(.L_x_3636) ;  /* 0xfffffff800e81947 */ /* 0x000fec000383ffff */
.L_x_3635:
[----:B------:R-:W-:Y:S05]  /*17910*/  BSYNC.RECONVERGENT B2 ;  /* 0x0000000000027941 */ /* 0x000fea0003800200 */
.L_x_3634:
[----:B------:R-:W-:Y:S05]  /*17920*/  @!P2 BRA `(.L_x_3626) ;  /* 0x000000040050a947 */ /* 0x000fea0003800000 */
[----:B------:R-:W-:Y:S01]  /*17930*/  ISETP.GE.U32.AND P1, PT, R74, 0x4, PT ;  /* 0x000000044a00780c */ /* 0x000fe20003f26070 */
[----:B------:R-:W-:Y:S01]  /*17940*/  BSSY.RECONVERGENT B2, `(.L_x_3637) ;  /* 0x0000029000027945 */ /* 0x000fe20003800200 */
[----:B------:R-:W-:-:S04]  /*17950*/  LOP3.LUT R49, R72, 0x3, RZ, 0xc0, !PT ;  /* 0x0000000348317812 */ /* 0x000fc800078ec0ff */
[----:B------:R-:W-:-:S07]  /*17960*/  ISETP.NE.AND P2, PT, R49, RZ, PT ;  /* 0x000000ff3100720c */ /* 0x000fce0003f45270 */
[----:B------:R-:W-:Y:S06]  /*17970*/  @!P1 BRA `(.L_x_3638) ;  /* 0x0000000000949947 */ /* 0x000fec0003800000 */
[----:B------:R-:W-:-:S04]  /*17980*/  IMAD R31, R56, 0xe0, RZ ;  /* 0x000000e0381f7824 */ /* 0x000fc800078e02ff */
[----:B------:R-:W-:-:S04]  /*17990*/  IMAD.WIDE.U32 R26, R31, 0x4, R20 ;  /* 0x000000041f1a7825 */ /* 0x000fc800078e0014 */
[C---:B------:R-:W-:Y:S01]  /*179a0*/  VIADD R29, R31.reuse, 0xe0 ;  /* 0x000000e01f1d7836 */ /* 0x040fe20000000000 */
[----:B------:R1:W2:Y:S01]  /*179b0*/  LDG.E.128 R36, desc[UR36][R26.64] ;  /* 0x000000241a247981 */ /* 0x0002a2000c1e1d00 */
[----:B------:R-:W-:Y:S02]  /*179c0*/  VIADD R33, R31, 0x1c0 ;  /* 0x000001c01f217836 */ /* 0x000fe40000000000 */
[----:B------:R-:W-:-:S04]  /*179d0*/  IMAD.WIDE.U32 R28, R29, 0x4, R20 ;  /* 0x000000041d1c7825 */ /* 0x000fc800078e0014 */
[----:B------:R-:W-:Y:S01]  /*179e0*/  VIADD R35, R31, 0x2a0 ;  /* 0x000002a01f237836 */ /* 0x000fe20000000000 */
[----:B------:R3:W4:Y:S01]  /*179f0*/  LDG.E.128 R40, desc[UR36][R28.64] ;  /* 0x000000241c287981 */ /* 0x000722000c1e1d00 */
[----:B------:R-:W-:-:S04]  /*17a00*/  IMAD.WIDE.U32 R30, R33, 0x4, R20 ;  /* 0x00000004211e7825 */ /* 0x000fc800078e0014 */
[----:B------:R-:W-:Y:S01]  /*17a10*/  IMAD.WIDE.U32 R32, R35, 0x4, R20 ;  /* 0x0000000423207825 */ /* 0x000fe200078e0014 */
[----:B------:R-:W5:Y:S04]  /*17a20*/  LDG.E.128 R44, desc[UR36][R30.64] ;  /* 0x000000241e2c7981 */ /* 0x000f68000c1e1d00 */
[----:B------:R-:W5:Y:S01]  /*17a30*/  LDG.E.128 R52, desc[UR36][R32.64] ;  /* 0x0000002420347981 */ /* 0x000f62000c1e1d00 */
[----:B------:R-:W-:Y:S02]  /*17a40*/  VIADD R48, R71, 0x810 ;  /* 0x0000081047307836 */ /* 0x000fe40000000000 */
[----:B------:R-:W-:-:S03]  /*17a50*/  IMAD.IADD R34, R56, 0x1, -R5 ;  /* 0x0000000138227824 */ /* 0x000fc600078e0a05 */
[----:B------:R-:W-:-:S05]  /*17a60*/  LEA R35, R25, R48, 0x18 ;  /* 0x0000003019237211 */ /* 0x000fca00078ec0ff */
[----:B------:R-:W-:-:S05]  /*17a70*/  IMAD R34, R34, 0x4, R35 ;  /* 0x0000000422227824 */ /* 0x000fca00078e0223 */
[----:B-1----:R-:W2:Y:S04]  /*17a80*/  LDS R26, [R34] ;  /* 0x00000000221a7984 */ /* 0x002ea80000000800 */
[----:B------:R-:W4:Y:S04]  /*17a90*/  LDS R35, [R34+0x4] ;  /* 0x0000040022237984 */ /* 0x000f280000000800 */
[----:B------:R-:W5:Y:S04]  /*17aa0*/  LDS R48, [R34+0x8] ;  /* 0x0000080022307984 */ /* 0x000f680000000800 */
[----:B---3--:R-:W1:Y:S01]  /*17ab0*/  LDS R28, [R34+0xc] ;  /* 0x00000c00221c7984 */ /* 0x008e620000000800 */
[----:B------:R-:W-:-:S02]  /*17ac0*/  VIADD R56, R56, 0x4 ;  /* 0x0000000438387836 */ /* 0x000fc40000000000 */
[-C--:B--2---:R-:W-:Y:S01]  /*17ad0*/  FFMA.FTZ R27, R36, R26.reuse, R8 ;  /* 0x0000001a241b7223 */ /* 0x084fe20000010008 */
[-C--:B------:R-:W-:Y:S01]  /*17ae0*/  FFMA.FTZ R8, R37, R26.reuse, R9 ;  /* 0x0000001a25087223 */ /* 0x080fe20000010009 */
[-C--:B------:R-:W-:Y:S01]  /*17af0*/  FFMA.FTZ R9, R38, R26.reuse, R10 ;  /* 0x0000001a26097223 */ /* 0x080fe2000001000a */
[----:B------:R-:W-:Y:S02]  /*17b00*/  FFMA.FTZ R26, R39, R26, R11 ;  /* 0x0000001a271a7223 */ /* 0x000fe4000001000b */
        /* <DEDUP_REMOVED lines=11> */
[----:B------:R-:W-:-:S07]  /*17bc0*/  FFMA.FTZ R11, R55, R28, R26 ;  /* 0x0000001c370b7223 */ /* 0x000fce000001001a */
.L_x_3638:
[----:B------:R-:W-:Y:S05]  /*17bd0*/  BSYNC.RECONVERGENT B2 ;  /* 0x0000000000027941 */ /* 0x000fea0003800200 */
.L_x_3637:
[----:B------:R-:W-:Y:S05]  /*17be0*/  @!P2 BRA `(.L_x_3626) ;  /* 0x0000000000a0a947 */ /* 0x000fea0003800000 */
[----:B------:R-:W-:Y:S01]  /*17bf0*/  ISETP.NE.AND P1, PT, R49, 0x1, PT ;  /* 0x000000013100780c */ /* 0x000fe20003f25270 */
[----:B------:R-:W-:Y:S01]  /*17c00*/  BSSY.RECONVERGENT B2, `(.L_x_3639) ;  /* 0x0000019000027945 */ /* 0x000fe20003800200 */
[----:B------:R-:W-:-:S04]  /*17c10*/  LOP3.LUT R26, R72, 0x1, RZ, 0xc0, !PT ;  /* 0x00000001481a7812 */ /* 0x000fc800078ec0ff */
[----:B------:R-:W-:-:S07]  /*17c20*/  ISETP.NE.U32.AND P2, PT, R26, 0x1, PT ;  /* 0x000000011a00780c */ /* 0x000fce0003f45070 */
[----:B------:R-:W-:Y:S06]  /*17c30*/  @!P1 BRA `(.L_x_3640) ;  /* 0x0000000000549947 */ /* 0x000fec0003800000 */
[----:B------:R-:W-:-:S04]  /*17c40*/  IMAD R27, R56, 0xe0, RZ ;  /* 0x000000e0381b7824 */ /* 0x000fc800078e02ff */
[C---:B------:R-:W-:Y:S02]  /*17c50*/  VIADD R29, R27.reuse, 0xe0 ;  /* 0x000000e01b1d7836 */ /* 0x040fe40000000000 */
[----:B------:R-:W-:-:S04]  /*17c60*/  IMAD.WIDE.U32 R26, R27, 0x4, R20 ;  /* 0x000000041b1a7825 */ /* 0x000fc800078e0014 */
[----:B------:R-:W-:Y:S01]  /*17c70*/  IMAD.WIDE.U32 R28, R29, 0x4, R20 ;  /* 0x000000041d1c7825 */ /* 0x000fe200078e0014 */
[----:B------:R-:W2:Y:S04]  /*17c80*/  LDG.E.128 R32, desc[UR36][R26.64] ;  /* 0x000000241a207981 */ /* 0x000ea8000c1e1d00 */
[----:B------:R-:W3:Y:S01]  /*17c90*/  LDG.E.128 R40, desc[UR36][R28.64] ;  /* 0x000000241c287981 */ /* 0x000ee2000c1e1d00 */
[----:B------:R-:W-:Y:S02]  /*17ca0*/  VIADD R36, R71, 0x810 ;  /* 0x0000081047247836 */ /* 0x000fe40000000000 */
[C---:B------:R-:W-:Y:S02]  /*17cb0*/  IMAD.IADD R30, R56.reuse, 0x1, -R5 ;  /* 0x00000001381e7824 */ /* 0x040fe400078e0a05 */
[----:B------:R-:W-:Y:S01]  /*17cc0*/  VIADD R56, R56, 0x2 ;  /* 0x0000000238387836 */ /* 0x000fe20000000000 */
[----:B------:R-:W-:-:S05]  /*17cd0*/  LEA R31, R25, R36, 0x18 ;  /* 0x00000024191f7211 */ /* 0x000fca00078ec0ff */
[----:B------:R-:W-:-:S05]  /*17ce0*/  IMAD R30, R30, 0x4, R31 ;  /* 0x000000041e1e7824 */ /* 0x000fca00078e021f */
[----:B------:R-:W2:Y:S04]  /*17cf0*/  LDS R31, [R30] ;  /* 0x000000001e1f7984 */ /* 0x000ea80000000800 */
[----:B------:R-:W3:Y:S01]  /*17d00*/  LDS R36, [R30+0x4] ;  /* 0x000004001e247984 */ /* 0x000ee20000000800 */
[-C--:B--2---:R-:W-:Y:S01]  /*17d10*/  FFMA.FTZ R37, R32, R31.reuse, R8 ;  /* 0x0000001f20257223 */ /* 0x084fe20000010008 */
[-C--:B------:R-:W-:Y:S01]  /*17d20*/  FFMA.FTZ R32, R33, R31.reuse, R9 ;  /* 0x0000001f21207223 */ /* 0x080fe20000010009 */
[-C--:B------:R-:W-:Y:S01]  /*17d30*/  FFMA.FTZ R33, R34, R31.reuse, R10 ;  /* 0x0000001f22217223 */ /* 0x080fe2000001000a */
[----:B------:R-:W-:Y:S01]  /*17d40*/  FFMA.FTZ R26, R35, R31, R11 ;  /* 0x0000001f231a7223 */ /* 0x000fe2000001000b */
[-C--:B---3--:R-:W-:Y:S01]  /*17d50*/  FFMA.FTZ R8, R40, R36.reuse, R37 ;  /* 0x0000002428087223 */ /* 0x088fe20000010025 */
[-C--:B------:R-:W-:Y:S01]  /*17d60*/  FFMA.FTZ R9, R41, R36.reuse, R32 ;  /* 0x0000002429097223 */ /* 0x080fe20000010020 */
[-C--:B------:R-:W-:Y:S01]  /*17d70*/  FFMA.FTZ R10, R42, R36.reuse, R33 ;  /* 0x000000242a0a7223 */ /* 0x080fe20000010021 */
[----:B------:R-:W-:-:S07]  /*17d80*/  FFMA.FTZ R11, R43, R36, R26 ;  /* 0x000000242b0b7223 */ /* 0x000fce000001001a */
.L_x_3640:
[----:B------:R-:W-:Y:S05]  /*17d90*/  BSYNC.RECONVERGENT B2 ;  /* 0x0000000000027941 */ /* 0x000fea0003800200 */
.L_x_3639:
[----:B------:R-:W-:Y:S05]  /*17da0*/  @P2 BRA `(.L_x_3626) ;  /* 0x0000000000302947 */ /* 0x000fea0003800000 */
[----:B------:R-:W-:-:S04]  /*17db0*/  IMAD R27, R56, 0xe0, RZ ;  /* 0x000000e0381b7824 */ /* 0x000fc800078e02ff */
[----:B------:R-:W-:-:S05]  /*17dc0*/  IMAD.WIDE.U32 R26, R27, 0x4, R20 ;  /* 0x000000041b1a7825 */ /* 0x000fca00078e0014 */
[----:B------:R-:W2:Y:S01]  /*17dd0*/  LDG.E.128 R28, desc[UR36][R26.64] ;  /* 0x000000241a1c7981 */ /* 0x000ea2000c1e1d00 */
[----:B------:R-:W-:Y:S02]  /*17de0*/  VIADD R34, R71, 0x810 ;  /* 0x0000081047227836 */ /* 0x000fe40000000000 */
[----:B------:R-:W-:-:S03]  /*17df0*/  IMAD.IADD R32, R56, 0x1, -R5 ;  /* 0x0000000138207824 */ /* 0x000fc600078e0a05 */
[----:B------:R-:W-:-:S05]  /*17e00*/  LEA R25, R25, R34, 0x18 ;  /* 0x0000002219197211 */ /* 0x000fca00078ec0ff */
[----:B------:R-:W-:-:S06]  /*17e10*/  IMAD R32, R32, 0x4, R25 ;  /* 0x0000000420207824 */ /* 0x000fcc00078e0219 */
[----:B------:R-:W2:Y:S02]  /*17e20*/  LDS R32, [R32] ;  /* 0x0000000020207984 */ /* 0x000ea40000000800 */
[-C--:B--2---:R-:W-:Y:S01]  /*17e30*/  FFMA.FTZ R8, R28, R32.reuse, R8 ;  /* 0x000000201c087223 */ /* 0x084fe20000010008 */
[-C--:B------:R-:W-:Y:S01]  /*17e40*/  FFMA.FTZ R9, R29, R32.reuse, R9 ;  /* 0x000000201d097223 */ /* 0x080fe20000010009 */
[-C--:B------:R-:W-:Y:S01]  /*17e50*/  FFMA.FTZ R10, R30, R32.reuse, R10 ;  /* 0x000000201e0a7223 */ /* 0x080fe2000001000a */
[----:B------:R-:W-:-:S07]  /*17e60*/  FFMA.FTZ R11, R31, R32, R11 ;  /* 0x000000201f0b7223 */ /* 0x000fce000001000b */
.L_x_3626:
[----:B------:R-:W-:Y:S05]  /*17e70*/  BSYNC.RECONVERGENT B1 ;  /* 0x0000000000017941 */ /* 0x000fea0003800200 */
.L_x_3625:
[----:B------:R-:W-:Y:S01]  /*17e80*/  ISETP.GE.AND P1, PT, R23, R22, PT ;  /* 0x000000161700720c */ /* 0x000fe20003f26270 */
[----:B------:R-:W-:-:S12]  /*17e90*/  BSSY.RECONVERGENT B1, `(.L_x_3641) ;  /* 0x00000c1000017945 */ /* 0x000fd80003800200 */
[----:B------:R-:W-:Y:S05]  /*17ea0*/  @P1 BRA `(.L_x_3642) ;  /* 0x0000000800fc1947 */ /* 0x000fea0003800000 */
[----:B------:R-:W2:Y:S01]  /*17eb0*/  LDCU UR4, c[0x0][0x3f8] ;  /* 0x00007f00ff0477ac */ /* 0x000ea20008000800 */
[----:B-1----:R-:W1:Y:S01]  /*17ec0*/  LDC.64 R26, c[0x0][0x458] ;  /* 0x00011600ff1a7b82 */ /* 0x002e620000000a00 */
[----:B------:R-:W-:Y:S01]  /*17ed0*/  IADD3 R25, PT, PT, R24, R5, -R16 ;  /* 0x0000000518197210 */ /* 0x000fe20007ffe810 */
[----:B------:R-:W-:Y:S03]  /*17ee0*/  BSSY.RECONVERGENT B2, `(.L_x_3643) ;  /* 0x0000042000027945 */ /* 0x000fe60003800200 */
[----:B------:R-:W-:-:S04]  /*17ef0*/  LOP3.LUT R25, R25, 0x1, RZ, 0xc0, !PT ;  /* 0x0000000119197812 */ /* 0x000fc800078ec0ff */
[----:B------:R-:W-:Y:S01]  /*17f00*/  ISETP.NE.U32.AND P1, PT, R25, 0x1, PT ;  /* 0x000000011900780c */ /* 0x000fe20003f25070 */
[----:B------:R-:W-:Y:S02]  /*17f10*/  IMAD.MOV.U32 R25, RZ, RZ, R23 ;  /* 0x000000ffff197224 */ /* 0x000fe400078e0017 */
[----:B--2---:R-:W-:-:S04]  /*17f20*/  IMAD R29, R2, UR4, R3 ;  /* 0x00000004021d7c24 */ /* 0x004fc8000f8e0203 */
[----:B------:R-:W-:-:S04]  /*17f30*/  IMAD R29, R29, 0xe0, R0 ;  /* 0x000000e01d1d7824 */ /* 0x000fc800078e0200 */
[----:B-1----:R-:W-:Y:S02]  /*17f40*/  IMAD.WIDE R28, R29, 0x4, R26 ;  /* 0x000000041d1c7825 */ /* 0x002fe400078e021a */
[----:B------:R-:W-:Y:S05]  /*17f50*/  @!P1 BRA `(.L_x_3644) ;  /* 0x0000000000e89947 */ /* 0x000fea0003800000 */
[----:B------:R-:W1:Y:S01]  /*17f60*/  LDC R30, c[0x0][0x3f4] ;  /* 0x0000fd00ff1e7b82 */ /* 0x000e620000000800 */
[----:B------:R-:W-:Y:S01]  /*17f70*/  BSSY.RECONVERGENT B3, `(.L_x_3645) ;  /* 0x0000037000037945 */ /* 0x000fe20003800200 */
[----:B-1----:R-:W-:-:S13]  /*17f80*/  ISETP.GE.AND P1, PT, R23, R30, PT ;  /* 0x0000001e1700720c */ /* 0x002fda0003f26270 */
[----:B------:R-:W-:Y:S05]  /*17f90*/  @!P1 BRA `(.L_x_3646) ;  /* 0x0000000000d09947 */ /* 0x000fea0003800000 */
[----:B------:R-:W-:Y:S01]  /*17fa0*/  IABS R32, R30 ;  /* 0x0000001e00207213 */ /* 0x000fe20000000000 */
[----:B------:R-:W-:Y:S01]  /*17fb0*/  IMAD.MOV.U32 R26, RZ, RZ, RZ ;  /* 0x000000ffff1a7224 */ /* 0x000fe200078e00ff */
        /* <DEDUP_REMOVED lines=33> */
[----:B------:R-:W1:-:S12]  /*181d0*/  LDS.128 R24, [R4] ;  /* 0x0000000004187984 */ /* 0x000e580000000c00 */
[----:B------:R-:W2:Y:S01]  /*181e0*/  @P4 LDG.E.128 R36, desc[UR36][R28.64] ;  /* 0x000000241c244981 */ /* 0x000ea2000c1e1d00 */
        /* <DEDUP_REMOVED lines=11> */
.L_x_3647:
[C---:B---3-5:R-:W-:Y:S01]  /*182a0*/  FFMA.FTZ R8, R31.reuse, R32, R8 ;  /* 0x000000201f087223 */ /* 0x068fe20000010008 */
[C---:B------:R-:W-:Y:S01]  /*182b0*/  FFMA.FTZ R9, R31.reuse, R33, R9 ;  /* 0x000000211f097223 */ /* 0x040fe20000010009 */
[C---:B------:R-:W-:Y:S01]  /*182c0*/  FFMA.FTZ R10, R31.reuse, R34, R10 ;  /* 0x000000221f0a7223 */ /* 0x040fe2000001000a */
[----:B------:R-:W-:-:S07]  /*182d0*/  FFMA.FTZ R11, R31, R35, R11 ;  /* 0x000000231f0b7223 */ /* 0x000fce000001000b */
.L_x_3646:
[----:B------:R-:W-:Y:S05]  /*182e0*/  BSYNC.RECONVERGENT B3 ;  /* 0x0000000000037941 */ /* 0x000fea0003800200 */
.L_x_3645:
[----:B-1----:R-:W-:-:S07]  /*182f0*/  VIADD R25, R23, 0x1 ;  /* 0x0000000117197836 */ /* 0x002fce0000000000 */
.L_x_3644:
[----:B------:R-:W-:Y:S05]  /*18300*/  BSYNC.RECONVERGENT B2 ;  /* 0x0000000000027941 */ /* 0x000fea0003800200 */
.L_x_3643:
[----:B------:R-:W-:-:S05]  /*18310*/  VIADD R24, R16, 0xfffffffe ;  /* 0xfffffffe10187836 */ /* 0x000fca0000000000 */
[----:B------:R-:W-:-:S13]  /*18320*/  ISETP.NE.AND P1, PT, R24, R23, PT ;  /* 0x000000171800720c */ /* 0x000fda0003f25270 */
[----:B------:R-:W-:Y:S05]  /*18330*/  @!P1 BRA `(.L_x_3642) ;  /* 0x0000000400d89947 */ /* 0x000fea0003800000 */
[----:B------:R-:W1:Y:S01]  /*18340*/  S2R R26, SR_CgaCtaId ;  /* 0x00000000001a7919 */ /* 0x000e620000008800 */
[----:B------:R-:W-:Y:S01]  /*18350*/  MOV R23, 0x400 ;  /* 0x0000040000177802 */ /* 0x000fe20000000f00 */
[----:B------:R-:W-:Y:S02]  /*18360*/  IMAD.SHL.U32 R24, R5, 0x4, RZ ;  /* 0x0000000405187824 */ /* 0x000fe400078e00ff */
[----:B------:R-:W-:Y:S02]  /*18370*/  IMAD R27, R25, 0xe0, RZ ;  /* 0x000000e0191b7824 */ /* 0x000fe400078e02ff */
[----:B------:R-:W-:Y:S02]  /*18380*/  VIADD R23, R23, 0x810 ;  /* 0x0000081017177836 */ /* 0x000fe40000000000 */
[----:B------:R-:W-:-:S03]  /*18390*/  IMAD R5, R25, 0x4, -R24 ;  /* 0x0000000419057824 */ /* 0x000fc600078e0a18 */
[----:B-1----:R-:W-:Y:S01]  /*183a0*/  LEA R26, R26, R23, 0x18 ;  /* 0x000000171a1a7211 */ /* 0x002fe200078ec0ff */
[----:B------:R-:W-:-:S03]  /*183b0*/  VIADD R23, R25, 0x1 ;  /* 0x0000000119177836 */ /* 0x000fc60000000000 */
[----:B------:R-:W-:-:S07]  /*183c0*/  IADD3 R5, PT, PT, R5, 0x4, R26 ;  /* 0x0000000405057810 */ /* 0x000fce0007ffe01a */
.L_x_3654:
        /* <DEDUP_REMOVED lines=14> */
[----:B--2---:R-:W-:-:S04]  /*184b0*/  IMAD.MOV R24, RZ, RZ, -R25 ;  /* 0x000000ffff187224 */ /* 0x004fc800078e0a19 */
        /* <DEDUP_REMOVED lines=11> */
[----:B------:R2:W3:Y:S02]  /*18570*/  LDS R31, [R5+-0x4] ;  /* 0xfffffc00051f7984 */ /* 0x0004e40000000800 */
[----:B------:R-:W-:Y:S01]  /*18580*/  @!P2 IMAD.MOV R24, RZ, RZ, -R24 ;  /* 0x000000ffff18a224 */ /* 0x000fe200078e0a18 */
[----:B------:R-:W-:-:S05]  /*18590*/  @!P3 LOP3.LUT R24, RZ, R30, RZ, 0x33, !PT ;  /* 0x0000001eff18b212 */ /* 0x000fca00078e33ff */
[----:B------:R-:W-:-:S04]  /*185a0*/  IMAD R25, R24, 0xe0, RZ ;  /* 0x000000e018197824 */ /* 0x000fc800078e02ff */
[----:B------:R-:W-:-:S05]  /*185b0*/  IMAD.WIDE.U32 R24, R25, 0x4, R20 ;  /* 0x0000000419187825 */ /* 0x000fca00078e0014 */
[----:B------:R2:W5:Y:S01]  /*185c0*/  LDG.E.128 R32, desc[UR36][R24.64] ;  /* 0x0000002418207981 */ /* 0x000562000c1e1d00 */
[----:B-1----:R-:W-:-:S09]  /*185d0*/  UISETP.NE.AND UP0, UPT, UR4, URZ, UPT ;  /* 0x000000ff0400728c */ /* 0x002fd2000bf05270 */
[----:B--2---:R-:W-:Y:S05]  /*185e0*/  BRA.U UP0, `(.L_x_3650) ;  /* 0x0000000100347547 */ /* 0x004fea000b800000 */
[----:B------:R-:W-:Y:S01]  /*185f0*/  ISETP.NE.AND P4, PT, R19, RZ, PT ;  /* 0x000000ff1300720c */ /* 0x000fe20003f85270 */
[----:B------:R-:W1:-:S12]  /*18600*/  LDS.128 R36, [R4] ;  /* 0x0000000004247984 */ /* 0x000e580000000c00 */
[----:B------:R-:W2:Y:S01]  /*18610*/  @P4 LDG.E.128 R40, desc[UR36][R28.64] ;  /* 0x000000241c284981 */ /* 0x000ea2000c1e1d00 */
[----:B------:R-:W-:-:S04]  /*18620*/  IMAD.WIDE.U32 R24, R27, 0x4, R6 ;  /* 0x000000041b187825 */ /* 0x000fc800078e0006 */
[----:B-1---5:R-:W-:Y:S01]  /*18630*/  FADD.FTZ R32, R32, R36 ;  /* 0x0000002420207221 */ /* 0x022fe20000010000 */
[----:B------:R-:W-:Y:S01]  /*18640*/  FADD.FTZ R33, R33, R37 ;  /* 0x0000002521217221 */ /* 0x000fe20000010000 */
[----:B------:R-:W-:Y:S01]  /*18650*/  FADD.FTZ R34, R34, R38 ;  /* 0x0000002622227221 */ /* 0x000fe20000010000 */
[----:B------:R-:W-:Y:S01]  /*18660*/  FADD.FTZ R35, R35, R39 ;  /* 0x0000002723237221 */ /* 0x000fe20000010000 */
[----:B--2---:R-:W-:Y:S01]  /*18670*/  @P4 FMUL.FTZ R32, R32, R40 ;  /* 0x0000002820204220 */ /* 0x004fe20000410000 */
[----:B------:R-:W-:Y:S01]  /*18680*/  @P4 FMUL.FTZ R33, R33, R41 ;  /* 0x0000002921214220 */ /* 0x000fe20000410000 */
[----:B------:R-:W-:Y:S01]  /*18690*/  @P4 FMUL.FTZ R34, R34, R42 ;  /* 0x0000002a22224220 */ /* 0x000fe20000410000 */
[----:B------:R-:W-:-:S05]  /*186a0*/  @P4 FMUL.FTZ R35, R35, R43 ;  /* 0x0000002b23234220 */ /* 0x000fca0000410000 */
[----:B------:R1:W-:Y:S02]  /*186b0*/  STG.E.128 desc[UR36][R24.64], R32 ;  /* 0x0000002018007986 */ /* 0x0003e4000c101d24 */
.L_x_3650:
[C---:B---3-5:R-:W-:Y:S01]  /*186c0*/  FFMA.FTZ R8, R31.reuse, R32, R8 ;  /* 0x000000201f087223 */ /* 0x068fe20000010008 */
[C---:B------:R-:W-:Y:S01]  /*186d0*/  FFMA.FTZ R9, R31.reuse, R33, R9 ;  /* 0x000000211f097223 */ /* 0x040fe20000010009 */
[C---:B------:R-:W-:Y:S01]  /*186e0*/  FFMA.FTZ R10, R31.reuse, R34, R10 ;  /* 0x000000221f0a7223 */ /* 0x040fe2000001000a */
[----:B------:R-:W-:-:S07]  /*186f0*/  FFMA.FTZ R11, R31, R35, R11 ;  /* 0x000000231f0b7223 */ /* 0x000fce000001000b */
.L_x_3649:
[----:B------:R-:W-:Y:S05]  /*18700*/  BSYNC.RECONVERGENT B2 ;  /* 0x0000000000027941 */ /* 0x000fea0003800200 */
.L_x_3648:
[----:B------:R-:W-:Y:S01]  /*18710*/  ISETP.GE.AND P1, PT, R23, R30, PT ;  /* 0x0000001e1700720c */ /* 0x000fe20003f26270 */
[----:B------:R-:W-:-:S12]  /*18720*/  BSSY.RECONVERGENT B2, `(.L_x_3651) ;  /* 0x0000031000027945 */ /* 0x000fd80003800200 */
[----:B------:R-:W-:Y:S05]  /*18730*/  @!P1 BRA `(.L_x_3652) ;  /* 0x0000000000bc9947 */ /* 0x000fea0003800000 */
[----:B------:R-:W-:Y:S01]  /*18740*/  IABS R31, R30 ;  /* 0x0000001e001f7213 */ /* 0x000fe20000000000 */
[----:B------:R-:W2:Y:S01]  /*18750*/  LDCU UR4, c[0x0][0x40c] ;  /* 0x00008180ff0477ac */ /* 0x000ea20008000800 */
[----:B-1----:R-:W-:Y:S02]  /*18760*/  IABS R34, R23 ;  /* 0x0000001700227213 */ /* 0x002fe40000000000 */
        /* <DEDUP_REMOVED lines=24> */
[----:B--2---:R-:W-:-:S09]  /*188f0*/  UISETP.NE.AND UP0, UPT, UR4, URZ, UPT ;  /* 0x000000ff0400728c */ /* 0x004fd2000bf05270 */
[----:B-1----:R-:W-:Y:S05]  /*18900*/  BRA.U UP0, `(.L_x_3653) ;  /* 0x0000000100387547 */ /* 0x002fea000b800000 */
[----:B------:R-:W-:Y:S01]  /*18910*/  ISETP.NE.AND P4, PT, R19, RZ, PT ;  /* 0x000000ff1300720c */ /* 0x000fe20003f85270 */
[----:B------:R-:W1:-:S12]  /*18920*/  LDS.128 R40, [R4] ;  /* 0x0000000004287984 */ /* 0x000e580000000c00 */
[----:B------:R-:W2:Y:S01]  /*18930*/  @P4 LDG.E.128 R36, desc[UR36][R28.64] ;  /* 0x000000241c244981 */ /* 0x000ea2000c1e1d00 */
[----:B------:R-:W-:-:S04]  /*18940*/  VIADD R25, R27, 0xe0 ;  /* 0x000000e01b197836 */ /* 0x000fc80000000000 */
        /* <DEDUP_REMOVED lines=10> */
.L_x_3653:
[C---:B---3-5:R-:W-:Y:S01]  /*189f0*/  FFMA.FTZ R8, R31.reuse, R32, R8 ;  /* 0x000000201f087223 */ /* 0x068fe20000010008 */
[C---:B------:R-:W-:Y:S01]  /*18a00*/  FFMA.FTZ R9, R31.reuse, R33, R9 ;  /* 0x000000211f097223 */ /* 0x040fe20000010009 */
[C---:B------:R-:W-:Y:S01]  /*18a10*/  FFMA.FTZ R10, R31.reuse, R34, R10 ;  /* 0x000000221f0a7223 */ /* 0x040fe2000001000a */
[----:B------:R-:W-:-:S07]  /*18a20*/  FFMA.FTZ R11, R31, R35, R11 ;  /* 0x000000231f0b7223 */ /* 0x000fce000001000b */
.L_x_3652:
[----:B------:R-:W-:Y:S05]  /*18a30*/  BSYNC.RECONVERGENT B2 ;  /* 0x0000000000027941 */ /* 0x000fea0003800200 */
.L_x_3651:
[C---:B-1----:R-:W-:Y:S02]  /*18a40*/  VIADD R25, R23.reuse, 0x1 ;  /* 0x0000000117197836 */ /* 0x042fe40000000000 */
[----:B------:R-:W-:Y:S02]  /*18a50*/  VIADD R23, R23, 0x2 ;  /* 0x0000000217177836 */ /* 0x000fe40000000000 */
[----:B------:R-:W-:Y:S01]  /*18a60*/  VIADD R27, R27, 0x1c0 ;  /* 0x000001c01b1b7836 */ /* 0x000fe20000000000 */
[----:B------:R-:W-:Y:S01]  /*18a70*/  ISETP.GE.AND P1, PT, R25, R22, PT ;  /* 0x000000161900720c */ /* 0x000fe20003f26270 */
[----:B------:R-:W-:-:S12]  /*18a80*/  VIADD R5, R5, 0x8 ;  /* 0x0000000805057836 */ /* 0x000fd80000000000 */
[----:B------:R-:W-:Y:S05]  /*18a90*/  @!P1 BRA `(.L_x_3654) ;  /* 0xfffffff8004c9947 */ /* 0x000fea000383ffff */
.L_x_3642:
[----:B------:R-:W-:Y:S05]  /*18aa0*/  BSYNC.RECONVERGENT B1 ;  /* 0x0000000000017941 */ /* 0x000fea0003800200 */
.L_x_3641:
[----:B------:R-:W-:-:S13]  /*18ab0*/  ISETP.GT.U32.AND P1, PT, R130, 0x3f, PT ;  /* 0x0000003f8200780c */ /* 0x000fda0003f24070 */
[----:B------:R-:W-:Y:S05]  /*18ac0*/  @P1 BRA `(.L_x_3624) ;  /* 0x0000000000841947 */ /* 0x000fea0003800000 */
[----:B------:R-:W-:Y:S01]  /*18ad0*/  IMAD.MOV.U32 R5, RZ, RZ, 0xe0 ;  /* 0x000000e0ff057424 */ /* 0x000fe200078e00ff */
[----:B------:R2:W3:Y:S01]  /*18ae0*/  LDS R19, [R160+-0x4] ;  /* 0xfffffc00a0137984 */ /* 0x0004e20000000800 */
[----:B------:R-:W4:Y:S02]  /*18af0*/  LDCU UR4, c[0x0][0x40c] ;  /* 0x00008180ff0477ac */ /* 0x000f240008000800 */
[----:B------:R-:W-:-:S04]  /*18b00*/  IMAD R5, R16, R5, -0xe0 ;  /* 0xffffff2010057424 */ /* 0x000fc800078e0205 */
[----:B0-----:R-:W-:-:S05]  /*18b10*/  IMAD.WIDE R4, R5, 0x4, R6 ;  /* 0x0000000405047825 */ /* 0x001fca00078e0206 */
[----:B------:R2:W5:Y:S01]  /*18b20*/  LDG.E.128 R20, desc[UR36][R4.64] ;  /* 0x0000002404147981 */ /* 0x000562000c1e1d00 */
[----:B------:R-:W-:Y:S01]  /*18b30*/  PLOP3.LUT P0, PT, PT, PT, PT, 0x80, 0x8 ;  /* 0x000000000008781c */ /* 0x000fe20003f0f070 */
[----:B----4-:R-:W-:-:S09]  /*18b40*/  UISETP.NE.AND UP0, UPT, UR4, URZ, UPT ;  /* 0x000000ff0400728c */ /* 0x010fd2000bf05270 */
[----:B--2---:R-:W-:Y:S05]  /*18b50*/  BRA.U UP0, `(.L_x_3655) ;  /* 0x0000000100507547 */ /* 0x004fea000b800000 */
[----:B------:R-:W0:Y:S02]  /*18b60*/  LDCU.64 UR4, c[0x0][0x460] ;  /* 0x00008c00ff0477ac */ /* 0x000e240008000a00 */
[----:B0-----:R-:W-:-:S04]  /*18b70*/  ISETP.NE.U32.AND P1, PT, RZ, UR4, PT ;  /* 0x00000004ff007c0c */ /* 0x001fc8000bf25070 */
[----:B------:R-:W-:-:S13]  /*18b80*/  ISETP.NE.AND.EX P1, PT, RZ, UR5, PT, P1 ;  /* 0x00000005ff007c0c */ /* 0x000fda000bf25310 */
[----:B------:R-:W0:Y:S08]  /*18b90*/  @P1 LDC R16, c[0x0][0x3f8] ;  /* 0x0000fe00ff101b82 */ /* 0x000e300000000800 */
[----:B------:R-:W2:Y:S01]  /*18ba0*/  @P1 LDC.64 R4, c[0x0][0x458] ;  /* 0x00011600ff041b82 */ /* 0x000ea20000000a00 */
[----:B0-----:R-:W-:-:S04]  /*18bb0*/  @P1 IMAD R3, R2, R16, R3 ;  /* 0x0000001002031224 */ /* 0x001fc800078e0203 */
[----:B------:R-:W-:-:S04]  /*18bc0*/  @P1 IMAD R3, R3, 0xe0, R0 ;  /* 0x000000e003031824 */ /* 0x000fc800078e0200 */
[----:B--2---:R-:W-:-:S05]  /*18bd0*/  @P1 IMAD.WIDE R4, R3, 0x4, R4 ;  /* 0x0000000403041825 */ /* 0x004fca00078e0204 */
[----:B-1----:R-:W2:Y:S01]  /*18be0*/  @P1 LDG.E.128 R24, desc[UR36][R4.64] ;  /* 0x0000002404181981 */ /* 0x002ea2000c1e1d00 */
[----:B-----5:R-:W-:Y:S01]  /*18bf0*/  FADD.FTZ R20, R20, R12 ;  /* 0x0000000c14147221 */ /* 0x020fe20000010000 */
[----:B------:R-:W-:Y:S02]  /*18c00*/  IMAD R3, R18, 0xe0, RZ ;  /* 0x000000e012037824 */ /* 0x000fe400078e02ff */
[----:B------:R-:W-:Y:S01]  /*18c10*/  FADD.FTZ R21, R21, R13 ;  /* 0x0000000d15157221 */ /* 0x000fe20000010000 */
[----:B------:R-:W-:Y:S01]  /*18c20*/  FADD.FTZ R22, R22, R14 ;  /* 0x0000000e16167221 */ /* 0x000fe20000010000 */
[----:B------:R-:W-:Y:S01]  /*18c30*/  FADD.FTZ R23, R23, R15 ;  /* 0x0000000f17177221 */ /* 0x000fe20000010000 */
[----:B------:R-:W-:-:S04]  /*18c40*/  IMAD.WIDE R6, R3, 0x4, R6 ;  /* 0x0000000403067825 */ /* 0x000fc800078e0206 */
[----:B--2---:R-:W-:Y:S01]  /*18c50*/  @P1 FMUL.FTZ R20, R20, R24 ;  /* 0x0000001814141220 */ /* 0x004fe20000410000 */
[----:B------:R-:W-:Y:S01]  /*18c60*/  @P1 FMUL.FTZ R21, R21, R25 ;  /* 0x0000001915151220 */ /* 0x000fe20000410000 */
[----:B------:R-:W-:Y:S01]  /*18c70*/  @P1 FMUL.FTZ R22, R22, R26 ;  /* 0x0000001a16161220 */ /* 0x000fe20000410000 */
[----:B------:R-:W-:-:S05]  /*18c80*/  @P1 FMUL.FTZ R23, R23, R27 ;  /* 0x0000001b17171220 */ /* 0x000fca0000410000 */
[----:B------:R0:W-:Y:S02]  /*18c90*/  STG.E.128 desc[UR36][R6.64], R20 ;  /* 0x0000001406007986 */ /* 0x0001e4000c101d24 */
.L_x_3655:
[C---:B---3-5:R-:W-:Y:S01]  /*18ca0*/  FFMA.FTZ R8, R19.reuse, R20, R8 ;  /* 0x0000001413087223 */ /* 0x068fe20000010008 */
[C---:B------:R-:W-:Y:S01]  /*18cb0*/  FFMA.FTZ R9, R19.reuse, R21, R9 ;  /* 0x0000001513097223 */ /* 0x040fe20000010009 */
[C---:B------:R-:W-:Y:S01]  /*18cc0*/  FFMA.FTZ R10, R19.reuse, R22, R10 ;  /* 0x00000016130a7223 */ /* 0x040fe2000001000a */
[----:B------:R-:W-:-:S07]  /*18cd0*/  FFMA.FTZ R11, R19, R23, R11 ;  /* 0x00000017130b7223 */ /* 0x000fce000001000b */
.L_x_3624:
[----:B------:R-:W-:Y:S05]  /*18ce0*/  BSYNC.RECONVERGENT B0 ;  /* 0x0000000000007941 */ /* 0x000fea0003800200 */
.L_x_3623:
[----:B------:R-:W-:Y:S06]  /*18cf0*/  BAR.SYNC.DEFER_BLOCKING 0x0 ;  /* 0x0000000000007b1d */ /* 0x000fec0000010000 */
[----:B------:R-:W-:Y:S05]  /*18d00*/  @!P0 EXIT ;  /* 0x000000000000894d */ /* 0x000fea0003800000 */
[----:B------:R-:W2:Y:S02]  /*18d10*/  LDCU UR4, c[0x0][0x478] ;  /* 0x00008f00ff0477ac */ /* 0x000ea40008000800 */
[----:B--2---:R-:W-:-:S09]  /*18d20*/  UISETP.NE.AND UP0, UPT, UR4, 0x2, UPT ;  /* 0x000000020400788c */ /* 0x004fd2000bf05270 */
[----:B------:R-:W-:Y:S05]  /*18d30*/  BRA.U UP0, `(.L_x_3656) ;  /* 0x00000001007c7547 */ /* 0x000fea000b800000 */
[----:B------:R-:W2:Y:S01]  /*18d40*/  LDC.64 R2, c[0x0][0x470] ;  /* 0x00011c00ff027b82 */ /* 0x000ea20000000a00 */
[----:B------:R-:W3:Y:S01]  /*18d50*/  LDCU.64 UR4, c[0x0][0x380] ;  /* 0x00007000ff0477ac */ /* 0x000ee20008000a00 */
[----:B--2---:R-:W2:Y:S01]  /*18d60*/  LDG.E R2, desc[UR36][R2.64] ;  /* 0x0000002402027981 */ /* 0x004ea2000c1e1900 */
[----:B------:R-:W-:Y:S02]  /*18d70*/  IMAD.IADD R17, R17, 0x1, R0 ;  /* 0x0000000111117824 */ /* 0x000fe400078e0200 */
[C---:B--2---:R-:W-:Y:S01]  /*18d80*/  FMUL.FTZ R10, R2.reuse, R10 ;  /* 0x0000000a020a7220 */ /* 0x044fe20000410000 */
[C---:B------:R-:W-:Y:S01]  /*18d90*/  FMUL.FTZ R11, R2.reuse, R11 ;  /* 0x0000000b020b7220 */ /* 0x040fe20000410000 */
[C---:B------:R-:W-:Y:S01]  /*18da0*/  FMUL.FTZ R9, R2.reuse, R9 ;  /* 0x0000000902097220 */ /* 0x040fe20000410000 */
[----:B------:R-:W-:-:S03]  /*18db0*/  FMUL.FTZ R8, R2, R8 ;  /* 0x0000000802087220 */ /* 0x000fc60000410000 */
[----:B------:R-:W0:Y:S08]  /*18dc0*/  F2I.S8.NTZ R10, R10 ;  /* 0x0000000a000a7305 */ /* 0x000e300000202100 */
[----:B------:R-:W2:Y:S01]  /*18dd0*/  F2I.S8.NTZ R11, R11 ;  /* 0x0000000b000b7305 */ /* 0x000ea20000202100 */
[----:B0-----:R-:W-:-:S07]  /*18de0*/  PRMT R4, R10, 0x8880, RZ ;  /* 0x000088800a047816 */ /* 0x001fce00000000ff */
[----:B------:R-:W0:Y:S01]  /*18df0*/  F2I.S8.NTZ R9, R9 ;  /* 0x0000000900097305 */ /* 0x000e220000202100 */
[----:B------:R-:W-:Y:S02]  /*18e00*/  PRMT R2, R4, 0x7710, RZ ;  /* 0x0000771004027816 */ /* 0x000fe400000000ff */
[----:B--2---:R-:W-:-:S05]  /*18e10*/  PRMT R3, R11, 0x8880, RZ ;  /* 0x000088800b037816 */ /* 0x004fca00000000ff */
[----:B------:R-:W2:Y:S01]  /*18e20*/  F2I.S8.NTZ R8, R8 ;  /* 0x0000000800087305 */ /* 0x000ea20000202100 */
[----:B------:R-:W-:Y:S01]  /*18e30*/  IMAD.U32 R2, R2, 0x10000, RZ ;  /* 0x0001000002027824 */ /* 0x000fe200078e00ff */
[----:B------:R-:W-:-:S04]  /*18e40*/  PRMT R3, R3, 0x7710, RZ ;  /* 0x0000771003037816 */ /* 0x000fc800000000ff */
[----:B------:R-:W-:Y:S02]  /*18e50*/  LOP3.LUT R4, R2, 0xff0000, RZ, 0xc0, !PT ;  /* 0x00ff000002047812 */ /* 0x000fe400078ec0ff */
[----:B0-----:R-:W-:-:S03]  /*18e60*/  PRMT R9, R9, 0x8880, RZ ;  /* 0x0000888009097816 */ /* 0x001fc600000000ff */
[----:B------:R-:W-:Y:S01]  /*18e70*/  IMAD R3, R3, 0x1000000, R4 ;  /* 0x0100000003037824 */ /* 0x000fe200078e0204 */
[----:B------:R-:W-:Y:S02]  /*18e80*/  PRMT R2, R9, 0x7710, RZ ;  /* 0x0000771009027816 */ /* 0x000fe400000000ff */
[----:B--2---:R-:W-:Y:S02]  /*18e90*/  PRMT R5, R8, 0x8880, RZ ;  /* 0x0000888008057816 */ /* 0x004fe400000000ff */
[----:B------:R-:W-:Y:S02]  /*18ea0*/  LOP3.LUT R4, R2, 0xff, RZ, 0xc0, !PT ;  /* 0x000000ff02047812 */ /* 0x000fe400078ec0ff */
[----:B------:R-:W-:Y:S02]  /*18eb0*/  PRMT R0, R5, 0x7710, RZ ;  /* 0x0000771005007816 */ /* 0x000fe400000000ff */
[----:B---3--:R-:W-:Y:S01]  /*18ec0*/  IADD3 R2, P0, PT, R17, UR4, RZ ;  /* 0x0000000411027c10 */ /* 0x008fe2000ff1e0ff */
[----:B------:R-:W-:Y:S01]  /*18ed0*/  IMAD R4, R4, 0x100, R3 ;  /* 0x0000010004047824 */ /* 0x000fe200078e0203 */
[----:B------:R-:W-:-:S02]  /*18ee0*/  LOP3.LUT R5, R0, 0xff, RZ, 0xc0, !PT ;  /* 0x000000ff00057812 */ /* 0x000fc400078ec0ff */
[----:B------:R-:W-:-:S03]  /*18ef0*/  LEA.HI.X.SX32 R3, R17, UR5, 0x1, P0 ;  /* 0x0000000511037c11 */ /* 0x000fc600080f0eff */
[----:B------:R-:W-:-:S05]  /*18f00*/  IMAD.IADD R5, R4, 0x1, R5 ;  /* 0x0000000104057824 */ /* 0x000fca00078e0205 */
[----:B------:R-:W-:Y:S01]  /*18f10*/  STG.E desc[UR36][R2.64], R5 ;  /* 0x0000000502007986 */ /* 0x000fe2000c101924 */
[----:B------:R-:W-:Y:S05]  /*18f20*/  EXIT ;  /* 0x000000000000794d */ /* 0x000fea0003800000 */
.L_x_3656:
[----:B------:R-:W2:Y:S01]  /*18f30*/  LDC.64 R2, c[0x0][0x380] ;  /* 0x0000e000ff027b82 */ /* 0x000ea20000000a00 */
[----:B------:R-:W-:-:S04]  /*18f40*/  IMAD.IADD R17, R17, 0x1, R0 ;  /* 0x0000000111117824 */ /* 0x000fc800078e0200 */
[----:B--2---:R-:W-:-:S05]  /*18f50*/  IMAD.WIDE R2, R17, 0x4, R2 ;  /* 0x0000000411027825 */ /* 0x004fca00078e0202 */
[----:B------:R-:W-:Y:S01]  /*18f60*/  STG.E.128 desc[UR36][R2.64], R8 ;  /* 0x0000000802007986 */ /* 0x000fe2000c101d24 */
[----:B------:R-:W-:Y:S05]  /*18f70*/  EXIT ;  /* 0x000000000000794d */ /* 0x000fea0003800000 */
.L_x_3580:
[----:B------:R-:W-:Y:S01]  /*18f80*/  BSSY B0, `(.L_x_3657) ;  /* 0x0000007000007945 */ /* 0x000fe20003800000 */
[----:B------:R-:W-:Y:S02]  /*18f90*/  IMAD.MOV.U32 R12, RZ, RZ, 0x2 ;  /* 0x00000002ff0c7424 */ /* 0x000fe400078e00ff */
[----:B------:R-:W-:Y:S02]  /*18fa0*/  IMAD.MOV.U32 R11, RZ, RZ, 0x1f ;  /* 0x0000001fff0b7424 */ /* 0x000fe400078e00ff */
[----:B--234-:R-:W-:-:S07]  /*18fb0*/  IMAD.MOV.U32 R15, RZ, RZ, -0x1 ;  /* 0xffffffffff0f7424 */ /* 0x01cfce00078e00ff */
[----:B------:R-:W-:Y:S05]  /*18fc0*/  WARPSYNC.COLLECTIVE R15, `(.L_x_3658) ;  /* 0x000000000f087348 */ /* 0x000fea0003c00000 */
[----:B------:R0:W1:Y:S02]  /*18fd0*/  SHFL.BFLY P6, R14, R13, R12, R11 ;  /* 0x0c00000c0d0e7389 */ /* 0x00006400000c000b */
[----:B01----:R-:W-:Y:S05]  /*18fe0*/  ENDCOLLECTIVE ;  /* 0x000000000000791b */ /* 0x003fea0003800000 */
.L_x_3658:
[----:B------:R-:W-:Y:S05]  /*18ff0*/  BSYNC B0 ;  /* 0x0000000000007941 */ /* 0x000fea0003800000 */
.L_x_3657:
[----:B------:R-:W-:Y:S01]  /*19000*/  FADD.FTZ R13, R13, R14 ;  /* 0x0000000e0d0d7221 */ /* 0x000fe20000010000 */
[----:B------:R-:W-:Y:S02]  /*19010*/  IMAD.MOV.U32 R12, RZ, RZ, 0x1 ;  /* 0x00000001ff0c7424 */ /* 0x000fe400078e00ff */
[----:B------:R-:W-:Y:S02]  /*19020*/  IMAD.MOV.U32 R11, RZ, RZ, 0x1f ;  /* 0x0000001fff0b7424 */ /* 0x000fe400078e00ff */
[----:B------:R-:W-:-:S07]  /*19030*/  IMAD.MOV.U32 R15, RZ, RZ, -0x1 ;  /* 0xffffffffff0f7424 */ /* 0x000fce00078e00ff */
[----:B------:R-:W-:Y:S05]  /*19040*/  WARPSYNC.COLLECTIVE R15, `(.L_x_3659) ;  /* 0x000000000f087348 */ /* 0x000fea0003c00000 */
[----:B------:R0:W1:Y:S02]  /*19050*/  SHFL.BFLY P6, R14, R13, R12, R11 ;  /* 0x0c00000c0d0e7389 */ /* 0x00006400000c000b */
[----:B01----:R-:W-:Y:S05]  /*19060*/  ENDCOLLECTIVE ;  /* 0x000000000000791b */ /* 0x003fea0003800000 */
.L_x_3659:
[----:B------:R-:W-:Y:S05]  /*19070*/  BRA `(.L_x_3660) ;  /* 0xffffffa400907947 */ /* 0x000fea000383ffff */
.L_x_3584:
[----:B------:R-:W-:Y:S01]  /*19080*/  BSSY B0, `(.L_x_3661) ;  /* 0x0000008000007945 */ /* 0x000fe20003800000 */
[----:B------:R-:W-:Y:S02]  /*19090*/  IMAD.MOV.U32 R13, RZ, RZ, R159 ;  /* 0x000000ffff0d7224 */ /* 0x000fe400078e009f */
[----:B------:R-:W-:Y:S02]  /*190a0*/  IMAD.MOV.U32 R12, RZ, RZ, 0x10 ;  /* 0x00000010ff0c7424 */ /* 0x000fe400078e00ff */
[----:B-1----:R-:W-:Y:S02]  /*190b0*/  IMAD.MOV.U32 R11, RZ, RZ, 0x1f ;  /* 0x0000001fff0b7424 */ /* 0x002fe400078e00ff */
[----:B------:R-:W-:-:S07]  /*190c0*/  IMAD.MOV.U32 R15, RZ, RZ, -0x1 ;  /* 0xffffffffff0f7424 */ /* 0x000fce00078e00ff */
[----:B-----5:R-:W-:Y:S05]  /*190d0*/  WARPSYNC.COLLECTIVE R15, `(.L_x_3662) ;  /* 0x000000000f087348 */ /* 0x020fea0003c00000 */
[----:B------:R0:W1:Y:S02]  /*190e0*/  SHFL.BFLY P6, R14, R13, R12, R11 ;  /* 0x0c00000c0d0e7389 */ /* 0x00006400000c000b */
[----:B01---5:R-:W-:Y:S05]  /*190f0*/  ENDCOLLECTIVE ;  /* 0x000000000000791b */ /* 0x023fea0003800000 */
.L_x_3662:
[----:B------:R-:W-:Y:S05]  /*19100*/  BSYNC B0 ;  /* 0x0000000000007941 */ /* 0x000fea0003800000 */
.L_x_3661:
[----:B------:R-:W-:Y:S01]  /*19110*/  FMNMX.FTZ R13, R14, R159, !PT ;  /* 0x0000009f0e0d7209 */ /* 0x000fe20007810000 */
[----:B------:R-:W-:Y:S02]  /*19120*/  IMAD.MOV.U32 R12, RZ, RZ, 0x8 ;  /* 0x00000008ff0c7424 */ /* 0x000fe400078e00ff */
[----:B------:R-:W-:Y:S02]  /*19130*/  IMAD.MOV.U32 R11, RZ, RZ, 0x1f ;  /* 0x0000001fff0b7424 */ /* 0x000fe400078e00ff */
[----:B------:R-:W-:-:S07]  /*19140*/  IMAD.MOV.U32 R15, RZ, RZ, -0x1 ;  /* 0xffffffffff0f7424 */ /* 0x000fce00078e00ff */
[----:B------:R-:W-:Y:S05]  /*19150*/  WARPSYNC.COLLECTIVE R15, `(.L_x_3663) ;  /* 0x000000000f087348 */ /* 0x000fea0003c00000 */
[----:B------:R0:W1:Y:S02]  /*19160*/  SHFL.BFLY P6, R14, R13, R12, R11 ;  /* 0x0c00000c0d0e7389 */ /* 0x00006400000c000b */
[----:B01----:R-:W-:Y:S05]  /*19170*/  ENDCOLLECTIVE ;  /* 0x000000000000791b */ /* 0x003fea0003800000 */
.L_x_3663:
[----:B------:R-:W-:Y:S01]  /*19180*/  IMAD.MOV.U32 R12, RZ, RZ, 0x4 ;  /* 0x00000004ff0c7424 */ /* 0x000fe200078e00ff */
[----:B------:R-:W-:-:S05]  /*19190*/  FMNMX.FTZ R0, R13, R14, !PT ;  /* 0x0000000e0d007209 */ /* 0x000fca0007810000 */
[----:B------:R-:W-:-:S07]  /*191a0*/  IMAD.MOV.U32 R13, RZ, RZ, R0 ;  /* 0x000000ffff0d7224 */ /* 0x000fce00078e0000 */
[----:B------:R-:W-:Y:S05]  /*191b0*/  WARPSYNC.COLLECTIVE R15, `(.L_x_3664) ;  /* 0x000000000f087348 */ /* 0x000fea0003c00000 */
[----:B------:R0:W1:Y:S02]  /*191c0*/  SHFL.BFLY P6, R14, R13, R12, R11 ;  /* 0x0c00000c0d0e7389 */ /* 0x00006400000c000b */
[----:B01----:R-:W-:Y:S05]  /*191d0*/  ENDCOLLECTIVE ;  /* 0x000000000000791b */ /* 0x003fea0003800000 */
.L_x_3664:
[----:B------:R-:W-:Y:S05]  /*191e0*/  BRA `(.L_x_3665) ;  /* 0xffffffa400dc7947 */ /* 0x000fea000383ffff */
.L_x_3666:
        /* <DEDUP_REMOVED lines=9> */
.L_x_5600:


//--------------------- .text._ZN4mmha33masked_multihead_attention_kernelItLi224ELi256ELi1ELi32ELi256ELb0ELb1EEEv26Multihead_attention_paramsIT_XT5_EE --------------------------
	.section	.text._ZN4mmha33masked_multihead_attention_kernelItLi224ELi256ELi1ELi32ELi256ELb0ELb1EEEv26Multihead_attention_paramsIT_XT5_EE,"ax",@progbits
	.align	128
        .global         _ZN4mmha33masked_multihead_attention_kernelItLi224ELi256ELi1ELi32ELi256ELb0ELb1EEEv26Multihead_attention_paramsIT_XT5_EE
        .type           _ZN4mmha33masked_multihead_attention_kernelItLi224ELi256ELi1ELi32ELi256ELb0ELb1EEEv26Multihead_attention_paramsIT_XT5_EE,@function
        .size           _ZN4mmha33masked_multihead_attention_kernelItLi224ELi256ELi1ELi32ELi256ELb0ELb1EEEv26Multihead_attention_paramsIT_XT5_EE,(.L_x_5601 - _ZN4mmha33masked_multihead_attention_kernelItLi224ELi256ELi1ELi32ELi256ELb0ELb1EEEv26Multihead_attention_paramsIT_XT5_EE)
        .other          _ZN4mmha33masked_multihead_attention_kernelItLi224ELi256ELi1ELi32ELi256ELb0ELb1EEEv26Multihead_attention_paramsIT_XT5_EE,@"STO_CUDA_ENTRY STV_DEFAULT"
_ZN4mmha33masked_multihead_attention_kernelItLi224ELi256ELi1ELi32ELi256ELb0ELb1EEEv26Multihead_attention_paramsIT_XT5_EE:
.text._ZN4mmha33masked_multihead_attention_kernelItLi224ELi256ELi1ELi32ELi256ELb0ELb1EEEv26Multihead_attention_paramsIT_XT5_EE:
[----:B------:R-:W0:Y:S01]  /*0000*/  LDC R1, c[0x0][0x37c] ;  /* 0x0000df00ff017b82 */ /* 0x000e220000000800 */
[----:B------:R-:W1:Y:S07]  /*0010*/  LDCU.64 UR4, c[0x0][0x490] ;  /* 0x00009200ff0477ac */ /* 0x000e6e0008000a00 */
[----:B------:R-:W2:Y:S01]  /*0020*/  S2UR UR6, SR_CTAID.Y ;  /* 0x00000000000679c3 */ /* 0x000ea20000002600 */
[----:B0-----:R-:W-:Y:S01]  /*0030*/  IADD3 R1, PT, PT, R1, -0x60, RZ ;  /* 0xffffffa001017810 */ /* 0x001fe20007ffe0ff */
[----:B------:R-:W0:Y:S01]  /*0040*/  LDCU.64 UR36, c[0x0][0x358] ;  /* 0x00006b00ff2477ac */ /* 0x000e220008000a00 */
[----:B-1----:R-:W-:-:S04]  /*0050*/  UISETP.NE.U32.AND UP0, UPT, UR4, URZ, UPT ;  /* 0x000000ff0400728c */ /* 0x002fc8000bf05070 */
[----:B------:R-:W-:-:S09]  /*0060*/  UISETP.NE.AND.EX UP0, UPT, UR5, URZ, UPT, UP0 ;  /* 0x000000ff0500728c */ /* 0x000fd2000bf05300 */
[----:B--2---:R-:W-:Y:S05]  /*0070*/  BRA.U !UP0, `(.L_x_3667) ;  /* 0x00000001081c7547 */ /* 0x004fea000b800000 */
[----:B------:R-:W-:-:S04]  /*0080*/  UIADD3 UR4, UP0, UPT, UR6, UR4, URZ ;  /* 0x0000000406047290 */ /* 0x000fc8000ff1e0ff */
[----:B------:R-:W-:Y:S02]  /*0090*/  UIADD3.X UR5, UPT, UPT, URZ, UR5, URZ, UP0, !UPT ;  /* 0x00000005ff057290 */ /* 0x000fe400087fe4ff */
[----:B------:R-:W-:-:S04]  /*00a0*/  IMAD.U32 R2, RZ, RZ, UR4 ;  /* 0x00000004ff027e24 */ /* 0x000fc8000f8e00ff */
[----:B------:R-:W-:-:S05]  /*00b0*/  MOV R3, UR5 ;  /* 0x0000000500037c02 */ /* 0x000fca0008000f00 */
[----:B0-----:R-:W2:Y:S02]  /*00c0*/  LDG.E.U8 R2, desc[UR36][R2.64] ;  /* 0x0000002402027981 */ /* 0x001ea4000c1e1100 */
[----:B--2---:R-:W-:-:S13]  /*00d0*/  ISETP.NE.AND P0, PT, R2, 0x1, PT ;  /* 0x000000010200780c */ /* 0x004fda0003f05270 */
[----:B------:R-:W-:Y:S05]  /*00e0*/  @!P0 EXIT ;  /* 0x000000000000894d */ /* 0x000fea0003800000 */
.L_x_3667:
[----:B------:R-:W1:Y:S01]  /*00f0*/  LDCU UR13, c[0x0][0x3f0] ;  /* 0x00007e00ff0d77ac */ /* 0x000e620008000800 */
[----:B------:R-:W2:Y:S01]  /*0100*/  S2R R5, SR_CTAID.Y ;  /* 0x0000000000057919 */ /* 0x000ea20000002600 */
[----:B------:R-:W3:Y:S01]  /*0110*/  LDCU.64 UR4, c[0x0][0x4a0] ;  /* 0x00009400ff0477ac */ /* 0x000ee20008000a00 */
[----:B------:R-:W4:Y:S01]  /*0120*/  LDCU.64 UR10, c[0x0][0x460] ;  /* 0x00008c00ff0a77ac */ /* 0x000f220008000a00 */
[----:B-1----:R-:W-:Y:S01]  /*0130*/  IMAD.U32 R0, RZ, RZ, UR13 ;  /* 0x0000000dff007e24 */ /* 0x002fe2000f8e00ff */
[----:B---3--:R-:W-:-:S04]  /*0140*/  UISETP.NE.U32.AND UP0, UPT, UR4, URZ, UPT ;  /* 0x000000ff0400728c */ /* 0x008fc8000bf05070 */
[----:B------:R-:W-:Y:S01]  /*0150*/  IABS R0, R0 ;  /* 0x0000000000007213 */ /* 0x000fe20000000000 */
[----:B------:R-:W-:-:S03]  /*0160*/  UISETP.NE.AND.EX UP0, UPT, UR5, URZ, UPT, UP0 ;  /* 0x000000ff0500728c */ /* 0x000fc6000bf05300 */
[----:B------:R-:W-:-:S03]  /*0170*/  R2UR UR12, R0 ;  /* 0x00000000000c72ca */ /* 0x000fc600000e0000 */
[----:B------:R-:W-:-:S05]  /*0180*/  PLOP3.LUT P0, PT, PT, PT, UP0, 0x80, 0x8 ;  /* 0x000000000008781c */ /* 0x000fca0003f0f008 */
[----:B------:R-:W1:Y:S05]  /*0190*/  @UP0 LDCU.64 UR8, c[0x0][0x4a0] ;  /* 0x00009400ff0807ac */ /* 0x000e6a0008000a00 */
[----:B------:R-:W3:Y:S08]  /*01a0*/  I2F.RP R0, UR12 ;  /* 0x0000000c00007d06 */ /* 0x000ef00008209400 */
[----:B---3--:R-:W3:Y:S01]  /*01b0*/  MUFU.RCP R0, R0 ;  /* 0x0000000000007308 */ /* 0x008ee20000001000 */
[----:B-1----:R-:W-:-:S06]  /*01c0*/  @UP0 UIMAD.WIDE.U32 UR8, UR6, 0x4, UR8 ;  /* 0x00000004060808a5 */ /* 0x002fcc000f8e0008 */
[----:B------:R-:W-:Y:S01]  /*01d0*/  IMAD.U32 R2, RZ, RZ, UR8 ;  /* 0x00000008ff027e24 */ /* 0x000fe2000f8e00ff */
[----:B------:R-:W-:Y:S02]  /*01e0*/  MOV R3, UR9 ;  /* 0x0000000900037c02 */ /* 0x000fe40008000f00 */
[----:B---3--:R-:W-:Y:S02]  /*01f0*/  IADD3 R4, PT, PT, R0, 0xffffffe, RZ ;  /* 0x0ffffffe00047810 */ /* 0x008fe40007ffe0ff */
[----:B--2---:R-:W-:Y:S02]  /*0200*/  IABS R0, R5 ;  /* 0x0000000500007213 */ /* 0x004fe40000000000 */
[----:B0-----:R0:W2:Y:S02]  /*0210*/  @P0 LDG.E R5, desc[UR36][R2.64] ;  /* 0x0000002402050981 */ /* 0x0010a4000c1e1900 */
[----:B------:R-:W1:Y:S01]  /*0220*/  F2I.FTZ.U32.TRUNC.NTZ R4, R4 ;  /* 0x0000000400047305 */ /* 0x000e62000021f000 */
[----:B------:R-:W-:-:S02]  /*0230*/  R2UR UR8, R0 ;  /* 0x00000000000872ca */ /* 0x000fc400000e0000 */
[----:B-1----:R-:W-:Y:S01]  /*0240*/  R2UR UR5, R4 ;  /* 0x00000000040572ca */ /* 0x002fe200000e0000 */
[----:B------:R-:W-:-:S12]  /*0250*/  UMOV UR4, URZ ;  /* 0x000000ff00047c82 */ /* 0x000fd80008000000 */
[----:B------:R-:W-:-:S04]  /*0260*/  UIADD3 UR7, UPT, UPT, URZ, -UR5, URZ ;  /* 0x80000005ff077290 */ /* 0x000fc8000fffe0ff */
[----:B------:R-:W-:-:S04]  /*0270*/  UIMAD UR7, UR7, UR12, URZ ;  /* 0x0000000c070772a4 */ /* 0x000fc8000f8e02ff */
[----:B------:R-:W-:-:S04]  /*0280*/  UIMAD.WIDE.U32 UR4, UR5, UR7, UR4 ;  /* 0x00000007050472a5 */ /* 0x000fc8000f8e0004 */
[----:B------:R-:W-:-:S07]  /*0290*/  UIMAD.WIDE.U32 UR4, UR5, UR8, URZ ;  /* 0x00000008050472a5 */ /* 0x000fce000f8e00ff */
[----:B------:R-:W-:Y:S02]  /*02a0*/  UMOV UR7, UR5 ;  /* 0x0000000500077c82 */ /* 0x000fe40008000000 */
[----:B------:R-:W-:-:S04]  /*02b0*/  UIADD3 UR4, UPT, UPT, -UR7, URZ, URZ ;  /* 0x000000ff07047290 */ /* 0x000fc8000fffe1ff */
[----:B------:R-:W-:Y:S02]  /*02c0*/  UIMAD UR4, UR12, UR4, UR8 ;  /* 0x000000040c0472a4 */ /* 0x000fe4000f8e0208 */
[----:B----4-:R-:W-:Y:S02]  /*02d0*/  UISETP.NE.U32.AND UP1, UPT, UR10, URZ, UPT ;  /* 0x000000ff0a00728c */ /* 0x010fe4000bf25070 */
[----:B------:R-:W-:Y:S02]  /*02e0*/  UISETP.GT.U32.AND UP2, UPT, UR12, UR4, UPT ;  /* 0x000000040c00728c */ /* 0x000fe4000bf44070 */
[----:B------:R-:W-:Y:S01]  /*02f0*/  UISETP.NE.AND.EX UP1, UPT, UR11, URZ, UPT, UP1 ;  /* 0x000000ff0b00728c */ /* 0x000fe2000bf25310 */
[----:B------:R-:W1:Y:S08]  /*0300*/  LDCU UR8, c[0x0][0x3f4] ;  /* 0x00007e80ff0877ac */ /* 0x000e700008000800 */
[----:B------:R-:W-:-:S04]  /*0310*/  @!UP2 UIADD3 UR4, UPT, UPT, UR4, -UR12, URZ ;  /* 0x8000000c0404a290 */ /* 0x000fc8000fffe0ff */
[----:B------:R-:W-:Y:S02]  /*0320*/  UISETP.GE.U32.AND UP4, UPT, UR4, UR12, UPT ;  /* 0x0000000c0400728c */ /* 0x000fe4000bf86070 */
[----:B------:R-:W-:Y:S02]  /*0330*/  ULOP3.LUT UR4, UR6, UR13, URZ, 0x3c, !UPT ;  /* 0x0000000d06047292 */ /* 0x000fe4000f8e3cff */
[----:B------:R-:W-:Y:S02]  /*0340*/  @!UP2 UIADD3 UR7, UPT, UPT, UR7, 0x1, URZ ;  /* 0x000000010707a890 */ /* 0x000fe4000fffe0ff */
[----:B------:R-:W-:Y:S02]  /*0350*/  UISETP.GE.AND UP3, UPT, UR4, URZ, UPT ;  /* 0x000000ff0400728c */ /* 0x000fe4000bf66270 */
[----:B------:R-:W-:-:S05]  /*0360*/  UISETP.NE.AND UP2, UPT, UR13, URZ, UPT ;  /* 0x000000ff0d00728c */ /* 0x000fca000bf45270 */
[----:B------:R-:W3:Y:S01]  /*0370*/  @UP1 LDCU.64 UR4, c[0x0][0x460] ;  /* 0x00008c00ff0417ac */ /* 0x000ee20008000a00 */
[----:B------:R-:W-:Y:S01]  /*0380*/  @UP4 UIADD3 UR7, UPT, UPT, UR7, 0x1, URZ ;  /* 0x0000000107074890 */ /* 0x000fe2000fffe0ff */
[----:B------:R-:W-:-:S06]  /*0390*/  PLOP3.LUT P1, PT, PT, PT, UP1, 0x80, 0x8 ;  /* 0x000000000008781c */ /* 0x000fcc0003f2f018 */
[----:B------:R-:W-:Y:S02]  /*03a0*/  UMOV UR41, UR7 ;  /* 0x0000000700297c82 */ /* 0x000fe40008000000 */
[----:B------:R-:W-:Y:S02]  /*03b0*/  @!UP3 UIADD3 UR41, UPT, UPT, -UR41, URZ, URZ ;  /* 0x000000ff2929b290 */ /* 0x000fe4000fffe1ff */
[----:B------:R-:W-:Y:S01]  /*03c0*/  @!UP2 ULOP3.LUT UR41, URZ, UR13, URZ, 0x33, !UPT ;  /* 0x0000000dff29a292 */ /* 0x000fe2000f8e33ff */
[----:B-1----:R-:W-:Y:S01]  /*03d0*/  IMAD.U32 R0, RZ, RZ, UR8 ;  /* 0x00000008ff007e24 */ /* 0x002fe2000f8e00ff */
[----:B------:R-:W1:Y:S02]  /*03e0*/  @UP0 LDCU UR7, c[0x0][0x430] ;  /* 0x00008600ff0707ac */ /* 0x000e640008000800 */
[----:B---3--:R-:W-:-:S06]  /*03f0*/  @UP1 UIMAD.WIDE UR4, UR41, 0x4, UR4 ;  /* 0x00000004290418a5 */ /* 0x008fcc000f8e0204 */
[----:B0-----:R-:W-:Y:S01]  /*0400*/  IMAD.U32 R2, RZ, RZ, UR4 ;  /* 0x00000004ff027e24 */ /* 0x001fe2000f8e00ff */
[----:B------:R-:W-:-:S05]  /*0410*/  MOV R3, UR5 ;  /* 0x0000000500037c02 */ /* 0x000fca0008000f00 */
[----:B------:R0:W3:Y:S01]  /*0420*/  @P1 LDG.E R2, desc[UR36][R2.64] ;  /* 0x0000002402021981 */ /* 0x0000e2000c1e1900 */
[----:B------:R-:W-:-:S04]  /*0430*/  IABS R0, R0 ;  /* 0x0000000000007213 */ /* 0x000fc80000000000 */
[----:B------:R-:W-:-:S13]  /*0440*/  R2UR UR9, R0 ;  /* 0x00000000000972ca */ /* 0x000fda00000e0000 */
[----:B------:R-:W4:Y:S08]  /*0450*/  I2F.RP R0, UR9 ;  /* 0x0000000900007d06 */ /* 0x000f300008209400 */
[----:B----4-:R-:W4:Y:S01]  /*0460*/  MUFU.RCP R0, R0 ;  /* 0x0000000000007308 */ /* 0x010f220000001000 */
[----:B------:R-:W1:Y:S01]  /*0470*/  @!UP0 LDCU UR42, c[0x0][0x40c] ;  /* 0x00008180ff2a87ac */ /* 0x000e620008000800 */
[----:B----4-:R-:W-:-:S06]  /*0480*/  IADD3 R4, PT, PT, R0, 0xffffffe, RZ ;  /* 0x0ffffffe00047810 */ /* 0x010fcc0007ffe0ff */
[----:B------:R-:W4:Y:S02]  /*0490*/  F2I.FTZ.U32.TRUNC.NTZ R4, R4 ;  /* 0x0000000400047305 */ /* 0x000f24000021f000 */
[----:B----4-:R-:W-:Y:S01]  /*04a0*/  R2UR UR5, R4 ;  /* 0x00000000040572ca */ /* 0x010fe200000e0000 */
[----:B------:R-:W4:Y:S01]  /*04b0*/  S2R R120, SR_TID.X ;  /* 0x0000000000787919 */ /* 0x000f220000002100 */
[----:B------:R-:W5:Y:S01]  /*04c0*/  S2UR UR43, SR_CTAID.X ;  /* 0x00000000002b79c3 */ /* 0x000f620000002500 */
[----:B------:R-:W5:Y:S01]  /*04d0*/  S2R R9, SR_CTAID.X ;  /* 0x0000000000097919 */ /* 0x000f620000002500 */
[----:B------:R-:W-:Y:S01]  /*04e0*/  UIMAD UR44, UR6, UR8, URZ ;  /* 0x00000008062c72a4 */ /* 0x000fe2000f8e02ff */
[----:B------:R-:W-:Y:S01]  /*04f0*/  BSSY.RECONVERGENT B0, `(.L_x_3668) ;  /* 0x0000064000007945 */ /* 0x000fe20003800200 */
[----:B------:R-:W-:Y:S02]  /*0500*/  UMOV UR38, URZ ;  /* 0x000000ff00267c82 */ /* 0x000fe40008000000 */
[----:B------:R-:W-:Y:S01]  /*0510*/  USHF.R.S32.HI UR46, URZ, 0x1f, UR44 ;  /* 0x0000001fff2e7899 */ /* 0x000fe2000801142c */
[----:B------:R-:W-:-:S02]  /*0520*/  CS2R R26, SRZ ;  /* 0x00000000001a7805 */ /* 0x000fc4000001ff00 */
[----:B------:R-:W-:Y:S02]  /*0530*/  CS2R R24, SRZ ;  /* 0x0000000000187805 */ /* 0x000fe4000001ff00 */
[----:B----4-:R-:W-:Y:S02]  /*0540*/  ISETP.GT.U32.AND P3, PT, R120, 0x1b, PT ;  /* 0x0000001b7800780c */ /* 0x010fe40003f64070 */
[----:B--2---:R-:W-:-:S13]  /*0550*/  @P0 R2UR UR4, R5 ;  /* 0x00000000050402ca */ /* 0x004fda00000e0000 */
[----:B-1----:R-:W-:-:S06]  /*0560*/  @UP0 UIADD3 UR42, UPT, UPT, UR4, UR7, URZ ;  /* 0x00000007042a0290 */ /* 0x002fcc000fffe0ff */
[----:B0-----:R-:W-:Y:S01]  /*0570*/  IABS R3, UR42 ;  /* 0x0000002a00037c13 */ /* 0x001fe20008000000 */
[----:B------:R-:W-:-:S03]  /*0580*/  UIADD3 UR7, UPT, UPT, URZ, -UR5, URZ ;  /* 0x80000005ff077290 */ /* 0x000fc6000fffe0ff */
[----:B------:R-:W-:Y:S01]  /*0590*/  R2UR UR40, R3 ;  /* 0x00000000032872ca */ /* 0x000fe200000e0000 */
[----:B------:R-:W-:Y:S01]  /*05a0*/  UIMAD UR7, UR7, UR9, URZ ;  /* 0x00000009070772a4 */ /* 0x000fe2000f8e02ff */
[----:B------:R-:W-:-:S03]  /*05b0*/  UMOV UR4, URZ ;  /* 0x000000ff00047c82 */ /* 0x000fc60008000000 */
[----:B------:R-:W-:-:S07]  /*05c0*/  UIMAD.WIDE.U32 UR4, UR5, UR7, UR4 ;  /* 0x00000007050472a5 */ /* 0x000fce000f8e0004 */
[----:B------:R-:W5:Y:S01]  /*05d0*/  LDCU UR7, c[0x0][0x3f8] ;  /* 0x00007f00ff0777ac */ /* 0x000f620008000800 */
[----:B------:R-:W-:-:S04]  /*05e0*/  UIMAD.WIDE.U32 UR4, UR5, UR40, URZ ;  /* 0x00000028050472a5 */ /* 0x000fc8000f8e00ff */
[----:B------:R-:W-:-:S07]  /*05f0*/  UIADD3 UR5, UPT, UPT, -UR5, URZ, URZ ;  /* 0x000000ff05057290 */ /* 0x000fce000fffe1ff */
[----:B------:R-:W0:Y:S01]  /*0600*/  LDCU UR4, c[0x0][0x3e8] ;  /* 0x00007d00ff0477ac */ /* 0x000e220008000800 */
[----:B------:R-:W-:-:S04]  /*0610*/  UIMAD UR40, UR9, UR5, UR40 ;  /* 0x00000005092872a4 */ /* 0x000fc8000f8e0228 */
[----:B------:R-:W-:Y:S02]  /*0620*/  UISETP.GT.U32.AND UP0, UPT, UR9, UR40, UPT ;  /* 0x000000280900728c */ /* 0x000fe4000bf04070 */
[----:B0-----:R-:W-:-:S09]  /*0630*/  UISETP.NE.AND UP1, UPT, UR4, URZ, UPT ;  /* 0x000000ff0400728c */ /* 0x001fd2000bf25270 */
[----:B------:R-:W-:-:S04]  /*0640*/  @!UP0 UIADD3 UR40, UPT, UPT, UR40, -UR9, URZ ;  /* 0x8000000928288290 */ /* 0x000fc8000fffe0ff */
[----:B------:R-:W-:Y:S02]  /*0650*/  UISETP.GT.U32.AND UP2, UPT, UR9, UR40, UPT ;  /* 0x000000280900728c */ /* 0x000fe4000bf44070 */
[----:B-----5:R-:W-:Y:S02]  /*0660*/  UIMAD UR47, UR6, UR7, UR43 ;  /* 0x00000007062f72a4 */ /* 0x020fe4000f8e022b */
[----:B------:R-:W-:Y:S02]  /*0670*/  UISETP.GE.AND UP3, UPT, UR42, URZ, UPT ;  /* 0x000000ff2a00728c */ /* 0x000fe4000bf66270 */
[----:B------:R-:W-:Y:S02]  /*0680*/  UISETP.NE.AND UP0, UPT, UR8, URZ, UPT ;  /* 0x000000ff0800728c */ /* 0x000fe4000bf05270 */
[----:B------:R-:W-:Y:S02]  /*0690*/  @UP1 UIMAD UR4, UR6, UR4, URZ ;  /* 0x00000004060412a4 */ /* 0x000fe4000f8e02ff */
[----:B------:R-:W-:-:S02]  /*06a0*/  @!UP1 UIMAD UR45, UR47, 0xe0, URZ ;  /* 0x000000e02f2d98a4 */ /* 0x000fc4000f8e02ff */
[----:B------:R-:W-:Y:S02]  /*06b0*/  @UP1 UIMAD UR45, UR43, 0xe0, UR4 ;  /* 0x000000e02b2d18a4 */ /* 0x000fe4000f8e0204 */
[----:B------:R-:W-:Y:S02]  /*06c0*/  UIADD3 UR4, UPT, UPT, UR42, 0x1, -UR8 ;  /* 0x000000012a047890 */ /* 0x000fe4000fffe808 */
[----:B------:R-:W-:Y:S01]  /*06d0*/  @!UP2 UIADD3 UR40, UPT, UPT, UR40, -UR9, URZ ;  /* 0x800000092828a290 */ /* 0x000fe2000fffe0ff */
[----:B------:R-:W-:Y:S01]  /*06e0*/  IMAD.SHL.U32 R0, R120, 0x8, RZ ;  /* 0x0000000878007824 */ /* 0x000fe200078e00ff */
[----:B------:R-:W-:Y:S02]  /*06f0*/  UIMAD UR41, UR41, UR7, URZ ;  /* 0x00000007292972a4 */ /* 0x000fe4000f8e02ff */
[----:B------:R-:W-:Y:S01]  /*0700*/  @!UP3 UIADD3 UR40, UPT, UPT, -UR40, URZ, URZ ;  /* 0x000000ff2828b290 */ /* 0x000fe2000fffe1ff */
[----:B------:R-:W-:Y:S01]  /*0710*/  VIMNMX R121, PT, PT, RZ, UR4, !PT ;  /* 0x00000004ff797c48 */ /* 0x000fe2000ffe0100 */
[----:B------:R-:W-:Y:S01]  /*0720*/  @!UP0 ULOP3.LUT UR40, URZ, UR8, URZ, 0x33, !UPT ;  /* 0x00000008ff288292 */ /* 0x000fe2000f8e33ff */
[----:B------:R-:W-:Y:S01]  /*0730*/  IMAD R9, R9, 0xe0, R0 ;  /* 0x000000e009097824 */ /* 0x000fe200078e0200 */
[----:B------:R-:W-:-:S02]  /*0740*/  IADD3 R21, PT, PT, R0, UR45, RZ ;  /* 0x0000002d00157c10 */ /* 0x000fc4000fffe0ff */
[----:B---3--:R-:W-:Y:S01]  /*0750*/  @P1 R2UR UR38, R2 ;  /* 0x00000000022612ca */ /* 0x008fe200000e0000 */
[----:B------:R-:W-:-:S14]  /*0760*/  @P3 BRA `(.L_x_3669) ;  /* 0x0000000000f03947 */ /* 0x000fdc0003800000 */
[----:B------:R-:W0:Y:S02]  /*0770*/  LDCU UR4, c[0x0][0x478] ;  /* 0x00008f00ff0477ac */ /* 0x000e240008000800 */
        /* <DEDUP_REMOVED lines=56> */
.L_x_3670:
[----:B------:R-:W0:Y:S02]  /*0b00*/  LDC.64 R24, c[0x0][0x388] ;  /* 0x0000e200ff187b82 */ /* 0x000e240000000a00 */
[----:B0-----:R-:W-:-:S06]  /*0b10*/  IMAD.WIDE R24, R21, 0x2, R24 ;  /* 0x0000000215187825 */ /* 0x001fcc00078e0218 */
[----:B------:R-:W5:Y:S02]  /*0b20*/  LDG.E.128 R24, desc[UR36][R24.64] ;  /* 0x0000002418187981 */ /* 0x000f64000c1e1d00 */
.L_x_3669:
[----:B------:R-:W-:Y:S05]  /*0b30*/  BSYNC.RECONVERGENT B0 ;  /* 0x0000000000007941 */ /* 0x000fea0003800200 */
.L_x_3668:
        /* <DEDUP_REMOVED lines=13> */
[----:B------:R-:W-:-:S02]  /*0c10*/  LOP3.LUT R14, R14, 0xff, RZ, 0xc0, !PT ;  /* 0x000000ff0e0e7812 */ /* 0x000fc400078ec0ff */
[----:B------:R-:W-:Y:S02]  /*0c20*/  ISETP.NE.U32.AND P1, PT, R8, RZ, PT ;  /* 0x000000ff0800720c */ /* 0x000fe40003f25070 */
[--C-:B------:R-:W-:Y:S02]  /*0c30*/  SHF.R.U64 R8, R10, 0x10, R11.reuse ;  /* 0x000000100a087819 */ /* 0x100fe4000000120b */
[----:B------:R-:W-:Y:S02]  /*0c40*/  SHF.R.S32.HI R16, RZ, 0x10, R11 ;  /* 0x00000010ff107819 */ /* 0x000fe4000001140b */
[----:B0-----:R-:W-:Y:S02]  /*0c50*/  SHF.R.U64 R5, R14, 0x7, RZ ;  /* 0x000000070e057819 */ /* 0x001fe400000012ff */
[----:B------:R-:W-:Y:S02]  /*0c60*/  PRMT R8, R8, 0x9910, RZ ;  /* 0x0000991008087816 */ /* 0x000fe400000000ff */
[----:B------:R-:W-:-:S02]  /*0c70*/  LOP3.LUT R16, R16, 0xff, RZ, 0xc0, !PT ;  /* 0x000000ff10107812 */ /* 0x000fc400078ec0ff */
[----:B------:R-:W-:Y:S02]  /*0c80*/  ISETP.NE.U32.AND P0, PT, R5, RZ, PT ;  /* 0x000000ff0500720c */ /* 0x000fe40003f05070 */
[----:B------:R-:W-:Y:S02]  /*0c90*/  MOV R5, R8 ;  /* 0x0000000800057202 */ /* 0x000fe40000000f00 */
[----:B------:R-:W-:Y:S01]  /*0ca0*/  SHF.R.U64 R8, R16, 0x7, RZ ;  /* 0x0000000710087819 */ /* 0x000fe200000012ff */
[----:B---3--:R-:W-:Y:S01]  /*0cb0*/  FMUL.FTZ R7, R4, R7 ;  /* 0x0000000704077220 */ /* 0x008fe20000410000 */
[----:B------:R-:W-:Y:S02]  /*0cc0*/  ISETP.NE.U32.AND.EX P1, PT, RZ, RZ, PT, P1 ;  /* 0x000000ffff00720c */ /* 0x000fe40003f25110 */
[----:B------:R-:W-:Y:S02]  /*0cd0*/  ISETP.NE.U32.AND P2, PT, R8, RZ, PT ;  /* 0x000000ff0800720c */ /* 0x000fe40003f45070 */
[----:B------:R-:W-:-:S02]  /*0ce0*/  ISETP.NE.U32.AND.EX P0, PT, RZ, RZ, PT, P0 ;  /* 0x000000ffff00720c */ /* 0x000fc40003f05100 */
[----:B------:R-:W-:Y:S02]  /*0cf0*/  ISETP.NE.U32.AND.EX P2, PT, RZ, RZ, PT, P2 ;  /* 0x000000ffff00720c */ /* 0x000fe40003f45120 */
[----:B------:R-:W-:Y:S02]  /*0d00*/  PRMT R6, R10, 0x9910, RZ ;  /* 0x000099100a067816 */ /* 0x000fe400000000ff */
[----:B------:R-:W-:Y:S02]  /*0d10*/  PRMT R3, R11, 0x9910, RZ ;  /* 0x000099100b037816 */ /* 0x000fe400000000ff */
[----:B------:R-:W-:Y:S02]  /*0d20*/  SHF.R.S32.HI R2, RZ, 0x8, R6 ;  /* 0x00000008ff027819 */ /* 0x000fe40000011406 */
[----:B------:R-:W-:Y:S01]  /*0d30*/  SHF.R.S32.HI R19, RZ, 0x18, R11 ;  /* 0x00000018ff137819 */ /* 0x000fe2000001140b */
[----:B------:R-:W-:Y:S01]  /*0d40*/  IMAD.MOV.U32 R6, RZ, RZ, R3 ;  /* 0x000000ffff067224 */ /* 0x000fe200078e0003 */
[----:B------:R-:W-:Y:S01]  /*0d50*/  SHF.R.S32.HI R5, RZ, 0x8, R5 ;  /* 0x00000008ff057819 */ /* 0x000fe20000011405 */
[----:B------:R-:W0:Y:S01]  /*0d60*/  I2F.S16 R3, R2 ;  /* 0x0000000200037306 */ /* 0x000e220000101400 */
[----:B------:R-:W-:-:S02]  /*0d70*/  @P1 LOP3.LUT R12, R12, 0xffffff00, RZ, 0xfc, !PT ;  /* 0xffffff000c0c1812 */ /* 0x000fc400078efcff */
[----:B------:R-:W-:Y:S02]  /*0d80*/  SHF.R.S32.HI R6, RZ, 0x8, R6 ;  /* 0x00000008ff067819 */ /* 0x000fe40000011406 */
[----:B------:R-:W-:Y:S02]  /*0d90*/  @P0 LOP3.LUT R14, R14, 0xffffff00, RZ, 0xfc, !PT ;  /* 0xffffff000e0e0812 */ /* 0x000fe400078efcff */
[----:B------:R-:W-:Y:S01]  /*0da0*/  @P2 LOP3.LUT R16, R16, 0xffffff00, RZ, 0xfc, !PT ;  /* 0xffffff0010102812 */ /* 0x000fe200078efcff */
[----:B------:R-:W1:Y:S01]  /*0db0*/  I2F.S16 R15, R6 ;  /* 0x00000006000f7306 */ /* 0x000e620000101400 */
[----:B0-----:R-:W-:-:S07]  /*0dc0*/  FMUL.FTZ R2, R4, R3 ;  /* 0x0000000304027220 */ /* 0x001fce0000410000 */
[----:B------:R0:W2:Y:S01]  /*0dd0*/  I2F.S8 R13, R12 ;  /* 0x0000000c000d7306 */ /* 0x0000a20000001400 */
[----:B-1----:R-:W-:-:S07]  /*0de0*/  FMUL.FTZ R8, R4, R15 ;  /* 0x0000000f04087220 */ /* 0x002fce0000410000 */
[----:B------:R-:W1:Y:S01]  /*0df0*/  I2F.S16 R19, R19 ;  /* 0x0000001300137306 */ /* 0x000e620000101400 */
[----:B0-----:R-:W-:Y:S01]  /*0e00*/  F2FP.F16.F32.PACK_AB R12, R2, R7 ;  /* 0x00000007020c723e */ /* 0x001fe200000000ff */
[----:B--2---:R-:W-:-:S06]  /*0e10*/  FMUL.FTZ R13, R4, R13 ;  /* 0x0000000d040d7220 */ /* 0x004fcc0000410000 */
[----:B------:R-:W0:Y:S01]  /*0e20*/  I2F.S16 R5, R5 ;  /* 0x0000000500057306 */ /* 0x000e220000101400 */
[----:B-1----:R-:W-:-:S07]  /*0e30*/  FMUL.FTZ R10, R4, R19 ;  /* 0x00000013040a7220 */ /* 0x002fce0000410000 */
[----:B------:R1:W2:Y:S01]  /*0e40*/  I2F.S8 R11, R14 ;  /* 0x0000000e000b7306 */ /* 0x0002a20000001400 */
[----:B0-----:R-:W-:-:S07]  /*0e50*/  FMUL.FTZ R6, R4, R5 ;  /* 0x0000000504067220 */ /* 0x001fce0000410000 */
[----:B------:R-:W0:Y:S01]  /*0e60*/  I2F.S8 R17, R16 ;  /* 0x0000001000117306 */ /* 0x000e220000001400 */
[----:B-1----:R-:W-:Y:S01]  /*0e70*/  F2FP.F16.F32.PACK_AB R14, R8, R13 ;  /* 0x0000000d080e723e */ /* 0x002fe200000000ff */
[----:B--2---:R-:W-:-:S05]  /*0e80*/  FMUL.FTZ R11, R4, R11 ;  /* 0x0000000b040b7220 */ /* 0x004fca0000410000 */
[----:B------:R-:W-:Y:S01]  /*0e90*/  F2FP.F16.F32.PACK_AB R13, R6, R11 ;  /* 0x0000000b060d723e */ /* 0x000fe200000000ff */
[----:B0-----:R-:W-:-:S05]  /*0ea0*/  FMUL.FTZ R17, R4, R17 ;  /* 0x0000001104117220 */ /* 0x001fca0000410000 */
[----:B------:R-:W-:Y:S01]  /*0eb0*/  F2FP.F16.F32.PACK_AB R15, R10, R17 ;  /* 0x000000110a0f723e */ /* 0x000fe200000000ff */
[----:B------:R-:W-:Y:S06]  /*0ec0*/  BRA `(.L_x_3672) ;  /* 0x0000000000207947 */ /* 0x000fec0003800000 */
.L_x_3671:
[----:B------:R-:W-:Y:S01]  /*0ed0*/  BSSY.RECONVERGENT B0, `(.L_x_3672) ;  /* 0x0000007000007945 */ /* 0x000fe20003800200 */
[----:B------:R-:W-:Y:S02]  /*0ee0*/  CS2R R14, SRZ ;  /* 0x00000000000e7805 */ /* 0x000fe4000001ff00 */
[----:B------:R-:W-:Y:S01]  /*0ef0*/  CS2R R12, SRZ ;  /* 0x00000000000c7805 */ /* 0x000fe2000001ff00 */
[----:B------:R-:W-:Y:S06]  /*0f00*/  @P3 BRA `(.L_x_3673) ;  /* 0x00000000000c3947 */ /* 0x000fec0003800000 */
[----:B------:R-:W0:Y:S02]  /*0f10*/  LDC.64 R2, c[0x0][0x398] ;  /* 0x0000e600ff027b82 */ /* 0x000e240000000a00 */
[----:B0-----:R-:W-:-:S05]  /*0f20*/  IMAD.WIDE R2, R21, 0x2, R2 ;  /* 0x0000000215027825 */ /* 0x001fca00078e0202 */
[----:B------:R0:W5:Y:S02]  /*0f30*/  LDG.E.128 R12, desc[UR36][R2.64] ;  /* 0x00000024020c7981 */ /* 0x000164000c1e1d00 */
.L_x_3673:
[----:B------:R-:W-:Y:S05]  /*0f40*/  BSYNC.RECONVERGENT B0 ;  /* 0x0000000000007941 */ /* 0x000fea0003800200 */
.L_x_3672:
[----:B------:R-:W1:Y:S01]  /*0f50*/  LDCU.64 UR4, c[0x0][0x390] ;  /* 0x00007200ff0477ac */ /* 0x000e620008000a00 */
[----:B------:R-:W-:Y:S02]  /*0f60*/  ISETP.GT.U32.AND P2, PT, R120, 0x1f, PT ;  /* 0x0000001f7800780c */ /* 0x000fe40003f44070 */
[----:B------:R-:W-:Y:S02]  /*0f70*/  CS2R R18, SRZ ;  /* 0x0000000000127805 */ /* 0x000fe4000001ff00 */
[----:B------:R-:W-:Y:S01]  /*0f80*/  ISETP.EQ.U32.AND P3, PT, RZ, UR10, PT ;  /* 0x0000000aff007c0c */ /* 0x000fe2000bf62070 */
[----:B------:R-:W2:Y:S01]  /*0f90*/  LDCU.64 UR8, c[0x0][0x3a0] ;  /* 0x00007400ff0877ac */ /* 0x000ea20008000a00 */
[----:B------:R-:W-:Y:S02]  /*0fa0*/  CS2R R16, SRZ ;  /* 0x0000000000107805 */ /* 0x000fe4000001ff00 */
[----:B------:R-:W-:Y:S01]  /*0fb0*/  ISETP.EQ.OR.EX P2, PT, RZ, UR11, P2, P3 ;  /* 0x0000000bff007c0c */ /* 0x000fe20009742730 */
[----:B------:R-:W3:Y:S01]  /*0fc0*/  LDCU.64 UR12, c[0x0][0x418] ;  /* 0x00008300ff0c77ac */ /* 0x000ee20008000a00 */
[----:B-1----:R-:W-:-:S11]  /*0fd0*/  ISETP.NE.U32.AND P0, PT, RZ, UR4, PT ;  /* 0x00000004ff007c0c */ /* 0x002fd6000bf05070 */
[----:B------:R-:W1:Y:S01]  /*0fe0*/  @!P2 LDC.64 R6, c[0x0][0x450] ;  /* 0x00011400ff06ab82 */ /* 0x000e620000000a00 */
[----:B------:R-:W-:Y:S01]  /*0ff0*/  VOTEU.ALL UP1, P2 ;  /* 0x0000000000ff7886 */ /* 0x000fe20001020000 */
[----:B--2---:R-:W-:Y:S02]  /*1000*/  ISETP.NE.U32.AND P1, PT, RZ, UR8, PT ;  /* 0x00000008ff007c0c */ /* 0x004fe4000bf25070 */
[----:B------:R-:W-:Y:S02]  /*1010*/  ISETP.NE.AND.EX P0, PT, RZ, UR5, PT, P0 ;  /* 0x00000005ff007c0c */ /* 0x000fe4000bf05300 */
[----:B------:R-:W-:Y:S01]  /*1020*/  ISETP.NE.AND.EX P1, PT, RZ, UR9, PT, P1 ;  /* 0x00000009ff007c0c */ /* 0x000fe2000bf25310 */
[----:B---3--:R-:W-:Y:S01]  /*1030*/  UISETP.NE.U32.AND UP0, UPT, UR12, URZ, UPT ;  /* 0x000000ff0c00728c */ /* 0x008fe2000bf05070 */
[C---:B------:R-:W-:Y:S01]  /*1040*/  ISETP.GT.U32.OR P0, PT, R120.reuse, 0x1b, !P0 ;  /* 0x0000001b7800780c */ /* 0x040fe20004704470 */
[----:B------:R-:W-:Y:S01]  /*1050*/  @!UP1 UIMAD UR7, UR38, UR7, URZ ;  /* 0x00000007260792a4 */ /* 0x000fe2000f8e02ff */
[----:B------:R-:W-:Y:S01]  /*1060*/  ISETP.GT.U32.OR P1, PT, R120, 0x1b, !P1 ;  /* 0x0000001b7800780c */ /* 0x000fe20004f24470 */
[----:B------:R-:W-:Y:S01]  /*1070*/  UISETP.NE.AND.EX UP0, UPT, UR13, URZ, UPT, UP0 ;  /* 0x000000ff0d00728c */ /* 0x000fe2000bf05300 */
[----:B------:R-:W-:-:S02]  /*1080*/  CS2R R22, SRZ ;  /* 0x0000000000167805 */ /* 0x000fc4000001ff00 */
[----:B------:R-:W-:Y:S01]  /*1090*/  CS2R R20, SRZ ;  /* 0x0000000000147805 */ /* 0x000fe2000001ff00 */
[----:B------:R-:W-:Y:S02]  /*10a0*/  IMAD.U32 R8, RZ, RZ, UR7 ;  /* 0x00000007ff087e24 */ /* 0x000fe4000f8e00ff */
[----:B------:R-:W-:Y:S02]  /*10b0*/  PLOP3.LUT P3, PT, PT, PT, UP0, 0x80, 0x8 ;  /* 0x000000000008781c */ /* 0x000fe40003f6f008 */
[----:B------:R-:W-:Y:S02]  /*10c0*/  @!P2 IMAD R11, R8, 0xe0, R9 ;  /* 0x000000e0080ba824 */ /* 0x000fe400078e0209 */
[----:B0-----:R-:W0:Y:S01]  /*10d0*/  @!P0 LDC.64 R2, c[0x0][0x390] ;  /* 0x0000e400ff028b82 */ /* 0x001e220000000a00 */
[----:B------:R-:W2:Y:S07]  /*10e0*/  @UP0 LDCU.64 UR4, c[0x0][0x418] ;  /* 0x00008300ff0407ac */ /* 0x000eae0008000a00 */
[----:B------:R-:W3:Y:S01]  /*10f0*/  @!P1 LDC.64 R4, c[0x0][0x3a0] ;  /* 0x0000e800ff049b82 */ /* 0x000ee20000000a00 */
[----:B-1----:R-:W-:-:S05]  /*1100*/  @!P2 IMAD.WIDE R6, R11, 0x2, R6 ;  /* 0x000000020b06a825 */ /* 0x002fca00078e0206 */
[----:B------:R-:W4:Y:S02]  /*1110*/  @!P2 LDG.E.128 R28, desc[UR36][R6.64] ;  /* 0x00000024061ca981 */ /* 0x000f24000c1e1d00 */
[----:B------:R-:W1:Y:S01]  /*1120*/  LDC R11, c[0x0][0x400] ;  /* 0x00010000ff0b7b82 */ /* 0x000e620000000800 */
[----:B--2---:R-:W-:Y:S01]  /*1130*/  @UP0 UIMAD.WIDE.U32 UR6, UR6, 0x4, UR4 ;  /* 0x00000004060608a5 */ /* 0x004fe2000f8e0004 */
[----:B------:R-:W2:Y:S01]  /*1140*/  LDCU.U8 UR4, c[0x0][0x404] ;  /* 0x00008080ff0477ac */ /* 0x000ea20008000000 */
[----:B0-----:R-:W-:-:S04]  /*1150*/  @!P0 IMAD.WIDE.U32 R2, R9, 0x2, R2 ;  /* 0x0000000209028825 */ /* 0x001fc800078e0002 */
[----:B------:R-:W-:Y:S01]  /*1160*/  MOV R8, UR6 ;  /* 0x0000000600087c02 */ /* 0x000fe20008000f00 */
[----:B------:R-:W4:Y:S01]  /*1170*/  @!P0 LDG.E.128 R16, desc[UR36][R2.64] ;  /* 0x0000002402108981 */ /* 0x000f22000c1e1d00 */
[----:B---3--:R-:W-:-:S05]  /*1180*/  @!P1 IMAD.WIDE.U32 R4, R9, 0x2, R4 ;  /* 0x0000000209049825 */ /* 0x008fca00078e0004 */
[----:B------:R-:W3:Y:S01]  /*1190*/  @!P1 LDG.E.128 R20, desc[UR36][R4.64] ;  /* 0x0000002404149981 */ /* 0x000ee2000c1e1d00 */
[----:B------:R-:W-:-:S05]  /*11a0*/  IMAD.U32 R9, RZ, RZ, UR7 ;  /* 0x00000007ff097e24 */ /* 0x000fca000f8e00ff */
[----:B------:R-:W3:Y:S01]  /*11b0*/  @P3 LDG.E R8, desc[UR36][R8.64] ;  /* 0x0000002408083981 */ /* 0x000ee2000c1e1900 */
[----:B--2---:R-:W-:-:S04]  /*11c0*/  ISETP.NE.AND P0, PT, RZ, UR4, PT ;  /* 0x00000004ff007c0c */ /* 0x004fc8000bf05270 */
[----:B-1----:R-:W-:Y:S01]  /*11d0*/  ISETP.LT.OR P0, PT, R11, 0x1, P0 ;  /* 0x000000010b00780c */ /* 0x002fe20000701670 */
[----:B------:R-:W-:Y:S01]  /*11e0*/  UMOV UR39, URZ ;  /* 0x000000ff00277c82 */ /* 0x000fe20008000000 */
[----:B------:R-:W-:Y:S01]  /*11f0*/  BSSY.RECONVERGENT B6, `(.L_x_3674) ;  /* 0x0000164000067945 */ /* 0x000fe20003800200 */
[----:B----45:R-:W-:Y:S02]  /*1200*/  HFMA2 R24, R24, 1, 1, R16 ;  /* 0x3c003c0018187831 */ /* 0x030fe40000000010 */
[----:B------:R-:W-:Y:S02]  /*1210*/  HFMA2 R26, R26, 1, 1, R18 ;  /* 0x3c003c001a1a7831 */ /* 0x000fe40000000012 */
[----:B------:R-:W-:Y:S02]  /*1220*/  HADD2 R25, R25, R17 ;  /* 0x0000001119197230 */ /* 0x000fe40000000000 */
[----:B------:R-:W-:Y:S02]  /*1230*/  HADD2 R27, R27, R19 ;  /* 0x000000131b1b7230 */ /* 0x000fe40000000000 */
[----:B---3--:R-:W-:-:S02]  /*1240*/  HFMA2 R16, R12, 1, 1, R20 ;  /* 0x3c003c000c107831 */ /* 0x008fc40000000014 */
[----:B------:R-:W-:Y:S02]  /*1250*/  HFMA2 R18, R14, 1, 1, R22 ;  /* 0x3c003c000e127831 */ /* 0x000fe40000000016 */
[----:B------:R-:W-:Y:S02]  /*1260*/  HADD2 R17, R13, R21 ;  /* 0x000000150d117230 */ /* 0x000fe40000000000 */
[----:B------:R-:W-:Y:S01]  /*1270*/  HADD2 R19, R15, R23 ;  /* 0x000000170f137230 */ /* 0x000fe20000000000 */
[----:B------:R-:W-:Y:S01]  /*1280*/  @P3 R2UR UR39, R8 ;  /* 0x00000000082732ca */ /* 0x000fe200000e0000 */
[----:B------:R-:W-:Y:S02]  /*1290*/  @!P2 HFMA2 R17, R17, R29, -RZ ;  /* 0x0000001d1111a231 */ /* 0x000fe400001000ff */
[----:B------:R-:W-:Y:S02]  /*12a0*/  @!P2 HFMA2 R19, R19, R31, -RZ ;  /* 0x0000001f1313a231 */ /* 0x000fe400001000ff */
[----:B------:R-:W-:-:S02]  /*12b0*/  @!P2 HMUL2 R16, R16, R28 ;  /* 0x0000001c1010a232 */ /* 0x000fc40000000000 */
[----:B------:R-:W-:Y:S01]  /*12c0*/  @!P2 HMUL2 R18, R18, R30 ;  /* 0x0000001e1212a232 */ /* 0x000fe20000000000 */
[----:B------:R-:W-:Y:S07]  /*12d0*/  @P0 BRA `(.L_x_3675) ;  /* 0x00000004008c0947 */ /* 0x000fee0003800000 */
[----:B------:R-:W-:-:S13]  /*12e0*/  ISETP.GE.AND P0, PT, R0, R11, PT ;  /* 0x0000000b0000720c */ /* 0x000fda0003f06270 */
[----:B------:R-:W-:Y:S05]  /*12f0*/  @P0 BRA `(.L_x_3676) ;  /* 0x00000014004c0947 */ /* 0x000fea0003800000 */
[----:B------:R-:W-:Y:S01]  /*1300*/  I2FP.F32.U32 R3, R11 ;  /* 0x0000000b00037245 */ /* 0x000fe20000201000 */
[C---:B------:R-:W-:Y:S01]  /*1310*/  VIADD R5, R0.reuse, 0x4 ;  /* 0x0000000400057836 */ /* 0x040fe20000000000 */
[----:B------:R-:W-:Y:S01]  /*1320*/  I2FP.F32.U32 R2, R0 ;  /* 0x0000000000027245 */ /* 0x000fe20000201000 */
[----:B------:R-:W0:Y:S01]  /*1330*/  LDCU UR4, c[0x0][0x40c] ;  /* 0x00008180ff0477ac */ /* 0x000e220008000800 */
[C---:B------:R-:W-:Y:S01]  /*1340*/  IADD3 R4, PT, PT, R0.reuse, 0x2, RZ ;  /* 0x0000000200047810 */ /* 0x040fe20007ffe0ff */
[--C-:B------:R-:W-:Y:S01]  /*1350*/  HADD2.F32 R23, -RZ, R18.reuse.H1_H1 ;  /* 0x30000012ff177230 */ /* 0x100fe20000004100 */
[----:B------:R-:W1:Y:S01]  /*1360*/  MUFU.RCP R3, R3 ;  /* 0x0000000300037308 */ /* 0x000e620000001000 */
[----:B------:R-:W-:Y:S01]  /*1370*/  I2FP.F32.U32 R5, R5 ;  /* 0x0000000500057245 */ /* 0x000fe20000201000 */
[----:B------:R-:W-:Y:S01]  /*1380*/  HADD2.F32 R21, -RZ, R18.H0_H0 ;  /* 0x20000012ff157230 */ /* 0x000fe20000004100 */
[----:B------:R-:W-:Y:S01]  /*1390*/  I2FP.F32.U32 R4, R4 ;  /* 0x0000000400047245 */ /* 0x000fe20000201000 */
[----:B------:R-:W-:Y:S01]  /*13a0*/  HADD2.F32 R15, -RZ, R26.H1_H1 ;  /* 0x3000001aff0f7230 */ /* 0x000fe20000004100 */
[----:B------:R-:W-:Y:S01]  /*13b0*/  IADD3 R0, PT, PT, R0, 0x6, RZ ;  /* 0x0000000600007810 */ /* 0x000fe20007ffe0ff */
[----:B------:R-:W-:-:S02]  /*13c0*/  HADD2.F32 R29, -RZ, R27.H1_H1 ;  /* 0x3000001bff1d7230 */ /* 0x000fc40000004100 */
[--C-:B------:R-:W-:Y:S01]  /*13d0*/  HADD2.F32 R31, -RZ, R19.reuse.H1_H1 ;  /* 0x30000013ff1f7230 */ /* 0x100fe20000004100 */
[----:B------:R-:W-:Y:S01]  /*13e0*/  I2FP.F32.U32 R0, R0 ;  /* 0x0000000000007245 */ /* 0x000fe20000201000 */
[----:B------:R-:W-:Y:S02]  /*13f0*/  HADD2.F32 R19, -RZ, R19.H0_H0 ;  /* 0x20000013ff137230 */ /* 0x000fe40000004100 */
[----:B------:R-:W-:Y:S02]  /*1400*/  HADD2.F32 R13, -RZ, R26.H0_H0 ;  /* 0x2000001aff0d7230 */ /* 0x000fe40000004100 */
[----:B------:R-:W-:Y:S01]  /*1410*/  HADD2.F32 R27, -RZ, R27.H0_H0 ;  /* 0x2000001bff1b7230 */ /* 0x000fe20000004100 */
[----:B0-----:R-:W-:Y:S01]  /*1420*/  UIADD3 UR4, UPT, UPT, -UR39, UR4, URZ ;  /* 0x0000000427047290 */ /* 0x001fe2000fffe1ff */
        /* <DEDUP_REMOVED lines=8> */
[----:B------:R-:W0:Y:S01]  /*14b0*/  MUFU.EX2 R9, -R2 ;  /* 0x8000000200097308 */ /* 0x000e220000000800 */
[----:B------:R-:W-:-:S07]  /*14c0*/  I2FP.F32.S32 R0, UR4 ;  /* 0x0000000400007c45 */ /* 0x000fce0008201400 */
[----:B------:R-:W1:Y:S08]  /*14d0*/  MUFU.EX2 R11, -R4 ;  /* 0x80000004000b7308 */ /* 0x000e700000000800 */
[----:B------:R-:W2:Y:S01]  /*14e0*/  MUFU.EX2 R5, -R5 ;  /* 0x8000000500057308 */ /* 0x000ea20000000800 */
[----:B0-----:R-:W-:Y:S01]  /*14f0*/  FMUL.FTZ R2, R0, R9 ;  /* 0x0000000900027220 */ /* 0x001fe20000410000 */
[----:B------:R-:W-:-:S02]  /*1500*/  HADD2.F32 R9, -RZ, R25.H1_H1 ;  /* 0x30000019ff097230 */ /* 0x000fc40000004100 */
[----:B------:R-:W-:Y:S02]  /*1510*/  HADD2.F32 R25, -RZ, R25.H0_H0 ;  /* 0x20000019ff197230 */ /* 0x000fe40000004100 */
[----:B------:R-:W-:Y:S02]  /*1520*/  FMUL.RZ R12, R2, 0.15915493667125701904 ;  /* 0x3e22f983020c7820 */ /* 0x000fe4000040c000 */
        /* <DEDUP_REMOVED lines=8> */
[----:B------:R-:W2:Y:S01]  /*15b0*/  MUFU.COS R2, R12 ;  /* 0x0000000c00027308 */ /* 0x000ea20000000000 */
[----:B0-----:R-:W-:Y:S01]  /*15c0*/  FMUL.FTZ R5, R0, R7 ;  /* 0x0000000700057220 */ /* 0x001fe20000410000 */
[--C-:B------:R-:W-:Y:S02]  /*15d0*/  HADD2.F32 R0, -RZ, R16.reuse.H1_H1 ;  /* 0x30000010ff007230 */ /* 0x100fe40000004100 */
[----:B------:R-:W-:Y:S02]  /*15e0*/  HADD2.F32 R16, -RZ, R16.H0_H0 ;  /* 0x20000010ff107230 */ /* 0x000fe40000004100 */
[----:B------:R-:W-:Y:S02]  /*15f0*/  FMUL.RZ R22, R5, 0.15915493667125701904 ;  /* 0x3e22f98305167820 */ /* 0x000fe4000040c000 */
[----:B------:R-:W0:Y:S01]  /*1600*/  MUFU.SIN R8, R11 ;  /* 0x0000000b00087308 */ /* 0x000e220000000400 */
[C---:B-1----:R-:W-:Y:S01]  /*1610*/  FMUL.FTZ R5, R3.reuse, R4 ;  /* 0x0000000403057220 */ /* 0x042fe20000410000 */
[----:B------:R-:W-:-:S06]  /*1620*/  FMUL.FTZ R7, R3, R0 ;  /* 0x0000000003077220 */ /* 0x000fcc0000410000 */
[----:B------:R1:W3:Y:S01]  /*1630*/  MUFU.COS R6, R11 ;  /* 0x0000000b00067308 */ /* 0x0002e20000000000 */
[C---:B--2---:R-:W-:Y:S01]  /*1640*/  FMUL.FTZ R4, R2.reuse, R4 ;  /* 0x0000000402047220 */ /* 0x044fe20000410000 */
[C---:B------:R-:W-:Y:S01]  /*1650*/  FMUL.FTZ R0, R2.reuse, R0 ;  /* 0x0000000002007220 */ /* 0x040fe20000410000 */
[C---:B------:R-:W-:Y:S01]  /*1660*/  FFMA.FTZ R5, R2.reuse, R24, -R5 ;  /* 0x0000001802057223 */ /* 0x040fe20000010805 */
[----:B------:R-:W-:Y:S01]  /*1670*/  FFMA.FTZ R7, R2, R16, -R7 ;  /* 0x0000001002077223 */ /* 0x000fe20000010807 */
[C---:B------:R-:W-:Y:S01]  /*1680*/  FFMA.FTZ R24, R3.reuse, R24, R4 ;  /* 0x0000001803187223 */ /* 0x040fe20000010004 */
[----:B------:R-:W-:Y:S02]  /*1690*/  FFMA.FTZ R16, R3, R16, R0 ;  /* 0x0000001003107223 */ /* 0x000fe40000010000 */
[----:B------:R-:W2:Y:S01]  /*16a0*/  MUFU.SIN R12, R20 ;  /* 0x00000014000c7308 */ /* 0x000ea20000000400 */
[--C-:B-1----:R-:W-:Y:S02]  /*16b0*/  HADD2.F32 R11, -RZ, R17.reuse.H1_H1 ;  /* 0x30000011ff0b7230 */ /* 0x102fe40000004100 */
[----:B0-----:R-:W-:Y:S01]  /*16c0*/  FMUL.FTZ R3, R8, R9 ;  /* 0x0000000908037220 */ /* 0x001fe20000410000 */
[----:B------:R-:W-:Y:S01]  /*16d0*/  HADD2.F32 R17, -RZ, R17.H0_H0 ;  /* 0x20000011ff117230 */ /* 0x000fe20000004100 */
[----:B------:R-:W-:Y:S01]  /*16e0*/  F2FP.F16.F32.PACK_AB R24, R24, R5 ;  /* 0x000000051818723e */ /* 0x000fe200000000ff */
[----:B------:R-:W-:Y:S01]  /*16f0*/  FMUL.FTZ R2, R8, R11 ;  /* 0x0000000b08027220 */ /* 0x000fe20000410000 */
[----:B------:R-:W-:Y:S01]  /*1700*/  F2FP.F16.F32.PACK_AB R16, R16, R7 ;  /* 0x000000071010723e */ /* 0x000fe200000000ff */
[----:B------:R-:W0:Y:S01]  /*1710*/  MUFU.SIN R18, R22 ;  /* 0x0000001600127308 */ /* 0x000e220000000400 */
[C---:B---3--:R-:W-:Y:S01]  /*1720*/  FMUL.FTZ R9, R6.reuse, R9 ;  /* 0x0000000906097220 */ /* 0x048fe20000410000 */
[C---:B------:R-:W-:Y:S01]  /*1730*/  FMUL.FTZ R11, R6.reuse, R11 ;  /* 0x0000000b060b7220 */ /* 0x040fe20000410000 */
[C---:B------:R-:W-:Y:S01]  /*1740*/  FFMA.FTZ R2, R6.reuse, R17, -R2 ;  /* 0x0000001106027223 */ /* 0x040fe20000010802 */
[-C--:B------:R-:W-:Y:S01]  /*1750*/  FFMA.FTZ R3, R6, R25.reuse, -R3 ;  /* 0x0000001906037223 */ /* 0x080fe20000010803 */
[C---:B------:R-:W-:Y:S01]  /*1760*/  FFMA.FTZ R0, R8.reuse, R25, R9 ;  /* 0x0000001908007223 */ /* 0x040fe20000010009 */
[----:B------:R-:W-:-:S02]  /*1770*/  FFMA.FTZ R17, R8, R17, R11 ;  /* 0x0000001108117223 */ /* 0x000fc4000001000b */
[----:B------:R-:W1:Y:S01]  /*1780*/  MUFU.COS R10, R20 ;  /* 0x00000014000a7308 */ /* 0x000e620000000000 */
[C---:B--2---:R-:W-:Y:S01]  /*1790*/  FMUL.FTZ R9, R12.reuse, R15 ;  /* 0x0000000f0c097220 */ /* 0x044fe20000410000 */
[----:B------:R-:W-:Y:S01]  /*17a0*/  FMUL.FTZ R4, R12, R23 ;  /* 0x000000170c047220 */ /* 0x000fe20000410000 */
[----:B------:R-:W-:Y:S02]  /*17b0*/  F2FP.F16.F32.PACK_AB R25, R0, R3 ;  /* 0x000000030019723e */ /* 0x000fe400000000ff */
[----:B------:R-:W-:-:S03]  /*17c0*/  F2FP.F16.F32.PACK_AB R17, R17, R2 ;  /* 0x000000021111723e */ /* 0x000fc600000000ff */
[----:B------:R-:W2:Y:S01]  /*17d0*/  MUFU.COS R14, R22 ;  /* 0x00000016000e7308 */ /* 0x000ea20000000000 */
[C---:B0-----:R-:W-:Y:S01]  /*17e0*/  FMUL.FTZ R11, R18.reuse, R29 ;  /* 0x0000001d120b7220 */ /* 0x041fe20000410000 */
[----:B------:R-:W-:Y:S01]  /*17f0*/  FMUL.FTZ R8, R18, R31 ;  /* 0x0000001f12087220 */ /* 0x000fe20000410000 */
[C---:B-1----:R-:W-:Y:S01]  /*1800*/  FMUL.FTZ R15, R10.reuse, R15 ;  /* 0x0000000f0a0f7220 */ /* 0x042fe20000410000 */
[C---:B------:R-:W-:Y:S01]  /*1810*/  FMUL.FTZ R23, R10.reuse, R23 ;  /* 0x000000170a177220 */ /* 0x040fe20000410000 */
[C---:B------:R-:W-:Y:S01]  /*1820*/  FFMA.FTZ R9, R10.reuse, R13, -R9 ;  /* 0x0000000d0a097223 */ /* 0x040fe20000010809 */
[----:B------:R-:W-:Y:S01]  /*1830*/  FFMA.FTZ R4, R10, R21, -R4 ;  /* 0x000000150a047223 */ /* 0x000fe20000010804 */
[C---:B------:R-:W-:Y:S01]  /*1840*/  FFMA.FTZ R26, R12.reuse, R13, R15 ;  /* 0x0000000d0c1a7223 */ /* 0x040fe2000001000f */
[----:B------:R-:W-:Y:S01]  /*1850*/  FFMA.FTZ R23, R12, R21, R23 ;  /* 0x000000150c177223 */ /* 0x000fe20000010017 */
[C---:B--2---:R-:W-:Y:S01]  /*1860*/  FMUL.FTZ R29, R14.reuse, R29 ;  /* 0x0000001d0e1d7220 */ /* 0x044fe20000410000 */
        /* <DEDUP_REMOVED lines=8> */
[----:B------:R-:W-:Y:S01]  /*18f0*/  F2FP.F16.F32.PACK_AB R19, R19, R8 ;  /* 0x000000081313723e */ /* 0x000fe200000000ff */
[----:B------:R-:W-:Y:S06]  /*1900*/  BRA `(.L_x_3676) ;  /* 0x0000000c00c87947 */ /* 0x000fec0003800000 */
.L_x_3675:
        /* <DEDUP_REMOVED lines=13> */
[----:B0-----:R-:W-:Y:S02]  /*19e0*/  MOV R2, RZ ;  /* 0x000000ff00027202 */ /* 0x001fe40000000f00 */
[----:B-1----:R-:W-:-:S05]  /*19f0*/  IADD3 R6, PT, PT, RZ, -R3, RZ ;  /* 0x80000003ff067210 */ /* 0x002fca0007ffe0ff */
[----:B------:R-:W-:Y:S02]  /*1a00*/  IMAD R7, R6, R5, RZ ;  /* 0x0000000506077224 */ /* 0x000fe400078e02ff */
[----:B------:R-:W-:Y:S02]  /*1a10*/  IMAD.MOV.U32 R6, RZ, RZ, R8 ;  /* 0x000000ffff067224 */ /* 0x000fe400078e0008 */
        /* <DEDUP_REMOVED lines=10> */
[----:B------:R-:W-:Y:S02]  /*1ac0*/  @P0 IADD3 R3, PT, PT, R3, 0x1, RZ ;  /* 0x0000000103030810 */ /* 0x000fe40007ffe0ff */
[----:B------:R-:W-:-:S03]  /*1ad0*/  ISETP.GE.AND P0, PT, R0, R11, PT ;  /* 0x0000000b0000720c */ /* 0x000fc60003f06270 */
[----:B------:R-:W-:-:S05]  /*1ae0*/  IMAD.MOV.U32 R28, RZ, RZ, R3 ;  /* 0x000000ffff1c7224 */ /* 0x000fca00078e0003 */
[----:B------:R-:W-:Y:S02]  /*1af0*/  @!P2 IADD3 R28, PT, PT, -R28, RZ, RZ ;  /* 0x000000ff1c1ca210 */ /* 0x000fe40007ffe1ff */
[----:B------:R-:W-:Y:S02]  /*1b00*/  @!P1 LOP3.LUT R28, RZ, R23, RZ, 0x33, !PT ;  /* 0x00000017ff1c9212 */ /* 0x000fe400078e33ff */
[----:B------:R-:W-:Y:S02]  /*1b10*/  ISETP.GT.U32.OR P1, PT, R120, 0x1f, P0 ;  /* 0x0000001f7800780c */ /* 0x000fe40000724470 */
        /* <DEDUP_REMOVED lines=21> */
.L_x_3677:
[----:B------:R-:W0:Y:S01]  /*1c70*/  S2R R3, SR_CgaCtaId ;  /* 0x0000000000037919 */ /* 0x000e220000008800 */
[----:B------:R-:W1:Y:S01]  /*1c80*/  LDC R5, c[0x0][0x400] ;  /* 0x00010000ff057b82 */ /* 0x000e620000000800 */
[----:B------:R-:W-:Y:S01]  /*1c90*/  ISETP.NE.AND P6, PT, R22, RZ, PT ;  /* 0x000000ff1600720c */ /* 0x000fe20003fc5270 */
[----:B------:R-:W-:Y:S05]  /*1ca0*/  WARPSYNC.ALL ;  /* 0x0000000000007948 */ /* 0x000fea0003800000 */
[----:B------:R-:W-:-:S05]  /*1cb0*/  MOV R0, 0x400 ;  /* 0x0000040000007802 */ /* 0x000fca0000000f00 */
[----:B------:R-:W-:-:S05]  /*1cc0*/  VIADD R0, R0, 0x240 ;  /* 0x0000024000007836 */ /* 0x000fca0000000000 */
[----:B0-----:R-:W-:Y:S01]  /*1cd0*/  LEA R0, R3, R0, 0x18 ;  /* 0x0000000003007211 */ /* 0x001fe200078ec0ff */
[----:B------:R-:W-:-:S03]  /*1ce0*/  @!P6 IMAD R3, R23, R28, R29 ;  /* 0x0000001c1703e224 */ /* 0x000fc600078e021d */
[----:B-1----:R-:W-:Y:S01]  /*1cf0*/  LEA R10, R5, R0, 0x1 ;  /* 0x00000000050a7211 */ /* 0x002fe200078e08ff */
[----:B------:R-:W-:-:S03]  /*1d00*/  @!P6 IMAD R2, R3, 0x2, R0 ;  /* 0x000000020302e824 */ /* 0x000fc600078e0200 */
[----:B------:R-:W-:Y:S02]  /*1d10*/  @!P6 LEA R3, R3, R10, 0x1 ;  /* 0x0000000a0303e211 */ /* 0x000fe400078e08ff */
[----:B------:R0:W-:Y:S04]  /*1d20*/  @!P6 STS.128 [R2], R24 ;  /* 0x000000180200e388 */ /* 0x0001e80000000c00 */
[----:B------:R1:W-:Y:S01]  /*1d30*/  @!P6 STS.128 [R3], R16 ;  /* 0x000000100300e388 */ /* 0x0003e20000000c00 */
[----:B0-----:R-:W-:Y:S01]  /*1d40*/  SHF.R.S32.HI R2, RZ, 0x1f, R5 ;  /* 0x0000001fff027819 */ /* 0x001fe20000011405 */
[----:B------:R-:W-:Y:S03]  /*1d50*/  BAR.SYNC.DEFER_BLOCKING 0x0 ;  /* 0x0000000000007b1d */ /* 0x000fe60000010000 */
[----:B------:R-:W-:-:S03]  /*1d60*/  LEA.HI R2, R2, R5, RZ, 0x2 ;  /* 0x0000000502027211 */ /* 0x000fc600078f10ff */
[----:B------:R-:W-:Y:S04]  /*1d70*/  BSSY.RECONVERGENT B0, `(.L_x_3678) ;  /* 0x00000a4000007945 */ /* 0x000fe80003800200 */
[----:B-1----:R-:W-:Y:S05]  /*1d80*/  @P6 BRA `(.L_x_3679) ;  /* 0x0000000800886947 */ /* 0x002fea0003800000 */
[----:B------:R-:W-:Y:S01]  /*1d90*/  SHF.R.S32.HI R2, RZ, 0x2, R2 ;  /* 0x00000002ff027819 */ /* 0x000fe20000011402 */
[----:B------:R-:W-:Y:S04]  /*1da0*/  BSSY.RECONVERGENT B1, `(.L_x_3680) ;  /* 0x0000081000017945 */ /* 0x000fe80003800200 */
[----:B------:R-:W-:-:S05]  /*1db0*/  IMAD R2, R28, R2, RZ ;  /* 0x000000021c027224 */ /* 0x000fca00078e02ff */
[----:B------:R-:W-:-:S04]  /*1dc0*/  LEA.HI R3, R29, R2, RZ, 0x1f ;  /* 0x000000021d037211 */ /* 0x000fc800078ff8ff */
[----:B------:R-:W-:Y:S01]  /*1dd0*/  SHF.R.S32.HI R2, RZ, 0x1f, R3 ;  /* 0x0000001fff027819 */ /* 0x000fe20000011403 */
[C---:B------:R-:W-:Y:S02]  /*1de0*/  IMAD R30, R3.reuse, 0x2, R0 ;  /* 0x00000002031e7824 */ /* 0x040fe400078e0200 */
[----:B------:R-:W-:Y:S01]  /*1df0*/  IMAD R32, R3, 0x2, R10 ;  /* 0x0000000203207824 */ /* 0x000fe200078e020a */
[----:B------:R-:W-:Y:S02]  /*1e00*/  LEA.HI R2, R2, R3, RZ, 0x2 ;  /* 0x0000000302027211 */ /* 0x000fe400078f10ff */
[C---:B------:R-:W-:Y:S01]  /*1e10*/  LEA R31, R23.reuse, R30, 0x1 ;  /* 0x0000001e171f7211 */ /* 0x040fe200078e08ff */
[----:B------:R-:W0:Y:S01]  /*1e20*/  LDS.64 R8, [R30] ;  /* 0x000000001e087984 */ /* 0x000e220000000a00 */
[----:B------:R-:W-:Y:S01]  /*1e30*/  LEA R33, R23, R32, 0x1 ;  /* 0x0000002017217211 */ /* 0x000fe200078e08ff */
[----:B------:R-:W-:Y:S02]  /*1e40*/  IMAD.SHL.U32 R2, R2, 0x2, RZ ;  /* 0x0000000202027824 */ /* 0x000fe400078e00ff */
[----:B------:R-:W1:Y:S03]  /*1e50*/  LDS.64 R26, [R31] ;  /* 0x000000001f1a7984 */ /* 0x000e660000000a00 */
[----:B------:R-:W-:Y:S01]  /*1e60*/  LOP3.LUT R7, R2, 0xfffffff8, RZ, 0xc0, !PT ;  /* 0xfffffff802077812 */ /* 0x000fe200078ec0ff */
[----:B------:R-:W2:Y:S03]  /*1e70*/  LDS.64 R12, [R32] ;  /* 0x00000000200c7984 */ /* 0x000ea60000000a00 */
[----:B------:R-:W-:Y:S01]  /*1e80*/  ISETP.GE.AND P0, PT, R7, R5, PT ;  /* 0x000000050700720c */ /* 0x000fe20003f06270 */
[----:B------:R-:W3:Y:S01]  /*1e90*/  LDS.64 R14, [R33] ;  /* 0x00000000210e7984 */ /* 0x000ee20000000a00 */
[----:B0-----:R-:W-:-:S02]  /*1ea0*/  SHF.R.U64 R4, R8, 0x10, R9 ;  /* 0x0000001008047819 */ /* 0x001fc40000001209 */
[----:B------:R-:W-:Y:S02]  /*1eb0*/  SHF.R.U32.HI R6, RZ, 0x10, R9 ;  /* 0x00000010ff067819 */ /* 0x000fe40000011609 */
[--C-:B-1----:R-:W-:Y:S02]  /*1ec0*/  SHF.R.U64 R25, R26, 0x10, R27.reuse ;  /* 0x000000101a197819 */ /* 0x102fe4000000121b */
[----:B------:R-:W-:Y:S02]  /*1ed0*/  PRMT R24, R8, 0x5410, R26 ;  /* 0x0000541008187816 */ /* 0x000fe4000000001a */
[----:B------:R-:W-:Y:S02]  /*1ee0*/  PRMT R26, R9, 0x5410, R27 ;  /* 0x00005410091a7816 */ /* 0x000fe4000000001b */
[----:B------:R-:W-:Y:S02]  /*1ef0*/  PRMT R25, R4, 0x5410, R25 ;  /* 0x0000541004197816 */ /* 0x000fe40000000019 */
[----:B------:R-:W-:-:S02]  /*1f00*/  SHF.R.U32.HI R27, RZ, 0x10, R27 ;  /* 0x00000010ff1b7819 */ /* 0x000fc4000001161b */
[--C-:B--2---:R-:W-:Y:S02]  /*1f10*/  SHF.R.U64 R4, R12, 0x10, R13.reuse ;  /* 0x000000100c047819 */ /* 0x104fe4000000120d */
[----:B------:R-:W-:Y:S02]  /*1f20*/  SHF.R.U32.HI R2, RZ, 0x10, R13 ;  /* 0x00000010ff027819 */ /* 0x000fe4000001160d */
[--C-:B---3--:R-:W-:Y:S02]  /*1f30*/  SHF.R.U64 R17, R14, 0x10, R15.reuse ;  /* 0x000000100e117819 */ /* 0x108fe4000000120f */
[----:B------:R-:W-:Y:S02]  /*1f40*/  SHF.R.U32.HI R19, RZ, 0x10, R15 ;  /* 0x00000010ff137819 */ /* 0x000fe4000001160f */
[----:B------:R-:W-:Y:S02]  /*1f50*/  PRMT R27, R6, 0x5410, R27 ;  /* 0x00005410061b7816 */ /* 0x000fe4000000001b */
[----:B------:R-:W-:-:S02]  /*1f60*/  PRMT R16, R12, 0x5410, R14 ;  /* 0x000054100c107816 */ /* 0x000fc4000000000e */
[----:B------:R-:W-:Y:S02]  /*1f70*/  PRMT R18, R13, 0x5410, R15 ;  /* 0x000054100d127816 */ /* 0x000fe4000000000f */
[----:B------:R-:W-:Y:S02]  /*1f80*/  PRMT R17, R4, 0x5410, R17 ;  /* 0x0000541004117816 */ /* 0x000fe40000000011 */
[----:B------:R-:W-:Y:S01]  /*1f90*/  PRMT R19, R2, 0x5410, R19 ;  /* 0x0000541002137816 */ /* 0x000fe20000000013 */
[----:B------:R-:W-:Y:S06]  /*1fa0*/  @P0 BRA `(.L_x_3681) ;  /* 0x0000000400800947 */ /* 0x000fec0003800000 */
[----:B------:R-:W-:Y:S01]  /*1fb0*/  I2FP.F32.S32 R3, R5 ;  /* 0x0000000500037245 */ /* 0x000fe20000201400 */
[----:B------:R-:W0:Y:S01]  /*1fc0*/  LDCU UR4, c[0x0][0x40c] ;  /* 0x00008180ff0477ac */ /* 0x000e220008000800 */
[----:B------:R-:W-:Y:S01]  /*1fd0*/  I2FP.F32.S32 R2, R7 ;  /* 0x0000000700027245 */ /* 0x000fe20000201400 */
[C---:B------:R-:W-:Y:S01]  /*1fe0*/  VIADD R5, R7.reuse, 0x4 ;  /* 0x0000000407057836 */ /* 0x040fe20000000000 */
[----:B------:R1:W2:Y:S01]  /*1ff0*/  MUFU.RCP R6, R3 ;  /* 0x0000000300067308 */ /* 0x0002a20000001000 */
[C---:B------:R-:W-:Y:S01]  /*2000*/  IADD3 R4, PT, PT, R7.reuse, 0x2, RZ ;  /* 0x0000000207047810 */ /* 0x040fe20007ffe0ff */
[----:B------:R-:W-:Y:S02]  /*2010*/  HADD2.F32 R20, -RZ, R24.H1_H1 ;  /* 0x30000018ff147230 */ /* 0x000fe40000004100 */
[----:B------:R-:W-:Y:S01]  /*2020*/  I2FP.F32.S32 R5, R5 ;  /* 0x0000000500057245 */ /* 0x000fe20000201400 */
[--C-:B------:R-:W-:Y:S01]  /*2030*/  HADD2.F32 R21, -RZ, R25.reuse.H1_H1 ;  /* 0x30000019ff157230 */ /* 0x100fe20000004100 */
[----:B------:R-:W-:Y:S01]  /*2040*/  I2FP.F32.S32 R4, R4 ;  /* 0x0000000400047245 */ /* 0x000fe20000201400 */
[----:B------:R-:W-:Y:S01]  /*2050*/  HADD2.F32 R22, -RZ, R25.H0_H0 ;  /* 0x20000019ff167230 */ /* 0x000fe20000004100 */
[----:B-1----:R-:W-:Y:S01]  /*2060*/  IADD3 R3, PT, PT, R7, 0x6, RZ ;  /* 0x0000000607037810 */ /* 0x002fe20007ffe0ff */
[----:B------:R-:W-:-:S02]  /*2070*/  HADD2.F32 R34, -RZ, R26.H1_H1 ;  /* 0x3000001aff227230 */ /* 0x000fc40000004100 */
[----:B------:R-:W-:Y:S01]  /*2080*/  HADD2.F32 R35, -RZ, R26.H0_H0 ;  /* 0x2000001aff237230 */ /* 0x000fe20000004100 */
[----:B------:R-:W-:Y:S01]  /*2090*/  I2FP.F32.S32 R3, R3 ;  /* 0x0000000300037245 */ /* 0x000fe20000201400 */
[--C-:B------:R-:W-:Y:S01]  /*20a0*/  HADD2.F32 R25, -RZ, R17.reuse.H1_H1 ;  /* 0x30000011ff197230 */ /* 0x100fe20000004100 */
[----:B0-----:R-:W-:Y:S01]  /*20b0*/  UIADD3 UR4, UPT, UPT, -UR39, UR4, URZ ;  /* 0x0000000427047290 */ /* 0x001fe2000fffe1ff */
[----:B------:R-:W-:Y:S02]  /*20c0*/  HADD2.F32 R26, -RZ, R17.H0_H0 ;  /* 0x20000011ff1a7230 */ /* 0x000fe40000004100 */
[-C--:B--2---:R-:W-:Y:S01]  /*20d0*/  FMUL.FTZ R2, R2, R6.reuse ;  /* 0x0000000602027220 */ /* 0x084fe20000410000 */
        /* <DEDUP_REMOVED lines=8> */
[--C-:B------:R-:W-:Y:S01]  /*2160*/  HADD2.F32 R40, -RZ, R19.reuse.H1_H1 ;  /* 0x30000013ff287230 */ /* 0x100fe20000004100 */
[----:B------:R-:W0:Y:S01]  /*2170*/  MUFU.EX2 R2, -R2 ;  /* 0x8000000200027308 */ /* 0x000e220000000800 */
[----:B------:R-:W-:-:S02]  /*2180*/  HADD2.F32 R39, -RZ, R19.H0_H0 ;  /* 0x20000013ff277230 */ /* 0x000fc40000004100 */
[----:B------:R-:W-:Y:S02]  /*2190*/  HADD2.F32 R24, -RZ, R24.H0_H0 ;  /* 0x20000018ff187230 */ /* 0x000fe40000004100 */
[--C-:B------:R-:W-:Y:S02]  /*21a0*/  HADD2.F32 R36, -RZ, R18.reuse.H1_H1 ;  /* 0x30000012ff247230 */ /* 0x100fe40000004100 */
[--C-:B------:R-:W-:Y:S01]  /*21b0*/  HADD2.F32 R38, -RZ, R27.reuse.H1_H1 ;  /* 0x3000001bff267230 */ /* 0x100fe20000004100 */
[----:B------:R-:W1:Y:S01]  /*21c0*/  MUFU.EX2 R4, -R4 ;  /* 0x8000000400047308 */ /* 0x000e620000000800 */
[----:B------:R-:W-:Y:S02]  /*21d0*/  HADD2.F32 R37, -RZ, R27.H0_H0 ;  /* 0x2000001bff257230 */ /* 0x000fe40000004100 */
        /* <DEDUP_REMOVED lines=10> */
[----:B------:R2:W3:Y:S01]  /*2280*/  MUFU.COS R2, R7 ;  /* 0x0000000700027308 */ /* 0x0004e20000000000 */
[----:B0-----:R-:W-:Y:S01]  /*2290*/  FMUL.FTZ R4, R15, R6 ;  /* 0x000000060f047220 */ /* 0x001fe20000410000 */
[--C-:B------:R-:W-:Y:S02]  /*22a0*/  HADD2.F32 R6, -RZ, R16.reuse.H1_H1 ;  /* 0x30000010ff067230 */ /* 0x100fe40000004100 */
[----:B------:R-:W-:Y:S02]  /*22b0*/  HADD2.F32 R16, -RZ, R16.H0_H0 ;  /* 0x20000010ff107230 */ /* 0x000fe40000004100 */
[----:B------:R-:W-:Y:S02]  /*22c0*/  FMUL.RZ R15, R4, 0.15915493667125701904 ;  /* 0x3e22f983040f7820 */ /* 0x000fe4000040c000 */
[----:B------:R-:W0:Y:S01]  /*22d0*/  MUFU.COS R8, R11 ;  /* 0x0000000b00087308 */ /* 0x000e220000000000 */
[-C--:B-1----:R-:W-:Y:S01]  /*22e0*/  FMUL.FTZ R5, R20, R3.reuse ;  /* 0x0000000314057220 */ /* 0x082fe20000410000 */
[----:B--2---:R-:W-:-:S06]  /*22f0*/  FMUL.FTZ R7, R6, R3 ;  /* 0x0000000306077220 */ /* 0x004fcc0000410000 */
[----:B------:R-:W1:Y:S01]  /*2300*/  MUFU.SIN R9, R11 ;  /* 0x0000000b00097308 */ /* 0x000e620000000400 */
[-C--:B---3--:R-:W-:Y:S01]  /*2310*/  FMUL.FTZ R4, R20, R2.reuse ;  /* 0x0000000214047220 */ /* 0x088fe20000410000 */
[-C--:B------:R-:W-:Y:S01]  /*2320*/  FMUL.FTZ R6, R6, R2.reuse ;  /* 0x0000000206067220 */ /* 0x080fe20000410000 */
[-C--:B------:R-:W-:Y:S01]  /*2330*/  FFMA.FTZ R5, R24, R2.reuse, -R5 ;  /* 0x0000000218057223 */ /* 0x080fe20000010805 */
[----:B------:R-:W-:Y:S01]  /*2340*/  FFMA.FTZ R7, R16, R2, -R7 ;  /* 0x0000000210077223 */ /* 0x000fe20000010807 */
[-C--:B------:R-:W-:Y:S01]  /*2350*/  FFMA.FTZ R4, R24, R3.reuse, R4 ;  /* 0x0000000318047223 */ /* 0x080fe20000010004 */
[----:B------:R-:W-:Y:S02]  /*2360*/  FFMA.FTZ R6, R16, R3, R6 ;  /* 0x0000000310067223 */ /* 0x000fe40000010006 */
[----:B------:R-:W2:Y:S01]  /*2370*/  MUFU.SIN R14, R12 ;  /* 0x0000000c000e7308 */ /* 0x000ea20000000400 */
[----:B0-----:R-:W-:Y:S01]  /*2380*/  FMUL.FTZ R2, R21, R8 ;  /* 0x0000000815027220 */ /* 0x001fe20000410000 */
[----:B------:R-:W-:-:S06]  /*2390*/  F2FP.F16.F32.PACK_AB R24, R4, R5 ;  /* 0x000000050418723e */ /* 0x000fcc00000000ff */
[----:B------:R0:W3:Y:S01]  /*23a0*/  MUFU.COS R13, R12 ;  /* 0x0000000c000d7308 */ /* 0x0000e20000000000 */
[-C--:B-1----:R-:W-:Y:S01]  /*23b0*/  FMUL.FTZ R3, R21, R9.reuse ;  /* 0x0000000915037220 */ /* 0x082fe20000410000 */
[CC--:B------:R-:W-:Y:S01]  /*23c0*/  FMUL.FTZ R11, R25.reuse, R9.reuse ;  /* 0x00000009190b7220 */ /* 0x0c0fe20000410000 */
[C---:B------:R-:W-:Y:S02]  /*23d0*/  FFMA.FTZ R2, R22.reuse, R9, R2 ;  /* 0x0000000916027223 */ /* 0x040fe40000010002 */
[-C--:B------:R-:W-:Y:S01]  /*23e0*/  FFMA.FTZ R3, R22, R8.reuse, -R3 ;  /* 0x0000000816037223 */ /* 0x080fe20000010803 */
[-C--:B------:R-:W-:Y:S02]  /*23f0*/  FFMA.FTZ R11, R26, R8.reuse, -R11 ;  /* 0x000000081a0b7223 */ /* 0x080fe4000001080b */
[----:B------:R-:W1:Y:S01]  /*2400*/  MUFU.COS R17, R15 ;  /* 0x0000000f00117308 */ /* 0x000e620000000000 */
[----:B0-----:R-:W-:Y:S01]  /*2410*/  FMUL.FTZ R12, R25, R8 ;  /* 0x00000008190c7220 */ /* 0x001fe20000410000 */
[-C--:B--2---:R-:W-:Y:S01]  /*2420*/  FMUL.FTZ R16, R36, R14.reuse ;  /* 0x0000000e24107220 */ /* 0x084fe20000410000 */
[----:B------:R-:W-:Y:S01]  /*2430*/  FMUL.FTZ R8, R34, R14 ;  /* 0x0000000e22087220 */ /* 0x000fe20000410000 */
[----:B------:R-:W-:Y:S01]  /*2440*/  F2FP.F16.F32.PACK_AB R25, R2, R3 ;  /* 0x000000030219723e */ /* 0x000fe200000000ff */
[----:B------:R-:W-:-:S03]  /*2450*/  FFMA.FTZ R12, R26, R9, R12 ;  /* 0x000000091a0c7223 */ /* 0x000fc6000001000c */
[----:B------:R0:W2:Y:S01]  /*2460*/  MUFU.SIN R19, R15 ;  /* 0x0000000f00137308 */ /* 0x0000a20000000400 */
[-C--:B---3--:R-:W-:Y:S01]  /*2470*/  FMUL.FTZ R9, R34, R13.reuse ;  /* 0x0000000d22097220 */ /* 0x088fe20000410000 */
[-C--:B------:R-:W-:Y:S01]  /*2480*/  FFMA.FTZ R18, R27, R13.reuse, -R16 ;  /* 0x0000000d1b127223 */ /* 0x080fe20000010810 */
[CC--:B------:R-:W-:Y:S02]  /*2490*/  FFMA.FTZ R8, R35.reuse, R13.reuse, -R8 ;  /* 0x0000000d23087223 */ /* 0x0c0fe40000010808 */
[----:B------:R-:W-:Y:S01]  /*24a0*/  FFMA.FTZ R9, R35, R14, R9 ;  /* 0x0000000e23097223 */ /* 0x000fe20000010009 */
[----:B0-----:R-:W-:Y:S01]  /*24b0*/  FMUL.FTZ R15, R36, R13 ;  /* 0x0000000d240f7220 */ /* 0x001fe20000410000 */
[-C--:B-1----:R-:W-:Y:S01]  /*24c0*/  FMUL.FTZ R16, R38, R17.reuse ;  /* 0x0000001126107220 */ /* 0x082fe20000410000 */
[----:B------:R-:W-:Y:S02]  /*24d0*/  FMUL.FTZ R22, R40, R17 ;  /* 0x0000001128167220 */ /* 0x000fe40000410000 */
        /* <DEDUP_REMOVED lines=13> */
.L_x_3681:
[----:B------:R-:W-:Y:S05]  /*25b0*/  BSYNC.RECONVERGENT B1 ;  /* 0x0000000000017941 */ /* 0x000fea0003800200 */
.L_x_3680:
[----:B------:R-:W-:Y:S02]  /*25c0*/  LOP3.LUT R2, R17, 0xffff, RZ, 0xc0, !PT ;  /* 0x0000ffff11027812 */ /* 0x000fe400078ec0ff */
[----:B------:R-:W-:Y:S02]  /*25d0*/  LOP3.LUT R4, R25, 0xffff, RZ, 0xc0, !PT ;  /* 0x0000ffff19047812 */ /* 0x000fe400078ec0ff */
[----:B------:R-:W-:Y:S01]  /*25e0*/  PRMT R8, R19, 0x7732, RZ ;  /* 0x0000773213087816 */ /* 0x000fe200000000ff */
[----:B------:R-:W-:Y:S01]  /*25f0*/  IMAD.WIDE.U32 R2, R2, 0x10000, RZ ;  /* 0x0001000002027825 */ /* 0x000fe200078e00ff */
[----:B------:R-:W-:Y:S02]  /*2600*/  PRMT R9, R18, 0x7732, RZ ;  /* 0x0000773212097816 */ /* 0x000fe400000000ff */
[----:B------:R-:W-:Y:S01]  /*2610*/  PRMT R11, R26, 0x5410, R27 ;  /* 0x000054101a0b7816 */ /* 0x000fe2000000001b */
[----:B------:R-:W-:Y:S01]  /*2620*/  IMAD.WIDE.U32 R4, R4, 0x10000, RZ ;  /* 0x0001000004047825 */ /* 0x000fe200078e00ff */
[----:B------:R-:W-:-:S02]  /*2630*/  LOP3.LUT R6, R2, 0xffff, R16, 0xf8, !PT ;  /* 0x0000ffff02067812 */ /* 0x000fc400078ef810 */
[----:B------:R-:W-:Y:S02]  /*2640*/  PRMT R7, R18, 0x5410, R19 ;  /* 0x0000541012077816 */ /* 0x000fe40000000013 */
[----:B------:R-:W-:Y:S02]  /*2650*/  PRMT R21, R9, 0x5410, R8 ;  /* 0x0000541009157816 */ /* 0x000fe40000000008 */
[----:B------:R-:W-:Y:S02]  /*2660*/  PRMT R2, R17, 0x7732, RZ ;  /* 0x0000773211027816 */ /* 0x000fe400000000ff */
[----:B------:R-:W-:Y:S02]  /*2670*/  LOP3.LUT R9, R11, R5, RZ, 0xfc, !PT ;  /* 0x000000050b097212 */ /* 0x000fe400078efcff */
[----:B------:R-:W-:Y:S02]  /*2680*/  LOP3.LUT R8, R4, 0xffff, R24, 0xf8, !PT ;  /* 0x0000ffff04087812 */ /* 0x000fe400078ef818 */
[----:B------:R-:W-:-:S02]  /*2690*/  PRMT R11, R27, 0x7732, RZ ;  /* 0x000077321b0b7816 */ /* 0x000fc400000000ff */
[----:B------:R-:W-:Y:S02]  /*26a0*/  PRMT R4, R25, 0x7732, RZ ;  /* 0x0000773219047816 */ /* 0x000fe400000000ff */
[----:B------:R-:W-:Y:S02]  /*26b0*/  PRMT R12, R26, 0x7732, RZ ;  /* 0x000077321a0c7816 */ /* 0x000fe400000000ff */
[----:B------:R-:W-:Y:S01]  /*26c0*/  PRMT R14, R24, 0x7732, RZ ;  /* 0x00007732180e7816 */ /* 0x000fe200000000ff */
[----:B------:R-:W-:Y:S01]  /*26d0*/  IMAD.WIDE.U32 R4, R4, 0x10000, RZ ;  /* 0x0001000004047825 */ /* 0x000fe200078e00ff */
[----:B------:R-:W-:Y:S02]  /*26e0*/  LOP3.LUT R7, R7, R3, RZ, 0xfc, !PT ;  /* 0x0000000307077212 */ /* 0x000fe400078efcff */
[----:B------:R-:W-:Y:S01]  /*26f0*/  PRMT R13, R16, 0x7732, RZ ;  /* 0x00007732100d7816 */ /* 0x000fe200000000ff */
[----:B------:R-:W-:Y:S01]  /*2700*/  IMAD.WIDE.U32 R2, R2, 0x10000, RZ ;  /* 0x0001000002027825 */ /* 0x000fe200078e00ff */
[----:B------:R-:W-:Y:S01]  /*2710*/  PRMT R15, R12, 0x5410, R11 ;  /* 0x000054100c0f7816 */ /* 0x000fe2000000000b */
[----:B------:R0:W-:Y:S02]  /*2720*/  STS.64 [R32], R6 ;  /* 0x0000000620007388 */ /* 0x0001e40000000a00 */
[----:B------:R-:W-:Y:S01]  /*2730*/  IMAD.MOV.U32 R11, RZ, RZ, R14 ;  /* 0x000000ffff0b7224 */ /* 0x000fe200078e000e */
[----:B------:R-:W-:-:S02]  /*2740*/  LOP3.LUT R3, R21, R3, RZ, 0xfc, !PT ;  /* 0x0000000315037212 */ /* 0x000fc400078efcff */
[----:B------:R-:W-:Y:S02]  /*2750*/  LOP3.LUT R2, R2, R13, RZ, 0xfc, !PT ;  /* 0x0000000d02027212 */ /* 0x000fe400078efcff */
[----:B------:R-:W-:Y:S02]  /*2760*/  LOP3.LUT R5, R15, R5, RZ, 0xfc, !PT ;  /* 0x000000050f057212 */ /* 0x000fe400078efcff */
[----:B------:R-:W-:Y:S01]  /*2770*/  LOP3.LUT R4, R4, R11, RZ, 0xfc, !PT ;  /* 0x0000000b04047212 */ /* 0x000fe200078efcff */
[----:B------:R0:W-:Y:S04]  /*2780*/  STS.64 [R33], R2 ;  /* 0x0000000221007388 */ /* 0x0001e80000000a00 */
[----:B------:R0:W-:Y:S04]  /*2790*/  STS.64 [R30], R8 ;  /* 0x000000081e007388 */ /* 0x0001e80000000a00 */
[----:B------:R0:W-:Y:S02]  /*27a0*/  STS.64 [R31], R4 ;  /* 0x000000041f007388 */ /* 0x0001e40000000a00 */
.L_x_3679:
[----:B------:R-:W-:Y:S05]  /*27b0*/  BSYNC.RECONVERGENT B0 ;  /* 0x0000000000007941 */ /* 0x000fea0003800200 */
.L_x_3678:
[----:B------:R-:W-:Y:S01]  /*27c0*/  BAR.SYNC.DEFER_BLOCKING 0x0 ;  /* 0x0000000000007b1d */ /* 0x000fe20000010000 */
[----:B------:R-:W-:-:S04]  /*27d0*/  @!P6 IMAD R23, R23, R28, R29 ;  /* 0x0000001c1717e224 */ /* 0x000fc800078e021d */
[C---:B------:R-:W-:Y:S01]  /*27e0*/  @!P6 IMAD R10, R23.reuse, 0x2, R10 ;  /* 0x00000002170ae824 */ /* 0x040fe200078e020a */
[----:B------:R-:W-:-:S05]  /*27f0*/  @!P6 LEA R0, R23, R0, 0x1 ;  /* 0x000000001700e211 */ /* 0x000fca00078e08ff */
[----:B------:R1:W2:Y:S04]  /*2800*/  @!P6 LDS.128 R24, [R0] ;  /* 0x000000000018e984 */ /* 0x0002a80000000c00 */
[----:B------:R1:W3:Y:S01]  /*2810*/  @!P6 LDS.128 R16, [R10] ;  /* 0x000000000a10e984 */ /* 0x0002e20000000c00 */
[----:B------:R-:W-:Y:S06]  /*2820*/  BAR.SYNC.DEFER_BLOCKING 0x0 ;  /* 0x0000000000007b1d */ /* 0x000fec0000010000 */
.L_x_3676:
[----:B------:R-:W-:Y:S05]  /*2830*/  BSYNC.RECONVERGENT B6 ;  /* 0x0000000000067941 */ /* 0x000fea0003800200 */
.L_x_3674:
[----:B-1----:R-:W-:Y:S02]  /*2840*/  MOV R0, 0xff7fffff ;  /* 0xff7fffff00007802 */ /* 0x002fe40000000f00 */
[----:B------:R-:W-:-:S03]  /*2850*/  ISETP.GT.U32.AND P0, PT, R120, 0x1f, PT ;  /* 0x0000001f7800780c */ /* 0x000fc60003f04070 */
[----:B------:R1:W-:Y:S10]  /*2860*/  STL [R1+0xc], R0 ;  /* 0x00000c0001007387 */ /* 0x0003f40000100800 */
[----:B-1----:R-:W-:Y:S05]  /*2870*/  @P0 BRA `(.L_x_3682) ;  /* 0x0000000000ec0947 */ /* 0x002fea0003800000 */
[----:B------:R-:W-:Y:S01]  /*2880*/  ISETP.GT.U32.AND P0, PT, R120, 0x1b, PT ;  /* 0x0000001b7800780c */ /* 0x000fe20003f04070 */
[----:B------:R-:W1:Y:S01]  /*2890*/  S2R R21, SR_CgaCtaId ;  /* 0x0000000000157919 */ /* 0x000e620000008800 */
[----:B0-----:R-:W-:Y:S01]  /*28a0*/  MOV R6, 0x400 ;  /* 0x0000040000067802 */ /* 0x001fe20000000f00 */
[----:B--23--:R-:W-:Y:S01]  /*28b0*/  HMUL2 R8, R25, R17 ;  /* 0x0000001119087232 */ /* 0x00cfe20000000000 */
[----:B------:R-:W-:-:S03]  /*28c0*/  UMOV UR4, 0xffffffff ;  /* 0xffffffff00047882 */ /* 0x000fc60000000000 */
[----:B------:R-:W-:-:S06]  /*28d0*/  HFMA2 R9, R24, R16, R8 ;  /* 0x0000001018097231 */ /* 0x000fcc0000000008 */
[----:B------:R-:W0:Y:S01]  /*28e0*/  @!P0 LDC R5, c[0x0][0x3f4] ;  /* 0x0000fd00ff058b82 */ /* 0x000e220000000800 */
[----:B------:R-:W-:-:S07]  /*28f0*/  HFMA2 R9, R26, R18, R9 ;  /* 0x000000121a097231 */ /* 0x000fce0000000009 */
[----:B------:R-:W2:Y:S01]  /*2900*/  @!P0 LDC.64 R2, c[0x0][0x3b8] ;  /* 0x0000ee00ff028b82 */ /* 0x000ea20000000a00 */
[----:B------:R-:W-:-:S05]  /*2910*/  HFMA2 R9, R27, R19, R9 ;  /* 0x000000131b097231 */ /* 0x000fca0000000009 */
[----:B------:R-:W-:Y:S02]  /*2920*/  HADD2.F32 R13, -RZ, R9.H0_H0 ;  /* 0x20000009ff0d7230 */ /* 0x000fe40000004100 */
[----:B0-----:R-:W-:Y:S02]  /*2930*/  @!P0 IMAD R0, R120, R5, UR40 ;  /* 0x0000002878008e24 */ /* 0x001fe4000f8e0205 */
[----:B------:R-:W-:-:S04]  /*2940*/  @!P0 IMAD R5, R5, UR47, RZ ;  /* 0x0000002f05058c24 */ /* 0x000fc8000f8e02ff */
[----:B------:R-:W-:Y:S01]  /*2950*/  @!P0 IMAD R7, R5, 0x1c, R0 ;  /* 0x0000001c05078824 */ /* 0x000fe200078e0200 */
[----:B------:R-:W-:-:S03]  /*2960*/  IADD3 R0, PT, PT, R6, 0x40, RZ ;  /* 0x0000004006007810 */ /* 0x000fc60007ffe0ff */
[----:B------:R-:W-:Y:S01]  /*2970*/  @!P0 IMAD.SHL.U32 R7, R7, 0x8, RZ ;  /* 0x0000000807078824 */ /* 0x000fe200078e00ff */
[----:B-1----:R-:W-:Y:S01]  /*2980*/  LEA R5, R21, R0, 0x18 ;  /* 0x0000000015057211 */ /* 0x002fe200078ec0ff */
[----:B------:R-:W-:Y:S02]  /*2990*/  HADD2.F32 R0, -RZ, R9.H1_H1 ;  /* 0x30000009ff007230 */ /* 0x000fe40000004100 */
[----:B--2---:R-:W-:Y:S01]  /*29a0*/  @!P0 IMAD.WIDE R2, R7, 0x2, R2 ;  /* 0x0000000207028825 */ /* 0x004fe200078e0202 */
[----:B------:R-:W-:-:S03]  /*29b0*/  LEA R5, R120, R5, 0x4 ;  /* 0x0000000578057211 */ /* 0x000fc600078e20ff */
[----:B------:R-:W-:Y:S01]  /*29c0*/  FADD.FTZ R13, R13, R0 ;  /* 0x000000000d0d7221 */ /* 0x000fe20000010000 */
[----:B------:R0:W-:Y:S04]  /*29d0*/  @!P0 STG.E.128 desc[UR36][R2.64], R16 ;  /* 0x0000001002008986 */ /* 0x0001e8000c101d24 */
[----:B------:R0:W-:Y:S01]  /*29e0*/  STS.128 [R5], R24 ;  /* 0x0000001805007388 */ /* 0x0001e20000000c00 */
        /* <DEDUP_REMOVED lines=10> */
.L_x_3820:
        /* <DEDUP_REMOVED lines=9> */
[----:B------:R-:W-:-:S04]  /*2b20*/  @UP0 UIADD3 UR6, UPT, UPT, -UR39, UR42, URZ ;  /* 0x0000002a27060290 */ /* 0x000fc8000fffe1ff */
[----:B-1----:R-:W-:-:S04]  /*2b30*/  @UP0 UIMAD UR7, UR43, UR8, UR6 ;  /* 0x000000082b0702a4 */ /* 0x002fc8000f8e0206 */
[----:B------:R-:W-:-:S04]  /*2b40*/  @UP0 UIMAD UR7, UR7, UR8, UR6 ;  /* 0x00000008070702a4 */ /* 0x000fc8000f8e0206 */
[----:B--2---:R-:W-:-:S06]  /*2b50*/  @UP0 UIMAD.WIDE UR4, UR7, 0x2, UR4 ;  /* 0x00000002070408a5 */ /* 0x004fcc000f8e0204 */
[----:B------:R-:W-:Y:S01]  /*2b60*/  MOV R2, UR4 ;  /* 0x0000000400027c02 */ /* 0x000fe20008000f00 */
[----:B------:R-:W-:-:S04]  /*2b70*/  IMAD.U32 R3, RZ, RZ, UR5 ;  /* 0x00000005ff037e24 */ /* 0x000fc8000f8e00ff */
[----:B------:R-:W1:Y:S01]  /*2b80*/  LDCU UR4, c[0x0][0x410] ;  /* 0x00008200ff0477ac */ /* 0x000e620008000800 */
[----:B------:R-:W2:Y:S01]  /*2b90*/  @P0 LDG.E.U16 R2, desc[UR36][R2.64] ;  /* 0x0000002402020981 */ /* 0x000ea2000c1e1500 */
[----:B------:R-:W-:Y:S02]  /*2ba0*/  IADD3 R6, PT, PT, R6, 0x240, RZ ;  /* 0x0000024006067810 */ /* 0x000fe40007ffe0ff */
[----:B0-----:R-:W-:Y:S02]  /*2bb0*/  IADD3 R4, PT, PT, -R121, UR42, RZ ;  /* 0x0000002a79047c10 */ /* 0x001fe4000fffe1ff */
[----:B------:R-:W-:-:S04]  /*2bc0*/  LEA R21, R21, R6, 0x18 ;  /* 0x0000000615157211 */ /* 0x000fc800078ec0ff */
[----:B------:R-:W-:Y:S01]  /*2bd0*/  LEA R4, R4, R21, 0x2 ;  /* 0x0000001504047211 */ /* 0x000fe200078e10ff */
[----:B-1----:R-:W-:Y:S01]  /*2be0*/  FMUL.FTZ R5, R14, UR4 ;  /* 0x000000040e057c20 */ /* 0x002fe20008410000 */
[----:B--2---:R-:W-:-:S05]  /*2bf0*/  @P0 HADD2.F32 R0, -RZ, R2.H0_H0 ;  /* 0x20000002ff000230 */ /* 0x004fca0000004100 */
[----:B------:R-:W-:-:S05]  /*2c00*/  @P0 FADD.FTZ R5, R5, R0 ;  /* 0x0000000005050221 */ /* 0x000fca0000010000 */
[----:B------:R1:W-:Y:S04]  /*2c10*/  STL [R1+0xc], R5 ;  /* 0x00000c0501007387 */ /* 0x0003e80000100800 */
[----:B------:R1:W-:Y:S02]  /*2c20*/  STS [R4], R5 ;  /* 0x0000000504007388 */ /* 0x0003e40000000800 */
.L_x_3682:
[----:B------:R-:W-:Y:S05]  /*2c30*/  WARPSYNC.ALL ;  /* 0x0000000000007948 */ /* 0x000fea0003800000 */
[----:B------:R-:W-:Y:S01]  /*2c40*/  IADD3 R0, PT, PT, -R121, UR42, RZ ;  /* 0x0000002a79007c10 */ /* 0x000fe2000fffe1ff */
[----:B------:R-:W4:Y:S01]  /*2c50*/  LDCU UR4, c[0x0][0x3f0] ;  /* 0x00007e00ff0477ac */ /* 0x000f220008000800 */
[----:B------:R-:W-:Y:S03]  /*2c60*/  BSSY.RECONVERGENT B0, `(.L_x_3684) ;  /* 0x00004b6000007945 */ /* 0x000fe60003800200 */
[----:B------:R-:W-:Y:S01]  /*2c70*/  VIADD R0, R0, 0x1f ;  /* 0x0000001f00007836 */ /* 0x000fe20000000000 */
[----:B------:R-:W1:Y:S04]  /*2c80*/  LDCU UR19, c[0x0][0x3f8] ;  /* 0x00007f00ff1377ac */ /* 0x000e680008000800 */
[----:B0-----:R-:W-:Y:S01]  /*2c90*/  SHF.R.S32.HI R3, RZ, 0x1f, R0 ;  /* 0x0000001fff037819 */ /* 0x001fe20000011400 */
[----:B------:R-:W0:Y:S03]  /*2ca0*/  LDCU UR20, c[0x0][0x410] ;  /* 0x00008200ff1477ac */ /* 0x000e260008000800 */
[----:B------:R-:W-:Y:S01]  /*2cb0*/  LEA.HI R3, R3, R0, RZ, 0x5 ;  /* 0x0000000003037211 */ /* 0x000fe200078f28ff */
[----:B------:R-:W0:Y:S03]  /*2cc0*/  LDCU.64 UR8, c[0x0][0x3c8] ;  /* 0x00007900ff0877ac */ /* 0x000e260008000a00 */
[----:B------:R-:W-:Y:S01]  /*2cd0*/  LOP3.LUT R0, R3, 0xffffffe0, RZ, 0xc0, !PT ;  /* 0xffffffe003007812 */ /* 0x000fe200078ec0ff */
[----:B----4-:R-:W-:Y:S01]  /*2ce0*/  UIMAD UR4, UR41, UR4, UR43 ;  /* 0x00000004290472a4 */ /* 0x010fe2000f8e022b */
[----:B------:R-:W4:Y:S01]  /*2cf0*/  LDCU.64 UR10, c[0x0][0x3b8] ;  /* 0x00007700ff0a77ac */ /* 0x000f220008000a00 */
[----:B------:R-:W-:Y:S01]  /*2d00*/  BAR.SYNC.DEFER_BLOCKING 0x0 ;  /* 0x0000000000007b1d */ /* 0x000fe20000010000 */
[----:B------:R-:W-:Y:S01]  /*2d10*/  ISETP.GE.AND P0, PT, R120, R0, PT ;  /* 0x000000007800720c */ /* 0x000fe20003f06270 */
[----:B------:R-:W-:-:S04]  /*2d20*/  UIMAD UR4, UR4, 0xe0, URZ ;  /* 0x000000e0040478a4 */ /* 0x000fc8000f8e02ff */
[----:B------:R-:W0:Y:S01]  /*2d30*/  LDCU.64 UR12, c[0x0][0x438] ;  /* 0x00008700ff0c77ac */ /* 0x000e220008000a00 */
[----:B------:R-:W0:Y:S07]  /*2d40*/  LDCU.64 UR14, c[0x0][0x448] ;  /* 0x00008900ff0e77ac */ /* 0x000e2e0008000a00 */
[----:B-1----:R-:W-:Y:S05]  /*2d50*/  @P0 BRA `(.L_x_3685) ;  /* 0x0000004800980947 */ /* 0x002fea0003800000 */
[----:B------:R-:W1:Y:S01]  /*2d60*/  LDC R2, c[0x0][0x3f4] ;  /* 0x0000fd00ff027b82 */ /* 0x000e620000000800 */
[----:B------:R-:W-:Y:S01]  /*2d70*/  UMOV UR5, 0x400 ;  /* 0x0000040000057882 */ /* 0x000fe20000000000 */
[----:B------:R-:W5:Y:S01]  /*2d80*/  LDCU UR18, c[0x0][0x440] ;  /* 0x00008800ff1277ac */ /* 0x000f620008000800 */
[----:B------:R-:W-:Y:S01]  /*2d90*/  IMAD.IADD R0, R121, 0x1, R0 ;  /* 0x0000000179007824 */ /* 0x000fe200078e0200 */
[----:B------:R-:W2:Y:S04]  /*2da0*/  LDCU.64 UR16, c[0x0][0x420] ;  /* 0x00008400ff1077ac */ /* 0x000ea80008000a00 */
[----:B------:R-:W3:Y:S01]  /*2db0*/  S2UR UR6, SR_CgaCtaId ;  /* 0x00000000000679c3 */ /* 0x000ee20000008800 */
[----:B-----5:R-:W-:Y:S02]  /*2dc0*/  MOV R125, UR18 ;  /* 0x00000012007d7c02 */ /* 0x020fe40008000f00 */
[----:B-1----:R-:W-:Y:S01]  /*2dd0*/  IABS R2, R2 ;  /* 0x0000000200027213 */ /* 0x002fe20000000000 */
[----:B--2---:R-:W-:Y:S01]  /*2de0*/  IMAD.U32 R251, RZ, RZ, UR17 ;  /* 0x00000011fffb7e24 */ /* 0x004fe2000f8e00ff */
[----:B------:R-:W-:-:S02]  /*2df0*/  MOV R123, UR16 ;  /* 0x00000010007b7c02 */ /* 0x000fc40008000f00 */
[----:B------:R-:W-:Y:S02]  /*2e00*/  MOV R124, R2 ;  /* 0x00000002007c7202 */ /* 0x000fe40000000f00 */
[----:B------:R-:W-:Y:S01]  /*2e10*/  ISETP.NE.U32.AND P0, PT, RZ, UR16, PT ;  /* 0x00000010ff007c0c */ /* 0x000fe2000bf05070 */
[----:B---3--:R-:W-:Y:S01]  /*2e20*/  ULEA UR7, UR6, UR5, 0x18 ;  /* 0x0000000506077291 */ /* 0x008fe2000f8ec0ff */
[----:B------:R-:W1:Y:S01]  /*2e30*/  I2F.RP R2, R124 ;  /* 0x0000007c00027306 */ /* 0x000e620000209400 */
[----:B------:R-:W-:Y:S01]  /*2e40*/  UIADD3 UR5, UPT, UPT, UR5, 0x240, URZ ;  /* 0x0000024005057890 */ /* 0x000fe2000fffe0ff */
[----:B------:R-:W-:-:S03]  /*2e50*/  ISETP.NE.AND.EX P0, PT, RZ, UR17, PT, P0 ;  /* 0x00000011ff007c0c */ /* 0x000fc6000bf05300 */
[----:B------:R-:W-:-:S03]  /*2e60*/  ULEA UR5, UR6, UR5, 0x18 ;  /* 0x0000000506057291 */ /* 0x000fc6000f8ec0ff */
[----:B------:R-:W2:Y:S04]  /*2e70*/  LDS.128 R12, [UR7+0x40] ;  /* 0x00004007ff0c7984 */ /* 0x000ea80008000c00 */
[----:B------:R-:W3:Y:S01]  /*2e80*/  LDS.128 R8, [UR7+0x50] ;  /* 0x00005007ff087984 */ /* 0x000ee20008000c00 */
[----:B-1----:R-:W1:Y:S03]  /*2e90*/  MUFU.RCP R2, R2 ;  /* 0x0000000200027308 */ /* 0x002e660000001000 */
[----:B------:R-:W5:Y:S04]  /*2ea0*/  LDS.128 R4, [UR7+0x60] ;  /* 0x00006007ff047984 */ /* 0x000f680008000c00 */
[----:B------:R-:W0:Y:S04]  /*2eb0*/  LDS.128 R116, [UR7+0x70] ;  /* 0x00007007ff747984 */ /* 0x000e280008000c00 */
[----:B------:R-:W0:Y:S04]  /*2ec0*/  LDS.128 R112, [UR7+0x80] ;  /* 0x00008007ff707984 */ /* 0x000e280008000c00 */
[----:B------:R-:W0:Y:S01]  /*2ed0*/  LDS.128 R108, [UR7+0x90] ;  /* 0x00009007ff6c7984 */ /* 0x000e220008000c00 */
[----:B-1----:R-:W-:-:S03]  /*2ee0*/  IADD3 R2, PT, PT, R2, 0xffffffe, RZ ;  /* 0x0ffffffe02027810 */ /* 0x002fc60007ffe0ff */
[----:B------:R-:W1:Y:S01]  /*2ef0*/  LDS.128 R104, [UR7+0xa0] ;  /* 0x0000a007ff687984 */ /* 0x000e620008000c00 */
[----:B------:R4:W2:Y:S03]  /*2f00*/  F2I.FTZ.U32.TRUNC.NTZ R3, R2 ;  /* 0x0000000200037305 */ /* 0x0008a6000021f000 */
[----:B------:R-:W0:Y:S04]  /*2f10*/  LDS.128 R100, [UR7+0xb0] ;  /* 0x0000b007ff647984 */ /* 0x000e280008000c00 */
[----:B------:R-:W0:Y:S01]  /*2f20*/  LDS.128 R96, [UR7+0xc0] ;  /* 0x0000c007ff607984 */ /* 0x000e220008000c00 */
[----:B----4-:R-:W-:-:S03]  /*2f30*/  HFMA2 R2, -RZ, RZ, 0, 0 ;  /* 0x00000000ff027431 */ /* 0x010fc600000001ff */
[----:B------:R-:W4:Y:S04]  /*2f40*/  LDS.128 R92, [UR7+0xd0] ;  /* 0x0000d007ff5c7984 */ /* 0x000f280008000c00 */
[----:B--2---:R-:W-:Y:S01]  /*2f50*/  STL.64 [R1+0x30], R12 ;  /* 0x0000300c01007387 */ /* 0x004fe20000100a00 */
[----:B------:R-:W-:-:S03]  /*2f60*/  IADD3 R122, PT, PT, RZ, -R3, RZ ;  /* 0x80000003ff7a7210 */ /* 0x000fc60007ffe0ff */
[----:B------:R-:W-:Y:S04]  /*2f70*/  STL.64 [R1+0x38], R14 ;  /* 0x0000380e01007387 */ /* 0x000fe80000100a00 */
[----:B---3--:R-:W-:Y:S04]  /*2f80*/  STL.64 [R1+0x20], R8 ;  /* 0x0000200801007387 */ /* 0x008fe80000100a00 */
[----:B------:R-:W-:Y:S04]  /*2f90*/  STL.64 [R1+0x28], R10 ;  /* 0x0000280a01007387 */ /* 0x000fe80000100a00 */
[----:B-----5:R-:W-:Y:S04]  /*2fa0*/  STL.64 [R1+0x10], R4 ;  /* 0x0000100401007387 */ /* 0x020fe80000100a00 */
[----:B------:R-:W-:Y:S04]  /*2fb0*/  STL.64 [R1+0x18], R6 ;  /* 0x0000180601007387 */ /* 0x000fe80000100a00 */
[----:B------:R2:W-:Y:S04]  /*2fc0*/  STL [R1+0x44], R0 ;  /* 0x0000440001007387 */ /* 0x0005e80000100800 */
[----:B------:R-:W3:Y:S04]  /*2fd0*/  LDS.128 R88, [UR7+0xe0] ;  /* 0x0000e007ff587984 */ /* 0x000ee80008000c00 */
[----:B------:R-:W0:Y:S01]  /*2fe0*/  LDS.128 R84, [UR7+0xf0] ;  /* 0x0000f007ff547984 */ /* 0x000e220008000c00 */
[----:B--2---:R-:W-:Y:S01]  /*2ff0*/  IADD3 R0, PT, PT, R121, R120, RZ ;  /* 0x0000007879007210 */ /* 0x004fe20007ffe0ff */
[----:B------:R-:W-:-:S02]  /*3000*/  IMAD.MOV.U32 R121, RZ, RZ, R122 ;  /* 0x000000ffff797224 */ /* 0x000fc400078e007a */
[----:B------:R-:W2:Y:S01]  /*3010*/  LDS.128 R80, [UR7+0x100] ;  /* 0x00010007ff507984 */ /* 0x000ea20008000c00 */
[----:B------:R-:W-:Y:S01]  /*3020*/  IADD3 R252, P1, P2, R123, UR44, R0 ;  /* 0x0000002c7bfc7c10 */ /* 0x000fe2000fa3e000 */
[----:B------:R-:W-:Y:S02]  /*3030*/  IMAD R121, R121, R124, RZ ;  /* 0x0000007c79797224 */ /* 0x000fe400078e02ff */
[----:B------:R-:W0:Y:S01]  /*3040*/  LDS.128 R76, [UR7+0x110] ;  /* 0x00011007ff4c7984 */ /* 0x000e220008000c00 */
[----:B------:R-:W-:Y:S01]  /*3050*/  IADD3.X R251, PT, PT, R251, UR46, RZ, P1, P2 ;  /* 0x0000002efbfb7c10 */ /* 0x000fe20008fe44ff */
[----:B------:R-:W-:Y:S02]  /*3060*/  IMAD.HI.U32 R2, R3, R121, R2 ;  /* 0x0000007903027227 */ /* 0x000fe400078e0002 */
        /* <DEDUP_REMOVED lines=17> */
[----:B------:R-:W0:Y:S01]  /*3180*/  LDS.128 R4, [UR7+0x230] ;  /* 0x00023007ff047984 */ /* 0x000e220008000c00 */
[----:B------:R-:W-:-:S06]  /*3190*/  UIMAD UR7, UR43, UR18, UR42 ;  /* 0x000000122b0772a4 */ /* 0x000fcc000f8e022a */
[----:B------:R-:W-:-:S05]  /*31a0*/  IMAD R3, R125, UR7, R0 ;  /* 0x000000077d037c24 */ /* 0x000fca000f8e0200 */
[----:B------:R-:W-:Y:S04]  /*31b0*/  STL [R1], R3 ;  /* 0x0000000301007387 */ /* 0x000fe80000100800 */
[----:B------:R5:W-:Y:S02]  /*31c0*/  STL [R1+0x40], R2 ;  /* 0x0000400201007387 */ /* 0x000be40000100800 */
[----:B-----5:R-:W-:-:S05]  /*31d0*/  LEA R2, R120, UR5, 0x2 ;  /* 0x0000000578027c11 */ /* 0x020fca000f8e10ff */
[----:B-1234-:R0:W-:Y:S02]  /*31e0*/  STL [R1+0x4], R2 ;  /* 0x0000040201007387 */ /* 0x01e1e40000100800 */
.L_x_3752:
[----:B-1----:R-:W2:Y:S01]  /*31f0*/  LDL R248, [R1+0x40] ;  /* 0x0000400001f87983 */ /* 0x002ea20000100800 */
[----:B0-----:R-:W0:Y:S01]  /*3200*/  LDC R2, c[0x0][0x3f4] ;  /* 0x0000fd00ff027b82 */ /* 0x001e220000000800 */
[----:B------:R-:W-:-:S07]  /*3210*/  IABS R3, R0 ;  /* 0x0000000000037213 */ /* 0x000fce0000000000 */
[----:B------:R-:W1:Y:S01]  /*3220*/  LDC R250, c[0x0][0x3f4] ;  /* 0x0000fd00fffa7b82 */ /* 0x000e620000000800 */
[----:B0-----:R-:W-:Y:S02]  /*3230*/  IABS R249, R2 ;  /* 0x0000000200f97213 */ /* 0x001fe40000000000 */
[----:B-1----:R-:W-:Y:S01]  /*3240*/  IABS R250, R250 ;  /* 0x000000fa00fa7213 */ /* 0x002fe20000000000 */
[----:B--2---:R-:W-:-:S05]  /*3250*/  IMAD.HI.U32 R248, R248, R3, RZ ;  /* 0x00000003f8f87227 */ /* 0x004fca00078e00ff */
[----:B------:R-:W-:-:S05]  /*3260*/  IADD3 R248, PT, PT, -R248, RZ, RZ ;  /* 0x000000fff8f87210 */ /* 0x000fca0007ffe1ff */
[----:B------:R-:W-:Y:S01]  /*3270*/  IMAD R3, R249, R248, R3 ;  /* 0x000000f8f9037224 */ /* 0x000fe200078e0203 */
[----:B------:R-:W-:-:S04]  /*3280*/  @P0 MOV R248, R252 ;  /* 0x000000fc00f80202 */ /* 0x000fc80000000f00 */
[----:B------:R-:W-:-:S13]  /*3290*/  ISETP.GT.U32.AND P1, PT, R250, R3, PT ;  /* 0x00000003fa00720c */ /* 0x000fda0003f24070 */
[----:B------:R-:W-:-:S05]  /*32a0*/  @!P1 IMAD.IADD R3, R3, 0x1, -R249 ;  /* 0x0000000103039824 */ /* 0x000fca00078e0af9 */
[----:B------:R-:W-:-:S13]  /*32b0*/  ISETP.GT.U32.AND P1, PT, R250, R3, PT ;  /* 0x00000003fa00720c */ /* 0x000fda0003f24070 */
[----:B------:R-:W-:Y:S01]  /*32c0*/  @!P1 IADD3 R3, PT, PT, R3, -R249, RZ ;  /* 0x800000f903039210 */ /* 0x000fe20007ffe0ff */
[----:B------:R-:W-:-:S05]  /*32d0*/  @P0 IMAD.MOV.U32 R249, RZ, RZ, R251 ;  /* 0x000000fffff90224 */ /* 0x000fca00078e00fb */
[----:B------:R-:W2:Y:S01]  /*32e0*/  @P0 LDG.E.U8 R248, desc[UR36][R248.64] ;  /* 0x00000024f8f80981 */ /* 0x000ea2000c1e1100 */
[----:B------:R-:W-:Y:S01]  /*32f0*/  ISETP.GE.AND P2, PT, R0, RZ, PT ;  /* 0x000000ff0000720c */ /* 0x000fe20003f46270 */
[----:B------:R-:W-:Y:S01]  /*3300*/  BSSY.RECONVERGENT B1, `(.L_x_3686) ;  /* 0x000001e000017945 */ /* 0x000fe20003800200 */
[C---:B------:R-:W-:Y:S01]  /*3310*/  ISETP.NE.AND P4, PT, R2.reuse, RZ, PT ;  /* 0x000000ff0200720c */ /* 0x040fe20003f85270 */
[----:B------:R-:W-:Y:S01]  /*3320*/  IMAD R250, R2, 0xe0, RZ ;  /* 0x000000e002fa7824 */ /* 0x000fe200078e02ff */
[----:B------:R-:W-:-:S09]  /*3330*/  ISETP.GE.AND P1, PT, R0, UR42, PT ;  /* 0x0000002a00007c0c */ /* 0x000fd2000bf26270 */
[----:B------:R-:W-:Y:S02]  /*3340*/  @!P2 IADD3 R3, PT, PT, -R3, RZ, RZ ;  /* 0x000000ff0303a210 */ /* 0x000fe40007ffe1ff */
[----:B------:R-:W-:Y:S02]  /*3350*/  @!P4 LOP3.LUT R3, RZ, R2, RZ, 0x33, !PT ;  /* 0x00000002ff03c212 */ /* 0x000fe400078e33ff */
[----:B--2---:R-:W-:Y:S02]  /*3360*/  ISETP.NE.AND P3, PT, R248, RZ, P0 ;  /* 0x000000fff800720c */ /* 0x004fe40000765270 */
[----:B------:R-:W-:Y:S01]  /*3370*/  SHF.L.U32 R248, R3, 0x3, RZ ;  /* 0x0000000303f87819 */ /* 0x000fe200000006ff */
[----:B------:R-:W-:Y:S10]  /*3380*/  @P1 BRA `(.L_x_3687) ;  /* 0x0000000000541947 */ /* 0x000ff40003800000 */
[----:B------:R-:W-:Y:S02]  /*3390*/  ISETP.GE.AND P2, PT, R248, R250, PT ;  /* 0x000000faf800720c */ /* 0x000fe40003f46270 */
        /* <DEDUP_REMOVED lines=20> */
.L_x_3687:
[----:B------:R-:W-:Y:S05]  /*34e0*/  BSYNC.RECONVERGENT B1 ;  /* 0x0000000000017941 */ /* 0x000fea0003800200 */
.L_x_3686:
[----:B------:R-:W-:Y:S01]  /*34f0*/  BSSY.RECONVERGENT B1, `(.L_x_3688) ;  /* 0x000001a000017945 */ /* 0x000fe20003800200 */
[----:B------:R-:W-:-:S03]  /*3500*/  IMAD.IADD R249, R3, 0x1, R2 ;  /* 0x0000000103f97824 */ /* 0x000fc600078e0202 */
[----:B------:R-:W-:Y:S05]  /*3510*/  @P1 BRA `(.L_x_3689) ;  /* 0x00000000005c1947 */ /* 0x000fea0003800000 */
[----:B------:R-:W-:Y:S01]  /*3520*/  IMAD R124, R2, 0xe0, RZ ;  /* 0x000000e0027c7824 */ /* 0x000fe200078e02ff */
[----:B------:R-:W-:Y:S02]  /*3530*/  SHF.L.U32 R250, R249, 0x3, RZ ;  /* 0x00000003f9fa7819 */ /* 0x000fe400000006ff */
[----:B------:R-:W-:Y:S02]  /*3540*/  CS2R R126, SRZ ;  /* 0x00000000007e7805 */ /* 0x000fe4000001ff00 */
        /* <DEDUP_REMOVED lines=20> */
.L_x_3689:
[----:B------:R-:W-:Y:S05]  /*3690*/  BSYNC.RECONVERGENT B1 ;  /* 0x0000000000017941 */ /* 0x000fea0003800200 */
.L_x_3688:
[----:B------:R-:W-:Y:S04]  /*36a0*/  BSSY.RECONVERGENT B1, `(.L_x_3690) ;  /* 0x0000019000017945 */ /* 0x000fe80003800200 */
[----:B------:R-:W-:Y:S05]  /*36b0*/  @P1 BRA `(.L_x_3691) ;  /* 0x00000000005c1947 */ /* 0x000fea0003800000 */
[C---:B------:R-:W-:Y:S01]  /*36c0*/  IMAD R128, R2.reuse, 0xe0, RZ ;  /* 0x000000e002807824 */ /* 0x040fe200078e02ff */
[----:B------:R-:W-:Y:S02]  /*36d0*/  LEA R250, R2, R248, 0x4 ;  /* 0x000000f802fa7211 */ /* 0x000fe400078e20ff */
        /* <DEDUP_REMOVED lines=21> */
.L_x_3691:
[----:B------:R-:W-:Y:S05]  /*3830*/  BSYNC.RECONVERGENT B1 ;  /* 0x0000000000017941 */ /* 0x000fea0003800200 */
.L_x_3690:
[----:B------:R-:W-:Y:S04]  /*3840*/  BSSY.RECONVERGENT B1, `(.L_x_3692) ;  /* 0x000001a000017945 */ /* 0x000fe80003800200 */
[----:B------:R-:W-:Y:S05]  /*3850*/  @P1 BRA `(.L_x_3693) ;  /* 0x0000000000601947 */ /* 0x000fea0003800000 */
[C---:B------:R-:W-:Y:S01]  /*3860*/  IMAD R132, R2.reuse, 0x2, R249 ;  /* 0x0000000202847824 */ /* 0x040fe200078e02f9 */
[----:B------:R-:W-:Y:S01]  /*3870*/  CS2R R134, SRZ ;  /* 0x0000000000867805 */ /* 0x000fe2000001ff00 */
[----:B------:R-:W-:-:S03]  /*3880*/  IMAD R133, R2, 0xe0, RZ ;  /* 0x000000e002857824 */ /* 0x000fc600078e02ff */
        /* <DEDUP_REMOVED lines=21> */
.L_x_3693:
[----:B------:R-:W-:Y:S05]  /*39e0*/  BSYNC.RECONVERGENT B1 ;  /* 0x0000000000017941 */ /* 0x000fea0003800200 */
.L_x_3692:
        /* <DEDUP_REMOVED lines=25> */
.L_x_3695:
[----:B------:R-:W-:Y:S05]  /*3b80*/  BSYNC.RECONVERGENT B1 ;  /* 0x0000000000017941 */ /* 0x000fea0003800200 */
.L_x_3694:
        /* <DEDUP_REMOVED lines=27> */
.L_x_3697:
[----:B------:R-:W-:Y:S05]  /*3d40*/  BSYNC.RECONVERGENT B1 ;  /* 0x0000000000017941 */ /* 0x000fea0003800200 */
.L_x_3696:
[----:B------:R-:W-:Y:S04]  /*3d50*/  BSSY.RECONVERGENT B1, `(.L_x_3698) ;  /* 0x000001c000017945 */ /* 0x000fe80003800200 */
[----:B------:R-:W-:Y:S05]  /*3d60*/  @P1 BRA `(.L_x_3699) ;  /* 0x0000000000681947 */ /* 0x000fea0003800000 */
[C---:B------:R-:W-:Y:S01]  /*3d70*/  IMAD R144, R2.reuse, 0x4, R249 ;  /* 0x0000000402907824 */ /* 0x040fe200078e02f9 */
[----:B------:R-:W-:Y:S01]  /*3d80*/  CS2R R146, SRZ ;  /* 0x0000000000927805 */ /* 0x000fe2000001ff00 */
[----:B------:R-:W-:-:S03]  /*3d90*/  IMAD R145, R2, 0xe0, RZ ;  /* 0x000000e002917824 */ /* 0x000fc600078e02ff */
[----:B------:R-:W-:-:S04]  /*3da0*/  IADD3 R250, PT, PT, R144, R2, RZ ;  /* 0x0000000290fa7210 */ /* 0x000fc80007ffe0ff */
        /* <DEDUP_REMOVED lines=22> */
.L_x_3699:
[----:B------:R-:W-:Y:S05]  /*3f10*/  BSYNC.RECONVERGENT B1 ;  /* 0x0000000000017941 */ /* 0x000fea0003800200 */
.L_x_3698:
[----:B------:R-:W-:Y:S04]  /*3f20*/  BSSY.RECONVERGENT B1, `(.L_x_3700) ;  /* 0x000001c000017945 */ /* 0x000fe80003800200 */
[----:B------:R-:W-:Y:S05]  /*3f30*/  @P1 BRA `(.L_x_3701) ;  /* 0x0000000000681947 */ /* 0x000fea0003800000 */
[C---:B------:R-:W-:Y:S01]  /*3f40*/  LEA R148, R2.reuse, R249, 0x2 ;  /* 0x000000f902947211 */ /* 0x040fe200078e10ff */
[C---:B------:R-:W-:Y:S01]  /*3f50*/  IMAD R149, R2.reuse, 0xe0, RZ ;  /* 0x000000e002957824 */ /* 0x040fe200078e02ff */
[----:B------:R-:W-:Y:S02]  /*3f60*/  CS2R R150, SRZ ;  /* 0x0000000000967805 */ /* 0x000fe4000001ff00 */
[----:B------:R-:W-:-:S05]  /*3f70*/  LEA R250, R2, R148, 0x1 ;  /* 0x0000009402fa7211 */ /* 0x000fca00078e08ff */
        /* <DEDUP_REMOVED lines=22> */
.L_x_3701:
[----:B------:R-:W-:Y:S05]  /*40e0*/  BSYNC.RECONVERGENT B1 ;  /* 0x0000000000017941 */ /* 0x000fea0003800200 */
.L_x_3700:
        /* <DEDUP_REMOVED lines=25> */
.L_x_3703:
[----:B------:R-:W-:Y:S05]  /*4280*/  BSYNC.RECONVERGENT B1 ;  /* 0x0000000000017941 */ /* 0x000fea0003800200 */
.L_x_3702:
[----:B------:R-:W-:Y:S04]  /*4290*/  BSSY.RECONVERGENT B1, `(.L_x_3704) ;  /* 0x000001d000017945 */ /* 0x000fe80003800200 */
[----:B------:R-:W-:Y:S05]  /*42a0*/  @P1 BRA `(.L_x_3705) ;  /* 0x00000000006c1947 */ /* 0x000fea0003800000 */
[C---:B------:R-:W-:Y:S01]  /*42b0*/  IMAD R156, R2.reuse, 0x4, R249 ;  /* 0x00000004029c7824 */ /* 0x040fe200078e02f9 */
[----:B------:R-:W-:Y:S01]  /*42c0*/  CS2R R158, SRZ ;  /* 0x00000000009e7805 */ /* 0x000fe2000001ff00 */
[----:B------:R-:W-:-:S03]  /*42d0*/  IMAD R157, R2, 0xe0, RZ ;  /* 0x000000e0029d7824 */ /* 0x000fc600078e02ff */
[----:B------:R-:W-:-:S04]  /*42e0*/  LEA R156, R2, R156, 0x1 ;  /* 0x0000009c029c7211 */ /* 0x000fc800078e08ff */
        /* <DEDUP_REMOVED lines=23> */
.L_x_3705:
[----:B------:R-:W-:Y:S05]  /*4460*/  BSYNC.RECONVERGENT B1 ;  /* 0x0000000000017941 */ /* 0x000fea0003800200 */
.L_x_3704:
[----:B------:R-:W-:Y:S04]  /*4470*/  BSSY.RECONVERGENT B1, `(.L_x_3706) ;  /* 0x000001e000017945 */ /* 0x000fe80003800200 */
[----:B------:R-:W-:Y:S05]  /*4480*/  @P1 BRA `(.L_x_3707) ;  /* 0x0000000000701947 */ /* 0x000fea0003800000 */
[C---:B------:R-:W-:Y:S01]  /*4490*/  LEA R160, R2.reuse, R249, 0x2 ;  /* 0x000000f902a07211 */ /* 0x040fe200078e10ff */
[----:B------:R-:W-:Y:S01]  /*44a0*/  IMAD R161, R2, 0xe0, RZ ;  /* 0x000000e002a17824 */ /* 0x000fe200078e02ff */
[----:B------:R-:W-:-:S03]  /*44b0*/  CS2R R162, SRZ ;  /* 0x0000000000a27805 */ /* 0x000fc6000001ff00 */
[----:B------:R-:W-:-:S05]  /*44c0*/  IMAD R160, R2, 0x2, R160 ;  /* 0x0000000202a07824 */ /* 0x000fca00078e02a0 */
[----:B------:R-:W-:-:S04]  /*44d0*/  LEA R160, R2, R160, 0x1 ;  /* 0x000000a002a07211 */ /* 0x000fc800078e08ff */
[----:B------:R-:W-:-:S05]  /*44e0*/  IADD3 R250, PT, PT, R160, R2, RZ ;  /* 0x00000002a0fa7210 */ /* 0x000fca0007ffe0ff */
        /* <DEDUP_REMOVED lines=22> */
.L_x_3707:
[----:B------:R-:W-:Y:S05]  /*4650*/  BSYNC.RECONVERGENT B1 ;  /* 0x0000000000017941 */ /* 0x000fea0003800200 */
.L_x_3706:
[C---:B------:R-:W-:Y:S01]  /*4660*/  LEA R249, R2.reuse, R249, 0x2 ;  /* 0x000000f902f97211 */ /* 0x040fe200078e10ff */
[----:B------:R-:W-:Y:S04]  /*4670*/  BSSY.RECONVERGENT B1, `(.L_x_3708) ;  /* 0x000001e000017945 */ /* 0x000fe80003800200 */
[----:B------:R-:W-:-:S05]  /*4680*/  IMAD R249, R2, 0x2, R249 ;  /* 0x0000000202f97824 */ /* 0x000fca00078e02f9 */
[C---:B------:R-:W-:Y:S02]  /*4690*/  LEA R250, R2.reuse, R249, 0x1 ;  /* 0x000000f902fa7211 */ /* 0x040fe400078e08ff */
[----:B------:R-:W-:-:S03]  /*46a0*/  LEA R249, R2, R248, 0x7 ;  /* 0x000000f802f97211 */ /* 0x000fc600078e38ff */
[----:B------:R-:W-:Y:S01]  /*46b0*/  IMAD R248, R2, 0x2, R250 ;  /* 0x0000000202f87824 */ /* 0x000fe200078e02fa */
[----:B------:R-:W-:Y:S06]  /*46c0*/  @P1 BRA `(.L_x_3709) ;  /* 0x0000000000601947 */ /* 0x000fec0003800000 */
        /* <DEDUP_REMOVED lines=24> */
.L_x_3709:
[----:B------:R-:W-:Y:S05]  /*4850*/  BSYNC.RECONVERGENT B1 ;  /* 0x0000000000017941 */ /* 0x000fea0003800200 */
.L_x_3708:
        /* <DEDUP_REMOVED lines=27> */
.L_x_3711:
[----:B------:R-:W-:Y:S05]  /*4a10*/  BSYNC.RECONVERGENT B1 ;  /* 0x0000000000017941 */ /* 0x000fea0003800200 */
.L_x_3710:
        /* <DEDUP_REMOVED lines=27> */
.L_x_3713:
[----:B------:R-:W-:Y:S05]  /*4bd0*/  BSYNC.RECONVERGENT B1 ;  /* 0x0000000000017941 */ /* 0x000fea0003800200 */
.L_x_3712:
        /* <DEDUP_REMOVED lines=27> */
.L_x_3715:
[----:B------:R-:W-:Y:S05]  /*4d90*/  BSYNC.RECONVERGENT B1 ;  /* 0x0000000000017941 */ /* 0x000fea0003800200 */
.L_x_3714:
        /* <DEDUP_REMOVED lines=27> */
.L_x_3717:
[----:B------:R-:W-:Y:S05]  /*4f50*/  BSYNC.RECONVERGENT B1 ;  /* 0x0000000000017941 */ /* 0x000fea0003800200 */
.L_x_3716:
[----:B------:R-:W-:Y:S04]  /*4f60*/  BSSY.RECONVERGENT B1, `(.L_x_3718) ;  /* 0x0000018000017945 */ /* 0x000fe80003800200 */
[----:B------:R-:W-:Y:S05]  /*4f70*/  @P1 BRA `(.L_x_3719) ;  /* 0x0000000000581947 */ /* 0x000fea0003800000 */
[----:B------:R-:W-:Y:S01]  /*4f80*/  IMAD R250, R2, 0xe0, RZ ;  /* 0x000000e002fa7824 */ /* 0x000fe200078e02ff */
        /* <DEDUP_REMOVED lines=21> */
.L_x_3719:
[----:B------:R-:W-:Y:S05]  /*50e0*/  BSYNC.RECONVERGENT B1 ;  /* 0x0000000000017941 */ /* 0x000fea0003800200 */
.L_x_3718:
[----:B------:R-:W-:Y:S01]  /*50f0*/  BSSY.RECONVERGENT B1, `(.L_x_3720) ;  /* 0x000001b000017945 */ /* 0x000fe20003800200 */
[----:B------:R-:W-:-:S03]  /*5100*/  IMAD R248, R2, 0x2, R248 ;  /* 0x0000000202f87824 */ /* 0x000fc600078e02f8 */
        /* <DEDUP_REMOVED lines=25> */
.L_x_3721:
[----:B------:R-:W-:Y:S05]  /*52a0*/  BSYNC.RECONVERGENT B1 ;  /* 0x0000000000017941 */ /* 0x000fea0003800200 */
.L_x_3720:
        /* <DEDUP_REMOVED lines=27> */
.L_x_3723:
[----:B------:R-:W-:Y:S05]  /*5460*/  BSYNC.RECONVERGENT B1 ;  /* 0x0000000000017941 */ /* 0x000fea0003800200 */
.L_x_3722:
        /* <DEDUP_REMOVED lines=27> */
.L_x_3725:
[----:B------:R-:W-:Y:S05]  /*5620*/  BSYNC.RECONVERGENT B1 ;  /* 0x0000000000017941 */ /* 0x000fea0003800200 */
.L_x_3724:
        /* <DEDUP_REMOVED lines=27> */
.L_x_3727:
[----:B------:R-:W-:Y:S05]  /*57e0*/  BSYNC.RECONVERGENT B1 ;  /* 0x0000000000017941 */ /* 0x000fea0003800200 */
.L_x_3726:
        /* <DEDUP_REMOVED lines=27> */
.L_x_3729:
[----:B------:R-:W-:Y:S05]  /*59a0*/  BSYNC.RECONVERGENT B1 ;  /* 0x0000000000017941 */ /* 0x000fea0003800200 */
.L_x_3728:
        /* <DEDUP_REMOVED lines=27> */
.L_x_3731:
[----:B------:R-:W-:Y:S05]  /*5b60*/  BSYNC.RECONVERGENT B1 ;  /* 0x0000000000017941 */ /* 0x000fea0003800200 */
.L_x_3730:
        /* <DEDUP_REMOVED lines=27> */
.L_x_3733:
[----:B------:R-:W-:Y:S05]  /*5d20*/  BSYNC.RECONVERGENT B1 ;  /* 0x0000000000017941 */ /* 0x000fea0003800200 */
.L_x_3732:
        /* <DEDUP_REMOVED lines=27> */
.L_x_3735:
[----:B------:R-:W-:Y:S05]  /*5ee0*/  BSYNC.RECONVERGENT B1 ;  /* 0x0000000000017941 */ /* 0x000fea0003800200 */
.L_x_3734:
        /* <DEDUP_REMOVED lines=27> */
.L_x_3737:
[----:B------:R-:W-:Y:S05]  /*60a0*/  BSYNC.RECONVERGENT B1 ;  /* 0x0000000000017941 */ /* 0x000fea0003800200 */
.L_x_3736:
        /* <DEDUP_REMOVED lines=27> */
.L_x_3739:
[----:B------:R-:W-:Y:S05]  /*6260*/  BSYNC.RECONVERGENT B1 ;  /* 0x0000000000017941 */ /* 0x000fea0003800200 */
.L_x_3738:
        /* <DEDUP_REMOVED lines=27> */
.L_x_3741:
[----:B------:R-:W-:Y:S05]  /*6420*/  BSYNC.RECONVERGENT B1 ;  /* 0x0000000000017941 */ /* 0x000fea0003800200 */
.L_x_3740:
        /* <DEDUP_REMOVED lines=27> */
.L_x_3743:
[----:B------:R-:W-:Y:S05]  /*65e0*/  BSYNC.RECONVERGENT B1 ;  /* 0x0000000000017941 */ /* 0x000fea0003800200 */
.L_x_3742:
        /* <DEDUP_REMOVED lines=27> */
.L_x_3745:
[----:B------:R-:W-:Y:S05]  /*67a0*/  BSYNC.RECONVERGENT B1 ;  /* 0x0000000000017941 */ /* 0x000fea0003800200 */
.L_x_3744:
        /* <DEDUP_REMOVED lines=27> */
.L_x_3747:
[----:B------:R-:W-:Y:S05]  /*6960*/  BSYNC.RECONVERGENT B1 ;  /* 0x0000000000017941 */ /* 0x000fea0003800200 */
.L_x_3746:
[----:B------:R-:W-:Y:S04]  /*6970*/  BSSY.RECONVERGENT B1, `(.L_x_3748) ;  /* 0x000001a000017945 */ /* 0x000fe80003800200 */
[----:B------:R-:W-:Y:S05]  /*6980*/  @P1 BRA `(.L_x_3749) ;  /* 0x0000000000601947 */ /* 0x000fea0003800000 */
[----:B------:R-:W-:Y:S01]  /*6990*/  IMAD.IADD R244, R248, 0x1, R2 ;  /* 0x00000001f8f47824 */ /* 0x000fe200078e0202 */
[----:B------:R-:W-:Y:S01]  /*69a0*/  CS2R R246, SRZ ;  /* 0x0000000000f67805 */ /* 0x000fe2000001ff00 */
[----:B------:R-:W-:-:S03]  /*69b0*/  IMAD R249, R2, 0xe0, RZ ;  /* 0x000000e002f97824 */ /* 0x000fc600078e02ff */
[----:B------:R-:W-:Y:S02]  /*69c0*/  SHF.L.U32 R248, R244, 0x3, RZ ;  /* 0x00000003f4f87819 */ /* 0x000fe400000006ff */
        /* <DEDUP_REMOVED lines=20> */
.L_x_3749:
[----:B------:R-:W-:Y:S05]  /*6b10*/  BSYNC.RECONVERGENT B1 ;  /* 0x0000000000017941 */ /* 0x000fea0003800200 */
.L_x_3748:
[----:B------:R-:W-:Y:S04]  /*6b20*/  BSSY.RECONVERGENT B1, `(.L_x_3750) ;  /* 0x00000bd000017945 */ /* 0x000fe80003800200 */
[----:B------:R-:W-:Y:S05]  /*6b30*/  @P1 BRA `(.L_x_3751) ;  /* 0x0000000800ec1947 */ /* 0x000fea0003800000 */
[----:B-----5:R1:W-:Y:S04]  /*6b40*/  STL [R1+0x5c], R243 ;  /* 0x00005cf301007387 */ /* 0x0203e80000100800 */
[----:B-1----:R-:W0:Y:S04]  /*6b50*/  LDL R243, [R1+0x30] ;  /* 0x0000300001f37983 */ /* 0x002e280000100800 */
[----:B------:R1:W-:Y:S04]  /*6b60*/  STL [R1+0x58], R7 ;  /* 0x0000580701007387 */ /* 0x0003e80000100800 */
[----:B-1----:R-:W2:Y:S04]  /*6b70*/  LDL R7, [R1+0x34] ;  /* 0x0000340001077983 */ /* 0x002ea80000100800 */
[----:B------:R1:W-:Y:S04]  /*6b80*/  STL [R1+0x54], R247 ;  /* 0x000054f701007387 */ /* 0x0003e80000100800 */
[----:B-1----:R-:W3:Y:S04]  /*6b90*/  LDL R247, [R1+0x14] ;  /* 0x0000140001f77983 */ /* 0x002ee80000100800 */
[----:B------:R1:W-:Y:S04]  /*6ba0*/  STL [R1+0x50], R0 ;  /* 0x0000500001007387 */ /* 0x0003e80000100800 */
[----:B-1----:R-:W4:Y:S04]  /*6bb0*/  LDL R0, [R1+0x10] ;  /* 0x0000100001007983 */ /* 0x002f280000100800 */
[----:B------:R1:W-:Y:S04]  /*6bc0*/  STL [R1+0x4c], R252 ;  /* 0x00004cfc01007387 */ /* 0x0003e80000100800 */
[----:B-1----:R-:W3:Y:S04]  /*6bd0*/  LDL R252, [R1+0x24] ;  /* 0x0000240001fc7983 */ /* 0x002ee80000100800 */
[----:B------:R1:W-:Y:S04]  /*6be0*/  STL [R1+0x48], R251 ;  /* 0x000048fb01007387 */ /* 0x0003e80000100800 */
[----:B------:R-:W4:Y:S04]  /*6bf0*/  LDL R250, [R1+0x2c] ;  /* 0x00002c0001fa7983 */ /* 0x000f280000100800 */
[----:B------:R-:W4:Y:S04]  /*6c00*/  LDL R249, [R1+0x1c] ;  /* 0x00001c0001f97983 */ /* 0x000f280000100800 */
[----:B-1----:R-:W4:Y:S01]  /*6c10*/  LDL R251, [R1+0x20] ;  /* 0x0000200001fb7983 */ /* 0x002f220000100800 */
[----:B0-----:R-:W-:-:S03]  /*6c20*/  HMUL2 R3, R243, R120 ;  /* 0x00000078f3037232 */ /* 0x001fc60000000000 */
[----:B------:R-:W4:Y:S01]  /*6c30*/  LDL.LU R243, [R1+0x5c] ;  /* 0x00005c0001f37983 */ /* 0x000f220000300800 */
[----:B--2---:R-:W-:-:S03]  /*6c40*/  HFMA2 R2, R7, R121, -RZ ;  /* 0x0000007907027231 */ /* 0x004fc600001000ff */
[----:B------:R-:W2:Y:S01]  /*6c50*/  LDL.LU R7, [R1+0x58] ;  /* 0x0000580001077983 */ /* 0x000ea20000300800 */
[----:B---3--:R-:W-:-:S03]  /*6c60*/  HFMA2 R2, R252, R125, R2 ;  /* 0x0000007dfc027231 */ /* 0x008fc60000000002 */
[----:B------:R-:W3:Y:S01]  /*6c70*/  LDL R252, [R1+0x3c] ;  /* 0x00003c0001fc7983 */ /* 0x000ee20000100800 */
[----:B------:R-:W-:-:S03]  /*6c80*/  HFMA2 R2, R247, R129, R2 ;  /* 0x00000081f7027231 */ /* 0x000fc60000000002 */
[----:B------:R-:W2:Y:S01]  /*6c90*/  LDL R247, [R1+0x38] ;  /* 0x0000380001f77983 */ /* 0x000ea20000100800 */
[----:B----4-:R-:W-:-:S03]  /*6ca0*/  HFMA2 R3, R251, R124, R3 ;  /* 0x0000007cfb037231 */ /* 0x010fc60000000003 */
[----:B------:R-:W4:Y:S01]  /*6cb0*/  LDL R251, [R1+0x18] ;  /* 0x0000180001fb7983 */ /* 0x000f220000100800 */
        /* <DEDUP_REMOVED lines=60> */
[----:B------:R-:W-:Y:S02]  /*7080*/  HADD2 R2, R3, R2 ;  /* 0x0000000203027230 */ /* 0x000fe40000000000 */
[----:B--2---:R-:W-:Y:S02]  /*7090*/  HMUL2 R3, R247, R122 ;  /* 0x0000007af7037232 */ /* 0x004fe40000000000 */
[----:B------:R-:W2:Y:S01]  /*70a0*/  LDL.LU R247, [R1+0x54] ;  /* 0x0000540001f77983 */ /* 0x000ea20000300800 */
[----:B---3--:R-:W-:-:S04]  /*70b0*/  HMUL2 R248, R252, R123 ;  /* 0x0000007bfcf87232 */ /* 0x008fc80000000000 */
[----:B------:R-:W-:Y:S02]  /*70c0*/  HFMA2 R248, R250, R127, R248 ;  /* 0x0000007ffaf87231 */ /* 0x000fe400000000f8 */
[----:B----4-:R-:W-:Y:S02]  /*70d0*/  HFMA2 R3, R0, R126, R3 ;  /* 0x0000007e00037231 */ /* 0x010fe40000000003 */
[----:B------:R-:W3:Y:S01]  /*70e0*/  LDL.LU R0, [R1+0x50] ;  /* 0x0000500001007983 */ /* 0x000ee20000300800 */
[----:B------:R-:W-:-:S03]  /*70f0*/  HFMA2 R248, R249, R131, R248 ;  /* 0x00000083f9f87231 */ /* 0x000fc600000000f8 */
[----:B------:R-:W5:Y:S01]  /*7100*/  LDL.LU R252, [R1+0x4c] ;  /* 0x00004c0001fc7983 */ /* 0x000f620000300800 */
[----:B------:R-:W-:-:S03]  /*7110*/  HFMA2 R3, R251, R130, R3 ;  /* 0x00000082fb037231 */ /* 0x000fc60000000003 */
[----:B------:R-:W5:Y:S04]  /*7120*/  LDL.LU R251, [R1+0x48] ;  /* 0x0000480001fb7983 */ /* 0x000f680000300800 */
[----:B------:R-:W4:Y:S01]  /*7130*/  LDL R249, [R1] ;  /* 0x0000000001f97983 */ /* 0x000f220000100800 */
[----:B------:R-:W-:Y:S02]  /*7140*/  HFMA2 R248, R119, R135, R248 ;  /* 0x0000008777f87231 */ /* 0x000fe400000000f8 */
[----:B------:R-:W-:Y:S01]  /*7150*/  HFMA2 R3, R118, R134, R3 ;  /* 0x0000008676037231 */ /* 0x000fe20000000003 */
[----:B------:R-:W-:Y:S01]  /*7160*/  ISETP.NE.U32.AND P1, PT, RZ, UR12, PT ;  /* 0x0000000cff007c0c */ /* 0x000fe2000bf25070 */
[----:B------:R-:W3:Y:S01]  /*7170*/  LDL R250, [R1+0xc] ;  /* 0x00000c0001fa7983 */ /* 0x000ee20000100800 */
        /* <DEDUP_REMOVED lines=55> */
[----:B------:R-:W-:Y:S01]  /*74f0*/  HADD2 R2, R2, R3 ;  /* 0x0000000302027230 */ /* 0x000fe20000000000 */
[----:B------:R-:W-:Y:S01]  /*7500*/  ISETP.NE.AND.EX P2, PT, RZ, UR13, PT, P1 ;  /* 0x0000000dff007c0c */ /* 0x000fe2000bf45310 */
[----:B--2---:R-:W-:-:S04]  /*7510*/  HFMA2 R3, R7, R247, R248 ;  /* 0x000000f707037231 */ /* 0x004fc800000000f8 */
[----:B------:R-:W-:-:S05]  /*7520*/  HFMA2 R2, R2, 1, 1, R3 ;  /* 0x3c003c0002027831 */ /* 0x000fca0000000003 */
[--C-:B------:R-:W-:Y:S02]  /*7530*/  HADD2.F32 R3, -RZ, R2.reuse.H0_H0 ;  /* 0x20000002ff037230 */ /* 0x100fe40000004100 */
[----:B------:R-:W-:-:S05]  /*7540*/  HADD2.F32 R2, -RZ, R2.H1_H1 ;  /* 0x30000002ff027230 */ /* 0x000fca0000004100 */
[----:B------:R-:W-:Y:S02]  /*7550*/  FADD.FTZ R248, R3, R2 ;  /* 0x0000000203f87221 */ /* 0x000fe40000010000 */
[----:B------:R-:W4:Y:S02]  /*7560*/  @P2 LDC.64 R2, c[0x0][0x438] ;  /* 0x00010e00ff022b82 */ /* 0x000f240000000a00 */
[----:B----4-:R-:W-:-:S06]  /*7570*/  @P2 IMAD.WIDE R2, R249, 0x2, R2 ;  /* 0x00000002f9022825 */ /* 0x010fcc00078e0202 */
[----:B------:R0:W2:Y:S01]  /*7580*/  @P2 LDG.E.U16 R2, desc[UR36][R2.64] ;  /* 0x0000002402022981 */ /* 0x0000a2000c1e1500 */
[----:B------:R-:W-:-:S04]  /*7590*/  ISETP.NE.U32.AND P1, PT, RZ, UR14, PT ;  /* 0x0000000eff007c0c */ /* 0x000fc8000bf25070 */
[----:B------:R-:W-:Y:S01]  /*75a0*/  ISETP.NE.AND.EX P1, PT, RZ, UR15, PT, P1 ;  /* 0x0000000fff007c0c */ /* 0x000fe2000bf25310 */
[----:B------:R-:W-:-:S12]  /*75b0*/  FMUL.FTZ R248, R248, UR20 ;  /* 0x00000014f8f87c20 */ /* 0x000fd80008410000 */
[----:B0-----:R-:W0:Y:S01]  /*75c0*/  @P1 LDC R3, c[0x0][0x430] ;  /* 0x00010c00ff031b82 */ /* 0x001e220000000800 */
[----:B------:R-:W1:Y:S01]  /*75d0*/  @P1 S2R R249, SR_CTAID.X ;  /* 0x0000000000f91919 */ /* 0x000e620000002500 */
[----:B--2---:R-:W-:-:S05]  /*75e0*/  @P2 HADD2.F32 R2, -RZ, R2.H0_H0 ;  /* 0x20000002ff022230 */ /* 0x004fca0000004100 */
[----:B------:R-:W-:Y:S02]  /*75f0*/  @P2 FADD.FTZ R248, R248, R2 ;  /* 0x00000002f8f82221 */ /* 0x000fe40000010000 */
[----:B------:R-:W0:Y:S02]  /*7600*/  @P1 LDC R2, c[0x0][0x408] ;  /* 0x00010200ff021b82 */ /* 0x000e240000000800 */
[----:B0-----:R-:W-:-:S04]  /*7610*/  @P1 IADD3 R2, PT, PT, R3, R2, RZ ;  /* 0x0000000203021210 */ /* 0x001fc80007ffe0ff */
[----:B---3--:R-:W-:Y:S02]  /*7620*/  @P1 ISETP.GE.AND P2, PT, R0, R2, PT ;  /* 0x000000020000120c */ /* 0x008fe40003f46270 */
[----:B------:R-:W1:Y:S02]  /*7630*/  @P1 LDC.64 R2, c[0x0][0x448] ;  /* 0x00011200ff021b82 */ /* 0x000e640000000a00 */
[----:B-1----:R-:W-:Y:S02]  /*7640*/  @P1 IMAD.WIDE.U32 R2, R249, 0x2, R2 ;  /* 0x00000002f9021825 */ /* 0x002fe400078e0002 */
[----:B------:R-:W2:Y:S04]  /*7650*/  LDL R249, [R1+0x4] ;  /* 0x0000040001f97983 */ /* 0x000ea80000100800 */
[----:B------:R0:W3:Y:S02]  /*7660*/  @P1 LDG.E.U16 R3, desc[UR36][R2.64] ;  /* 0x0000002402031981 */ /* 0x0000e4000c1e1500 */
[----:B0-----:R-:W-:-:S04]  /*7670*/  @P1 SEL R2, RZ, UR39, P2 ;  /* 0x00000027ff021c07 */ /* 0x001fc80009000000 */
[----:B------:R-:W-:-:S04]  /*7680*/  @P1 IADD3 R2, PT, PT, R0, -UR42, R2 ;  /* 0x8000002a00021c10 */ /* 0x000fc8000fffe002 */
[----:B------:R-:W-:Y:S01]  /*7690*/  @P1 I2FP.F32.S32 R2, R2 ;  /* 0x0000000200021245 */ /* 0x000fe20000201400 */
[----:B---3--:R-:W-:-:S05]  /*76a0*/  @P1 HADD2.F32 R3, -RZ, R3.H0_H0 ;  /* 0x20000003ff031230 */ /* 0x008fca0000004100 */
[----:B------:R-:W-:-:S05]  /*76b0*/  @P1 FFMA.FTZ R248, R2, R3, R248 ;  /* 0x0000000302f81223 */ /* 0x000fca00000100f8 */
[----:B------:R-:W-:Y:S01]  /*76c0*/  @!P3 FMNMX.FTZ R250, R250, R248, !PT ;  /* 0x000000f8fafab209 */ /* 0x000fe20007810000 */
[----:B--2---:R1:W-:Y:S04]  /*76d0*/  STS [R249], R248 ;  /* 0x000000f8f9007388 */ /* 0x0043e80000000800 */
[----:B------:R1:W-:Y:S02]  /*76e0*/  @!P3 STL [R1+0xc], R250 ;  /* 0x00000cfa0100b387 */ /* 0x0003e40000100800 */
.L_x_3751:
[----:B------:R-:W-:Y:S05]  /*76f0*/  BSYNC.RECONVERGENT B1 ;  /* 0x0000000000017941 */ /* 0x000fea0003800200 */
.L_x_3750:
[----:B-1----:R-:W2:Y:S04]  /*7700*/  LDL.LU R248, [R1+0x4] ;  /* 0x0000040001f87983 */ /* 0x002ea80000300800 */
[----:B0-----:R-:W3:Y:S04]  /*7710*/  LDL.LU R3, [R1] ;  /* 0x0000000001037983 */ /* 0x001ee80000300800 */
[----:B------:R-:W4:Y:S01]  /*7720*/  LDL R2, [R1+0x44] ;  /* 0x0000440001027983 */ /* 0x000f220000100800 */
[----:B-----5:R-:W-:Y:S01]  /*7730*/  IADD3 R252, P1, PT, R252, 0x100, RZ ;  /* 0x00000100fcfc7810 */ /* 0x020fe20007f3e0ff */
[----:B------:R-:W-:-:S04]  /*7740*/  VIADD R0, R0, 0x100 ;  /* 0x0000010000007836 */ /* 0x000fc80000000000 */
[----:B------:R-:W-:Y:S01]  /*7750*/  IMAD.X R251, RZ, RZ, R251, P1 ;  /* 0x000000fffffb7224 */ /* 0x000fe200008e06fb */
[----:B--2---:R-:W-:Y:S02]  /*7760*/  IADD3 R248, PT, PT, R248, 0x400, RZ ;  /* 0x00000400f8f87810 */ /* 0x004fe40007ffe0ff */
[----:B---3--:R-:W-:Y:S02]  /*7770*/  IADD3 R3, PT, PT, R3, 0x100, RZ ;  /* 0x0000010003037810 */ /* 0x008fe40007ffe0ff */
[----:B----4-:R-:W-:-:S03]  /*7780*/  ISETP.GE.AND P1, PT, R0, R2, PT ;  /* 0x000000020000720c */ /* 0x010fc60003f26270 */
[----:B------:R1:W-:Y:S04]  /*7790*/  STL [R1], R3 ;  /* 0x0000000301007387 */ /* 0x0003e80000100800 */
[----:B------:R1:W-:Y:S06]  /*77a0*/  STL [R1+0x4], R248 ;  /* 0x000004f801007387 */ /* 0x0003ec0000100800 */
[----:B------:R-:W-:Y:S05]  /*77b0*/  @!P1 BRA `(.L_x_3752) ;  /* 0xffffffb8008c9947 */ /* 0x000fea000383ffff */
.L_x_3685:
[----:B0---4-:R-:W-:Y:S05]  /*77c0*/  BSYNC.RECONVERGENT B0 ;  /* 0x0000000000007941 */ /* 0x011fea0003800200 */
.L_x_3684:
[----:B------:R-:W4:Y:S01]  /*77d0*/  LDL.LU R2, [R1+0xc] ;  /* 0x00000c0001027983 */ /* 0x000f220000300800 */
[----:B------:R-:W0:Y:S01]  /*77e0*/  S2UR UR9, SR_CgaCtaId ;  /* 0x00000000000979c3 */ /* 0x000e220000008800 */
[----:B------:R-:W-:Y:S01]  /*77f0*/  UMOV UR8, 0x400 ;  /* 0x0000040000087882 */ /* 0x000fe20000000000 */
[----:B------:R-:W5:Y:S01]  /*7800*/  LDCU UR6, c[0x0][0x3f4] ;  /* 0x00007e80ff0677ac */ /* 0x000f620008000800 */
[----:B------:R-:W-:Y:S01]  /*7810*/  BSSY.RECONVERGENT B0, `(.L_x_3753) ;  /* 0x000018b000007945 */ /* 0x000fe20003800200 */
[----:B------:R-:W-:Y:S01]  /*7820*/  IMAD.MOV.U32 R9, RZ, RZ, RZ ;  /* 0x000000ffff097224 */ /* 0x000fe200078e00ff */
[----:B------:R-:W1:Y:S03]  /*7830*/  LDCU UR5, c[0x0][0x3f4] ;  /* 0x00007e80ff0577ac */ /* 0x000e660008000800 */
[----:B------:R-:W1:Y:S01]  /*7840*/  S2UR UR11, SR_CTAID.Y ;  /* 0x00000000000b79c3 */ /* 0x000e620000002600 */
[----:B------:R-:W-:-:S02]  /*7850*/  UIADD3 UR12, UPT, UPT, UR42, 0x1, URZ ;  /* 0x000000012a0c7890 */ /* 0x000fc4000fffe0ff */
[----:B-----5:R-:W-:Y:S02]  /*7860*/  UIADD3 UR6, UPT, UPT, UR42, 0x1, -UR6 ;  /* 0x000000012a067890 */ /* 0x020fe4000fffe806 */
[----:B0-----:R-:W-:Y:S02]  /*7870*/  ULEA UR10, UR9, UR8, 0x18 ;  /* 0x00000008090a7291 */ /* 0x001fe4000f8ec0ff */
[----:B-1----:R-:W-:-:S04]  /*7880*/  UIMAD UR7, UR11, UR5, URZ ;  /* 0x000000050b0772a4 */ /* 0x002fc8000f8e02ff */
[----:B------:R-:W-:Y:S01]  /*7890*/  USHF.R.S32.HI UR13, URZ, 0x1f, UR7 ;  /* 0x0000001fff0d7899 */ /* 0x000fe20008011407 */
[----:B----4-:R-:W0:Y:S02]  /*78a0*/  SHFL.BFLY PT, R0, R2, 0x10, 0x1f ;  /* 0x0e001f0002007f89 */ /* 0x010e2400000e0000 */
[----:B0-----:R-:W-:-:S05]  /*78b0*/  FMNMX.FTZ R3, R0, R2, !PT ;  /* 0x0000000200037209 */ /* 0x001fca0007810000 */
[----:B------:R-:W0:Y:S02]  /*78c0*/  SHFL.BFLY PT, R0, R3, 0x8, 0x1f ;  /* 0x0d001f0003007f89 */ /* 0x000e2400000e0000 */
[----:B0-----:R-:W-:Y:S02]  /*78d0*/  FMNMX.FTZ R4, R3, R0, !PT ;  /* 0x0000000003047209 */ /* 0x001fe40007810000 */
[----:B------:R-:W0:Y:S03]  /*78e0*/  S2R R0, SR_TID.X ;  /* 0x0000000000007919 */ /* 0x000e260000002100 */
[----:B------:R-:W1:Y:S02]  /*78f0*/  SHFL.BFLY PT, R5, R4, 0x4, 0x1f ;  /* 0x0c801f0004057f89 */ /* 0x000e6400000e0000 */
[----:B-1----:R-:W-:-:S05]  /*7900*/  FMNMX.FTZ R5, R4, R5, !PT ;  /* 0x0000000504057209 */ /* 0x002fca0007810000 */
[----:B------:R-:W1:Y:S02]  /*7910*/  SHFL.BFLY PT, R2, R5, 0x2, 0x1f ;  /* 0x0c401f0005027f89 */ /* 0x000e6400000e0000 */
[----:B-1----:R-:W-:Y:S02]  /*7920*/  FMNMX.FTZ R6, R5, R2, !PT ;  /* 0x0000000205067209 */ /* 0x002fe40007810000 */
[----:B0-----:R-:W-:Y:S02]  /*7930*/  LOP3.LUT P0, R2, R0, 0x1f, RZ, 0xc0, !PT ;  /* 0x0000001f00027812 */ /* 0x001fe4000780c0ff */
[----:B------:R-:W-:Y:S01]  /*7940*/  MOV R5, 0xff7fffff ;  /* 0xff7fffff00057802 */ /* 0x000fe20000000f00 */
[----:B------:R-:W0:Y:S01]  /*7950*/  SHFL.BFLY PT, R7, R6, 0x1, 0x1f ;  /* 0x0c201f0006077f89 */ /* 0x000e2200000e0000 */
[C---:B------:R-:W-:Y:S02]  /*7960*/  ISETP.GT.U32.AND P1, PT, R2.reuse, 0x7, PT ;  /* 0x000000070200780c */ /* 0x040fe40003f24070 */
[----:B------:R-:W-:-:S07]  /*7970*/  LEA R4, R2, UR10, 0x2 ;  /* 0x0000000a02047c11 */ /* 0x000fce000f8e10ff */
[----:B------:R-:W-:Y:S02]  /*7980*/  @!P0 LEA.HI R3, R0, UR10, RZ, 0x1d ;  /* 0x0000000a00038c11 */ /* 0x000fe4000f8fe8ff */
[----:B0-----:R-:W-:-:S05]  /*7990*/  FMNMX.FTZ R10, R6, R7, !PT ;  /* 0x00000007060a7209 */ /* 0x001fca0007810000 */
[----:B------:R0:W-:Y:S01]  /*79a0*/  @!P0 STS [R3], R10 ;  /* 0x0000000a03008388 */ /* 0x0001e20000000800 */
[----:B------:R-:W-:Y:S01]  /*79b0*/  BAR.SYNC.DEFER_BLOCKING 0x0 ;  /* 0x0000000000007b1d */ /* 0x000fe20000010000 */
[----:B0-----:R-:W-:-:S05]  /*79c0*/  VIMNMX R3, PT, PT, RZ, UR6, !PT ;  /* 0x00000006ff037c48 */ /* 0x001fca000ffe0100 */
[----:B------:R-:W0:Y:S04]  /*79d0*/  @!P1 LDS R5, [R4] ;  /* 0x0000000004059984 */ /* 0x000e280000000800 */
[----:B0-----:R-:W0:Y:S02]  /*79e0*/  SHFL.BFLY PT, R6, R5, 0x4, 0x1f ;  /* 0x0c801f0005067f89 */ /* 0x001e2400000e0000 */
[----:B0-----:R-:W-:Y:S02]  /*79f0*/  FMNMX.FTZ R6, R6, R5, !PT ;  /* 0x0000000506067209 */ /* 0x001fe40007810000 */
[----:B------:R-:W-:-:S03]  /*7a00*/  IADD3 R5, PT, PT, R3, R0, RZ ;  /* 0x0000000003057210 */ /* 0x000fc60007ffe0ff */
[----:B------:R-:W0:Y:S01]  /*7a10*/  SHFL.BFLY PT, R7, R6, 0x2, 0x1f ;  /* 0x0c401f0006077f89 */ /* 0x000e2200000e0000 */
[----:B------:R-:W-:Y:S02]  /*7a20*/  ISETP.GT.AND P0, PT, R5, UR42, PT ;  /* 0x0000002a05007c0c */ /* 0x000fe4000bf04270 */
[----:B0-----:R-:W-:-:S05]  /*7a30*/  FMNMX.FTZ R7, R6, R7, !PT ;  /* 0x0000000706077209 */ /* 0x001fca0007810000 */
[----:B------:R-:W0:Y:S02]  /*7a40*/  SHFL.BFLY PT, R8, R7, 0x1, 0x1f ;  /* 0x0c201f0007087f89 */ /* 0x000e2400000e0000 */
[----:B0-----:R-:W-:-:S05]  /*7a50*/  FMNMX.FTZ R8, R7, R8, !PT ;  /* 0x0000000807087209 */ /* 0x001fca0007810000 */
[----:B--2---:R0:W1:Y:S01]  /*7a60*/  SHFL.IDX PT, R25, R8, RZ, 0x1f ;  /* 0x00001fff08197589 */ /* 0x00406200000e0000 */
[----:B------:R-:W-:Y:S05]  /*7a70*/  @P0 BRA `(.L_x_3754) ;  /* 0x0000001400900947 */ /* 0x000fea0003800000 */
[----:B------:R-:W2:Y:S02]  /*7a80*/  LDC.64 R14, c[0x0][0x420] ;  /* 0x00010800ff0e7b82 */ /* 0x000ea40000000a00 */
[----:B--2---:R-:W-:-:S04]  /*7a90*/  ISETP.NE.U32.AND P0, PT, R14, RZ, PT ;  /* 0x000000ff0e00720c */ /* 0x004fc80003f05070 */
[----:B------:R-:W-:-:S13]  /*7aa0*/  ISETP.NE.AND.EX P0, PT, R15, RZ, PT, P0 ;  /* 0x000000ff0f00720c */ /* 0x000fda0003f05300 */
[----:B------:R-:W-:Y:S05]  /*7ab0*/  @P0 BRA `(.L_x_3755) ;  /* 0x0000001000040947 */ /* 0x000fea0003800000 */
[----:B------:R-:W-:Y:S01]  /*7ac0*/  MOV R6, UR12 ;  /* 0x0000000c00067c02 */ /* 0x000fe20008000f00 */
[----:B------:R-:W-:Y:S01]  /*7ad0*/  BSSY.RECONVERGENT B1, `(.L_x_3756) ;  /* 0x000001d000017945 */ /* 0x000fe20003800200 */
[----:B------:R-:W-:Y:S01]  /*7ae0*/  LOP3.LUT R7, RZ, R0, RZ, 0x33, !PT ;  /* 0x00000000ff077212 */ /* 0x000fe200078e33ff */
[----:B------:R-:W-:Y:S01]  /*7af0*/  HFMA2 R9, -RZ, RZ, 0, 0 ;  /* 0x00000000ff097431 */ /* 0x000fe200000001ff */
[----:B------:R-:W-:-:S04]  /*7b00*/  VIADDMNMX R6, R5, 0x100, R6, !PT ;  /* 0x0000010005067846 */ /* 0x000fc80007800106 */
[----:B------:R-:W-:-:S04]  /*7b10*/  IADD3 R7, PT, PT, -R3, R6, R7 ;  /* 0x0000000603077210 */ /* 0x000fc80007ffe107 */
[C---:B------:R-:W-:Y:S02]  /*7b20*/  LOP3.LUT R6, R7.reuse, 0x300, RZ, 0xc0, !PT ;  /* 0x0000030007067812 */ /* 0x040fe400078ec0ff */
[----:B------:R-:W-:Y:S02]  /*7b30*/  ISETP.GE.U32.AND P1, PT, R7, 0x300, PT ;  /* 0x000003000700780c */ /* 0x000fe40003f26070 */
[----:B------:R-:W-:Y:S01]  /*7b40*/  ISETP.NE.AND P0, PT, R6, 0x300, PT ;  /* 0x000003000600780c */ /* 0x000fe20003f05270 */
[----:B------:R-:W-:-:S12]  /*7b50*/  IMAD.MOV.U32 R6, RZ, RZ, R5 ;  /* 0x000000ffff067224 */ /* 0x000fd800078e0005 */
[----:B------:R-:W-:Y:S05]  /*7b60*/  @!P0 BRA `(.L_x_3757) ;  /* 0x00000000004c8947 */ /* 0x000fea0003800000 */
[----:B------:R-:W-:Y:S01]  /*7b70*/  UIADD3 UR5, UPT, UPT, UR8, 0x240, URZ ;  /* 0x0000024008057890 */ /* 0x000fe2000fffe0ff */
[----:B------:R-:W-:Y:S02]  /*7b80*/  LEA.HI R6, R7, 0x1, RZ, 0x18 ;  /* 0x0000000107067811 */ /* 0x000fe400078fc0ff */
[----:B------:R-:W-:Y:S01]  /*7b90*/  MOV R9, RZ ;  /* 0x000000ff00097202 */ /* 0x000fe20000000f00 */
[----:B------:R-:W-:Y:S01]  /*7ba0*/  ULEA UR5, UR9, UR5, 0x18 ;  /* 0x0000000509057291 */ /* 0x000fe2000f8ec0ff */
[----:B------:R-:W-:Y:S02]  /*7bb0*/  LOP3.LUT R7, R6, 0x3, RZ, 0xc0, !PT ;  /* 0x0000000306077812 */ /* 0x000fe400078ec0ff */
[----:B------:R-:W-:-:S03]  /*7bc0*/  MOV R6, R5 ;  /* 0x0000000500067202 */ /* 0x000fc60000000f00 */
[----:B0-----:R-:W-:Y:S01]  /*7bd0*/  IMAD.MOV R8, RZ, RZ, -R7 ;  /* 0x000000ffff087224 */ /* 0x001fe200078e0a07 */
[----:B------:R-:W-:-:S07]  /*7be0*/  LEA R7, R0, UR5, 0x2 ;  /* 0x0000000500077c11 */ /* 0x000fce000f8e10ff */
.L_x_3758:
[----:B------:R-:W1:Y:S01]  /*7bf0*/  LDS R10, [R7] ;  /* 0x00000000070a7984 */ /* 0x000e620000000800 */
[----:B------:R-:W-:Y:S02]  /*7c00*/  IADD3 R8, PT, PT, R8, 0x1, RZ ;  /* 0x0000000108087810 */ /* 0x000fe40007ffe0ff */
[----:B------:R-:W-:Y:S02]  /*7c10*/  IADD3 R6, PT, PT, R6, 0x100, RZ ;  /* 0x0000010006067810 */ /* 0x000fe40007ffe0ff */
        /* <DEDUP_REMOVED lines=8> */
.L_x_3757:
[----:B------:R-:W-:Y:S05]  /*7ca0*/  BSYNC.RECONVERGENT B1 ;  /* 0x0000000000017941 */ /* 0x000fea0003800200 */
.L_x_3756:
[----:B------:R-:W-:Y:S05]  /*7cb0*/  @!P1 BRA `(.L_x_3754) ;  /* 0x0000001400009947 */ /* 0x000fea0003800000 */
[----:B------:R-:W-:Y:S01]  /*7cc0*/  UIADD3 UR5, UPT, UPT, UR8, 0x240, URZ ;  /* 0x0000024008057890 */ /* 0x000fe2000fffe0ff */
[----:B------:R-:W-:Y:S01]  /*7cd0*/  SHF.L.U32 R7, R3, 0x2, RZ ;  /* 0x0000000203077819 */ /* 0x000fe200000006ff */
[C---:B------:R-:W-:Y:S02]  /*7ce0*/  VIADD R15, R6.reuse, 0x400 ;  /* 0x00000400060f7836 */ /* 0x040fe40000000000 */
[----:B------:R-:W-:Y:S01]  /*7cf0*/  ULEA UR5, UR9, UR5, 0x18 ;  /* 0x0000000509057291 */ /* 0x000fe2000f8ec0ff */
[----:B------:R-:W-:Y:S02]  /*7d00*/  LEA R7, R6, -R7, 0x2 ;  /* 0x8000000706077211 */ /* 0x000fe400078e10ff */
[----:B------:R-:W-:-:S03]  /*7d10*/  ISETP.GT.AND P0, PT, R15, UR42, PT ;  /* 0x0000002a0f007c0c */ /* 0x000fc6000bf04270 */
[----:B------:R-:W-:-:S03]  /*7d20*/  IADD3 R6, PT, PT, R7, UR5, RZ ;  /* 0x0000000507067c10 */ /* 0x000fc6000fffe0ff */
[----:B0-----:R-:W1:Y:S04]  /*7d30*/  LDS R8, [R7+UR5] ;  /* 0x0000000507087984 */ /* 0x001e680008000800 */
[----:B------:R-:W0:Y:S04]  /*7d40*/  LDS R10, [R7+UR5+0x400] ;  /* 0x00040005070a7984 */ /* 0x000e280008000800 */
[----:B------:R-:W2:Y:S04]  /*7d50*/  LDS R11, [R7+UR5+0x800] ;  /* 0x00080005070b7984 */ /* 0x000ea80008000800 */
[----:B------:R-:W4:Y:S01]  /*7d60*/  LDS R12, [R7+UR5+0xc00] ;  /* 0x000c0005070c7984 */ /* 0x000f220008000800 */
[----:B-1----:R-:W-:-:S04]  /*7d70*/  FADD.FTZ R8, -R25, R8 ;  /* 0x0000000819087221 */ /* 0x002fc80000010100 */
[----:B------:R-:W-:Y:S01]  /*7d80*/  FMUL.FTZ R8, R8, 1.4426950216293334961 ;  /* 0x3fb8aa3b08087820 */ /* 0x000fe20000410000 */
[C---:B0-----:R-:W-:Y:S01]  /*7d90*/  FADD.FTZ R10, -R25.reuse, R10 ;  /* 0x0000000a190a7221 */ /* 0x041fe20000010100 */
[----:B--2---:R-:W-:-:S03]  /*7da0*/  FADD.FTZ R11, -R25, R11 ;  /* 0x0000000b190b7221 */ /* 0x004fc60000010100 */
[----:B------:R-:W-:Y:S01]  /*7db0*/  FMUL.FTZ R10, R10, 1.4426950216293334961 ;  /* 0x3fb8aa3b0a0a7820 */ /* 0x000fe20000410000 */
[----:B------:R-:W0:Y:S01]  /*7dc0*/  MUFU.EX2 R8, R8 ;  /* 0x0000000800087308 */ /* 0x000e220000000800 */
[----:B----4-:R-:W-:Y:S01]  /*7dd0*/  FADD.FTZ R13, -R25, R12 ;  /* 0x0000000c190d7221 */ /* 0x010fe20000010100 */
[----:B------:R-:W-:-:S03]  /*7de0*/  FMUL.FTZ R11, R11, 1.4426950216293334961 ;  /* 0x3fb8aa3b0b0b7820 */ /* 0x000fc60000410000 */
[----:B------:R-:W-:-:S03]  /*7df0*/  FMUL.FTZ R13, R13, 1.4426950216293334961 ;  /* 0x3fb8aa3b0d0d7820 */ /* 0x000fc60000410000 */
[----:B------:R-:W1:Y:S08]  /*7e00*/  MUFU.EX2 R10, R10 ;  /* 0x0000000a000a7308 */ /* 0x000e700000000800 */
[----:B------:R-:W2:Y:S01]  /*7e10*/  MUFU.EX2 R12, R11 ;  /* 0x0000000b000c7308 */ /* 0x000ea20000000800 */
[----:B0-----:R-:W-:Y:S01]  /*7e20*/  FADD.FTZ R9, R9, R8 ;  /* 0x0000000809097221 */ /* 0x001fe20000010000 */
[----:B------:R4:W-:Y:S06]  /*7e30*/  STS [R7+UR5], R8 ;  /* 0x0000000807007988 */ /* 0x0009ec0008000805 */
[----:B------:R-:W0:Y:S01]  /*7e40*/  MUFU.EX2 R14, R13 ;  /* 0x0000000d000e7308 */ /* 0x000e220000000800 */
[----:B-1----:R-:W-:Y:S01]  /*7e50*/  FADD.FTZ R9, R9, R10 ;  /* 0x0000000a09097221 */ /* 0x002fe20000010000 */
[----:B------:R4:W-:Y:S03]  /*7e60*/  STS [R7+UR5+0x400], R10 ;  /* 0x0004000a07007988 */ /* 0x0009e60008000805 */
[----:B--2---:R-:W-:Y:S01]  /*7e70*/  FADD.FTZ R9, R9, R12 ;  /* 0x0000000c09097221 */ /* 0x004fe20000010000 */
[----:B------:R4:W-:Y:S04]  /*7e80*/  STS [R7+UR5+0x800], R12 ;  /* 0x0008000c07007988 */ /* 0x0009e80008000805 */
[----:B0-----:R4:W-:Y:S01]  /*7e90*/  STS [R7+UR5+0xc00], R14 ;  /* 0x000c000e07007988 */ /* 0x0019e20008000805 */
[----:B------:R-:W-:Y:S01]  /*7ea0*/  FADD.FTZ R9, R9, R14 ;  /* 0x0000000e09097221 */ /* 0x000fe20000010000 */
[----:B------:R-:W-:Y:S06]  /*7eb0*/  @P0 BRA `(.L_x_3754) ;  /* 0x0000001000800947 */ /* 0x000fec0003800000 */
[----:B----4-:R-:W-:Y:S01]  /*7ec0*/  IADD3 R7, PT, PT, -R15, UR42, RZ ;  /* 0x0000002a0f077c10 */ /* 0x010fe2000fffe1ff */
[----:B------:R-:W-:Y:S01]  /*7ed0*/  BSSY.RECONVERGENT B1, `(.L_x_3759) ;  /* 0x000006c000017945 */ /* 0x000fe20003800200 */
[----:B------:R-:W-:Y:S02]  /*7ee0*/  IADD3 R6, PT, PT, R6, 0x1800, RZ ;  /* 0x0000180006067810 */ /* 0x000fe40007ffe0ff */
[----:B------:R-:W-:Y:S02]  /*7ef0*/  ISETP.GT.AND P1, PT, R7, 0xbff, PT ;  /* 0x00000bff0700780c */ /* 0x000fe40003f24270 */
[----:B------:R-:W-:-:S11]  /*7f00*/  PLOP3.LUT P0, PT, PT, PT, PT, 0x80, 0x8 ;  /* 0x000000000008781c */ /* 0x000fd60003f0f070 */
[----:B------:R-:W-:Y:S05]  /*7f10*/  @!P1 BRA `(.L_x_3760) ;  /* 0x00000004009c9947 */ /* 0x000fea0003800000 */
[----:B------:R-:W-:Y:S01]  /*7f20*/  IMAD.U32 R26, RZ, RZ, UR42 ;  /* 0x0000002aff1a7e24 */ /* 0x000fe2000f8e00ff */
[----:B------:R-:W-:-:S04]  /*7f30*/  PLOP3.LUT P0, PT, PT, PT, PT, 0x8, 0x80 ;  /* 0x000000000080781c */ /* 0x000fc80003f0e170 */
[----:B------:R-:W-:-:S09]  /*7f40*/  IADD3 R26, PT, PT, R26, -0xbff, RZ ;  /* 0xfffff4011a1a7810 */ /* 0x000fd20007ffe0ff */
.L_x_3761:
[----:B------:R-:W0:Y:S01]  /*7f50*/  LDS R7, [R6+-0x800] ;  /* 0xfff8000006077984 */ /* 0x000e220000000800 */
[----:B------:R-:W-:-:S03]  /*7f60*/  IADD3 R15, PT, PT, R15, 0x1000, RZ ;  /* 0x000010000f0f7810 */ /* 0x000fc60007ffe0ff */
[----:B------:R-:W1:Y:S01]  /*7f70*/  LDS R8, [R6+-0x400] ;  /* 0xfffc000006087984 */ /* 0x000e620000000800 */
[----:B------:R-:W-:-:S03]  /*7f80*/  ISETP.GE.AND P1, PT, R15, R26, PT ;  /* 0x0000001a0f00720c */ /* 0x000fc60003f26270 */
[----:B------:R-:W2:Y:S04]  /*7f90*/  LDS R10, [R6] ;  /* 0x00000000060a7984 */ /* 0x000ea80000000800 */
[----:B------:R-:W4:Y:S04]  /*7fa0*/  LDS R11, [R6+0x400] ;  /* 0x00040000060b7984 */ /* 0x000f280000000800 */
[----:B------:R-:W5:Y:S04]  /*7fb0*/  LDS R12, [R6+0x800] ;  /* 0x00080000060c7984 */ /* 0x000f680000000800 */
[----:B------:R-:W5:Y:S04]  /*7fc0*/  LDS R13, [R6+0xc00] ;  /* 0x000c0000060d7984 */ /* 0x000f680000000800 */
[----:B------:R-:W5:Y:S04]  /*7fd0*/  LDS R14, [R6+0x1000] ;  /* 0x00100000060e7984 */ /* 0x000f680000000800 */
[----:B---3--:R-:W3:Y:S04]  /*7fe0*/  LDS R16, [R6+0x1400] ;  /* 0x0014000006107984 */ /* 0x008ee80000000800 */
[----:B------:R-:W3:Y:S04]  /*7ff0*/  LDS R17, [R6+0x1800] ;  /* 0x0018000006117984 */ /* 0x000ee80000000800 */
[----:B------:R-:W3:Y:S01]  /*8000*/  LDS R18, [R6+0x1c00] ;  /* 0x001c000006127984 */ /* 0x000ee20000000800 */
        /* <DEDUP_REMOVED lines=15> */
[----:B------:R-:W0:Y:S01]  /*8100*/  MUFU.EX2 R8, R8 ;  /* 0x0000000800087308 */ /* 0x000e220000000800 */
[----:B------:R-:W-:Y:S01]  /*8110*/  FMUL.FTZ R12, R12, 1.4426950216293334961 ;  /* 0x3fb8aa3b0c0c7820 */ /* 0x000fe20000410000 */
[C---:B------:R-:W-:Y:S01]  /*8120*/  FADD.FTZ R13, -R25.reuse, R13 ;  /* 0x0000000d190d7221 */ /* 0x040fe20000010100 */
[----:B------:R-:W5:Y:S01]  /*8130*/  LDS R24, [R6+0x3400] ;  /* 0x0034000006187984 */ /* 0x000f620000000800 */
[----:B------:R-:W-:Y:S02]  /*8140*/  FADD.FTZ R14, -R25, R14 ;  /* 0x0000000e190e7221 */ /* 0x000fe40000010100 */
[----:B------:R-:W-:Y:S02]  /*8150*/  FMUL.FTZ R13, R13, 1.4426950216293334961 ;  /* 0x3fb8aa3b0d0d7820 */ /* 0x000fe40000410000 */
[----:B------:R-:W1:Y:S01]  /*8160*/  MUFU.EX2 R10, R10 ;  /* 0x0000000a000a7308 */ /* 0x000e620000000800 */
[----:B---3--:R-:W-:Y:S01]  /*8170*/  FADD.FTZ R9, R7, R9 ;  /* 0x0000000907097221 */ /* 0x008fe20000010000 */
[----:B------:R-:W-:Y:S01]  /*8180*/  FMUL.FTZ R14, R14, 1.4426950216293334961 ;  /* 0x3fb8aa3b0e0e7820 */ /* 0x000fe20000410000 */
[C---:B------:R-:W-:Y:S01]  /*8190*/  FADD.FTZ R16, -R25.reuse, R16 ;  /* 0x0000001019107221 */ /* 0x040fe20000010100 */
[----:B------:R-:W-:Y:S01]  /*81a0*/  STS [R6+-0x800], R7 ;  /* 0xfff8000706007388 */ /* 0x000fe20000000800 */
[----:B------:R-:W-:-:S02]  /*81b0*/  FADD.FTZ R17, -R25, R17 ;  /* 0x0000001119117221 */ /* 0x000fc40000010100 */
[----:B------:R-:W-:Y:S01]  /*81c0*/  FMUL.FTZ R16, R16, 1.4426950216293334961 ;  /* 0x3fb8aa3b10107820 */ /* 0x000fe20000410000 */
[----:B------:R-:W3:Y:S01]  /*81d0*/  MUFU.EX2 R11, R11 ;  /* 0x0000000b000b7308 */ /* 0x000ee20000000800 */
        /* <DEDUP_REMOVED lines=13> */
[----:B---3--:R-:W-:Y:S01]  /*82b0*/  FADD.FTZ R9, R9, R11 ;  /* 0x0000000b09097221 */ /* 0x008fe20000010000 */
[C---:B--2---:R-:W-:Y:S01]  /*82c0*/  FADD.FTZ R21, -R25.reuse, R21 ;  /* 0x0000001519157221 */ /* 0x044fe20000010100 */
[----:B----4-:R-:W-:Y:S01]  /*82d0*/  FADD.FTZ R22, -R25, R22 ;  /* 0x0000001619167221 */ /* 0x010fe20000010100 */
[----:B------:R-:W-:Y:S02]  /*82e0*/  STS [R6+0x400], R11 ;  /* 0x0004000b06007388 */ /* 0x000fe40000000800 */
[----:B------:R-:W-:Y:S01]  /*82f0*/  FMUL.FTZ R21, R21, 1.4426950216293334961 ;  /* 0x3fb8aa3b15157820 */ /* 0x000fe20000410000 */
[----:B------:R-:W-:Y:S01]  /*8300*/  FMUL.FTZ R22, R22, 1.4426950216293334961 ;  /* 0x3fb8aa3b16167820 */ /* 0x000fe20000410000 */
[----:B------:R-:W2:Y:S01]  /*8310*/  MUFU.EX2 R14, R14 ;  /* 0x0000000e000e7308 */ /* 0x000ea20000000800 */
[----:B0-----:R-:W-:Y:S01]  /*8320*/  FADD.FTZ R9, R9, R12 ;  /* 0x0000000c09097221 */ /* 0x001fe20000010000 */
[C---:B-----5:R-:W-:Y:S01]  /*8330*/  FADD.FTZ R23, -R25.reuse, R23 ;  /* 0x0000001719177221 */ /* 0x060fe20000010100 */
        /* <DEDUP_REMOVED lines=37> */
.L_x_3760:
[----:B------:R-:W-:Y:S05]  /*8590*/  BSYNC.RECONVERGENT B1 ;  /* 0x0000000000017941 */ /* 0x000fea0003800200 */
.L_x_3759:
[----:B------:R-:W-:Y:S01]  /*85a0*/  IADD3 R7, PT, PT, -R15, UR42, RZ ;  /* 0x0000002a0f077c10 */ /* 0x000fe2000fffe1ff */
[----:B------:R-:W-:Y:S03]  /*85b0*/  BSSY.RECONVERGENT B1, `(.L_x_3762) ;  /* 0x0000036000017945 */ /* 0x000fe60003800200 */
[----:B------:R-:W-:-:S13]  /*85c0*/  ISETP.GT.AND P1, PT, R7, 0x3ff, PT ;  /* 0x000003ff0700780c */ /* 0x000fda0003f24270 */
[----:B------:R-:W-:Y:S05]  /*85d0*/  @!P1 BRA `(.L_x_3763) ;  /* 0x0000000000cc9947 */ /* 0x000fea0003800000 */
[----:B------:R-:W0:Y:S01]  /*85e0*/  LDS R7, [R6+-0x800] ;  /* 0xfff8000006077984 */ /* 0x000e220000000800 */
[----:B------:R-:W-:Y:S02]  /*85f0*/  PLOP3.LUT P0, PT, PT, PT, PT, 0x8, 0x80 ;  /* 0x000000000080781c */ /* 0x000fe40003f0e170 */
[----:B------:R-:W-:Y:S01]  /*8600*/  IADD3 R15, PT, PT, R15, 0x800, RZ ;  /* 0x000008000f0f7810 */ /* 0x000fe20007ffe0ff */
[----:B------:R-:W1:Y:S04]  /*8610*/  LDS R8, [R6+-0x400] ;  /* 0xfffc000006087984 */ /* 0x000e680000000800 */
[----:B------:R-:W2:Y:S04]  /*8620*/  LDS R10, [R6] ;  /* 0x00000000060a7984 */ /* 0x000ea80000000800 */
[----:B------:R-:W4:Y:S04]  /*8630*/  LDS R11, [R6+0x400] ;  /* 0x00040000060b7984 */ /* 0x000f280000000800 */
[----:B------:R-:W5:Y:S04]  /*8640*/  LDS R12, [R6+0x800] ;  /* 0x00080000060c7984 */ /* 0x000f680000000800 */
[----:B------:R-:W5:Y:S04]  /*8650*/  LDS R13, [R6+0xc00] ;  /* 0x000c0000060d7984 */ /* 0x000f680000000800 */
[----:B------:R-:W5:Y:S04]  /*8660*/  LDS R14, [R6+0x1000] ;  /* 0x00100000060e7984 */ /* 0x000f680000000800 */
[----:B---3--:R-:W3:Y:S01]  /*8670*/  LDS R16, [R6+0x1400] ;  /* 0x0014000006107984 */ /* 0x008ee20000000800 */
[----:B0-----:R-:W-:-:S04]  /*8680*/  FADD.FTZ R7, -R25, R7 ;  /* 0x0000000719077221 */ /* 0x001fc80000010100 */
[----:B------:R-:W-:Y:S01]  /*8690*/  FMUL.FTZ R7, R7, 1.4426950216293334961 ;  /* 0x3fb8aa3b07077820 */ /* 0x000fe20000410000 */
[C---:B-1----:R-:W-:Y:S01]  /*86a0*/  FADD.FTZ R8, -R25.reuse, R8 ;  /* 0x0000000819087221 */ /* 0x042fe20000010100 */
        /* <DEDUP_REMOVED lines=14> */
[----:B---3--:R-:W-:Y:S01]  /*8790*/  FADD.FTZ R16, -R25, R16 ;  /* 0x0000001019107221 */ /* 0x008fe20000010100 */
        /* <DEDUP_REMOVED lines=23> */
.L_x_3763:
[----:B------:R-:W-:Y:S05]  /*8910*/  BSYNC.RECONVERGENT B1 ;  /* 0x0000000000017941 */ /* 0x000fea0003800200 */
.L_x_3762:
[----:B------:R-:W-:-:S13]  /*8920*/  ISETP.GT.AND P1, PT, R15, UR42, PT ;  /* 0x0000002a0f007c0c */ /* 0x000fda000bf24270 */
[----:B------:R-:W-:Y:S05]  /*8930*/  @!P0 BRA P1, `(.L_x_3754) ;  /* 0x0000000400e08947 */ /* 0x000fea0000800000 */
[----:B------:R-:W0:Y:S04]  /*8940*/  LDS R7, [R6+-0x800] ;  /* 0xfff8000006077984 */ /* 0x000e280000000800 */
[----:B------:R-:W1:Y:S04]  /*8950*/  LDS R8, [R6+-0x400] ;  /* 0xfffc000006087984 */ /* 0x000e680000000800 */
[----:B------:R-:W2:Y:S04]  /*8960*/  LDS R10, [R6] ;  /* 0x00000000060a7984 */ /* 0x000ea80000000800 */
[----:B------:R-:W4:Y:S01]  /*8970*/  LDS R11, [R6+0x400] ;  /* 0x00040000060b7984 */ /* 0x000f220000000800 */
[C---:B0-----:R-:W-:Y:S01]  /*8980*/  FADD.FTZ R7, -R25.reuse, R7 ;  /* 0x0000000719077221 */ /* 0x041fe20000010100 */
[----:B-1----:R-:W-:-:S03]  /*8990*/  FADD.FTZ R8, -R25, R8 ;  /* 0x0000000819087221 */ /* 0x002fc60000010100 */
        /* <DEDUP_REMOVED lines=11> */
[----:B------:R-:W4:Y:S01]  /*8a50*/  MUFU.EX2 R11, R11 ;  /* 0x0000000b000b7308 */ /* 0x000f220000000800 */
[----:B-1----:R0:W-:Y:S01]  /*8a60*/  STS [R6+-0x400], R8 ;  /* 0xfffc000806007388 */ /* 0x0021e20000000800 */
[----:B------:R-:W-:-:S03]  /*8a70*/  FADD.FTZ R9, R9, R8 ;  /* 0x0000000809097221 */ /* 0x000fc60000010000 */
[----:B--2---:R0:W-:Y:S01]  /*8a80*/  STS [R6], R10 ;  /* 0x0000000a06007388 */ /* 0x0041e20000000800 */
[----:B------:R-:W-:-:S03]  /*8a90*/  FADD.FTZ R9, R9, R10 ;  /* 0x0000000a09097221 */ /* 0x000fc60000010000 */
[----:B----4-:R0:W-:Y:S01]  /*8aa0*/  STS [R6+0x400], R11 ;  /* 0x0004000b06007388 */ /* 0x0101e20000000800 */
[----:B------:R-:W-:Y:S01]  /*8ab0*/  FADD.FTZ R9, R9, R11 ;  /* 0x0000000b09097221 */ /* 0x000fe20000010000 */
[----:B------:R-:W-:Y:S06]  /*8ac0*/  BRA `(.L_x_3754) ;  /* 0x00000004007c7947 */ /* 0x000fec0003800000 */
.L_x_3755:
[----:B------:R-:W-:Y:S01]  /*8ad0*/  IMAD.U32 R6, RZ, RZ, UR12 ;  /* 0x0000000cff067e24 */ /* 0x000fe2000f8e00ff */
[----:B------:R-:W-:Y:S01]  /*8ae0*/  LOP3.LUT R7, RZ, R0, RZ, 0x33, !PT ;  /* 0x00000000ff077212 */ /* 0x000fe200078e33ff */
[----:B------:R-:W-:Y:S01]  /*8af0*/  BSSY.RECONVERGENT B1, `(.L_x_3764) ;  /* 0x0000024000017945 */ /* 0x000fe20003800200 */
[----:B------:R-:W-:Y:S01]  /*8b00*/  HFMA2 R9, -RZ, RZ, 0, 0 ;  /* 0x00000000ff097431 */ /* 0x000fe200000001ff */
[----:B------:R-:W-:Y:S02]  /*8b10*/  MOV R11, R5 ;  /* 0x00000005000b7202 */ /* 0x000fe40000000f00 */
[----:B------:R-:W-:-:S04]  /*8b20*/  VIADDMNMX R6, R5, 0x100, R6, !PT ;  /* 0x0000010005067846 */ /* 0x000fc80007800106 */
[----:B------:R-:W-:-:S04]  /*8b30*/  IADD3 R6, PT, PT, -R3, R6, R7 ;  /* 0x0000000603067210 */ /* 0x000fc80007ffe107 */
[C---:B------:R-:W-:Y:S02]  /*8b40*/  LOP3.LUT R7, R6.reuse, 0x300, RZ, 0xc0, !PT ;  /* 0x0000030006077812 */ /* 0x040fe400078ec0ff */
[----:B------:R-:W-:Y:S02]  /*8b50*/  ISETP.GE.U32.AND P1, PT, R6, 0x300, PT ;  /* 0x000003000600780c */ /* 0x000fe40003f26070 */
[----:B------:R-:W-:-:S13]  /*8b60*/  ISETP.NE.AND P0, PT, R7, 0x300, PT ;  /* 0x000003000700780c */ /* 0x000fda0003f05270 */
[----:B------:R-:W-:Y:S05]  /*8b70*/  @!P0 BRA `(.L_x_3765) ;  /* 0x00000000006c8947 */ /* 0x000fea0003800000 */
[----:B------:R-:W-:Y:S01]  /*8b80*/  UIADD3 UR5, UPT, UPT, UR8, 0x240, URZ ;  /* 0x0000024008057890 */ /* 0x000fe2000fffe0ff */
[----:B------:R-:W-:Y:S01]  /*8b90*/  LEA.HI R6, R6, 0x1, RZ, 0x18 ;  /* 0x0000000106067811 */ /* 0x000fe200078fc0ff */
[----:B------:R-:W-:Y:S01]  /*8ba0*/  IMAD.MOV.U32 R9, RZ, RZ, RZ ;  /* 0x000000ffff097224 */ /* 0x000fe200078e00ff */
[----:B------:R-:W-:Y:S01]  /*8bb0*/  IADD3 R14, P0, P2, R14, UR7, R5 ;  /* 0x000000070e0e7c10 */ /* 0x000fe2000fa1e005 */
[----:B------:R-:W-:Y:S01]  /*8bc0*/  ULEA UR5, UR9, UR5, 0x18 ;  /* 0x0000000509057291 */ /* 0x000fe2000f8ec0ff */
[----:B------:R-:W-:Y:S02]  /*8bd0*/  LOP3.LUT R6, R6, 0x3, RZ, 0xc0, !PT ;  /* 0x0000000306067812 */ /* 0x000fe400078ec0ff */
[----:B------:R-:W-:Y:S02]  /*8be0*/  IADD3.X R7, PT, PT, R15, UR13, RZ, P0, P2 ;  /* 0x0000000d0f077c10 */ /* 0x000fe400087e44ff */
[----:B------:R-:W-:Y:S02]  /*8bf0*/  MOV R11, R5 ;  /* 0x00000005000b7202 */ /* 0x000fe40000000f00 */
[----:B------:R-:W-:-:S02]  /*8c00*/  IADD3 R10, PT, PT, -R6, RZ, RZ ;  /* 0x000000ff060a7210 */ /* 0x000fc40007ffe1ff */
[----:B0-----:R-:W-:-:S07]  /*8c10*/  LEA R8, R0, UR5, 0x2 ;  /* 0x0000000500087c11 */ /* 0x001fce000f8e10ff */
.L_x_3766:
[----:B------:R-:W-:-:S06]  /*8c20*/  IMAD.MOV.U32 R6, RZ, RZ, R14 ;  /* 0x000000ffff067224 */ /* 0x000fcc00078e000e */
[----:B------:R0:W2:Y:S01]  /*8c30*/  LDG.E.U8 R6, desc[UR36][R6.64] ;  /* 0x0000002406067981 */ /* 0x0000a2000c1e1100 */
[----:B------:R-:W-:Y:S01]  /*8c40*/  IADD3 R10, PT, PT, R10, 0x1, RZ ;  /* 0x000000010a0a7810 */ /* 0x000fe20007ffe0ff */
[----:B------:R-:W-:Y:S01]  /*8c50*/  VIADD R11, R11, 0x100 ;  /* 0x000001000b0b7836 */ /* 0x000fe20000000000 */
[----:B------:R-:W-:-:S04]  /*8c60*/  IADD3 R14, P2, PT, R14, 0x100, RZ ;  /* 0x000001000e0e7810 */ /* 0x000fc80007f5e0ff */
[----:B0-----:R-:W-:Y:S02]  /*8c70*/  IADD3.X R7, PT, PT, RZ, R7, RZ, P2, !PT ;  /* 0x00000007ff077210 */ /* 0x001fe400017fe4ff */
        /* <DEDUP_REMOVED lines=11> */
.L_x_3765:
[----:B------:R-:W-:Y:S05]  /*8d30*/  BSYNC.RECONVERGENT B1 ;  /* 0x0000000000017941 */ /* 0x000fea0003800200 */
.L_x_3764:
[----:B------:R-:W-:Y:S05]  /*8d40*/  @!P1 BRA `(.L_x_3754) ;  /* 0x0000000000dc9947 */ /* 0x000fea0003800000 */
[----:B0-----:R-:W0:Y:S01]  /*8d50*/  S2R R8, SR_CgaCtaId ;  /* 0x0000000000087919 */ /* 0x001e220000008800 */
[----:B------:R-:W2:Y:S01]  /*8d60*/  LDC.64 R14, c[0x0][0x420] ;  /* 0x00010800ff0e7b82 */ /* 0x000ea20000000a00 */
        /* <DEDUP_REMOVED lines=10> */
.L_x_3767:
[----:B------:R-:W-:-:S05]  /*8e10*/  MOV R6, R12 ;  /* 0x0000000c00067202 */ /* 0x000fca0000000f00 */
[----:B------:R-:W2:Y:S04]  /*8e20*/  LDG.E.U8 R13, desc[UR36][R6.64+-0x200] ;  /* 0xfffe0024060d7981 */ /* 0x000ea8000c1e1100 */
[----:B------:R-:W4:Y:S04]  /*8e30*/  LDG.E.U8 R10, desc[UR36][R6.64+-0x100] ;  /* 0xffff0024060a7981 */ /* 0x000f28000c1e1100 */
[----:B------:R-:W5:Y:S04]  /*8e40*/  LDG.E.U8 R12, desc[UR36][R6.64] ;  /* 0x00000024060c7981 */ /* 0x000f68000c1e1100 */
[----:B------:R-:W3:Y:S01]  /*8e50*/  LDG.E.U8 R14, desc[UR36][R6.64+0x100] ;  /* 0x00010024060e7981 */ /* 0x000ee2000c1e1100 */
[----:B------:R-:W-:Y:S01]  /*8e60*/  VIADD R11, R11, 0x400 ;  /* 0x000004000b0b7836 */ /* 0x000fe20000000000 */
[----:B--2---:R-:W-:-:S02]  /*8e70*/  ISETP.NE.AND P0, PT, R13, RZ, PT ;  /* 0x000000ff0d00720c */ /* 0x004fc40003f05270 */
[----:B----4-:R-:W-:Y:S02]  /*8e80*/  ISETP.NE.AND P1, PT, R10, RZ, PT ;  /* 0x000000ff0a00720c */ /* 0x010fe40003f25270 */
[----:B-----5:R-:W-:Y:S02]  /*8e90*/  ISETP.NE.AND P2, PT, R12, RZ, PT ;  /* 0x000000ff0c00720c */ /* 0x020fe40003f45270 */
[----:B---3--:R-:W-:-:S07]  /*8ea0*/  ISETP.NE.AND P3, PT, R14, RZ, PT ;  /* 0x000000ff0e00720c */ /* 0x008fce0003f65270 */
        /* <DEDUP_REMOVED lines=11> */
[----:B------:R-:W-:Y:S01]  /*8f60*/  MOV R15, RZ ;  /* 0x000000ff000f7202 */ /* 0x000fe20000000f00 */
[----:B------:R-:W0:Y:S01]  /*8f70*/  @!P0 MUFU.EX2 R10, R12 ;  /* 0x0000000c000a8308 */ /* 0x000e220000000800 */
[----:B---3--:R-:W-:Y:S01]  /*8f80*/  @!P3 FADD.FTZ R18, -R25, R17 ;  /* 0x000000111912b221 */ /* 0x008fe20000010100 */
[----:B------:R-:W-:Y:S02]  /*8f90*/  HFMA2 R17, -RZ, RZ, 0, 0 ;  /* 0x00000000ff117431 */ /* 0x000fe400000001ff */
[----:B------:R-:W-:Y:S01]  /*8fa0*/  @!P2 FMUL.FTZ R16, R16, 1.4426950216293334961 ;  /* 0x3fb8aa3b1010a820 */ /* 0x000fe20000410000 */
[----:B------:R-:W-:Y:S01]  /*8fb0*/  ISETP.GT.AND P0, PT, R11, UR42, PT ;  /* 0x0000002a0b007c0c */ /* 0x000fe2000bf04270 */
[----:B------:R-:W-:-:S02]  /*8fc0*/  @!P3 FMUL.FTZ R18, R18, 1.4426950216293334961 ;  /* 0x3fb8aa3b1212b820 */ /* 0x000fc40000410000 */
[----:B------:R-:W1:Y:S08]  /*8fd0*/  @!P1 MUFU.EX2 R13, R14 ;  /* 0x0000000e000d9308 */ /* 0x000e700000000800 */
[----:B------:R-:W2:Y:S01]  /*8fe0*/  @!P2 MUFU.EX2 R15, R16 ;  /* 0x00000010000fa308 */ /* 0x000ea20000000800 */
[----:B0-----:R-:W-:Y:S01]  /*8ff0*/  FADD.FTZ R12, R10, R9 ;  /* 0x000000090a0c7221 */ /* 0x001fe20000010000 */
[----:B------:R-:W-:Y:S06]  /*9000*/  STS [R8+-0x800], R10 ;  /* 0xfff8000a08007388 */ /* 0x000fec0000000800 */
[----:B------:R-:W0:Y:S01]  /*9010*/  @!P3 MUFU.EX2 R17, R18 ;  /* 0x000000120011b308 */ /* 0x000e220000000800 */
[----:B-1----:R-:W-:Y:S01]  /*9020*/  FADD.FTZ R14, R12, R13 ;  /* 0x0000000d0c0e7221 */ /* 0x002fe20000010000 */
[----:B------:R-:W-:Y:S01]  /*9030*/  IADD3 R12, P1, PT, R6, 0x400, RZ ;  /* 0x00000400060c7810 */ /* 0x000fe20007f3e0ff */
[----:B------:R-:W-:Y:S03]  /*9040*/  STS [R8+-0x400], R13 ;  /* 0xfffc000d08007388 */ /* 0x000fe60000000800 */
[----:B------:R-:W-:Y:S01]  /*9050*/  IADD3.X R7, PT, PT, RZ, R7, RZ, P1, !PT ;  /* 0x00000007ff077210 */ /* 0x000fe20000ffe4ff */
[----:B--2---:R-:W-:Y:S01]  /*9060*/  FADD.FTZ R14, R14, R15 ;  /* 0x0000000f0e0e7221 */ /* 0x004fe20000010000 */
[----:B------:R-:W-:Y:S04]  /*9070*/  STS [R8], R15 ;  /* 0x0000000f08007388 */ /* 0x000fe80000000800 */
[----:B0-----:R0:W-:Y:S01]  /*9080*/  STS [R8+0x400], R17 ;  /* 0x0004001108007388 */ /* 0x0011e20000000800 */
[----:B------:R-:W-:Y:S01]  /*9090*/  FADD.FTZ R9, R14, R17 ;  /* 0x000000110e097221 */ /* 0x000fe20000010000 */
[----:B0-----:R-:W-:Y:S01]  /*90a0*/  IADD3 R8, PT, PT, R8, 0x1000, RZ ;  /* 0x0000100008087810 */ /* 0x001fe20007ffe0ff */
[----:B------:R-:W-:Y:S06]  /*90b0*/  @!P0 BRA `(.L_x_3767) ;  /* 0xfffffffc00548947 */ /* 0x000fec000383ffff */
.L_x_3754:
[----:B------:R-:W-:Y:S05]  /*90c0*/  BSYNC.RECONVERGENT B0 ;  /* 0x0000000000007941 */ /* 0x000fea0003800200 */
.L_x_3753:
[----:B0-----:R-:W0:Y:S01]  /*90d0*/  SHFL.BFLY PT, R6, R9, 0x10, 0x1f ;  /* 0x0e001f0009067f89 */ /* 0x001e2200000e0000 */
[C---:B------:R-:W-:Y:S01]  /*90e0*/  ISETP.NE.AND P0, PT, R2.reuse, RZ, PT ;  /* 0x000000ff0200720c */ /* 0x040fe20003f05270 */
[----:B------:R-:W2:Y:S01]  /*90f0*/  LDCU UR5, c[0x0][0x40c] ;  /* 0x00008180ff0577ac */ /* 0x000ea20008000800 */
[----:B------:R-:W-:Y:S01]  /*9100*/  ISETP.GT.U32.AND P1, PT, R2, 0x7, PT ;  /* 0x000000070200780c */ /* 0x000fe20003f24070 */
[----:B---3--:R-:W3:Y:S01]  /*9110*/  S2R R18, SR_CTAID.X ;  /* 0x0000000000127919 */ /* 0x008ee20000002500 */
[----:B------:R-:W-:Y:S01]  /*9120*/  SHF.R.U32.HI R2, RZ, 0x5, R0 ;  /* 0x00000005ff027819 */ /* 0x000fe20000011600 */
[----:B------:R-:W2:Y:S01]  /*9130*/  LDCU UR6, c[0x0][0x3f4] ;  /* 0x00007e80ff0677ac */ /* 0x000ea20008000800 */
[----:B------:R-:W5:Y:S01]  /*9140*/  LDCU.U8 UR9, c[0x0][0x48c] ;  /* 0x00009180ff0977ac */ /* 0x000f620008000000 */
[----:B0-----:R-:W-:-:S06]  /*9150*/  FADD.FTZ R6, R6, R9 ;  /* 0x0000000906067221 */ /* 0x001fcc0000010000 */
[----:B------:R-:W-:Y:S01]  /*9160*/  @!P0 LEA R9, R2, UR10, 0x2 ;  /* 0x0000000a02098c11 */ /* 0x000fe2000f8e10ff */
[----:B--2---:R-:W-:Y:S01]  /*9170*/  UISETP.LT.AND UP0, UPT, UR6, UR5, UPT ;  /* 0x000000050600728c */ /* 0x004fe2000bf01270 */
[----:B----4-:R-:W0:Y:S03]  /*9180*/  SHFL.BFLY PT, R7, R6, 0x8, 0x1f ;  /* 0x0d001f0006077f89 */ /* 0x010e2600000e0000 */
[----:B------:R-:W-:-:S04]  /*9190*/  USEL UR5, UR6, UR5, UP0 ;  /* 0x0000000506057287 */ /* 0x000fc80008000000 */
[----:B------:R-:W-:-:S04]  /*91a0*/  UIADD3 UR5, UPT, UPT, UR5, 0x4, URZ ;  /* 0x0000000405057890 */ /* 0x000fc8000fffe0ff */
[----:B------:R-:W-:-:S04]  /*91b0*/  USHF.R.S32.HI UR6, URZ, 0x1f, UR5 ;  /* 0x0000001fff067899 */ /* 0x000fc80008011405 */
        /* <DEDUP_REMOVED lines=9> */
[----:B0-----:R-:W-:-:S05]  /*9250*/  FADD.FTZ R10, R11, R10 ;  /* 0x0000000a0b0a7221 */ /* 0x001fca0000010000 */
[----:B------:R0:W-:Y:S01]  /*9260*/  @!P0 STS [R9+0x20], R10 ;  /* 0x0000200a09008388 */ /* 0x0001e20000000800 */
[----:B------:R-:W-:Y:S01]  /*9270*/  BAR.SYNC.DEFER_BLOCKING 0x0 ;  /* 0x0000000000007b1d */ /* 0x000fe20000010000 */
[----:B-----5:R-:W-:-:S07]  /*9280*/  ISETP.NE.AND P0, PT, RZ, UR9, PT ;  /* 0x00000009ff007c0c */ /* 0x020fce000bf05270 */
[----:B0-----:R-:W3:Y:S01]  /*9290*/  LDC R9, c[0x0][0x3f8] ;  /* 0x0000fe00ff097b82 */ /* 0x001ee20000000800 */
[----:B------:R-:W0:Y:S01]  /*92a0*/  @!P1 LDS R10, [R4+0x20] ;  /* 0x00002000040a9984 */ /* 0x000e220000000800 */
[----:B------:R-:W-:Y:S01]  /*92b0*/  ISETP.GT.AND P1, PT, R5, UR42, PT ;  /* 0x0000002a05007c0c */ /* 0x000fe2000bf24270 */
[----:B---3--:R-:W-:Y:S02]  /*92c0*/  IMAD R23, R9, UR11, R18 ;  /* 0x0000000b09177c24 */ /* 0x008fe4000f8e0212 */
[----:B0-----:R-:W0:Y:S02]  /*92d0*/  SHFL.BFLY PT, R7, R10, 0x4, 0x1f ;  /* 0x0c801f000a077f89 */ /* 0x001e2400000e0000 */
[----:B0-----:R-:W-:-:S05]  /*92e0*/  FADD.FTZ R7, R7, R10 ;  /* 0x0000000a07077221 */ /* 0x001fca0000010000 */
[----:B------:R-:W0:Y:S02]  /*92f0*/  SHFL.BFLY PT, R6, R7, 0x2, 0x1f ;  /* 0x0c401f0007067f89 */ /* 0x000e2400000e0000 */
[----:B0-----:R-:W-:-:S05]  /*9300*/  FADD.FTZ R6, R7, R6 ;  /* 0x0000000607067221 */ /* 0x001fca0000010000 */
[----:B------:R-:W0:Y:S02]  /*9310*/  SHFL.BFLY PT, R11, R6, 0x1, 0x1f ;  /* 0x0c201f00060b7f89 */ /* 0x000e2400000e0000 */
[----:B0-----:R-:W-:Y:S01]  /*9320*/  FADD.FTZ R11, R6, R11 ;  /* 0x0000000b060b7221 */ /* 0x001fe20000010000 */
[----:B------:R-:W-:-:S05]  /*9330*/  CS2R R6, SRZ ;  /* 0x0000000000067805 */ /* 0x000fca000001ff00 */
[----:B------:R-:W0:Y:S02]  /*9340*/  SHFL.IDX PT, R11, R11, RZ, 0x1f ;  /* 0x00001fff0b0b7589 */ /* 0x000e2400000e0000 */
[----:B0-----:R-:W-:-:S04]  /*9350*/  FADD.FTZ R4, R11, 9.9999999747524270788e-07 ;  /* 0x358637bd0b047421 */ /* 0x001fc80000010000 */
[----:B------:R0:W2:Y:S01]  /*9360*/  MUFU.RCP R15, R4 ;  /* 0x00000004000f7308 */ /* 0x0000a20000001000 */
[----:B------:R-:W-:Y:S05]  /*9370*/  @!P0 BRA `(.L_x_3768) ;  /* 0x0000000000188947 */ /* 0x000fea0003800000 */
[----:B0-----:R-:W0:Y:S08]  /*9380*/  LDC R4, c[0x0][0x488] ;  /* 0x00012200ff047b82 */ /* 0x001e300000000800 */
[----:B------:R-:W0:Y:S08]  /*9390*/  LDC R6, c[0x0][0x40c] ;  /* 0x00010300ff067b82 */ /* 0x000e300000000800 */
[----:B------:R-:W3:Y:S01]  /*93a0*/  LDC R7, c[0x0][0x3f4] ;  /* 0x0000fd00ff077b82 */ /* 0x000ee20000000800 */
[----:B0-----:R-:W-:-:S04]  /*93b0*/  IMAD R4, R23, R4, R6 ;  /* 0x0000000417047224 */ /* 0x001fc800078e0206 */
[----:B---3--:R-:W-:-:S05]  /*93c0*/  IMAD R6, R4, R7, RZ ;  /* 0x0000000704067224 */ /* 0x008fca00078e02ff */
[----:B------:R-:W-:-:S07]  /*93d0*/  SHF.R.S32.HI R7, RZ, 0x1f, R6 ;  /* 0x0000001fff077819 */ /* 0x000fce0000011406 */
.L_x_3768:
[----:B------:R-:W-:Y:S04]  /*93e0*/  BSSY.RECONVERGENT B0, `(.L_x_3769) ;  /* 0x0000062000007945 */ /* 0x000fe80003800200 */
[----:B------:R-:W-:Y:S05]  /*93f0*/  @P1 BRA `(.L_x_3770) ;  /* 0x0000000400801947 */ /* 0x000fea0003800000 */
[----:B0-----:R-:W-:Y:S01]  /*9400*/  IMAD.U32 R4, RZ, RZ, UR12 ;  /* 0x0000000cff047e24 */ /* 0x001fe2000f8e00ff */
[----:B------:R-:W-:Y:S01]  /*9410*/  LOP3.LUT R8, RZ, R0, RZ, 0x33, !PT ;  /* 0x00000000ff087212 */ /* 0x000fe200078e33ff */
[----:B------:R-:W-:Y:S03]  /*9420*/  BSSY.RECONVERGENT B1, `(.L_x_3771) ;  /* 0x0000028000017945 */ /* 0x000fe60003800200 */
[----:B------:R-:W-:-:S04]  /*9430*/  VIADDMNMX R4, R5, 0x100, R4, !PT ;  /* 0x0000010005047846 */ /* 0x000fc80007800104 */
        /* <DEDUP_REMOVED lines=10> */
[----:B------:R-:W-:Y:S01]  /*94e0*/  SHF.L.U32 R8, R4, 0x8, RZ ;  /* 0x0000000804087819 */ /* 0x000fe200000006ff */
[----:B------:R-:W-:Y:S01]  /*94f0*/  UIADD3 UR5, UPT, UPT, UR5, 0x240, URZ ;  /* 0x0000024005057890 */ /* 0x000fe2000fffe0ff */
[----:B------:R-:W-:Y:S02]  /*9500*/  IADD3.X R14, PT, PT, RZ, R7, RZ, P1, !PT ;  /* 0x00000007ff0e7210 */ /* 0x000fe40000ffe4ff */
[----:B------:R-:W-:-:S02]  /*9510*/  LOP3.LUT R10, R8, 0x300, RZ, 0xc0, !PT ;  /* 0x00000300080a7812 */ /* 0x000fc400078ec0ff */
[----:B------:R-:W-:Y:S02]  /*9520*/  LOP3.LUT R4, R4, 0x3, RZ, 0xc0, !PT ;  /* 0x0000000304047812 */ /* 0x000fe400078ec0ff */
[----:B------:R-:W-:Y:S01]  /*9530*/  LEA R8, R0, UR6, 0x1 ;  /* 0x0000000600087c11 */ /* 0x000fe2000f8e08ff */
[----:B------:R-:W-:Y:S01]  /*9540*/  IMAD.IADD R5, R5, 0x1, R10 ;  /* 0x0000000105057824 */ /* 0x000fe200078e020a */
[----:B------:R-:W-:Y:S02]  /*9550*/  IADD3 R11, PT, PT, -R4, RZ, RZ ;  /* 0x000000ff040b7210 */ /* 0x000fe40007ffe1ff */
[----:B---3--:R-:W-:-:S04]  /*9560*/  LEA R12, P1, R13, UR10, 0x2 ;  /* 0x0000000a0d0c7c11 */ /* 0x008fc8000f8210ff */
[----:B------:R-:W-:Y:S01]  /*9570*/  LEA.HI.X R13, R13, UR11, R14, 0x2, P1 ;  /* 0x0000000b0d0d7c11 */ /* 0x000fe200088f140e */
[----:B0-----:R-:W-:-:S06]  /*9580*/  ULEA UR5, UR8, UR5, 0x18 ;  /* 0x0000000508057291 */ /* 0x001fcc000f8ec0ff */
[----:B------:R-:W-:Y:S02]  /*9590*/  IADD3 R4, PT, PT, R8, UR5, RZ ;  /* 0x0000000508047c10 */ /* 0x000fe4000fffe0ff */
[----:B------:R-:W-:-:S07]  /*95a0*/  LEA R10, R0, UR5, 0x2 ;  /* 0x00000005000a7c11 */ /* 0x000fce000f8e10ff */
.L_x_3773:
[----:B---3--:R0:W2:Y:S01]  /*95b0*/  LDS R8, [R10] ;  /* 0x000000000a087984 */ /* 0x0080a20000000800 */
[----:B------:R-:W-:Y:S02]  /*95c0*/  @P0 MOV R9, R13 ;  /* 0x0000000d00090202 */ /* 0x000fe40000000f00 */
[----:B------:R-:W-:-:S04]  /*95d0*/  IADD3 R11, PT, PT, R11, 0x1, RZ ;  /* 0x000000010b0b7810 */ /* 0x000fc80007ffe0ff */
[----:B------:R-:W-:Y:S01]  /*95e0*/  ISETP.NE.AND P3, PT, R11, RZ, PT ;  /* 0x000000ff0b00720c */ /* 0x000fe20003f65270 */
[----:B0-----:R-:W-:Y:S02]  /*95f0*/  VIADD R10, R10, 0x400 ;  /* 0x000004000a0a7836 */ /* 0x001fe40000000000 */
[----:B--2---:R-:W-:-:S05]  /*9600*/  FMUL.FTZ R17, R8, R15 ;  /* 0x0000000f08117220 */ /* 0x004fca0000410000 */
[----:B------:R-:W-:-:S04]  /*9610*/  F2FP.F16.F32.PACK_AB R8, RZ, R17 ;  /* 0x00000011ff08723e */ /* 0x000fc800000000ff */
[----:B------:R-:W-:Y:S01]  /*9620*/  PRMT R14, R8, 0x7610, R14 ;  /* 0x00007610080e7816 */ /* 0x000fe2000000000e */
[----:B------:R-:W-:Y:S01]  /*9630*/  @P0 IMAD.MOV.U32 R8, RZ, RZ, R12 ;  /* 0x000000ffff080224 */ /* 0x000fe200078e000c */
[----:B------:R-:W-:-:S03]  /*9640*/  IADD3 R12, P1, PT, R12, 0x400, RZ ;  /* 0x000004000c0c7810 */ /* 0x000fc60007f3e0ff */
[----:B------:R0:W-:Y:S01]  /*9650*/  STS.U16 [R4], R14 ;  /* 0x0000000e04007388 */ /* 0x0001e20000000400 */
[----:B------:R-:W-:-:S03]  /*9660*/  IADD3.X R13, PT, PT, RZ, R13, RZ, P1, !PT ;  /* 0x0000000dff0d7210 */ /* 0x000fc60000ffe4ff */
[----:B------:R3:W-:Y:S01]  /*9670*/  @P0 STG.E desc[UR36][R8.64], R17 ;  /* 0x0000001108000986 */ /* 0x0007e2000c101924 */
[----:B0-----:R-:W-:Y:S01]  /*9680*/  IADD3 R4, PT, PT, R4, 0x200, RZ ;  /* 0x0000020004047810 */ /* 0x001fe20007ffe0ff */
[----:B------:R-:W-:Y:S06]  /*9690*/  @P3 BRA `(.L_x_3773) ;  /* 0xfffffffc00c43947 */ /* 0x000fec000383ffff */
.L_x_3772:
[----:B------:R-:W-:Y:S05]  /*96a0*/  BSYNC.RECONVERGENT B1 ;  /* 0x0000000000017941 */ /* 0x000fea0003800200 */
.L_x_3771:
[----:B------:R-:W-:Y:S05]  /*96b0*/  @!P2 BRA `(.L_x_3770) ;  /* 0x0000000000d0a947 */ /* 0x000fea0003800000 */
[----:B---3--:R-:W0:Y:S01]  /*96c0*/  S2R R9, SR_CgaCtaId ;  /* 0x0000000000097919 */ /* 0x008e220000008800 */
[----:B------:R-:W3:Y:S01]  /*96d0*/  LDCU.64 UR10, c[0x0][0x480] ;  /* 0x00009000ff0a77ac */ /* 0x000ee20008000a00 */
[----:B------:R-:W-:Y:S02]  /*96e0*/  MOV R4, 0x400 ;  /* 0x0000040000047802 */ /* 0x000fe40000000f00 */
[C---:B------:R-:W-:Y:S01]  /*96f0*/  IADD3 R8, P0, PT, R5.reuse, R6, RZ ;  /* 0x0000000605087210 */ /* 0x040fe20007f1e0ff */
        /* <DEDUP_REMOVED lines=9> */
[----:B------:R-:W-:-:S04]  /*9790*/  LEA.HI.X R7, R8, UR11, R7, 0x2, P3 ;  /* 0x0000000b08077c11 */ /* 0x000fc800098f1407 */
[----:B------:R-:W-:Y:S02]  /*97a0*/  IADD3.X R11, PT, PT, RZ, R7, RZ, P2, !PT ;  /* 0x00000007ff0b7210 */ /* 0x000fe400017fe4ff */
[----:B0-----:R-:W-:Y:S02]  /*97b0*/  LEA R9, R9, R4, 0x18 ;  /* 0x0000000409097211 */ /* 0x001fe400078ec0ff */
[----:B------:R-:W-:Y:S02]  /*97c0*/  SHF.L.U32 R4, R3, 0x2, RZ ;  /* 0x0000000203047819 */ /* 0x000fe400000006ff */
[----:B------:R-:W-:-:S03]  /*97d0*/  IADD3 R8, PT, PT, R6, 0x400, R9 ;  /* 0x0000040006087810 */ /* 0x000fc60007ffe009 */
[----:B------:R-:W-:-:S05]  /*97e0*/  IMAD R4, R5, 0x4, -R4 ;  /* 0x0000000405047824 */ /* 0x000fca00078e0a04 */
[----:B------:R-:W-:-:S07]  /*97f0*/  IADD3 R4, PT, PT, R4, 0x800, R9 ;  /* 0x0000080004047810 */ /* 0x000fce0007ffe009 */
.L_x_3774:
[----:B------:R-:W2:Y:S01]  /*9800*/  LDS R6, [R4+-0x800] ;  /* 0xfff8000004067984 */ /* 0x000ea20000000800 */
[----:B------:R-:W-:-:S04]  /*9810*/  IADD3 R5, PT, PT, R5, 0x400, RZ ;  /* 0x0000040005057810 */ /* 0x000fc80007ffe0ff */
[----:B------:R-:W-:Y:S01]  /*9820*/  ISETP.GT.AND P2, PT, R5, UR42, PT ;  /* 0x0000002a05007c0c */ /* 0x000fe2000bf44270 */
[----:B--2---:R-:W-:-:S05]  /*9830*/  FMUL.FTZ R13, R6, R15 ;  /* 0x0000000f060d7220 */ /* 0x004fca0000410000 */
[----:B------:R-:W-:-:S04]  /*9840*/  F2FP.F16.F32.PACK_AB R6, RZ, R13 ;  /* 0x0000000dff06723e */ /* 0x000fc800000000ff */
[----:B------:R-:W-:-:S05]  /*9850*/  PRMT R7, R6, 0x7610, R7 ;  /* 0x0000761006077816 */ /* 0x000fca0000000007 */
[----:B------:R0:W-:Y:S04]  /*9860*/  STS.U16 [R8+-0x400], R7 ;  /* 0xfffc000708007388 */ /* 0x0001e80000000400 */
[----:B------:R-:W2:Y:S01]  /*9870*/  LDS R6, [R4+-0x400] ;  /* 0xfffc000004067984 */ /* 0x000ea20000000800 */
[----:B0-----:R-:W-:Y:S02]  /*9880*/  IMAD.MOV.U32 R7, RZ, RZ, R11 ;  /* 0x000000ffff077224 */ /* 0x001fe400078e000b */
        /* <DEDUP_REMOVED lines=9> */
[----:B0-----:R-:W-:Y:S01]  /*9920*/  MOV R6, R10 ;  /* 0x0000000a00067202 */ /* 0x001fe20000000f00 */
[----:B--2---:R-:W-:-:S03]  /*9930*/  VIADD R4, R4, 0x1000 ;  /* 0x0000100004047836 */ /* 0x004fc60000000000 */
[----:B------:R-:W-:Y:S01]  /*9940*/  IADD3 R10, P3, PT, R6, 0x1000, RZ ;  /* 0x00001000060a7810 */ /* 0x000fe20007f7e0ff */
[----:B------:R-:W-:Y:S01]  /*9950*/  @P0 STG.E desc[UR36][R6.64+-0x800], R13 ;  /* 0xfff8000d06000986 */ /* 0x000fe2000c101924 */
[----:B------:R-:W-:Y:S02]  /*9960*/  PLOP3.LUT P0, PT, P1, PT, PT, 0x80, 0x8 ;  /* 0x000000000008781c */ /* 0x000fe40000f0f070 */
[----:B------:R-:W-:-:S11]  /*9970*/  IADD3.X R11, PT, PT, RZ, R7, RZ, P3, !PT ;  /* 0x00000007ff0b7210 */ /* 0x000fd60001ffe4ff */
        /* <DEDUP_REMOVED lines=8> */
.L_x_3770:
[----:B------:R-:W-:Y:S05]  /*9a00*/  BSYNC.RECONVERGENT B0 ;  /* 0x0000000000007941 */ /* 0x000fea0003800200 */
.L_x_3769:
[----:B------:R-:W-:Y:S01]  /*9a10*/  USHF.R.S32.HI UR5, URZ, 0x1f, UR42 ;  /* 0x0000001fff057899 */ /* 0x000fe2000801142a */
[----:B------:R-:W-:Y:S01]  /*9a20*/  SHF.L.U32 R19, R0, 0x3, RZ ;  /* 0x0000000300137819 */ /* 0x000fe200000006ff */
[----:B------:R-:W4:Y:S01]  /*9a30*/  LDCU.64 UR8, c[0x0][0x3b0] ;  /* 0x00007600ff0877ac */ /* 0x000f220008000a00 */
[----:B------:R-:W-:Y:S02]  /*9a40*/  CS2R R6, SRZ ;  /* 0x0000000000067805 */ /* 0x000fe4000001ff00 */
[----:B------:R-:W-:Y:S01]  /*9a50*/  LOP3.LUT R19, R19, 0xf8, RZ, 0xc0, !PT ;  /* 0x000000f813137812 */ /* 0x000fe200078ec0ff */
[----:B------:R-:W-:Y:S01]  /*9a60*/  ULEA.HI UR5, UR5, UR42, URZ, 0x3 ;  /* 0x0000002a05057291 */ /* 0x000fe2000f8f18ff */
[----:B------:R-:W0:Y:S03]  /*9a70*/  LDCU.64 UR14, c[0x0][0x3c8] ;  /* 0x00007900ff0e77ac */ /* 0x000e260008000a00 */
[----:B------:R-:W-:Y:S01]  /*9a80*/  ULOP3.LUT UR5, UR5, 0xfffffff8, URZ, 0xc0, !UPT ;  /* 0xfffffff805057892 */ /* 0x000fe2000f8ec0ff */
[----:B------:R-:W0:Y:S03]  /*9a90*/  LDCU.64 UR16, c[0x0][0x3c8] ;  /* 0x00007900ff1077ac */ /* 0x000e260008000a00 */
[----:B------:R-:W-:Y:S01]  /*9aa0*/  UIADD3 UR5, UPT, UPT, -UR5, UR42, URZ ;  /* 0x0000002a05057290 */ /* 0x000fe2000fffe1ff */
[----:B----4-:R-:W-:-:S05]  /*9ab0*/  ISETP.EQ.U32.AND P1, PT, RZ, UR8, PT ;  /* 0x00000008ff007c0c */ /* 0x010fca000bf22070 */
[----:B------:R-:W-:-:S04]  /*9ac0*/  ISETP.NE.AND P0, PT, R2, UR5, PT ;  /* 0x0000000502007c0c */ /* 0x000fc8000bf05270 */
[----:B------:R-:W-:-:S04]  /*9ad0*/  ISETP.GT.U32.OR P0, PT, R19, 0xdf, P0 ;  /* 0x000000df1300780c */ /* 0x000fc80000704470 */
[----:B------:R-:W-:-:S13]  /*9ae0*/  ISETP.EQ.OR.EX P0, PT, RZ, UR9, P0, P1 ;  /* 0x00000009ff007c0c */ /* 0x000fda0008702710 */
[----:B---3--:R-:W3:Y:S01]  /*9af0*/  @!P0 LDC.64 R8, c[0x0][0x3b0] ;  /* 0x0000ec00ff088b82 */ /* 0x008ee20000000a00 */
[----:B------:R-:W-:Y:S01]  /*9b00*/  @!P0 IMAD R5, R18, 0xe0, R19 ;  /* 0x000000e012058824 */ /* 0x000fe200078e0213 */
[----:B------:R-:W-:Y:S03]  /*9b10*/  BSSY.RECONVERGENT B0, `(.L_x_3775) ;  /* 0x000029b000007945 */ /* 0x000fe60003800200 */
[----:B---3--:R-:W-:Y:S01]  /*9b20*/  @!P0 IMAD.WIDE.U32 R8, R5, 0x2, R8 ;  /* 0x0000000205088825 */ /* 0x008fe200078e0008 */
[----:B0-----:R-:W-:-:S06]  /*9b30*/  CS2R R4, SRZ ;  /* 0x0000000000047805 */ /* 0x001fcc000001ff00 */
[----:B------:R0:W5:Y:S01]  /*9b40*/  @!P0 LDG.E.128 R4, desc[UR36][R8.64] ;  /* 0x0000002408048981 */ /* 0x000162000c1e1d00 */
[----:B------:R-:W-:Y:S01]  /*9b50*/  BAR.SYNC.DEFER_BLOCKING 0x0 ;  /* 0x0000000000007b1d */ /* 0x000fe20000010000 */
[----:B------:R-:W-:Y:S01]  /*9b60*/  ISETP.GT.U32.AND P0, PT, R19, 0xdf, PT ;  /* 0x000000df1300780c */ /* 0x000fe20003f04070 */
[----:B------:R-:W-:Y:S01]  /*9b70*/  IMAD R24, R23, 0xe0, RZ ;  /* 0x000000e017187824 */ /* 0x000fe200078e02ff */
[----:B------:R-:W-:Y:S02]  /*9b80*/  CS2R R34, SRZ ;  /* 0x0000000000227805 */ /* 0x000fe4000001ff00 */
[----:B------:R-:W-:Y:S02]  /*9b90*/  CS2R R32, SRZ ;  /* 0x0000000000207805 */ /* 0x000fe4000001ff00 */
[----:B------:R-:W-:Y:S02]  /*9ba0*/  CS2R R30, SRZ ;  /* 0x00000000001e7805 */ /* 0x000fe4000001ff00 */
[----:B------:R-:W-:-:S05]  /*9bb0*/  CS2R R28, SRZ ;  /* 0x00000000001c7805 */ /* 0x000fca000001ff00 */
[----:B0-----:R-:W-:Y:S05]  /*9bc0*/  @P0 BRA `(.L_x_3776) ;  /* 0x00000028003c0947 */ /* 0x001fea0003800000 */
[----:B------:R-:W0:Y:S01]  /*9bd0*/  LDCU UR8, c[0x0][0x3f4] ;  /* 0x00007e80ff0877ac */ /* 0x000e220008000800 */
[----:B------:R-:W3:Y:S01]  /*9be0*/  S2R R13, SR_CgaCtaId ;  /* 0x00000000000d7919 */ /* 0x000ee20000008800 */
[----:B------:R-:W4:Y:S01]  /*9bf0*/  LDC.64 R16, c[0x0][0x3c0] ;  /* 0x0000f000ff107b82 */ /* 0x000f220000000a00 */
[----:B------:R-:W-:Y:S01]  /*9c00*/  IADD3 R27, PT, PT, R3, R2, RZ ;  /* 0x00000002031b7210 */ /* 0x000fe20007ffe0ff */
[----:B------:R-:W-:Y:S01]  /*9c10*/  BSSY.RECONVERGENT B1, `(.L_x_3777) ;  /* 0x00000ea000017945 */ /* 0x000fe20003800200 */
[----:B------:R-:W-:Y:S01]  /*9c20*/  MOV R8, 0x400 ;  /* 0x0000040000087802 */ /* 0x000fe20000000f00 */
[----:B------:R-:W-:-:S03]  /*9c30*/  IMAD.MOV.U32 R35, RZ, RZ, RZ ;  /* 0x000000ffff237224 */ /* 0x000fc600078e00ff */
[----:B------:R-:W-:Y:S01]  /*9c40*/  IADD3 R8, PT, PT, R8, 0x240, RZ ;  /* 0x0000024008087810 */ /* 0x000fe20007ffe0ff */
[----:B0-----:R-:W-:-:S04]  /*9c50*/  IMAD.U32 R26, RZ, RZ, UR8 ;  /* 0x00000008ff1a7e24 */ /* 0x001fc8000f8e00ff */
[C---:B------:R-:W-:Y:S01]  /*9c60*/  IMAD R9, R26.reuse, UR4, R19 ;  /* 0x000000041a097c24 */ /* 0x040fe2000f8e0213 */
[----:B------:R-:W-:-:S03]  /*9c70*/  VIMNMX R11, PT, PT, R26, UR42, PT ;  /* 0x0000002a1a0b7c48 */ /* 0x000fc6000bfe0100 */
[----:B----4-:R-:W-:Y:S01]  /*9c80*/  IMAD.WIDE R16, R9, 0x2, R16 ;  /* 0x0000000209107825 */ /* 0x010fe200078e0210 */
[----:B------:R-:W-:Y:S02]  /*9c90*/  ISETP.GE.AND P0, PT, R27, R11, PT ;  /* 0x0000000b1b00720c */ /* 0x000fe40003f06270 */
[----:B---3--:R-:W-:-:S04]  /*9ca0*/  LEA R56, R13, R8, 0x18 ;  /* 0x000000080d387211 */ /* 0x008fc800078ec0ff */
[----:B-1----:R-:W-:-:S07]  /*9cb0*/  IADD3 R25, PT, PT, R56, UR6, RZ ;  /* 0x0000000638197c10 */ /* 0x002fce000fffe0ff */
[----:B------:R-:W-:Y:S05]  /*9cc0*/  @P0 BRA `(.L_x_3778) ;  /* 0x0000000c00780947 */ /* 0x000fea0003800000 */
[----:B------:R-:W-:Y:S01]  /*9cd0*/  IADD3 R8, PT, PT, R27, 0x8, RZ ;  /* 0x000000081b087810 */ /* 0x000fe20007ffe0ff */
[----:B------:R-:W0:Y:S01]  /*9ce0*/  LDCU UR8, c[0x0][0x3f8] ;  /* 0x00007f00ff0877ac */ /* 0x000e220008000800 */
[----:B------:R-:W-:Y:S01]  /*9cf0*/  LOP3.LUT R10, RZ, R3, RZ, 0x33, !PT ;  /* 0x00000003ff0a7212 */ /* 0x000fe200078e33ff */
[----:B------:R-:W-:Y:S01]  /*9d00*/  BSSY.RECONVERGENT B2, `(.L_x_3779) ;  /* 0x000007e000027945 */ /* 0x000fe20003800200 */
[----:B------:R-:W-:Y:S02]  /*9d10*/  VIMNMX R9, PT, PT, R11, R8, !PT ;  /* 0x000000080b097248 */ /* 0x000fe40007fe0100 */
[----:B------:R-:W-:Y:S01]  /*9d20*/  CS2R R28, SRZ ;  /* 0x00000000001c7805 */ /* 0x000fe2000001ff00 */
[----:B------:R-:W-:Y:S01]  /*9d30*/  IMAD.MOV.U32 R38, RZ, RZ, R27 ;  /* 0x000000ffff267224 */ /* 0x000fe200078e001b */
[----:B------:R-:W-:Y:S02]  /*9d40*/  CS2R R30, SRZ ;  /* 0x00000000001e7805 */ /* 0x000fe4000001ff00 */
[----:B------:R-:W-:-:S02]  /*9d50*/  IADD3 R54, PT, PT, -R2, R9, R10 ;  /* 0x0000000902367210 */ /* 0x000fc40007ffe10a */
[----:B------:R-:W-:Y:S02]  /*9d60*/  CS2R R32, SRZ ;  /* 0x0000000000207805 */ /* 0x000fe4000001ff00 */
[----:B------:R-:W-:Y:S02]  /*9d70*/  CS2R R34, SRZ ;  /* 0x0000000000227805 */ /* 0x000fe4000001ff00 */
[C---:B------:R-:W-:Y:S02]  /*9d80*/  ISETP.GE.U32.AND P0, PT, R54.reuse, 0x18, PT ;  /* 0x000000183600780c */ /* 0x040fe40003f06070 */
[----:B------:R-:W-:-:S04]  /*9d90*/  LEA.HI R9, R54, 0x1, RZ, 0x1d ;  /* 0x0000000136097811 */ /* 0x000fc800078fe8ff */
[----:B------:R-:W-:Y:S01]  /*9da0*/  LOP3.LUT P1, R57, R9, 0x3, RZ, 0xc0, !PT ;  /* 0x0000000309397812 */ /* 0x000fe2000782c0ff */
[----:B0-----:R-:W-:-:S06]  /*9db0*/  IMAD R55, R26, UR8, RZ ;  /* 0x000000081a377c24 */ /* 0x001fcc000f8e02ff */
[----:B------:R-:W-:Y:S06]  /*9dc0*/  @!P0 BRA `(.L_x_3780) ;  /* 0x0000000400c48947 */ /* 0x000fec0003800000 */
[----:B------:R-:W-:Y:S01]  /*9dd0*/  MOV R36, R8 ;  /* 0x0000000800247202 */ /* 0x000fe20000000f00 */
[----:B------:R-:W-:Y:S01]  /*9de0*/  HFMA2 R28, -RZ, RZ, 0, 0 ;  /* 0x00000000ff1c7431 */ /* 0x000fe200000001ff */
[----:B------:R-:W-:Y:S01]  /*9df0*/  LOP3.LUT R8, R9, 0x3ffffffc, RZ, 0xc0, !PT ;  /* 0x3ffffffc09087812 */ /* 0x000fe200078ec0ff */
[C---:B------:R-:W-:Y:S01]  /*9e00*/  VIADD R39, R27.reuse, 0x10 ;  /* 0x000000101b277836 */ /* 0x040fe20000000000 */
[----:B------:R-:W-:Y:S02]  /*9e10*/  LEA R9, R2, UR6, 0x1 ;  /* 0x0000000602097c11 */ /* 0x000fe4000f8e08ff */
[----:B------:R-:W-:Y:S01]  /*9e20*/  IADD3 R37, PT, PT, R27, 0x18, RZ ;  /* 0x000000181b257810 */ /* 0x000fe20007ffe0ff */
[----:B------:R-:W-:Y:S01]  /*9e30*/  IMAD.MOV R40, RZ, RZ, -R8 ;  /* 0x000000ffff287224 */ /* 0x000fe200078e0a08 */
[----:B------:R-:W-:Y:S02]  /*9e40*/  MOV R38, R27 ;  /* 0x0000001b00267202 */ /* 0x000fe40000000f00 */
[----:B------:R-:W-:-:S07]  /*9e50*/  IADD3 R41, PT, PT, R9, 0x20, R56 ;  /* 0x0000002009297810 */ /* 0x000fce0007ffe038 */
.L_x_3781:
[----:B------:R-:W-:Y:S01]  /*9e60*/  IADD3 R9, P0, PT, R38, UR7, RZ ;  /* 0x0000000726097c10 */ /* 0x000fe2000ff1e0ff */
[----:B------:R-:W0:Y:S03]  /*9e70*/  LDS.U16 R42, [R41+-0x20] ;  /* 0xffffe000292a7984 */ /* 0x000e260000000400 */
[----:B------:R-:W-:Y:S01]  /*9e80*/  IADD3.X R10, PT, PT, RZ, UR13, RZ, P0, !PT ;  /* 0x0000000dff0a7c10 */ /* 0x000fe200087fe4ff */
[----:B------:R-:W-:Y:S01]  /*9e90*/  LDS.U16 R52, [R41+-0x10] ;  /* 0xfffff00029347984 */ /* 0x000fe20000000400 */
[----:B------:R-:W-:-:S03]  /*9ea0*/  LEA R8, P0, R9, UR14, 0x2 ;  /* 0x0000000e09087c11 */ /* 0x000fc6000f8010ff */
[----:B------:R-:W1:Y:S01]  /*9eb0*/  LDS.U16 R53, [R41] ;  /* 0x0000000029357984 */ /* 0x000e620000000400 */
[----:B------:R-:W-:-:S05]  /*9ec0*/  LEA.HI.X R9, R9, UR15, R10, 0x2, P0 ;  /* 0x0000000f09097c11 */ /* 0x000fca00080f140a */
[----:B------:R-:W3:Y:S04]  /*9ed0*/  LDG.E R11, desc[UR36][R8.64] ;  /* 0x00000024080b7981 */ /* 0x000ee8000c1e1900 */
[----:B--2---:R-:W2:Y:S04]  /*9ee0*/  LDG.E R15, desc[UR36][R8.64+0x20] ;  /* 0x00002024080f7981 */ /* 0x004ea8000c1e1900 */
[----:B------:R-:W4:Y:S04]  /*9ef0*/  LDG.E R10, desc[UR36][R8.64+0x40] ;  /* 0x00004024080a7981 */ /* 0x000f28000c1e1900 */
[----:B------:R-:W4:Y:S01]  /*9f00*/  LDG.E R14, desc[UR36][R8.64+0x60] ;  /* 0x00006024080e7981 */ /* 0x000f22000c1e1900 */
[----:B---3--:R-:W-:-:S04]  /*9f10*/  IMAD R11, R55, R11, R38 ;  /* 0x0000000b370b7224 */ /* 0x008fc800078e0226 */
[----:B------:R-:W-:-:S04]  /*9f20*/  IMAD R11, R11, 0xe0, RZ ;  /* 0x000000e00b0b7824 */ /* 0x000fc800078e02ff */
[----:B------:R-:W-:-:S05]  /*9f30*/  IMAD.WIDE R12, R11, 0x2, R16 ;  /* 0x000000020b0c7825 */ /* 0x000fca00078e0210 */
[----:B------:R3:W3:Y:S01]  /*9f40*/  LDG.E.128 R44, desc[UR36][R12.64] ;  /* 0x000000240c2c7981 */ /* 0x0006e2000c1e1d00 */
[----:B--2---:R-:W-:-:S04]  /*9f50*/  IMAD R15, R55, R15, R36 ;  /* 0x0000000f370f7224 */ /* 0x004fc800078e0224 */
[----:B------:R-:W-:Y:S02]  /*9f60*/  IMAD R15, R15, 0xe0, RZ ;  /* 0x000000e00f0f7824 */ /* 0x000fe400078e02ff */
[----:B----4-:R-:W-:Y:S02]  /*9f70*/  IMAD R10, R55, R10, R39 ;  /* 0x0000000a370a7224 */ /* 0x010fe400078e0227 */
[----:B------:R-:W-:-:S04]  /*9f80*/  IMAD.WIDE R20, R15, 0x2, R16 ;  /* 0x000000020f147825 */ /* 0x000fc800078e0210 */
[----:B------:R-:W-:Y:S02]  /*9f90*/  IMAD R11, R10, 0xe0, RZ ;  /* 0x000000e00a0b7824 */ /* 0x000fe400078e02ff */
[----:B------:R-:W2:Y:S01]  /*9fa0*/  LDG.E.128 R20, desc[UR36][R20.64] ;  /* 0x0000002414147981 */ /* 0x000ea2000c1e1d00 */
[----:B------:R-:W-:Y:S02]  /*9fb0*/  IMAD R14, R55, R14, R37 ;  /* 0x0000000e370e7224 */ /* 0x000fe400078e0225 */
[----:B------:R-:W-:-:S04]  /*9fc0*/  IMAD.WIDE R8, R11, 0x2, R16 ;  /* 0x000000020b087825 */ /* 0x000fc800078e0210 */
[----:B------:R-:W-:Y:S02]  /*9fd0*/  IMAD R15, R14, 0xe0, RZ ;  /* 0x000000e00e0f7824 */ /* 0x000fe400078e02ff */
[----:B------:R-:W4:Y:S02]  /*9fe0*/  LDG.E.128 R8, desc[UR36][R8.64] ;  /* 0x0000002408087981 */ /* 0x000f24000c1e1d00 */
[----:B---3--:R-:W-:-:S06]  /*9ff0*/  IMAD.WIDE R12, R15, 0x2, R16 ;  /* 0x000000020f0c7825 */ /* 0x008fcc00078e0210 */
[----:B------:R-:W3:Y:S01]  /*a000*/  LDG.E.128 R12, desc[UR36][R12.64] ;  /* 0x000000240c0c7981 */ /* 0x000ee2000c1e1d00 */
[----:B0-----:R-:W-:Y:S01]  /*a010*/  HADD2.F32 R43, -RZ, R42.H0_H0 ;  /* 0x2000002aff2b7230 */ /* 0x001fe20000004100 */
[----:B------:R-:W-:Y:S01]  /*a020*/  IADD3 R40, PT, PT, R40, 0x4, RZ ;  /* 0x0000000428287810 */ /* 0x000fe20007ffe0ff */
[----:B-1----:R-:W-:Y:S01]  /*a030*/  HADD2.F32 R53, -RZ, R53.H0_H0 ;  /* 0x20000035ff357230 */ /* 0x002fe20000004100 */
[----:B------:R-:W-:Y:S01]  /*a040*/  IADD3 R38, PT, PT, R38, 0x20, RZ ;  /* 0x0000002026267810 */ /* 0x000fe20007ffe0ff */
[----:B------:R-:W-:Y:S01]  /*a050*/  VIADD R39, R39, 0x20 ;  /* 0x0000002027277836 */ /* 0x000fe20000000000 */
[----:B------:R-:W-:Y:S02]  /*a060*/  ISETP.NE.AND P0, PT, R40, RZ, PT ;  /* 0x000000ff2800720c */ /* 0x000fe40003f05270 */
[----:B------:R-:W-:Y:S02]  /*a070*/  IADD3 R36, PT, PT, R36, 0x20, RZ ;  /* 0x0000002024247810 */ /* 0x000fe40007ffe0ff */
[----:B------:R-:W-:Y:S01]  /*a080*/  IADD3 R37, PT, PT, R37, 0x20, RZ ;  /* 0x0000002025257810 */ /* 0x000fe20007ffe0ff */
[----:B------:R-:W-:-:S02]  /*a090*/  HADD2.F32 R51, -RZ, R47.H0_H0 ;  /* 0x2000002fff337230 */ /* 0x000fc40000004100 */
[----:B------:R-:W-:Y:S02]  /*a0a0*/  HADD2.F32 R50, -RZ, R47.H1_H1 ;  /* 0x3000002fff327230 */ /* 0x000fe40000004100 */
[----:B------:R-:W0:Y:S01]  /*a0b0*/  LDS.U16 R47, [R41+0x10] ;  /* 0x00001000292f7984 */ /* 0x000e220000000400 */
        /* <DEDUP_REMOVED lines=12> */
[--C-:B--2---:R-:W-:Y:S02]  /*a180*/  HADD2.F32 R28, -RZ, R20.reuse.H0_H0 ;  /* 0x20000014ff1c7230 */ /* 0x104fe40000004100 */
[----:B------:R-:W-:Y:S01]  /*a190*/  FFMA.FTZ R46, R43, R46, R33 ;  /* 0x0000002e2b2e7223 */ /* 0x000fe20000010021 */
[----:B------:R-:W-:-:S02]  /*a1a0*/  HADD2.F32 R31, -RZ, R20.H1_H1 ;  /* 0x30000014ff1f7230 */ /* 0x000fc40000004100 */
[----:B------:R-:W-:Y:S01]  /*a1b0*/  FFMA.FTZ R45, R43, R45, R30 ;  /* 0x0000002d2b2d7223 */ /* 0x000fe2000001001e */
[--C-:B------:R-:W-:Y:S02]  /*a1c0*/  HADD2.F32 R33, -RZ, R21.reuse.H0_H0 ;  /* 0x20000015ff217230 */ /* 0x100fe40000004100 */
[----:B------:R-:W-:Y:S02]  /*a1d0*/  HADD2.F32 R20, -RZ, R21.H1_H1 ;  /* 0x30000015ff147230 */ /* 0x000fe40000004100 */
[--C-:B------:R-:W-:Y:S02]  /*a1e0*/  HADD2.F32 R30, -RZ, R22.reuse.H0_H0 ;  /* 0x20000016ff1e7230 */ /* 0x100fe40000004100 */
[----:B------:R-:W-:Y:S02]  /*a1f0*/  HADD2.F32 R21, -RZ, R22.H1_H1 ;  /* 0x30000016ff157230 */ /* 0x000fe40000004100 */
[----:B------:R-:W-:Y:S02]  /*a200*/  HADD2.F32 R22, -RZ, R23.H0_H0 ;  /* 0x20000017ff167230 */ /* 0x000fe40000004100 */
[----:B------:R-:W-:-:S02]  /*a210*/  HADD2.F32 R29, -RZ, R52.H0_H0 ;  /* 0x20000034ff1d7230 */ /* 0x000fc40000004100 */
[----:B------:R-:W-:Y:S02]  /*a220*/  HADD2.F32 R23, -RZ, R23.H1_H1 ;  /* 0x30000017ff177230 */ /* 0x000fe40000004100 */
[----:B----4-:R-:W-:Y:S02]  /*a230*/  HADD2.F32 R32, -RZ, R9.H0_H0 ;  /* 0x20000009ff207230 */ /* 0x010fe40000004100 */
        /* <DEDUP_REMOVED lines=8> */
[----:B------:R-:W-:-:S02]  /*a2c0*/  HADD2.F32 R29, -RZ, R8.H0_H0 ;  /* 0x20000008ff1d7230 */ /* 0x000fc40000004100 */
[C---:B------:R-:W-:Y:S01]  /*a2d0*/  FFMA.FTZ R32, R53.reuse, R32, R33 ;  /* 0x0000002035207223 */ /* 0x040fe20000010021 */
[----:B------:R-:W-:Y:S02]  /*a2e0*/  HADD2.F32 R8, -RZ, R8.H1_H1 ;  /* 0x30000008ff087230 */ /* 0x000fe40000004100 */
[----:B------:R-:W-:Y:S02]  /*a2f0*/  HADD2.F32 R9, -RZ, R9.H1_H1 ;  /* 0x30000009ff097230 */ /* 0x000fe40000004100 */
[C---:B------:R-:W-:Y:S01]  /*a300*/  FFMA.FTZ R28, R53.reuse, R29, R28 ;  /* 0x0000001d351c7223 */ /* 0x040fe2000001001c */
[--C-:B------:R-:W-:Y:S02]  /*a310*/  HADD2.F32 R35, -RZ, R10.reuse.H0_H0 ;  /* 0x2000000aff237230 */ /* 0x100fe40000004100 */
[C---:B------:R-:W-:Y:S01]  /*a320*/  FFMA.FTZ R31, R53.reuse, R8, R31 ;  /* 0x00000008351f7223 */ /* 0x040fe2000001001f */
[----:B------:R-:W-:Y:S02]  /*a330*/  HADD2.F32 R10, -RZ, R10.H1_H1 ;  /* 0x3000000aff0a7230 */ /* 0x000fe40000004100 */
[----:B------:R-:W-:Y:S01]  /*a340*/  FFMA.FTZ R9, R53, R9, R20 ;  /* 0x0000000935097223 */ /* 0x000fe20000010014 */
[----:B------:R-:W-:-:S02]  /*a350*/  HADD2.F32 R43, -RZ, R11.H0_H0 ;  /* 0x2000000bff2b7230 */ /* 0x000fc40000004100 */
[C---:B------:R-:W-:Y:S01]  /*a360*/  FFMA.FTZ R35, R53.reuse, R35, R30 ;  /* 0x0000002335237223 */ /* 0x040fe2000001001e */
[----:B------:R-:W-:Y:S02]  /*a370*/  HADD2.F32 R34, -RZ, R11.H1_H1 ;  /* 0x3000000bff227230 */ /* 0x000fe40000004100 */
[C---:B------:R-:W-:Y:S01]  /*a380*/  FFMA.FTZ R10, R53.reuse, R10, R21 ;  /* 0x0000000a350a7223 */ /* 0x040fe20000010015 */
[----:B0-----:R-:W-:Y:S02]  /*a390*/  HADD2.F32 R47, -RZ, R47.H0_H0 ;  /* 0x2000002fff2f7230 */ /* 0x001fe40000004100 */
[C---:B------:R-:W-:Y:S01]  /*a3a0*/  FFMA.FTZ R22, R53.reuse, R43, R22 ;  /* 0x0000002b35167223 */ /* 0x040fe20000010016 */
[----:B---3--:R-:W-:Y:S02]  /*a3b0*/  HADD2.F32 R29, -RZ, R13.H0_H0 ;  /* 0x2000000dff1d7230 */ /* 0x008fe40000004100 */
[----:B------:R-:W-:Y:S01]  /*a3c0*/  FFMA.FTZ R23, R53, R34, R23 ;  /* 0x0000002235177223 */ /* 0x000fe20000010017 */
[----:B------:R-:W-:-:S02]  /*a3d0*/  HADD2.F32 R8, -RZ, R12.H0_H0 ;  /* 0x2000000cff087230 */ /* 0x000fc40000004100 */
[--C-:B------:R-:W-:Y:S02]  /*a3e0*/  HADD2.F32 R20, -RZ, R14.reuse.H0_H0 ;  /* 0x2000000eff147230 */ /* 0x100fe40000004100 */
[C---:B------:R-:W-:Y:S01]  /*a3f0*/  FFMA.FTZ R29, R47.reuse, R29, R32 ;  /* 0x0000001d2f1d7223 */ /* 0x040fe20000010020 */
[----:B------:R-:W-:Y:S02]  /*a400*/  HADD2.F32 R33, -RZ, R14.H1_H1 ;  /* 0x3000000eff217230 */ /* 0x000fe40000004100 */
[C---:B------:R-:W-:Y:S01]  /*a410*/  FFMA.FTZ R28, R47.reuse, R8, R28 ;  /* 0x000000082f1c7223 */ /* 0x040fe2000001001c */
[----:B------:R-:W-:Y:S02]  /*a420*/  HADD2.F32 R12, -RZ, R12.H1_H1 ;  /* 0x3000000cff0c7230 */ /* 0x000fe40000004100 */
[C---:B------:R-:W-:Y:S01]  /*a430*/  FFMA.FTZ R32, R47.reuse, R20, R35 ;  /* 0x000000142f207223 */ /* 0x040fe20000010023 */
[----:B------:R-:W-:Y:S02]  /*a440*/  HADD2.F32 R30, -RZ, R13.H1_H1 ;  /* 0x3000000dff1e7230 */ /* 0x000fe40000004100 */
[----:B------:R-:W-:Y:S01]  /*a450*/  FFMA.FTZ R33, R47, R33, R10 ;  /* 0x000000212f217223 */ /* 0x000fe2000001000a */
[----:B------:R-:W-:-:S02]  /*a460*/  HADD2.F32 R11, -RZ, R15.H0_H0 ;  /* 0x2000000fff0b7230 */ /* 0x000fc40000004100 */
[C---:B------:R-:W-:Y:S01]  /*a470*/  FFMA.FTZ R31, R47.reuse, R12, R31 ;  /* 0x0000000c2f1f7223 */ /* 0x040fe2000001001f */
[----:B------:R-:W-:Y:S02]  /*a480*/  HADD2.F32 R14, -RZ, R15.H1_H1 ;  /* 0x3000000fff0e7230 */ /* 0x000fe40000004100 */
[----:B------:R-:W-:Y:S01]  /*a490*/  FFMA.FTZ R30, R47, R30, R9 ;  /* 0x0000001e2f1e7223 */ /* 0x000fe20000010009 */
[----:B------:R-:W-:Y:S02]  /*a4a0*/  VIADD R41, R41, 0x40 ;  /* 0x0000004029297836 */ /* 0x000fe40000000000 */
[C---:B------:R-:W-:Y:S01]  /*a4b0*/  FFMA.FTZ R34, R47.reuse, R11, R22 ;  /* 0x0000000b2f227223 */ /* 0x040fe20000010016 */
[----:B------:R-:W-:Y:S01]  /*a4c0*/  FFMA.FTZ R35, R47, R14, R23 ;  /* 0x0000000e2f237223 */ /* 0x000fe20000010017 */
[----:B------:R-:W-:Y:S06]  /*a4d0*/  @P0 BRA `(.L_x_3781) ;  /* 0xfffffff800600947 */ /* 0x000fec000383ffff */
.L_x_3780:
[----:B------:R-:W-:Y:S05]  /*a4e0*/  BSYNC.RECONVERGENT B2 ;  /* 0x0000000000027941 */ /* 0x000fea0003800200 */
.L_x_3779:
[----:B------:R-:W-:Y:S05]  /*a4f0*/  @!P1 BRA `(.L_x_3778) ;  /* 0x00000004006c9947 */ /* 0x000fea0003800000 */
[----:B------:R-:W-:Y:S01]  /*a500*/  ISETP.NE.AND P1, PT, R57, 0x1, PT ;  /* 0x000000013900780c */ /* 0x000fe20003f25270 */
[----:B------:R-:W-:Y:S01]  /*a510*/  BSSY.RECONVERGENT B2, `(.L_x_3782) ;  /* 0x000003a000027945 */ /* 0x000fe20003800200 */
[----:B------:R-:W-:-:S11]  /*a520*/  LOP3.LUT P0, RZ, R54, 0x8, RZ, 0xc0, !PT ;  /* 0x0000000836ff7812 */ /* 0x000fd6000780c0ff */
[----:B------:R-:W-:Y:S05]  /*a530*/  @!P1 BRA `(.L_x_3783) ;  /* 0x0000000000dc9947 */ /* 0x000fea0003800000 */
[----:B------:R-:W0:Y:S01]  /*a540*/  LDCU.64 UR8, c[0x0][0x3c8] ;  /* 0x00007900ff0877ac */ /* 0x000e220008000a00 */
[----:B------:R-:W-:-:S04]  /*a550*/  IADD3 R9, P1, PT, R38, UR7, RZ ;  /* 0x0000000726097c10 */ /* 0x000fc8000ff3e0ff */
[----:B------:R-:W-:Y:S02]  /*a560*/  IADD3.X R10, PT, PT, RZ, UR13, RZ, P1, !PT ;  /* 0x0000000dff0a7c10 */ /* 0x000fe40008ffe4ff */
[----:B0-----:R-:W-:-:S04]  /*a570*/  LEA R8, P1, R9, UR8, 0x2 ;  /* 0x0000000809087c11 */ /* 0x001fc8000f8210ff */
[----:B------:R-:W-:-:S05]  /*a580*/  LEA.HI.X R9, R9, UR9, R10, 0x2, P1 ;  /* 0x0000000909097c11 */ /* 0x000fca00088f140a */
[----:B------:R-:W3:Y:S04]  /*a590*/  LDG.E R11, desc[UR36][R8.64] ;  /* 0x00000024080b7981 */ /* 0x000ee8000c1e1900 */
[----:B------:R0:W4:Y:S01]  /*a5a0*/  LDG.E R13, desc[UR36][R8.64+0x20] ;  /* 0x00002024080d7981 */ /* 0x000122000c1e1900 */
[----:B------:R-:W-:Y:S01]  /*a5b0*/  IMAD.MOV.U32 R12, RZ, RZ, 0xe0 ;  /* 0x000000e0ff0c7424 */ /* 0x000fe200078e00ff */
[----:B------:R-:W-:-:S04]  /*a5c0*/  IADD3 R14, PT, PT, -R3, R38, RZ ;  /* 0x00000026030e7210 */ /* 0x000fc80007ffe1ff */
[----:B------:R-:W-:-:S05]  /*a5d0*/  LEA R14, R14, R25, 0x1 ;  /* 0x000000190e0e7211 */ /* 0x000fca00078e08ff */
[----:B0-----:R-:W0:Y:S04]  /*a5e0*/  LDS.U16 R8, [R14] ;  /* 0x000000000e087984 */ /* 0x001e280000000400 */
[----:B--2---:R-:W1:Y:S01]  /*a5f0*/  LDS.U16 R15, [R14+0x10] ;  /* 0x000010000e0f7984 */ /* 0x004e620000000400 */
[----:B---3--:R-:W-:-:S04]  /*a600*/  IMAD R11, R55, R11, R38 ;  /* 0x0000000b370b7224 */ /* 0x008fc800078e0226 */
[----:B------:R-:W-:Y:S02]  /*a610*/  IMAD R11, R11, 0xe0, RZ ;  /* 0x000000e00b0b7824 */ /* 0x000fe400078e02ff */
[----:B----4-:R-:W-:Y:S02]  /*a620*/  IMAD R13, R55, R13, R38 ;  /* 0x0000000d370d7224 */ /* 0x010fe400078e0226 */
[----:B------:R-:W-:-:S04]  /*a630*/  IMAD.WIDE R10, R11, 0x2, R16 ;  /* 0x000000020b0a7825 */ /* 0x000fc800078e0210 */
[----:B------:R-:W-:Y:S01]  /*a640*/  IMAD R13, R13, R12, 0x700 ;  /* 0x000007000d0d7424 */ /* 0x000fe200078e020c */
[----:B------:R-:W2:Y:S03]  /*a650*/  LDG.E.128 R20, desc[UR36][R10.64] ;  /* 0x000000240a147981 */ /* 0x000ea6000c1e1d00 */
[----:B------:R-:W-:-:S05]  /*a660*/  IMAD.WIDE R12, R13, 0x2, R16 ;  /* 0x000000020d0c7825 */ /* 0x000fca00078e0210 */
[----:B------:R3:W4:Y:S01]  /*a670*/  LDG.E.128 R40, desc[UR36][R12.64] ;  /* 0x000000240c287981 */ /* 0x000722000c1e1d00 */
[----:B0-----:R-:W-:Y:S02]  /*a680*/  HADD2.F32 R9, -RZ, R8.H0_H0 ;  /* 0x20000008ff097230 */ /* 0x001fe40000004100 */
[----:B-1----:R-:W-:Y:S02]  /*a690*/  HADD2.F32 R15, -RZ, R15.H0_H0 ;  /* 0x2000000fff0f7230 */ /* 0x002fe40000004100 */
[----:B------:R-:W-:Y:S02]  /*a6a0*/  VIADD R38, R38, 0x10 ;  /* 0x0000001026267836 */ /* 0x000fe40000000000 */
[----:B--2---:R-:W-:Y:S02]  /*a6b0*/  HADD2.F32 R8, -RZ, R20.H0_H0 ;  /* 0x20000014ff087230 */ /* 0x004fe40000004100 */
[----:B------:R-:W-:Y:S02]  /*a6c0*/  HADD2.F32 R10, -RZ, R21.H0_H0 ;  /* 0x20000015ff0a7230 */ /* 0x000fe40000004100 */
        /* <DEDUP_REMOVED lines=8> */
[----:B---3--:R-:W-:-:S02]  /*a750*/  HADD2.F32 R13, -RZ, R23.H0_H0 ;  /* 0x20000017ff0d7230 */ /* 0x008fc40000004100 */
[C---:B------:R-:W-:Y:S01]  /*a760*/  FFMA.FTZ R21, R9.reuse, R21, R30 ;  /* 0x0000001509157223 */ /* 0x040fe2000001001e */
[----:B------:R-:W-:Y:S02]  /*a770*/  HADD2.F32 R12, -RZ, R23.H1_H1 ;  /* 0x30000017ff0c7230 */ /* 0x000fe40000004100 */
[C---:B------:R-:W-:Y:S01]  /*a780*/  FFMA.FTZ R22, R9.reuse, R22, R33 ;  /* 0x0000001609167223 */ /* 0x040fe20000010021 */
[--C-:B----4-:R-:W-:Y:S02]  /*a790*/  HADD2.F32 R28, -RZ, R40.reuse.H0_H0 ;  /* 0x20000028ff1c7230 */ /* 0x110fe40000004100 */
        /* <DEDUP_REMOVED lines=15> */
[C---:B------:R-:W-:Y:S02]  /*a890*/  FFMA.FTZ R34, R15.reuse, R34, R13 ;  /* 0x000000220f227223 */ /* 0x040fe4000001000d */
[----:B------:R-:W-:-:S07]  /*a8a0*/  FFMA.FTZ R35, R15, R35, R12 ;  /* 0x000000230f237223 */ /* 0x000fce000001000c */
.L_x_3783:
[----:B------:R-:W-:Y:S05]  /*a8b0*/  BSYNC.RECONVERGENT B2 ;  /* 0x0000000000027941 */ /* 0x000fea0003800200 */
.L_x_3782:
[----:B------:R-:W-:Y:S05]  /*a8c0*/  @P0 BRA `(.L_x_3778) ;  /* 0x0000000000780947 */ /* 0x000fea0003800000 */
[----:B------:R-:W0:Y:S01]  /*a8d0*/  LDCU.64 UR8, c[0x0][0x3c8] ;  /* 0x00007900ff0877ac */ /* 0x000e220008000a00 */
[----:B------:R-:W-:-:S04]  /*a8e0*/  IADD3 R8, P0, PT, R38, UR7, RZ ;  /* 0x0000000726087c10 */ /* 0x000fc8000ff1e0ff */
[----:B------:R-:W-:Y:S02]  /*a8f0*/  IADD3.X R9, PT, PT, RZ, UR13, RZ, P0, !PT ;  /* 0x0000000dff097c10 */ /* 0x000fe400087fe4ff */
[----:B0-----:R-:W-:-:S04]  /*a900*/  LEA R10, P0, R8, UR8, 0x2 ;  /* 0x00000008080a7c11 */ /* 0x001fc8000f8010ff */
[----:B------:R-:W-:-:S06]  /*a910*/  LEA.HI.X R11, R8, UR9, R9, 0x2, P0 ;  /* 0x00000009080b7c11 */ /* 0x000fcc00080f1409 */
[----:B------:R-:W3:Y:S01]  /*a920*/  LDG.E R11, desc[UR36][R10.64] ;  /* 0x000000240a0b7981 */ /* 0x000ee2000c1e1900 */
[----:B------:R-:W-:-:S05]  /*a930*/  IADD3 R20, PT, PT, -R3, R38, RZ ;  /* 0x0000002603147210 */ /* 0x000fca0007ffe1ff */
[----:B------:R-:W-:-:S06]  /*a940*/  IMAD R20, R20, 0x2, R25 ;  /* 0x0000000214147824 */ /* 0x000fcc00078e0219 */
[----:B------:R-:W0:Y:S01]  /*a950*/  LDS.U16 R20, [R20] ;  /* 0x0000000014147984 */ /* 0x000e220000000400 */
[----:B---3--:R-:W-:-:S04]  /*a960*/  IMAD R8, R55, R11, R38 ;  /* 0x0000000b37087224 */ /* 0x008fc800078e0226 */
[----:B------:R-:W-:-:S04]  /*a970*/  IMAD R9, R8, 0xe0, RZ ;  /* 0x000000e008097824 */ /* 0x000fc800078e02ff */
[----:B------:R-:W-:-:S05]  /*a980*/  IMAD.WIDE R8, R9, 0x2, R16 ;  /* 0x0000000209087825 */ /* 0x000fca00078e0210 */
[----:B--2---:R-:W2:Y:S01]  /*a990*/  LDG.E.128 R12, desc[UR36][R8.64] ;  /* 0x00000024080c7981 */ /* 0x004ea2000c1e1d00 */
[----:B0-----:R-:W-:Y:S02]  /*a9a0*/  HADD2.F32 R21, -RZ, R20.H0_H0 ;  /* 0x20000014ff157230 */ /* 0x001fe40000004100 */
[----:B--2---:R-:W-:Y:S02]  /*a9b0*/  HADD2.F32 R22, -RZ, R12.H0_H0 ;  /* 0x2000000cff167230 */ /* 0x004fe40000004100 */
[----:B------:R-:W-:Y:S02]  /*a9c0*/  HADD2.F32 R10, -RZ, R13.H0_H0 ;  /* 0x2000000dff0a7230 */ /* 0x000fe40000004100 */
[----:B------:R-:W-:Y:S02]  /*a9d0*/  HADD2.F32 R11, -RZ, R14.H0_H0 ;  /* 0x2000000eff0b7230 */ /* 0x000fe40000004100 */
[----:B------:R-:W-:Y:S01]  /*a9e0*/  FFMA.FTZ R28, R21, R22, R28 ;  /* 0x00000016151c7223 */ /* 0x000fe2000001001c */
[----:B------:R-:W-:-:S02]  /*a9f0*/  HADD2.F32 R12, -RZ, R12.H1_H1 ;  /* 0x3000000cff0c7230 */ /* 0x000fc40000004100 */
        /* <DEDUP_REMOVED lines=9> */
[C---:B------:R-:W-:Y:S02]  /*aa90*/  FFMA.FTZ R34, R21.reuse, R9, R34 ;  /* 0x0000000915227223 */ /* 0x040fe40000010022 */
[----:B------:R-:W-:-:S07]  /*aaa0*/  FFMA.FTZ R35, R21, R8, R35 ;  /* 0x0000000815237223 */ /* 0x000fce0000010023 */
.L_x_3778:
[----:B------:R-:W-:Y:S05]  /*aab0*/  BSYNC.RECONVERGENT B1 ;  /* 0x0000000000017941 */ /* 0x000fea0003800200 */
.L_x_3777:
[----:B------:R-:W-:Y:S01]  /*aac0*/  ISETP.GE.AND P0, PT, R27, UR42, PT ;  /* 0x0000002a1b007c0c */ /* 0x000fe2000bf06270 */
[----:B------:R-:W-:-:S12]  /*aad0*/  BSSY.RECONVERGENT B1, `(.L_x_3784) ;  /* 0x0000130000017945 */ /* 0x000fd80003800200 */
[----:B------:R-:W-:Y:S05]  /*aae0*/  @P0 BRA `(.L_x_3785) ;  /* 0x0000001000b80947 */ /* 0x000fea0003800000 */
[----:B------:R-:W-:Y:S01]  /*aaf0*/  HFMA2 R8, -RZ, RZ, 0, 4.76837158203125e-07 ;  /* 0x00000008ff087431 */ /* 0x000fe200000001ff */
[----:B------:R-:W-:Y:S01]  /*ab00*/  LOP3.LUT R38, RZ, R3, RZ, 0x33, !PT ;  /* 0x00000003ff267212 */ /* 0x000fe200078e33ff */
[----:B------:R-:W0:Y:S01]  /*ab10*/  LDCU UR8, c[0x0][0x3f8] ;  /* 0x00007f00ff0877ac */ /* 0x000e220008000800 */
[----:B------:R-:W-:Y:S02]  /*ab20*/  BSSY.RECONVERGENT B2, `(.L_x_3786) ;  /* 0x0000047000027945 */ /* 0x000fe40003800200 */
[----:B------:R-:W-:-:S04]  /*ab30*/  VIADDMNMX R9, R27, R8, UR42, !PT ;  /* 0x0000002a1b097e46 */ /* 0x000fc8000f800108 */
[----:B------:R-:W-:-:S04]  /*ab40*/  IADD3 R38, PT, PT, -R2, R9, R38 ;  /* 0x0000000902267210 */ /* 0x000fc80007ffe126 */
[----:B------:R-:W-:Y:S01]  /*ab50*/  LOP3.LUT R8, R38, 0x18, RZ, 0xc0, !PT ;  /* 0x0000001826087812 */ /* 0x000fe200078ec0ff */
[----:B0-----:R-:W-:-:S03]  /*ab60*/  IMAD R40, R26, UR8, RZ ;  /* 0x000000081a287c24 */ /* 0x001fc6000f8e02ff */
[----:B------:R-:W-:-:S13]  /*ab70*/  ISETP.NE.AND P0, PT, R8, 0x18, PT ;  /* 0x000000180800780c */ /* 0x000fda0003f05270 */
[----:B------:R-:W-:Y:S05]  /*ab80*/  @!P0 BRA `(.L_x_3787) ;  /* 0x0000000400008947 */ /* 0x000fea0003800000 */
[----:B------:R-:W0:Y:S01]  /*ab90*/  LDC R26, c[0x0][0x3f4] ;  /* 0x0000fd00ff1a7b82 */ /* 0x000e220000000800 */
[----:B------:R-:W-:Y:S02]  /*aba0*/  LEA.HI R8, R38, 0x1, RZ, 0x1d ;  /* 0x0000000126087811 */ /* 0x000fe400078fe8ff */
[----:B------:R-:W-:Y:S02]  /*abb0*/  LEA R9, R2, UR6, 0x1 ;  /* 0x0000000602097c11 */ /* 0x000fe4000f8e08ff */
[----:B------:R-:W-:Y:S02]  /*abc0*/  LOP3.LUT R8, R8, 0x3, RZ, 0xc0, !PT ;  /* 0x0000000308087812 */ /* 0x000fe400078ec0ff */
[----:B------:R-:W-:-:S03]  /*abd0*/  IADD3 R12, PT, PT, R56, R9, RZ ;  /* 0x00000009380c7210 */ /* 0x000fc60007ffe0ff */
[----:B------:R-:W-:-:S07]  /*abe0*/  IMAD.MOV R13, RZ, RZ, -R8 ;  /* 0x000000ffff0d7224 */ /* 0x000fce00078e0a08 */
.L_x_3790:
[----:B0-----:R-:W-:Y:S01]  /*abf0*/  ISETP.GE.AND P1, PT, R27, R26, PT ;  /* 0x0000001a1b00720c */ /* 0x001fe20003f26270 */
[----:B------:R-:W-:Y:S01]  /*ac00*/  BSSY.RECONVERGENT B3, `(.L_x_3788) ;  /* 0x0000035000037945 */ /* 0x000fe20003800200 */
[----:B------:R-:W-:-:S04]  /*ac10*/  IADD3 R13, PT, PT, R13, 0x1, RZ ;  /* 0x000000010d0d7810 */ /* 0x000fc80007ffe0ff */
[----:B------:R-:W-:-:S07]  /*ac20*/  ISETP.NE.AND P0, PT, R13, RZ, PT ;  /* 0x000000ff0d00720c */ /* 0x000fce0003f05270 */
[----:B------:R-:W-:Y:S06]  /*ac30*/  @!P1 BRA `(.L_x_3789) ;  /* 0x0000000000c49947 */ /* 0x000fec0003800000 */
[----:B------:R-:W-:Y:S02]  /*ac40*/  IABS R11, R26 ;  /* 0x0000001a000b7213 */ /* 0x000fe40000000000 */
[----:B------:R-:W-:Y:S02]  /*ac50*/  IABS R20, R27 ;  /* 0x0000001b00147213 */ /* 0x000fe40000000000 */
[----:B------:R-:W0:Y:S01]  /*ac60*/  I2F.RP R10, R11 ;  /* 0x0000000b000a7306 */ /* 0x000e220000209400 */
[----:B------:R-:W-:Y:S02]  /*ac70*/  ISETP.GE.AND P2, PT, R27, RZ, PT ;  /* 0x000000ff1b00720c */ /* 0x000fe40003f46270 */
[----:B------:R-:W-:-:S05]  /*ac80*/  ISETP.NE.AND P3, PT, R26, RZ, PT ;  /* 0x000000ff1a00720c */ /* 0x000fca0003f65270 */
[----:B0-----:R-:W0:Y:S02]  /*ac90*/  MUFU.RCP R10, R10 ;  /* 0x0000000a000a7308 */ /* 0x001e240000001000 */
[----:B0-----:R-:W-:-:S06]  /*aca0*/  IADD3 R14, PT, PT, R10, 0xffffffe, RZ ;  /* 0x0ffffffe0a0e7810 */ /* 0x001fcc0007ffe0ff */
[----:B------:R-:W0:Y:S02]  /*acb0*/  F2I.FTZ.U32.TRUNC.NTZ R9, R14 ;  /* 0x0000000e00097305 */ /* 0x000e24000021f000 */
[----:B0-----:R-:W-:-:S04]  /*acc0*/  IMAD.MOV R8, RZ, RZ, -R9 ;  /* 0x000000ffff087224 */ /* 0x001fc800078e0a09 */
[----:B--2---:R-:W-:Y:S01]  /*acd0*/  IMAD R15, R8, R11, RZ ;  /* 0x0000000b080f7224 */ /* 0x004fe200078e02ff */
[----:B------:R-:W-:-:S05]  /*ace0*/  MOV R8, RZ ;  /* 0x000000ff00087202 */ /* 0x000fca0000000f00 */
        /* <DEDUP_REMOVED lines=8> */
[----:B------:R-:W-:-:S05]  /*ad70*/  @!P1 IADD3 R8, PT, PT, R8, -R11, RZ ;  /* 0x8000000b08089210 */ /* 0x000fca0007ffe0ff */
[----:B------:R-:W-:Y:S01]  /*ad80*/  @!P2 IMAD.MOV R8, RZ, RZ, -R8 ;  /* 0x000000ffff08a224 */ /* 0x000fe200078e0a08 */
[----:B------:R-:W-:-:S04]  /*ad90*/  @!P3 LOP3.LUT R8, RZ, R26, RZ, 0x33, !PT ;  /* 0x0000001aff08b212 */ /* 0x000fc800078e33ff */
[----:B------:R-:W-:-:S04]  /*ada0*/  IADD3 R9, P1, PT, R8, UR7, RZ ;  /* 0x0000000708097c10 */ /* 0x000fc8000ff3e0ff */
[----:B------:R-:W-:Y:S02]  /*adb0*/  IADD3.X R14, PT, PT, RZ, UR13, RZ, P1, !PT ;  /* 0x0000000dff0e7c10 */ /* 0x000fe40008ffe4ff */
[----:B------:R-:W-:-:S04]  /*adc0*/  LEA R10, P1, R9, UR16, 0x2 ;  /* 0x00000010090a7c11 */ /* 0x000fc8000f8210ff */
[----:B------:R-:W-:Y:S02]  /*add0*/  LEA.HI.X R11, R9, UR17, R14, 0x2, P1 ;  /* 0x00000011090b7c11 */ /* 0x000fe400088f140e */
[----:B------:R-:W0:Y:S04]  /*ade0*/  LDS.U16 R14, [R12] ;  /* 0x000000000c0e7984 */ /* 0x000e280000000400 */
[----:B------:R-:W2:Y:S02]  /*adf0*/  LDG.E R11, desc[UR36][R10.64] ;  /* 0x000000240a0b7981 */ /* 0x000ea4000c1e1900 */
[----:B--2---:R-:W-:-:S04]  /*ae00*/  IMAD R8, R40, R11, R8 ;  /* 0x0000000b28087224 */ /* 0x004fc800078e0208 */
[----:B------:R-:W-:-:S04]  /*ae10*/  IMAD R9, R8, 0xe0, RZ ;  /* 0x000000e008097824 */ /* 0x000fc800078e02ff */
[----:B------:R-:W-:-:S05]  /*ae20*/  IMAD.WIDE R8, R9, 0x2, R16 ;  /* 0x0000000209087825 */ /* 0x000fca00078e0210 */
[----:B------:R-:W2:Y:S01]  /*ae30*/  LDG.E.128 R20, desc[UR36][R8.64] ;  /* 0x0000002408147981 */ /* 0x000ea2000c1e1d00 */
        /* <DEDUP_REMOVED lines=17> */
.L_x_3789:
[----:B------:R-:W-:Y:S05]  /*af50*/  BSYNC.RECONVERGENT B3 ;  /* 0x0000000000037941 */ /* 0x000fea0003800200 */
.L_x_3788:
[----:B------:R-:W-:Y:S01]  /*af60*/  IADD3 R27, PT, PT, R27, 0x8, RZ ;  /* 0x000000081b1b7810 */ /* 0x000fe20007ffe0ff */
[----:B------:R-:W-:Y:S01]  /*af70*/  VIADD R12, R12, 0x10 ;  /* 0x000000100c0c7836 */ /* 0x000fe20000000000 */
[----:B------:R-:W-:Y:S06]  /*af80*/  @P0 BRA `(.L_x_3790) ;  /* 0xfffffffc00180947 */ /* 0x000fec000383ffff */
.L_x_3787:
[----:B------:R-:W-:Y:S05]  /*af90*/  BSYNC.RECONVERGENT B2 ;  /* 0x0000000000027941 */ /* 0x000fea0003800200 */
.L_x_3786:
[----:B------:R-:W-:-:S13]  /*afa0*/  ISETP.GE.U32.AND P0, PT, R38, 0x18, PT ;  /* 0x000000182600780c */ /* 0x000fda0003f06070 */
[----:B------:R-:W-:Y:S05]  /*afb0*/  @!P0 BRA `(.L_x_3785) ;  /* 0x0000000c00848947 */ /* 0x000fea0003800000 */
[----:B------:R-:W0:Y:S02]  /*afc0*/  LDC R26, c[0x0][0x3f4] ;  /* 0x0000fd00ff1a7b82 */ /* 0x000e240000000800 */
.L_x_3799:
[CC--:B0-----:R-:W-:Y:S01]  /*afd0*/  ISETP.GE.AND P3, PT, R27.reuse, R26.reuse, PT ;  /* 0x0000001a1b00720c */ /* 0x0c1fe20003f66270 */
[C---:B------:R-:W-:Y:S01]  /*afe0*/  VIADD R41, R27.reuse, 0x18 ;  /* 0x000000181b297836 */ /* 0x040fe20000000000 */
[C---:B------:R-:W-:Y:S01]  /*aff0*/  IADD3 R37, PT, PT, R27.reuse, 0x8, RZ ;  /* 0x000000081b257810 */ /* 0x040fe20007ffe0ff */
[----:B------:R-:W-:Y:S01]  /*b000*/  BSSY.RECONVERGENT B2, `(.L_x_3791) ;  /* 0x000003a000027945 */ /* 0x000fe20003800200 */
[----:B------:R-:W-:Y:S02]  /*b010*/  IADD3 R39, PT, PT, R27, 0x10, RZ ;  /* 0x000000101b277810 */ /* 0x000fe40007ffe0ff */
[----:B------:R-:W-:Y:S02]  /*b020*/  IADD3 R8, PT, PT, -R3, R27, RZ ;  /* 0x0000001b03087210 */ /* 0x000fe40007ffe1ff */
[-C--:B------:R-:W-:Y:S02]  /*b030*/  ISETP.GE.AND P2, PT, R37, R26.reuse, PT ;  /* 0x0000001a2500720c */ /* 0x080fe40003f46270 */
[----:B------:R-:W-:-:S02]  /*b040*/  ISETP.GE.AND P0, PT, R39, R26, PT ;  /* 0x0000001a2700720c */ /* 0x000fc40003f06270 */
[----:B------:R-:W-:Y:S02]  /*b050*/  ISETP.GE.AND P1, PT, R41, R26, PT ;  /* 0x0000001a2900720c */ /* 0x000fe40003f26270 */
[----:B------:R-:W-:Y:S01]  /*b060*/  LEA R36, R8, R25, 0x1 ;  /* 0x0000001908247211 */ /* 0x000fe200078e08ff */
[----:B------:R-:W-:Y:S10]  /*b070*/  @!P3 BRA `(.L_x_3792) ;  /* 0x0000000000c8b947 */ /* 0x000ff40003800000 */
        /* <DEDUP_REMOVED lines=8> */
[----:B---3--:R-:W-:-:S06]  /*b100*/  VIADD R12, R10, 0xffffffe ;  /* 0x0ffffffe0a0c7836 */ /* 0x008fcc0000000000 */
[----:B------:R-:W3:Y:S02]  /*b110*/  F2I.FTZ.U32.TRUNC.NTZ R9, R12 ;  /* 0x0000000c00097305 */ /* 0x000ee4000021f000 */
[----:B---3--:R-:W-:-:S05]  /*b120*/  IADD3 R8, PT, PT, RZ, -R9, RZ ;  /* 0x80000009ff087210 */ /* 0x008fca0007ffe0ff */
        /* <DEDUP_REMOVED lines=12> */
[----:B------:R-:W-:-:S04]  /*b1f0*/  @!P5 LOP3.LUT R8, RZ, R26, RZ, 0x33, !PT ;  /* 0x0000001aff08d212 */ /* 0x000fc800078e33ff */
[----:B------:R-:W-:-:S04]  /*b200*/  IADD3 R9, P3, PT, R8, UR7, RZ ;  /* 0x0000000708097c10 */ /* 0x000fc8000ff7e0ff */
[----:B------:R-:W-:Y:S02]  /*b210*/  IADD3.X R12, PT, PT, RZ, UR13, RZ, P3, !PT ;  /* 0x0000000dff0c7c10 */ /* 0x000fe40009ffe4ff */
[----:B0-----:R-:W-:-:S04]  /*b220*/  LEA R10, P3, R9, UR8, 0x2 ;  /* 0x00000008090a7c11 */ /* 0x001fc8000f8610ff */
[----:B------:R-:W-:-:S06]  /*b230*/  LEA.HI.X R11, R9, UR9, R12, 0x2, P3 ;  /* 0x00000009090b7c11 */ /* 0x000fcc00098f140c */
[----:B------:R-:W3:Y:S02]  /*b240*/  LDG.E R11, desc[UR36][R10.64] ;  /* 0x000000240a0b7981 */ /* 0x000ee4000c1e1900 */
[----:B---3--:R-:W-:-:S04]  /*b250*/  IMAD R8, R40, R11, R8 ;  /* 0x0000000b28087224 */ /* 0x008fc800078e0208 */
[----:B------:R-:W-:-:S04]  /*b260*/  IMAD R9, R8, 0xe0, RZ ;  /* 0x000000e008097824 */ /* 0x000fc800078e02ff */
[----:B------:R-:W-:-:S05]  /*b270*/  IMAD.WIDE R8, R9, 0x2, R16 ;  /* 0x0000000209087825 */ /* 0x000fca00078e0210 */
[----:B--2---:R-:W2:Y:S01]  /*b280*/  LDG.E.128 R12, desc[UR36][R8.64] ;  /* 0x00000024080c7981 */ /* 0x004ea2000c1e1d00 */
[----:B-1----:R-:W-:Y:S02]  /*b290*/  HADD2.F32 R21, -RZ, R20.H0_H0 ;  /* 0x20000014ff157230 */ /* 0x002fe40000004100 */
        /* <DEDUP_REMOVED lines=16> */
.L_x_3792:
[----:B------:R-:W-:Y:S05]  /*b3a0*/  BSYNC.RECONVERGENT B2 ;  /* 0x0000000000027941 */ /* 0x000fea0003800200 */
.L_x_3791:
[----:B------:R-:W-:Y:S04]  /*b3b0*/  BSSY.RECONVERGENT B2, `(.L_x_3793) ;  /* 0x0000034000027945 */ /* 0x000fe80003800200 */
[----:B------:R-:W-:Y:S05]  /*b3c0*/  @!P2 BRA `(.L_x_3794) ;  /* 0x0000000000c8a947 */ /* 0x000fea0003800000 */
[----:B------:R-:W-:Y:S01]  /*b3d0*/  IABS R11, R26 ;  /* 0x0000001a000b7213 */ /* 0x000fe20000000000 */
[----:B------:R-:W0:Y:S01]  /*b3e0*/  LDCU.64 UR8, c[0x0][0x3c8] ;  /* 0x00007900ff0877ac */ /* 0x000e220008000a00 */
[----:B------:R-:W-:Y:S01]  /*b3f0*/  IABS R14, R37 ;  /* 0x00000025000e7213 */ /* 0x000fe20000000000 */
[----:B------:R-:W1:Y:S01]  /*b400*/  LDS.U16 R20, [R36+0x10] ;  /* 0x0000100024147984 */ /* 0x000e620000000400 */
[----:B------:R-:W3:Y:S01]  /*b410*/  I2F.RP R10, R11 ;  /* 0x0000000b000a7306 */ /* 0x000ee20000209400 */
[----:B------:R-:W-:Y:S02]  /*b420*/  ISETP.GE.AND P3, PT, R37, RZ, PT ;  /* 0x000000ff2500720c */ /* 0x000fe40003f66270 */
[----:B------:R-:W-:-:S05]  /*b430*/  ISETP.NE.AND P4, PT, R26, RZ, PT ;  /* 0x000000ff1a00720c */ /* 0x000fca0003f85270 */
[----:B---3--:R-:W3:Y:S02]  /*b440*/  MUFU.RCP R10, R10 ;  /* 0x0000000a000a7308 */ /* 0x008ee40000001000 */
[----:B---3--:R-:W-:-:S06]  /*b450*/  VIADD R12, R10, 0xffffffe ;  /* 0x0ffffffe0a0c7836 */ /* 0x008fcc0000000000 */
[----:B------:R-:W3:Y:S02]  /*b460*/  F2I.FTZ.U32.TRUNC.NTZ R9, R12 ;  /* 0x0000000c00097305 */ /* 0x000ee4000021f000 */
[----:B---3--:R-:W-:-:S05]  /*b470*/  IADD3 R8, PT, PT, RZ, -R9, RZ ;  /* 0x80000009ff087210 */ /* 0x008fca0007ffe0ff */
[----:B------:R-:W-:Y:S01]  /*b480*/  IMAD R13, R8, R11, RZ ;  /* 0x0000000b080d7224 */ /* 0x000fe200078e02ff */
[----:B------:R-:W-:-:S05]  /*b490*/  MOV R8, RZ ;  /* 0x000000ff00087202 */ /* 0x000fca0000000f00 */
        /* <DEDUP_REMOVED lines=37> */
.L_x_3794:
[----:B------:R-:W-:Y:S05]  /*b6f0*/  BSYNC.RECONVERGENT B2 ;  /* 0x0000000000027941 */ /* 0x000fea0003800200 */
.L_x_3793:
        /* <DEDUP_REMOVED lines=52> */
.L_x_3796:
[----:B------:R-:W-:Y:S05]  /*ba40*/  BSYNC.RECONVERGENT B2 ;  /* 0x0000000000027941 */ /* 0x000fea0003800200 */
.L_x_3795:
        /* <DEDUP_REMOVED lines=52> */
.L_x_3798:
[----:B------:R-:W-:Y:S05]  /*bd90*/  BSYNC.RECONVERGENT B2 ;  /* 0x0000000000027941 */ /* 0x000fea0003800200 */
.L_x_3797:
[----:B------:R-:W-:-:S05]  /*bda0*/  VIADD R27, R27, 0x20 ;  /* 0x000000201b1b7836 */ /* 0x000fca0000000000 */
[----:B------:R-:W-:-:S13]  /*bdb0*/  ISETP.GE.AND P0, PT, R27, UR42, PT ;  /* 0x0000002a1b007c0c */ /* 0x000fda000bf06270 */
[----:B------:R-:W-:Y:S05]  /*bdc0*/  @!P0 BRA `(.L_x_3799) ;  /* 0xfffffff000808947 */ /* 0x000fea000383ffff */
.L_x_3785:
[----:B------:R-:W-:Y:S05]  /*bdd0*/  BSYNC.RECONVERGENT B1 ;  /* 0x0000000000017941 */ /* 0x000fea0003800200 */
.L_x_3784:
[----:B------:R-:W-:-:S13]  /*bde0*/  ISETP.NE.AND P0, PT, R2, UR5, PT ;  /* 0x0000000502007c0c */ /* 0x000fda000bf05270 */
[----:B------:R-:W-:Y:S05]  /*bdf0*/  @P0 BRA `(.L_x_3776) ;  /* 0x0000000400b00947 */ /* 0x000fea0003800000 */
[----:B------:R-:W0:Y:S01]  /*be00*/  LDCU UR8, c[0x0][0x478] ;  /* 0x00008f00ff0877ac */ /* 0x000e220008000800 */
[----:B------:R-:W-:Y:S01]  /*be10*/  IADD3 R11, PT, PT, R19, UR45, RZ ;  /* 0x0000002d130b7c10 */ /* 0x000fe2000fffe0ff */
[----:B0-----:R-:W-:-:S09]  /*be20*/  UISETP.NE.AND UP0, UPT, UR8, 0x2, UPT ;  /* 0x000000020800788c */ /* 0x001fd2000bf05270 */
[----:B------:R-:W-:Y:S05]  /*be30*/  BRA.U UP0, `(.L_x_3800) ;  /* 0x0000000100d87547 */ /* 0x000fea000b800000 */
[----:B------:R-:W0:Y:S02]  /*be40*/  LDCU.64 UR8, c[0x0][0x3a8] ;  /* 0x00007500ff0877ac */ /* 0x000e240008000a00 */
[----:B0-----:R-:W-:-:S04]  /*be50*/  IADD3 R8, P0, PT, R11, UR8, RZ ;  /* 0x000000080b087c10 */ /* 0x001fc8000ff1e0ff */
[----:B------:R-:W-:-:S05]  /*be60*/  LEA.HI.X.SX32 R9, R11, UR9, 0x1, P0 ;  /* 0x000000090b097c11 */ /* 0x000fca00080f0eff */
[----:B------:R-:W3:Y:S01]  /*be70*/  LDG.E.64 R16, desc[UR36][R8.64] ;  /* 0x0000002408107981 */ /* 0x000ee2000c1e1b00 */
[----:B------:R-:W0:Y:S03]  /*be80*/  LDC.64 R10, c[0x0][0x468] ;  /* 0x00011a00ff0a7b82 */ /* 0x000e260000000a00 */
[----:B0-----:R0:W4:Y:S01]  /*be90*/  LDG.E R10, desc[UR36][R10.64+0x8] ;  /* 0x000008240a0a7981 */ /* 0x001122000c1e1900 */
[----:B---3--:R-:W-:Y:S01]  /*bea0*/  LOP3.LUT R20, R17, 0xff, RZ, 0xc0, !PT ;  /* 0x000000ff11147812 */ /* 0x008fe200078ec0ff */
[----:B------:R-:W4:Y:S01]  /*beb0*/  I2F.S8 R13, R16 ;  /* 0x00000010000d7306 */ /* 0x000f220000001400 */
        /* <DEDUP_REMOVED lines=9> */
[----:B------:R-:W-:Y:S01]  /*bf50*/  ISETP.NE.U32.AND P0, PT, R11, RZ, PT ;  /* 0x000000ff0b00720c */ /* 0x000fe20003f05070 */
[----:B------:R-:W-:Y:S01]  /*bf60*/  IMAD.MOV.U32 R11, RZ, RZ, R14 ;  /* 0x000000ffff0b7224 */ /* 0x000fe200078e000e */
[----:B------:R-:W-:Y:S02]  /*bf70*/  SHF.R.U64 R14, R36, 0x7, RZ ;  /* 0x00000007240e7819 */ /* 0x000fe400000012ff */
[----:B------:R-:W-:Y:S01]  /*bf80*/  ISETP.NE.U32.AND.EX P1, PT, RZ, RZ, PT, P1 ;  /* 0x000000ffff00720c */ /* 0x000fe20003f25110 */
[----:B----4-:R-:W-:Y:S01]  /*bf90*/  FMUL.FTZ R13, R10, R13 ;  /* 0x0000000d0a0d7220 */ /* 0x010fe20000410000 */
[----:B------:R-:W-:Y:S02]  /*bfa0*/  ISETP.NE.U32.AND P2, PT, R14, RZ, PT ;  /* 0x000000ff0e00720c */ /* 0x000fe40003f45070 */
[----:B------:R-:W-:Y:S02]  /*bfb0*/  ISETP.NE.U32.AND.EX P0, PT, RZ, RZ, PT, P0 ;  /* 0x000000ffff00720c */ /* 0x000fe40003f05100 */
[----:B------:R-:W-:-:S02]  /*bfc0*/  ISETP.NE.U32.AND.EX P2, PT, RZ, RZ, PT, P2 ;  /* 0x000000ffff00720c */ /* 0x000fc40003f45120 */
[----:B------:R-:W-:Y:S02]  /*bfd0*/  PRMT R12, R16, 0x9910, RZ ;  /* 0x00009910100c7816 */ /* 0x000fe400000000ff */
[----:B------:R-:W-:Y:S02]  /*bfe0*/  PRMT R9, R17, 0x9910, RZ ;  /* 0x0000991011097816 */ /* 0x000fe400000000ff */
[----:B------:R-:W-:Y:S02]  /*bff0*/  SHF.R.S32.HI R8, RZ, 0x8, R12 ;  /* 0x00000008ff087819 */ /* 0x000fe4000001140c */
[----:B------:R-:W-:Y:S02]  /*c000*/  MOV R12, R9 ;  /* 0x00000009000c7202 */ /* 0x000fe40000000f00 */
[----:B------:R-:W-:Y:S01]  /*c010*/  SHF.R.S32.HI R27, RZ, 0x18, R17 ;  /* 0x00000018ff1b7819 */ /* 0x000fe20000011411 */
[----:B------:R-:W0:Y:S01]  /*c020*/  I2F.S16 R9, R8 ;  /* 0x0000000800097306 */ /* 0x000e220000101400 */
[----:B------:R-:W-:-:S02]  /*c030*/  SHF.R.S32.HI R11, RZ, 0x8, R11 ;  /* 0x00000008ff0b7819 */ /* 0x000fc4000001140b */
[----:B------:R-:W-:Y:S02]  /*c040*/  SHF.R.S32.HI R12, RZ, 0x8, R12 ;  /* 0x00000008ff0c7819 */ /* 0x000fe4000001140c */
[----:B------:R-:W-:Y:S02]  /*c050*/  @P1 LOP3.LUT R20, R20, 0xffffff00, RZ, 0xfc, !PT ;  /* 0xffffff0014141812 */ /* 0x000fe400078efcff */
[----:B------:R-:W-:Y:S01]  /*c060*/  @P0 LOP3.LUT R22, R22, 0xffffff00, RZ, 0xfc, !PT ;  /* 0xffffff0016160812 */ /* 0x000fe200078efcff */
[----:B------:R-:W1:Y:S01]  /*c070*/  I2F.S16 R27, R27 ;  /* 0x0000001b001b7306 */ /* 0x000e620000101400 */
[----:B------:R-:W-:Y:S01]  /*c080*/  @P2 LOP3.LUT R36, R36, 0xffffff00, RZ, 0xfc, !PT ;  /* 0xffffff0024242812 */ /* 0x000fe200078efcff */
[----:B0-----:R-:W-:-:S06]  /*c090*/  FMUL.FTZ R8, R10, R9 ;  /* 0x000000090a087220 */ /* 0x001fcc0000410000 */
[----:B------:R-:W0:Y:S01]  /*c0a0*/  I2F.S16 R21, R12 ;  /* 0x0000000c00157306 */ /* 0x000e220000101400 */
[----:B-1----:R-:W-:-:S07]  /*c0b0*/  FMUL.FTZ R16, R10, R27 ;  /* 0x0000001b0a107220 */ /* 0x002fce0000410000 */
[----:B------:R-:W1:Y:S01]  /*c0c0*/  I2F.S16 R11, R11 ;  /* 0x0000000b000b7306 */ /* 0x000e620000101400 */
[----:B0-----:R-:W-:-:S07]  /*c0d0*/  FMUL.FTZ R14, R10, R21 ;  /* 0x000000150a0e7220 */ /* 0x001fce0000410000 */
[----:B------:R0:W3:Y:S01]  /*c0e0*/  I2F.S8 R17, R20 ;  /* 0x0000001400117306 */ /* 0x0000e20000001400 */
[----:B-1----:R-:W-:-:S07]  /*c0f0*/  FMUL.FTZ R12, R10, R11 ;  /* 0x0000000b0a0c7220 */ /* 0x002fce0000410000 */
[----:B--2---:R1:W2:Y:S01]  /*c100*/  I2F.S8 R15, R22 ;  /* 0x00000016000f7306 */ /* 0x0042a20000001400 */
[----:B0-----:R-:W-:Y:S01]  /*c110*/  F2FP.F16.F32.PACK_AB R20, R8, R13 ;  /* 0x0000000d0814723e */ /* 0x001fe200000000ff */
[----:B---3--:R-:W-:-:S06]  /*c120*/  FMUL.FTZ R17, R10, R17 ;  /* 0x000000110a117220 */ /* 0x008fcc0000410000 */
[----:B------:R-:W0:Y:S01]  /*c130*/  I2F.S8 R23, R36 ;  /* 0x0000002400177306 */ /* 0x000e220000001400 */
[----:B-1----:R-:W-:Y:S01]  /*c140*/  F2FP.F16.F32.PACK_AB R22, R14, R17 ;  /* 0x000000110e16723e */ /* 0x002fe200000000ff */
[----:B--2---:R-:W-:-:S05]  /*c150*/  FMUL.FTZ R15, R10, R15 ;  /* 0x0000000f0a0f7220 */ /* 0x004fca0000410000 */
[----:B------:R-:W-:Y:S01]  /*c160*/  F2FP.F16.F32.PACK_AB R21, R12, R15 ;  /* 0x0000000f0c15723e */ /* 0x000fe200000000ff */
[----:B0-----:R-:W-:-:S05]  /*c170*/  FMUL.FTZ R23, R10, R23 ;  /* 0x000000170a177220 */ /* 0x001fca0000410000 */
[----:B------:R-:W-:Y:S01]  /*c180*/  F2FP.F16.F32.PACK_AB R23, R16, R23 ;  /* 0x000000171017723e */ /* 0x000fe200000000ff */
[----:B------:R-:W-:Y:S06]  /*c190*/  BRA `(.L_x_3801) ;  /* 0x00000000000c7947 */ /* 0x000fec0003800000 */
.L_x_3800:
[----:B------:R-:W0:Y:S02]  /*c1a0*/  LDC.64 R8, c[0x0][0x3a8] ;  /* 0x0000ea00ff087b82 */ /* 0x000e240000000a00 */
[----:B0-----:R-:W-:-:S05]  /*c1b0*/  IMAD.WIDE R8, R11, 0x2, R8 ;  /* 0x000000020b087825 */ /* 0x001fca00078e0208 */
[----:B------:R0:W5:Y:S02]  /*c1c0*/  LDG.E.128 R20, desc[UR36][R8.64] ;  /* 0x0000002408147981 */ /* 0x000164000c1e1d00 */
.L_x_3801:
[----:B------:R-:W1:Y:S01]  /*c1d0*/  LDCU.64 UR8, c[0x0][0x460] ;  /* 0x00008c00ff0877ac */ /* 0x000e620008000a00 */
[----:B------:R-:W-:Y:S01]  /*c1e0*/  IADD3 R12, PT, PT, -R3, UR42, RZ ;  /* 0x0000002a030c7c10 */ /* 0x000fe2000fffe1ff */
[----:B------:R-:W3:Y:S01]  /*c1f0*/  LDCU.64 UR10, c[0x0][0x3c0] ;  /* 0x00007800ff0a77ac */ /* 0x000ee20008000a00 */
[----:B-1----:R-:W-:-:S04]  /*c200*/  ISETP.NE.U32.AND P0, PT, RZ, UR8, PT ;  /* 0x00000008ff007c0c */ /* 0x002fc8000bf05070 */
[----:B------:R-:W-:-:S13]  /*c210*/  ISETP.NE.AND.EX P0, PT, RZ, UR9, PT, P0 ;  /* 0x00000009ff007c0c */ /* 0x000fda000bf05300 */
[----:B------:R-:W1:Y:S08]  /*c220*/  @P0 LDC R11, c[0x0][0x3f8] ;  /* 0x0000fe00ff0b0b82 */ /* 0x000e700000000800 */
[----:B0-----:R-:W0:Y:S01]  /*c230*/  @P0 LDC.64 R8, c[0x0][0x458] ;  /* 0x00011600ff080b82 */ /* 0x001e220000000a00 */
[----:B-1----:R-:W-:-:S04]  /*c240*/  @P0 IMAD R18, R11, UR38, R18 ;  /* 0x000000260b120c24 */ /* 0x002fc8000f8e0212 */
[----:B------:R-:W-:-:S04]  /*c250*/  @P0 IMAD R11, R18, 0xe0, R19 ;  /* 0x000000e0120b0824 */ /* 0x000fc800078e0213 */
[----:B0-----:R-:W-:-:S06]  /*c260*/  @P0 IMAD.WIDE R8, R11, 0x2, R8 ;  /* 0x000000020b080825 */ /* 0x001fcc00078e0208 */
[----:B------:R-:W4:Y:S01]  /*c270*/  @P0 LDG.E.128 R8, desc[UR36][R8.64] ;  /* 0x0000002408080981 */ /* 0x000f22000c1e1d00 */
[----:B------:R-:W-:Y:S01]  /*c280*/  LEA R25, R12, R25, 0x1 ;  /* 0x000000190c197211 */ /* 0x000fe200078e08ff */
[----:B------:R-:W-:Y:S01]  /*c290*/  UIMAD UR8, UR40, 0xe0, URZ ;  /* 0x000000e0280878a4 */ /* 0x000fe2000f8e02ff */
[----:B------:R-:W-:Y:S02]  /*c2a0*/  IMAD R26, R24, R26, R19 ;  /* 0x0000001a181a7224 */ /* 0x000fe400078e0213 */
[----:B-----5:R-:W-:Y:S02]  /*c2b0*/  HFMA2 R20, R20, 1, 1, R4 ;  /* 0x3c003c0014147831 */ /* 0x020fe40000000004 */
[----:B------:R-:W-:Y:S02]  /*c2c0*/  HADD2 R21, R21, R5 ;  /* 0x0000000515157230 */ /* 0x000fe40000000000 */
[----:B------:R-:W-:Y:S01]  /*c2d0*/  HFMA2 R22, R22, 1, 1, R6 ;  /* 0x3c003c0016167831 */ /* 0x000fe20000000006 */
[----:B------:R-:W0:Y:S01]  /*c2e0*/  LDS.U16 R25, [R25] ;  /* 0x0000000019197984 */ /* 0x000e220000000400 */
[----:B------:R-:W-:Y:S01]  /*c2f0*/  SHF.R.S32.HI R3, RZ, 0x1f, R26 ;  /* 0x0000001fff037819 */ /* 0x000fe2000001141a */
[----:B------:R-:W-:Y:S01]  /*c300*/  HADD2 R23, R23, R7 ;  /* 0x0000000717177230 */ /* 0x000fe20000000000 */
[----:B------:R-:W-:-:S02]  /*c310*/  IADD3 R26, P1, PT, R26, UR8, RZ ;  /* 0x000000081a1a7c10 */ /* 0x000fc4000ff3e0ff */
[----:B------:R-:W-:-:S04]  /*c320*/  MOV R12, UR8 ;  /* 0x00000008000c7c02 */ /* 0x000fc80008000f00 */
[----:B------:R-:W-:Y:S02]  /*c330*/  LEA.HI.X.SX32 R3, R12, R3, 0x1, P1 ;  /* 0x000000030c037211 */ /* 0x000fe400008f0eff */
[----:B---3--:R-:W-:-:S04]  /*c340*/  LEA R4, P1, R26, UR10, 0x1 ;  /* 0x0000000a1a047c11 */ /* 0x008fc8000f8208ff */
[----:B------:R-:W-:Y:S01]  /*c350*/  LEA.HI.X R5, R26, UR11, R3, 0x1, P1 ;  /* 0x0000000b1a057c11 */ /* 0x000fe200088f0c03 */
[----:B0-----:R-:W-:Y:S02]  /*c360*/  HADD2.F32 R25, -RZ, R25.H0_H0 ;  /* 0x20000019ff197230 */ /* 0x001fe40000004100 */
[----:B----4-:R-:W-:Y:S02]  /*c370*/  @P0 HFMA2 R21, R21, R9, -RZ ;  /* 0x0000000915150231 */ /* 0x010fe400001000ff */
[----:B------:R-:W-:Y:S02]  /*c380*/  @P0 HMUL2 R20, R20, R8 ;  /* 0x0000000814140232 */ /* 0x000fe40000000000 */
[----:B------:R-:W-:Y:S02]  /*c390*/  @P0 HFMA2 R23, R23, R11, -RZ ;  /* 0x0000000b17170231 */ /* 0x000fe400001000ff */
[----:B------:R-:W-:Y:S02]  /*c3a0*/  @P0 HMUL2 R22, R22, R10 ;  /* 0x0000000a16160232 */ /* 0x000fe40000000000 */
[----:B------:R-:W-:-:S02]  /*c3b0*/  HADD2.F32 R3, -RZ, R20.H0_H0 ;  /* 0x20000014ff037230 */ /* 0x000fc40000004100 */
[----:B------:R-:W-:Y:S01]  /*c3c0*/  HADD2.F32 R6, -RZ, R20.H1_H1 ;  /* 0x30000014ff067230 */ /* 0x000fe20000004100 */
[----:B------:R0:W-:Y:S01]  /*c3d0*/  STG.E.128 desc[UR36][R4.64], R20 ;  /* 0x0000001404007986 */ /* 0x0001e2000c101d24 */
[--C-:B------:R-:W-:Y:S02]  /*c3e0*/  HADD2.F32 R8, -RZ, R21.reuse.H0_H0 ;  /* 0x20000015ff087230 */ /* 0x100fe40000004100 */
[C---:B------:R-:W-:Y:S01]  /*c3f0*/  FFMA.FTZ R28, R25.reuse, R3, R28 ;  /* 0x00000003191c7223 */ /* 0x040fe2000001001c */
[----:B------:R-:W-:Y:S02]  /*c400*/  HADD2.F32 R7, -RZ, R21.H1_H1 ;  /* 0x30000015ff077230 */ /* 0x000fe40000004100 */
[C---:B------:R-:W-:Y:S01]  /*c410*/  FFMA.FTZ R31, R25.reuse, R6, R31 ;  /* 0x00000006191f7223 */ /* 0x040fe2000001001f */
[--C-:B------:R-:W-:Y:S02]  /*c420*/  HADD2.F32 R9, -RZ, R22.reuse.H0_H0 ;  /* 0x20000016ff097230 */ /* 0x100fe40000004100 */
[----:B------:R-:W-:Y:S01]  /*c430*/  FFMA.FTZ R29, R25, R8, R29 ;  /* 0x00000008191d7223 */ /* 0x000fe2000001001d */
[----:B------:R-:W-:-:S02]  /*c440*/  HADD2.F32 R10, -RZ, R22.H1_H1 ;  /* 0x30000016ff0a7230 */ /* 0x000fc40000004100 */
[C---:B------:R-:W-:Y:S01]  /*c450*/  FFMA.FTZ R30, R25.reuse, R7, R30 ;  /* 0x00000007191e7223 */ /* 0x040fe2000001001e */
[--C-:B------:R-:W-:Y:S02]  /*c460*/  HADD2.F32 R11, -RZ, R23.reuse.H0_H0 ;  /* 0x20000017ff0b7230 */ /* 0x100fe40000004100 */
[C---:B------:R-:W-:Y:S01]  /*c470*/  FFMA.FTZ R32, R25.reuse, R9, R32 ;  /* 0x0000000919207223 */ /* 0x040fe20000010020 */
[----:B------:R-:W-:Y:S02]  /*c480*/  HADD2.F32 R12, -RZ, R23.H1_H1 ;  /* 0x30000017ff0c7230 */ /* 0x000fe40000004100 */
[C---:B------:R-:W-:Y:S01]  /*c490*/  FFMA.FTZ R33, R25.reuse, R10, R33 ;  /* 0x0000000a19217223 */ /* 0x040fe20000010021 */
[C---:B------:R-:W-:Y:S02]  /*c4a0*/  FFMA.FTZ R34, R25.reuse, R11, R34 ;  /* 0x0000000b19227223 */ /* 0x040fe40000010022 */
[----:B0-----:R-:W-:-:S07]  /*c4b0*/  FFMA.FTZ R35, R25, R12, R35 ;  /* 0x0000000c19237223 */ /* 0x001fce0000010023 */
.L_x_3776:
[----:B------:R-:W-:Y:S05]  /*c4c0*/  BSYNC.RECONVERGENT B0 ;  /* 0x0000000000007941 */ /* 0x000fea0003800200 */
.L_x_3775:
[----:B------:R-:W-:Y:S01]  /*c4d0*/  BAR.SYNC.DEFER_BLOCKING 0x0 ;  /* 0x0000000000007b1d */ /* 0x000fe20000010000 */
[----:B------:R-:W-:-:S13]  /*c4e0*/  ISETP.GT.U32.AND P0, PT, R19, 0xdf, PT ;  /* 0x000000df1300780c */ /* 0x000fda0003f04070 */
[----:B------:R-:W-:Y:S05]  /*c4f0*/  @P0 BRA `(.L_x_3802) ;  /* 0x0000000400a00947 */ /* 0x000fea0003800000 */
[----:B------:R-:W0:Y:S01]  /*c500*/  S2UR UR5, SR_CgaCtaId ;  /* 0x00000000000579c3 */ /* 0x000e220000008800 */
[----:B------:R-:W-:Y:S01]  /*c510*/  LOP3.LUT R3, R0, 0x380, RZ, 0xc0, !PT ;  /* 0x0000038000037812 */ /* 0x000fe200078ec0ff */
[----:B------:R-:W-:Y:S01]  /*c520*/  UMOV UR4, 0x400 ;  /* 0x0000040000047882 */ /* 0x000fe20000000000 */
[----:B------:R-:W-:Y:S01]  /*c530*/  IMAD R2, R2, 0xe0, R19 ;  /* 0x000000e002027824 */ /* 0x000fe200078e0213 */
[----:B------:R-:W-:Y:S01]  /*c540*/  UIADD3 UR4, UPT, UPT, UR4, 0x240, URZ ;  /* 0x0000024004047890 */ /* 0x000fe2000fffe0ff */
[----:B------:R-:W-:Y:S02]  /*c550*/  ISETP.NE.AND P1, PT, R3, 0x80, PT ;  /* 0x000000800300780c */ /* 0x000fe40003f25270 */
[C---:B-----5:R-:W-:Y:S02]  /*c560*/  LOP3.LUT R4, R0.reuse, 0x3c0, RZ, 0xc0, !PT ;  /* 0x000003c000047812 */ /* 0x060fe400078ec0ff */
[----:B------:R-:W-:Y:S02]  /*c570*/  LOP3.LUT R5, R0, 0x3e0, RZ, 0xc0, !PT ;  /* 0x000003e000057812 */ /* 0x000fe400078ec0ff */
[----:B------:R-:W-:-:S02]  /*c580*/  ISETP.NE.AND P3, PT, R4, 0x40, PT ;  /* 0x000000400400780c */ /* 0x000fc40003f65270 */
[----:B------:R-:W-:Y:S02]  /*c590*/  ISETP.NE.AND P5, PT, R5, 0x20, PT ;  /* 0x000000200500780c */ /* 0x000fe40003fa5270 */
[C---:B------:R-:W-:Y:S02]  /*c5a0*/  ISETP.GT.U32.AND P2, PT, R0.reuse, 0x7f, PT ;  /* 0x0000007f0000780c */ /* 0x040fe40003f44070 */
[C---:B------:R-:W-:Y:S02]  /*c5b0*/  ISETP.GT.U32.AND P4, PT, R0.reuse, 0x3f, PT ;  /* 0x0000003f0000780c */ /* 0x040fe40003f84070 */
[----:B------:R-:W-:Y:S01]  /*c5c0*/  ISETP.GT.U32.AND P6, PT, R0, 0x1f, PT ;  /* 0x0000001f0000780c */ /* 0x000fe20003fc4070 */
[----:B0-----:R-:W-:-:S06]  /*c5d0*/  ULEA UR4, UR5, UR4, 0x18 ;  /* 0x0000000405047291 */ /* 0x001fcc000f8ec0ff */
[----:B------:R-:W-:Y:S01]  /*c5e0*/  LEA R2, R2, UR4, 0x1 ;  /* 0x0000000402027c11 */ /* 0x000fe2000f8e08ff */
[----:B------:R-:W-:Y:S06]  /*c5f0*/  @P1 BRA `(.L_x_3803) ;  /* 0x0000000000141947 */ /* 0x000fec0003800000 */
[----:B------:R-:W-:Y:S02]  /*c600*/  F2FP.F16.F32.PACK_AB R4, R31, R28 ;  /* 0x0000001c1f04723e */ /* 0x000fe400000000ff */
[----:B------:R-:W-:Y:S02]  /*c610*/  F2FP.F16.F32.PACK_AB R5, R30, R29 ;  /* 0x0000001d1e05723e */ /* 0x000fe400000000ff */
[----:B------:R-:W-:Y:S02]  /*c620*/  F2FP.F16.F32.PACK_AB R6, R33, R32 ;  /* 0x000000202106723e */ /* 0x000fe400000000ff */
[----:B------:R-:W-:-:S05]  /*c630*/  F2FP.F16.F32.PACK_AB R7, R35, R34 ;  /* 0x000000222307723e */ /* 0x000fca00000000ff */
[----:B------:R0:W-:Y:S02]  /*c640*/  STS.128 [R2+-0x700], R4 ;  /* 0xfff9000402007388 */ /* 0x0001e40000000c00 */
.L_x_3803:
[----:B------:R-:W-:Y:S05]  /*c650*/  WARPSYNC.ALL ;  /* 0x0000000000007948 */ /* 0x000fea0003800000 */
[----:B------:R-:W-:Y:S06]  /*c660*/  BAR.SYNC.DEFER_BLOCKING 0x0 ;  /* 0x0000000000007b1d */ /* 0x000fec0000010000 */
[----:B------:R-:W-:Y:S04]  /*c670*/  BSSY.RECONVERGENT B0, `(.L_x_3804) ;  /* 0x0000013000007945 */ /* 0x000fe80003800200 */
[----:B------:R-:W-:Y:S05]  /*c680*/  @P2 BRA `(.L_x_3805) ;  /* 0x0000000000442947 */ /* 0x000fea0003800000 */
[----:B0-----:R-:W0:Y:S02]  /*c690*/  LDS.128 R4, [R2] ;  /* 0x0000000002047984 */ /* 0x001e240000000c00 */
[----:B0-----:R-:W-:Y:S02]  /*c6a0*/  HADD2.F32 R3, -RZ, R4.H0_H0 ;  /* 0x20000004ff037230 */ /* 0x001fe40000004100 */
[--C-:B------:R-:W-:Y:S02]  /*c6b0*/  HADD2.F32 R8, -RZ, R5.reuse.H0_H0 ;  /* 0x20000005ff087230 */ /* 0x100fe40000004100 */
[----:B------:R-:W-:Y:S02]  /*c6c0*/  HADD2.F32 R9, -RZ, R6.H0_H0 ;  /* 0x20000006ff097230 */ /* 0x000fe40000004100 */
[----:B------:R-:W-:Y:S01]  /*c6d0*/  FADD.FTZ R28, R28, R3 ;  /* 0x000000031c1c7221 */ /* 0x000fe20000010000 */
[----:B------:R-:W-:Y:S02]  /*c6e0*/  HADD2.F32 R4, -RZ, R4.H1_H1 ;  /* 0x30000004ff047230 */ /* 0x000fe40000004100 */
        /* <DEDUP_REMOVED lines=11> */
.L_x_3805:
[----:B------:R-:W-:Y:S05]  /*c7a0*/  BSYNC.RECONVERGENT B0 ;  /* 0x0000000000007941 */ /* 0x000fea0003800200 */
.L_x_3804:
        /* <DEDUP_REMOVED lines=8> */
.L_x_3807:
[----:B------:R-:W-:Y:S05]  /*c830*/  BSYNC.RECONVERGENT B0 ;  /* 0x0000000000007941 */ /* 0x000fea0003800200 */
.L_x_3806:
[----:B------:R-:W-:Y:S06]  /*c840*/  BAR.SYNC.DEFER_BLOCKING 0x0 ;  /* 0x0000000000007b1d */ /* 0x000fec0000010000 */
[----:B------:R-:W-:Y:S04]  /*c850*/  BSSY.RECONVERGENT B0, `(.L_x_3808) ;  /* 0x0000013000007945 */ /* 0x000fe80003800200 */
[----:B------:R-:W-:Y:S05]  /*c860*/  @P4 BRA `(.L_x_3809) ;  /* 0x0000000000444947 */ /* 0x000fea0003800000 */
[----:B0--3--:R-:W0:Y:S02]  /*c870*/  LDS.128 R4, [R2] ;  /* 0x0000000002047984 */ /* 0x009e240000000c00 */
        /* <DEDUP_REMOVED lines=16> */
.L_x_3809:
[----:B------:R-:W-:Y:S05]  /*c980*/  BSYNC.RECONVERGENT B0 ;  /* 0x0000000000007941 */ /* 0x000fea0003800200 */
.L_x_3808:
[----:B------:R-:W-:Y:S06]  /*c990*/  BAR.SYNC.DEFER_BLOCKING 0x0 ;  /* 0x0000000000007b1d */ /* 0x000fec0000010000 */
[----:B------:R-:W-:Y:S04]  /*c9a0*/  BSSY.RECONVERGENT B0, `(.L_x_3810) ;  /* 0x0000007000007945 */ /* 0x000fe80003800200 */
[----:B------:R-:W-:Y:S05]  /*c9b0*/  @P5 BRA `(.L_x_3811) ;  /* 0x0000000000145947 */ /* 0x000fea0003800000 */
[----:B0--3--:R-:W-:Y:S02]  /*c9c0*/  F2FP.F16.F32.PACK_AB R4, R31, R28 ;  /* 0x0000001c1f04723e */ /* 0x009fe400000000ff */
[----:B------:R-:W-:Y:S02]  /*c9d0*/  F2FP.F16.F32.PACK_AB R5, R30, R29 ;  /* 0x0000001d1e05723e */ /* 0x000fe400000000ff */
[----:B------:R-:W-:Y:S02]  /*c9e0*/  F2FP.F16.F32.PACK_AB R6, R33, R32 ;  /* 0x000000202106723e */ /* 0x000fe400000000ff */
[----:B------:R-:W-:-:S05]  /*c9f0*/  F2FP.F16.F32.PACK_AB R7, R35, R34 ;  /* 0x000000222307723e */ /* 0x000fca00000000ff */
[----:B------:R4:W-:Y:S02]  /*ca00*/  STS.128 [R2+-0x1c0], R4 ;  /* 0xfffe400402007388 */ /* 0x0009e40000000c00 */
.L_x_3811:
[----:B------:R-:W-:Y:S05]  /*ca10*/  BSYNC.RECONVERGENT B0 ;  /* 0x0000000000007941 */ /* 0x000fea0003800200 */
.L_x_3810:
[----:B------:R-:W-:Y:S06]  /*ca20*/  BAR.SYNC.DEFER_BLOCKING 0x0 ;  /* 0x0000000000007b1d */ /* 0x000fec0000010000 */
[----:B------:R-:W-:Y:S04]  /*ca30*/  BSSY.RECONVERGENT B0, `(.L_x_3812) ;  /* 0x0000013000007945 */ /* 0x000fe80003800200 */
[----:B------:R-:W-:Y:S05]  /*ca40*/  @P6 BRA `(.L_x_3813) ;  /* 0x0000000000446947 */ /* 0x000fea0003800000 */
[----:B0--34-:R-:W0:Y:S02]  /*ca50*/  LDS.128 R4, [R2] ;  /* 0x0000000002047984 */ /* 0x019e240000000c00 */
        /* <DEDUP_REMOVED lines=16> */
.L_x_3813:
[----:B------:R-:W-:Y:S05]  /*cb60*/  BSYNC.RECONVERGENT B0 ;  /* 0x0000000000007941 */ /* 0x000fea0003800200 */
.L_x_3812:
[----:B------:R-:W-:Y:S06]  /*cb70*/  BAR.SYNC.DEFER_BLOCKING 0x0 ;  /* 0x0000000000007b1d */ /* 0x000fec0000010000 */
.L_x_3802:
[----:B------:R-:W-:-:S13]  /*cb80*/  ISETP.GT.U32.OR P0, PT, R0, 0x1f, P0 ;  /* 0x0000001f0000780c */ /* 0x000fda0000704470 */
[----:B------:R-:W-:Y:S05]  /*cb90*/  @P0 EXIT ;  /* 0x000000000000094d */ /* 0x000fea0003800000 */
[----:B------:R-:W0:Y:S02]  /*cba0*/  LDCU UR4, c[0x0][0x478] ;  /* 0x00008f00ff0477ac */ /* 0x000e240008000800 */
[----:B0-----:R-:W-:-:S09]  /*cbb0*/  UISETP.NE.AND UP0, UPT, UR4, 0x2, UPT ;  /* 0x000000020400788c */ /* 0x001fd2000bf05270 */
[----:B------:R-:W-:Y:S05]  /*cbc0*/  BRA.U UP0, `(.L_x_3814) ;  /* 0x0000000100e07547 */ /* 0x000fea000b800000 */
[----:B---34-:R-:W0:Y:S01]  /*cbd0*/  LDC.64 R2, c[0x0][0x470] ;  /* 0x00011c00ff027b82 */ /* 0x018e220000000a00 */
[----:B------:R-:W3:Y:S01]  /*cbe0*/  LDCU.64 UR4, c[0x0][0x380] ;  /* 0x00007000ff0477ac */ /* 0x000ee20008000a00 */
[----:B0-----:R-:W4:Y:S01]  /*cbf0*/  LDG.E R2, desc[UR36][R2.64] ;  /* 0x0000002402027981 */ /* 0x001f22000c1e1900 */
[----:B------:R-:W-:-:S04]  /*cc00*/  IADD3 R19, PT, PT, R24, R19, RZ ;  /* 0x0000001318137210 */ /* 0x000fc80007ffe0ff */
[----:B---3--:R-:W-:Y:S01]  /*cc10*/  IADD3 R8, P0, PT, R19, UR4, RZ ;  /* 0x0000000413087c10 */ /* 0x008fe2000ff1e0ff */
        /* <DEDUP_REMOVED lines=17> */
[----:B-----5:R-:W-:Y:S02]  /*cd30*/  LOP3.LUT R4, R0, 0xff0000, RZ, 0xc0, !PT ;  /* 0x00ff000000047812 */ /* 0x020fe400078ec0ff */
[----:B------:R-:W4:Y:S01]  /*cd40*/  F2I.S8.NTZ R31, R31 ;  /* 0x0000001f001f7305 */ /* 0x000f220000202100 */
[----:B0-----:R-:W-:Y:S02]  /*cd50*/  PRMT R33, R33, 0x8880, RZ ;  /* 0x0000888021217816 */ /* 0x001fe400000000ff */
[----:B------:R-:W-:Y:S02]  /*cd60*/  PRMT R3, R4, 0x4210, R3 ;  /* 0x0000421004037816 */ /* 0x000fe40000000003 */
[----:B------:R-:W-:Y:S02]  /*cd70*/  PRMT R0, R33, 0x7710, RZ ;  /* 0x0000771021007816 */ /* 0x000fe400000000ff */
[----:B---3--:R-:W-:Y:S01]  /*cd80*/  PRMT R4, R30, 0x8880, RZ ;  /* 0x000088801e047816 */ /* 0x008fe200000000ff */
[----:B------:R-:W0:Y:S01]  /*cd90*/  F2I.S8.NTZ R29, R29 ;  /* 0x0000001d001d7305 */ /* 0x000e220000202100 */
[----:B------:R-:W-:-:S02]  /*cda0*/  SHF.L.U32 R0, R0, 0x8, RZ ;  /* 0x0000000800007819 */ /* 0x000fc400000006ff */
[----:B------:R-:W-:Y:S02]  /*cdb0*/  PRMT R4, R4, 0x7710, RZ ;  /* 0x0000771004047816 */ /* 0x000fe400000000ff */
[----:B------:R-:W-:Y:S02]  /*cdc0*/  LOP3.LUT R9, R3, 0xff00, R0, 0xf8, !PT ;  /* 0x0000ff0003097812 */ /* 0x000fe400078ef800 */
[----:B----4-:R-:W-:Y:S01]  /*cdd0*/  PRMT R31, R31, 0x8880, RZ ;  /* 0x000088801f1f7816 */ /* 0x010fe200000000ff */
[----:B------:R-:W3:Y:S01]  /*cde0*/  F2I.S8.NTZ R32, R32 ;  /* 0x0000002000207305 */ /* 0x000ee20000202100 */
[----:B------:R-:W-:Y:S02]  /*cdf0*/  LOP3.LUT R4, R4, 0xff, RZ, 0xc0, !PT ;  /* 0x000000ff04047812 */ /* 0x000fe400078ec0ff */
[----:B------:R-:W-:Y:S02]  /*ce00*/  PRMT R0, R31, 0x7710, RZ ;  /* 0x000077101f007816 */ /* 0x000fe400000000ff */
[----:B0-----:R-:W-:-:S03]  /*ce10*/  PRMT R29, R29, 0x8880, RZ ;  /* 0x000088801d1d7816 */ /* 0x001fc600000000ff */
[----:B------:R-:W0:Y:S01]  /*ce20*/  F2I.S8.NTZ R2, R2 ;  /* 0x0000000200027305 */ /* 0x000e220000202100 */
[----:B------:R-:W-:Y:S02]  /*ce30*/  LOP3.LUT R6, R0, 0xff, RZ, 0xc0, !PT ;  /* 0x000000ff00067812 */ /* 0x000fe400078ec0ff */
[----:B------:R-:W-:-:S03]  /*ce40*/  PRMT R3, R29, 0x7710, RZ ;  /* 0x000077101d037816 */ /* 0x000fc600000000ff */
[----:B------:R-:W-:Y:S01]  /*ce50*/  IMAD.WIDE.U32 R6, R6, 0x100, RZ ;  /* 0x0000010006067825 */ /* 0x000fe200078e00ff */
[----:B---3--:R-:W-:Y:S02]  /*ce60*/  PRMT R32, R32, 0x8880, RZ ;  /* 0x0000888020207816 */ /* 0x008fe400000000ff */
        /* <DEDUP_REMOVED lines=14> */
.L_x_3814:
[----:B---34-:R-:W0:Y:S01]  /*cf50*/  LDC.64 R2, c[0x0][0x380] ;  /* 0x0000e000ff027b82 */ /* 0x018e220000000a00 */
[----:B------:R-:W-:Y:S01]  /*cf60*/  IMAD.IADD R19, R24, 0x1, R19 ;  /* 0x0000000118137824 */ /* 0x000fe200078e0213 */
        /* <DEDUP_REMOVED lines=10> */
.L_x_3683:
[----:B------:R-:W-:Y:S01]  /*d010*/  MOV R12, 0x10 ;  /* 0x00000010000c7802 */ /* 0x000fe20000000f00 */
[----:B------:R-:W-:Y:S01]  /*d020*/  IMAD.MOV.U32 R15, RZ, RZ, -0x1 ;  /* 0xffffffffff0f7424 */ /* 0x000fe200078e00ff */
[----:B------:R-:W-:-:S07]  /*d030*/  MOV R11, 0x1f ;  /* 0x0000001f000b7802 */ /* 0x000fce0000000f00 */
[----:B0-----:R-:W-:Y:S05]  /*d040*/  WARPSYNC.COLLECTIVE R15, `(.L_x_3815) ;  /* 0x000000000f087348 */ /* 0x001fea0003c00000 */
[----:B------:R1:W2:Y:S02]  /*d050*/  SHFL.BFLY P6, R14, R13, R12, R11 ;  /* 0x0c00000c0d0e7389 */ /* 0x0002a400000c000b */
[----:B012---:R-:W-:Y:S05]  /*d060*/  ENDCOLLECTIVE ;  /* 0x000000000000791b */ /* 0x007fea0003800000 */
.L_x_3815:
[----:B------:R-:W-:Y:S01]  /*d070*/  MOV R12, 0x8 ;  /* 0x00000008000c7802 */ /* 0x000fe20000000f00 */
[----:B------:R-:W-:-:S05]  /*d080*/  FADD.FTZ R0, R13, R14 ;  /* 0x0000000e0d007221 */ /* 0x000fca0000010000 */
[----:B------:R-:W-:-:S07]  /*d090*/  MOV R13, R0 ;  /* 0x00000000000d7202 */ /* 0x000fce0000000f00 */
[----:B------:R-:W-:Y:S05]  /*d0a0*/  WARPSYNC.COLLECTIVE R15, `(.L_x_3816) ;  /* 0x000000000f087348 */ /* 0x000fea0003c00000 */
[----:B------:R0:W1:Y:S02]  /*d0b0*/  SHFL.BFLY P6, R14, R13, R12, R11 ;  /* 0x0c00000c0d0e7389 */ /* 0x00006400000c000b */
[----:B01----:R-:W-:Y:S05]  /*d0c0*/  ENDCOLLECTIVE ;  /* 0x000000000000791b */ /* 0x003fea0003800000 */
.L_x_3816:
[----:B------:R-:W-:Y:S01]  /*d0d0*/  MOV R12, 0x4 ;  /* 0x00000004000c7802 */ /* 0x000fe20000000f00 */
[----:B------:R-:W-:-:S04]  /*d0e0*/  FADD.FTZ R2, R0, R14 ;  /* 0x0000000e00027221 */ /* 0x000fc80000010000 */
[----:B------:R-:W-:-:S07]  /*d0f0*/  IMAD.MOV.U32 R13, RZ, RZ, R2 ;  /* 0x000000ffff0d7224 */ /* 0x000fce00078e0002 */
[----:B------:R-:W-:Y:S05]  /*d100*/  WARPSYNC.COLLECTIVE R15, `(.L_x_3817) ;  /* 0x000000000f087348 */ /* 0x000fea0003c00000 */
[----:B------:R0:W1:Y:S02]  /*d110*/  SHFL.BFLY P6, R14, R13, R12, R11 ;  /* 0x0c00000c0d0e7389 */ /* 0x00006400000c000b */
[----:B01----:R-:W-:Y:S05]  /*d120*/  ENDCOLLECTIVE ;  /* 0x000000000000791b */ /* 0x003fea0003800000 */
.L_x_3817:
[----:B------:R-:W-:Y:S02]  /*d130*/  IMAD.MOV.U32 R12, RZ, RZ, 0x2 ;  /* 0x00000002ff0c7424 */ /* 0x000fe400078e00ff */
[----:B------:R-:W-:-:S05]  /*d140*/  FADD.FTZ R3, R2, R14 ;  /* 0x0000000e02037221 */ /* 0x000fca0000010000 */
[----:B------:R-:W-:-:S07]  /*d150*/  MOV R13, R3 ;  /* 0x00000003000d7202 */ /* 0x000fce0000000f00 */
[----:B------:R-:W-:Y:S05]  /*d160*/  WARPSYNC.COLLECTIVE R15, `(.L_x_3818) ;  /* 0x000000000f087348 */ /* 0x000fea0003c00000 */
[----:B------:R0:W1:Y:S02]  /*d170*/  SHFL.BFLY P6, R14, R13, R12, R11 ;  /* 0x0c00000c0d0e7389 */ /* 0x00006400000c000b */
[----:B01----:R-:W-:Y:S05]  /*d180*/  ENDCOLLECTIVE ;  /* 0x000000000000791b */ /* 0x003fea0003800000 */
.L_x_3818:
[----:B------:R-:W-:Y:S01]  /*d190*/  MOV R12, 0x1 ;  /* 0x00000001000c7802 */ /* 0x000fe20000000f00 */
[----:B------:R-:W-:-:S05]  /*d1a0*/  FADD.FTZ R4, R3, R14 ;  /* 0x0000000e03047221 */ /* 0x000fca0000010000 */
[----:B------:R-:W-:-:S07]  /*d1b0*/  MOV R13, R4 ;  /* 0x00000004000d7202 */ /* 0x000fce0000000f00 */
[----:B------:R-:W-:Y:S05]  /*d1c0*/  WARPSYNC.COLLECTIVE R15, `(.L_x_3819) ;  /* 0x000000000f087348 */ /* 0x000fea0003c00000 */
[----:B------:R0:W1:Y:S02]  /*d1d0*/  SHFL.BFLY P6, R14, R13, R12, R11 ;  /* 0x0c00000c0d0e7389 */ /* 0x00006400000c000b */
[----:B01----:R-:W-:Y:S05]  /*d1e0*/  ENDCOLLECTIVE ;  /* 0x000000000000791b */ /* 0x003fea0003800000 */
.L_x_3819:
[----:B------:R-:W-:Y:S05]  /*d1f0*/  BRA `(.L_x_3820) ;  /* 0xffffff5800247947 */ /* 0x000fea000383ffff */
.L_x_3821:
        /* <DEDUP_REMOVED lines=16> */
.L_x_5601:


//--------------------- .text._ZN4mmha33masked_multihead_attention_kernelItLi224ELi256ELi2ELi32ELi128ELb0ELb1EEEv26Multihead_attention_paramsIT_XT5_EE --------------------------
	.section	.text._ZN4mmha33masked_multihead_attention_kernelItLi224ELi256ELi2ELi32ELi128ELb0ELb1EEEv26Multihead_attention_paramsIT_XT5_EE,"ax",@progbits
	.align	128
        .global         _ZN4mmha33masked_multihead_attention_kernelItLi224ELi256ELi2ELi32ELi128ELb0ELb1EEEv26Multihead_attention_paramsIT_XT5_EE
        .type           _ZN4mmha33masked_multihead_attention_kernelItLi224ELi256ELi2ELi32ELi128ELb0ELb1EEEv26Multihead_attention_paramsIT_XT5_EE,@function
        .size           _ZN4mmha33masked_multihead_attention_kernelItLi224ELi256ELi2ELi32ELi128ELb0ELb1EEEv26Multihead_attention_paramsIT_XT5_EE,(.L_x_5602 - _ZN4mmha33masked_multihead_attention_kernelItLi224ELi256ELi2ELi32ELi128ELb0ELb1EEEv26Multihead_attention_paramsIT_XT5_EE)
        .other          _ZN4mmha33masked_multihead_attention_kernelItLi224ELi256ELi2ELi32ELi128ELb0ELb1EEEv26Multihead_attention_paramsIT_XT5_EE,@"STO_CUDA_ENTRY STV_DEFAULT"
_ZN4mmha33masked_multihead_attention_kernelItLi224ELi256ELi2ELi32ELi128ELb0ELb1EEEv26Multihead_attention_paramsIT_XT5_EE:
.text._ZN4mmha33masked_multihead_attention_kernelItLi224ELi256ELi2ELi32ELi128ELb0ELb1EEEv26Multihead_attention_paramsIT_XT5_EE:
        /* <DEDUP_REMOVED lines=12> */
.L_x_3822:
[----:B------:R-:W1:Y:S08]  /*00c0*/  LDC.64 R2, c[0x0][0x4a0] ;  /* 0x00012800ff027b82 */ /* 0x000e700000000a00 */
[----:B------:R-:W3:Y:S01]  /*00d0*/  LDC R11, c[0x0][0x3f0] ;  /* 0x0000fc00ff0b7b82 */ /* 0x000ee20000000800 */
[----:B--2---:R-:W-:-:S07]  /*00e0*/  IABS R10, R0 ;  /* 0x00000000000a7213 */ /* 0x004fce0000000000 */
[----:B------:R-:W2:Y:S01]  /*00f0*/  LDC R19, c[0x0][0x3f4] ;  /* 0x0000fd00ff137b82 */ /* 0x000ea20000000800 */
[----:B-1----:R-:W-:Y:S01]  /*0100*/  ISETP.NE.U32.AND P0, PT, R2, RZ, PT ;  /* 0x000000ff0200720c */ /* 0x002fe20003f05070 */
[----:B------:R-:W1:Y:S06]  /*0110*/  S2R R87, SR_CTAID.X ;  /* 0x0000000000577919 */ /* 0x000e6c0000002500 */
[----:B------:R-:W1:Y:S01]  /*0120*/  LDC R35, c[0x0][0x3f8] ;  /* 0x0000fe00ff237b82 */ /* 0x000e620000000800 */
[----:B------:R-:W-:Y:S02]  /*0130*/  ISETP.NE.AND.EX P0, PT, R3, RZ, PT, P0 ;  /* 0x000000ff0300720c */ /* 0x000fe40003f05300 */
[----:B---3--:R-:W-:-:S04]  /*0140*/  IABS R9, R11 ;  /* 0x0000000b00097213 */ /* 0x008fc80000000000 */
[----:B------:R-:W3:Y:S07]  /*0150*/  I2F.RP R6, R9 ;  /* 0x0000000900067306 */ /* 0x000eee0000209400 */
[----:B------:R-:W4:Y:S08]  /*0160*/  @P0 LDC.64 R2, c[0x0][0x4a0] ;  /* 0x00012800ff020b82 */ /* 0x000f300000000a00 */
[----:B------:R-:W0:Y:S01]  /*0170*/  @P0 LDC R12, c[0x0][0x430] ;  /* 0x00010c00ff0c0b82 */ /* 0x000e220000000800 */
[----:B---3--:R-:W3:Y:S01]  /*0180*/  MUFU.RCP R6, R6 ;  /* 0x0000000600067308 */ /* 0x008ee20000001000 */
[----:B----4-:R-:W-:-:S04]  /*0190*/  @P0 IMAD.WIDE.U32 R2, R0, 0x4, R2 ;  /* 0x0000000400020825 */ /* 0x010fc800078e0002 */
[----:B---3--:R-:W-:Y:S02]  /*01a0*/  VIADD R7, R6, 0xffffffe ;  /* 0x0ffffffe06077836 */ /* 0x008fe40000000000 */
[----:B------:R3:W0:Y:S02]  /*01b0*/  @P0 LDG.E R3, desc[UR36][R2.64] ;  /* 0x0000002402030981 */ /* 0x000624000c1e1900 */
[----:B------:R-:W4:Y:S02]  /*01c0*/  F2I.FTZ.U32.TRUNC.NTZ R5, R7 ;  /* 0x0000000700057305 */ /* 0x000f24000021f000 */
[----:B----4-:R-:W-:-:S05]  /*01d0*/  IADD3 R4, PT, PT, RZ, -R5, RZ ;  /* 0x80000005ff047210 */ /* 0x010fca0007ffe0ff */
[----:B------:R-:W-:Y:S02]  /*01e0*/  IMAD R13, R4, R9, RZ ;  /* 0x00000009040d7224 */ /* 0x000fe400078e02ff */
[----:B------:R-:W-:-:S04]  /*01f0*/  IMAD.MOV.U32 R4, RZ, RZ, RZ ;  /* 0x000000ffff047224 */ /* 0x000fc800078e00ff */
[----:B------:R-:W-:Y:S01]  /*0200*/  IMAD.HI.U32 R6, R5, R13, R4 ;  /* 0x0000000d05067227 */ /* 0x000fe200078e0004 */
[----:B---3--:R-:W-:Y:S01]  /*0210*/  LOP3.LUT R2, R0, R11, RZ, 0x3c, !PT ;  /* 0x0000000b00027212 */ /* 0x008fe200078e3cff */
[----:B------:R-:W3:Y:S04]  /*0220*/  LDC.64 R4, c[0x0][0x460] ;  /* 0x00011800ff047b82 */ /* 0x000ee80000000a00 */
[----:B------:R-:W-:-:S04]  /*0230*/  IMAD.HI.U32 R8, R6, R10, RZ ;  /* 0x0000000a06087227 */ /* 0x000fc800078e00ff */
[----:B------:R-:W-:-:S04]  /*0240*/  IMAD.MOV R6, RZ, RZ, -R8 ;  /* 0x000000ffff067224 */ /* 0x000fc800078e0a08 */
[----:B------:R-:W-:-:S05]  /*0250*/  IMAD R6, R9, R6, R10 ;  /* 0x0000000609067224 */ /* 0x000fca00078e020a */
[----:B------:R-:W-:-:S13]  /*0260*/  ISETP.GT.U32.AND P3, PT, R9, R6, PT ;  /* 0x000000060900720c */ /* 0x000fda0003f64070 */
[----:B------:R-:W-:-:S04]  /*0270*/  @!P3 IADD3 R6, PT, PT, R6, -R9, RZ ;  /* 0x800000090606b210 */ /* 0x000fc80007ffe0ff */
[----:B------:R-:W-:Y:S01]  /*0280*/  ISETP.GE.U32.AND P2, PT, R6, R9, PT ;  /* 0x000000090600720c */ /* 0x000fe20003f46070 */
[----:B------:R-:W-:Y:S01]  /*0290*/  @!P3 VIADD R8, R8, 0x1 ;  /* 0x000000010808b836 */ /* 0x000fe20000000000 */
[----:B------:R-:W-:Y:S02]  /*02a0*/  ISETP.GE.AND P4, PT, R2, RZ, PT ;  /* 0x000000ff0200720c */ /* 0x000fe40003f86270 */
[----:B------:R-:W-:-:S09]  /*02b0*/  ISETP.NE.AND P3, PT, R11, RZ, PT ;  /* 0x000000ff0b00720c */ /* 0x000fd20003f65270 */
[----:B------:R-:W-:-:S05]  /*02c0*/  @P2 VIADD R8, R8, 0x1 ;  /* 0x0000000108082836 */ /* 0x000fca0000000000 */
[----:B------:R-:W-:-:S05]  /*02d0*/  MOV R32, R8 ;  /* 0x0000000800207202 */ /* 0x000fca0000000f00 */
[----:B------:R-:W-:Y:S01]  /*02e0*/  @!P4 IMAD.MOV R32, RZ, RZ, -R32 ;  /* 0x000000ffff20c224 */ /* 0x000fe200078e0a20 */
[----:B------:R-:W-:Y:S02]  /*02f0*/  @!P3 LOP3.LUT R32, RZ, R11, RZ, 0x33, !PT ;  /* 0x0000000bff20b212 */ /* 0x000fe400078e33ff */
[----:B--2---:R-:W-:-:S04]  /*0300*/  IABS R11, R19 ;  /* 0x00000013000b7213 */ /* 0x004fc80000000000 */
[----:B------:R-:W2:Y:S01]  /*0310*/  I2F.RP R10, R11 ;  /* 0x0000000b000a7306 */ /* 0x000ea20000209400 */
[----:B---3--:R-:W-:-:S04]  /*0320*/  ISETP.NE.U32.AND P1, PT, R4, RZ, PT ;  /* 0x000000ff0400720c */ /* 0x008fc80003f25070 */
[----:B------:R-:W-:-:S03]  /*0330*/  ISETP.NE.AND.EX P1, PT, R5, RZ, PT, P1 ;  /* 0x000000ff0500720c */ /* 0x000fc60003f25310 */
[----:B--2---:R-:W2:Y:S10]  /*0340*/  MUFU.RCP R10, R10 ;  /* 0x0000000a000a7308 */ /* 0x004eb40000001000 */
[----:B------:R-:W3:Y:S08]  /*0350*/  @P1 LDC.64 R6, c[0x0][0x460] ;  /* 0x00011800ff061b82 */ /* 0x000ef00000000a00 */
[----:B------:R-:W4:Y:S01]  /*0360*/  @!P0 LDC R16, c[0x0][0x40c] ;  /* 0x00010300ff108b82 */ /* 0x000f220000000800 */
[----:B--2---:R-:W-:-:S04]  /*0370*/  IADD3 R8, PT, PT, R10, 0xffffffe, RZ ;  /* 0x0ffffffe0a087810 */ /* 0x004fc80007ffe0ff */
[----:B------:R2:W1:Y:S01]  /*0380*/  F2I.FTZ.U32.TRUNC.NTZ R9, R8 ;  /* 0x0000000800097305 */ /* 0x000462000021f000 */
[----:B------:R-:W-:Y:S02]  /*0390*/  IMAD.MOV.U32 R2, RZ, RZ, RZ ;  /* 0x000000ffff027224 */ /* 0x000fe400078e00ff */
[----:B---3--:R-:W-:-:S04]  /*03a0*/  @P1 IMAD.WIDE R6, R32, 0x4, R6 ;  /* 0x0000000420061825 */ /* 0x008fc800078e0206 */
[----:B--2---:R-:W-:Y:S01]  /*03b0*/  HFMA2 R8, -RZ, RZ, 0, 0 ;  /* 0x00000000ff087431 */ /* 0x004fe200000001ff */
[----:B------:R1:W5:Y:S02]  /*03c0*/  @P1 LDG.E R2, desc[UR36][R6.64] ;  /* 0x0000002406021981 */ /* 0x000364000c1e1900 */
[----:B-1----:R-:W-:Y:S01]  /*03d0*/  IMAD.MOV R6, RZ, RZ, -R9 ;  /* 0x000000ffff067224 */ /* 0x002fe200078e0a09 */
[----:B------:R-:W1:Y:S01]  /*03e0*/  S2R R33, SR_TID.X ;  /* 0x0000000000217919 */ /* 0x000e620000002100 */
[C---:B------:R-:W-:Y:S02]  /*03f0*/  IMAD R34, R0.reuse, R35, R87 ;  /* 0x0000002300227224 */ /* 0x040fe400078e0257 */
[----:B------:R-:W-:Y:S01]  /*0400*/  IMAD R88, R0, R19, RZ ;  /* 0x0000001300587224 */ /* 0x000fe200078e02ff */
[----:B------:R-:W-:Y:S01]  /*0410*/  BSSY.RECONVERGENT B0, `(.L_x_3823) ;  /* 0x000005c000007945 */ /* 0x000fe20003800200 */
[----:B------:R-:W-:Y:S02]  /*0420*/  CS2R R26, SRZ ;  /* 0x00000000001a7805 */ /* 0x000fe4000001ff00 */
[----:B------:R-:W-:Y:S01]  /*0430*/  CS2R R24, SRZ ;  /* 0x0000000000187805 */ /* 0x000fe2000001ff00 */
[----:B------:R-:W-:Y:S01]  /*0440*/  IMAD R32, R32, R35, RZ ;  /* 0x0000002320207224 */ /* 0x000fe200078e02ff */
[----:B------:R-:W-:Y:S01]  /*0450*/  SHF.R.S32.HI R86, RZ, 0x1f, R88 ;  /* 0x0000001fff567819 */ /* 0x000fe20000011458 */
[----:B-1----:R-:W-:-:S02]  /*0460*/  IMAD.SHL.U32 R22, R33, 0x8, RZ ;  /* 0x0000000821167824 */ /* 0x002fc400078e00ff */
[----:B0-----:R-:W-:Y:S02]  /*0470*/  @P0 IMAD.IADD R16, R3, 0x1, R12 ;  /* 0x0000000103100824 */ /* 0x001fe400078e020c */
[----:B------:R-:W-:-:S03]  /*0480*/  IMAD R3, R6, R11, RZ ;  /* 0x0000000b06037224 */ /* 0x000fc600078e02ff */
[----:B----4-:R-:W-:Y:S01]  /*0490*/  IABS R18, R16 ;  /* 0x0000001000127213 */ /* 0x010fe20000000000 */
[----:B------:R-:W-:Y:S02]  /*04a0*/  IMAD.HI.U32 R9, R9, R3, R8 ;  /* 0x0000000309097227 */ /* 0x000fe400078e0008 */
[----:B------:R-:W0:Y:S04]  /*04b0*/  LDC R3, c[0x0][0x3e8] ;  /* 0x0000fa00ff037b82 */ /* 0x000e280000000800 */
[----:B------:R-:W-:-:S04]  /*04c0*/  IMAD.HI.U32 R9, R9, R18, RZ ;  /* 0x0000001209097227 */ /* 0x000fc800078e00ff */
[----:B------:R-:W-:-:S04]  /*04d0*/  IMAD.MOV R9, RZ, RZ, -R9 ;  /* 0x000000ffff097224 */ /* 0x000fc800078e0a09 */
[----:B------:R-:W-:-:S05]  /*04e0*/  IMAD R18, R11, R9, R18 ;  /* 0x000000090b127224 */ /* 0x000fca00078e0212 */
[----:B------:R-:W-:Y:S02]  /*04f0*/  ISETP.GT.U32.AND P0, PT, R11, R18, PT ;  /* 0x000000120b00720c */ /* 0x000fe40003f04070 */
[----:B------:R-:W-:-:S11]  /*0500*/  ISETP.GE.AND P3, PT, R16, RZ, PT ;  /* 0x000000ff1000720c */ /* 0x000fd60003f66270 */
[----:B------:R-:W-:-:S05]  /*0510*/  @!P0 IMAD.IADD R18, R18, 0x1, -R11 ;  /* 0x0000000112128824 */ /* 0x000fca00078e0a0b */
[----:B------:R-:W-:Y:S02]  /*0520*/  ISETP.GT.U32.AND P2, PT, R11, R18, PT ;  /* 0x000000120b00720c */ /* 0x000fe40003f44070 */
[----:B0-----:R-:W-:Y:S02]  /*0530*/  ISETP.NE.AND P1, PT, R3, RZ, PT ;  /* 0x000000ff0300720c */ /* 0x001fe40003f25270 */
[----:B------:R-:W-:-:S09]  /*0540*/  ISETP.NE.AND P0, PT, R19, RZ, PT ;  /* 0x000000ff1300720c */ /* 0x000fd20003f05270 */
[----:B------:R-:W-:-:S05]  /*0550*/  @!P2 IADD3 R18, PT, PT, R18, -R11, RZ ;  /* 0x8000000b1212a210 */ /* 0x000fca0007ffe0ff */
[----:B------:R-:W-:Y:S01]  /*0560*/  @!P3 IMAD.MOV R18, RZ, RZ, -R18 ;  /* 0x000000ffff12b224 */ /* 0x000fe200078e0a12 */
[----:B------:R-:W-:Y:S01]  /*0570*/  ISETP.GT.U32.AND P3, PT, R33, 0x1b, PT ;  /* 0x0000001b2100780c */ /* 0x000fe20003f64070 */
[----:B------:R-:W-:Y:S01]  /*0580*/  @P1 IMAD R6, R0, R3, RZ ;  /* 0x0000000300061224 */ /* 0x000fe200078e02ff */
[----:B------:R-:W-:Y:S01]  /*0590*/  @!P0 LOP3.LUT R18, RZ, R19, RZ, 0x33, !PT ;  /* 0x00000013ff128212 */ /* 0x000fe200078e33ff */
[----:B------:R-:W-:Y:S01]  /*05a0*/  @!P1 IMAD R17, R34, 0xe0, RZ ;  /* 0x000000e022119824 */ /* 0x000fe200078e02ff */
[----:B------:R-:W-:Y:S01]  /*05b0*/  IADD3 R19, PT, PT, R16, 0x1, -R19 ;  /* 0x0000000110137810 */ /* 0x000fe20007ffe813 */
[C---:B------:R-:W-:Y:S02]  /*05c0*/  @P1 IMAD R17, R87.reuse, 0xe0, R6 ;  /* 0x000000e057111824 */ /* 0x040fe400078e0206 */
[----:B------:R-:W-:Y:S01]  /*05d0*/  IMAD R3, R87, 0xe0, R22 ;  /* 0x000000e057037824 */ /* 0x000fe200078e0216 */
[----:B------:R-:W-:Y:S02]  /*05e0*/  VIMNMX R19, PT, PT, RZ, R19, !PT ;  /* 0x00000013ff137248 */ /* 0x000fe40007fe0100 */
[----:B------:R-:W-:-:S03]  /*05f0*/  IADD3 R37, PT, PT, R22, R17, RZ ;  /* 0x0000001116257210 */ /* 0x000fc60007ffe0ff */
[----:B------:R-:W-:Y:S05]  /*0600*/  @P3 BRA `(.L_x_3824) ;  /* 0x0000000000f03947 */ /* 0x000fea0003800000 */
        /* <DEDUP_REMOVED lines=57> */
.L_x_3825:
[----:B------:R-:W0:Y:S02]  /*09a0*/  LDC.64 R24, c[0x0][0x388] ;  /* 0x0000e200ff187b82 */ /* 0x000e240000000a00 */
[----:B0-----:R-:W-:-:S06]  /*09b0*/  IMAD.WIDE R24, R37, 0x2, R24 ;  /* 0x0000000225187825 */ /* 0x001fcc00078e0218 */
[----:B------:R-:W5:Y:S02]  /*09c0*/  LDG.E.128 R24, desc[UR36][R24.64] ;  /* 0x0000002418187981 */ /* 0x000f64000c1e1d00 */
.L_x_3824:
[----:B------:R-:W-:Y:S05]  /*09d0*/  BSYNC.RECONVERGENT B0 ;  /* 0x0000000000007941 */ /* 0x000fea0003800200 */
.L_x_3823:
        /* <DEDUP_REMOVED lines=10> */
[----:B------:R1:W3:Y:S01]  /*0a80*/  I2F.S8 R11, R14 ;  /* 0x0000000e000b7306 */ /* 0x0002e20000001400 */
[----:B------:R-:W-:Y:S02]  /*0a90*/  SHF.R.S64 R31, R14, 0x10, R15 ;  /* 0x000000100e1f7819 */ /* 0x000fe4000000100f */
[----:B------:R-:W-:Y:S02]  /*0aa0*/  SHF.R.U64 R12, R20, 0x7, RZ ;  /* 0x00000007140c7819 */ /* 0x000fe400000012ff */
[----:B------:R-:W-:-:S02]  /*0ab0*/  LOP3.LUT R31, R31, 0xff, RZ, 0xc0, !PT ;  /* 0x000000ff1f1f7812 */ /* 0x000fc400078ec0ff */
[----:B------:R-:W-:Y:S02]  /*0ac0*/  ISETP.NE.U32.AND P1, PT, R12, RZ, PT ;  /* 0x000000ff0c00720c */ /* 0x000fe40003f25070 */
[C-C-:B------:R-:W-:Y:S02]  /*0ad0*/  SHF.R.U64 R12, R14.reuse, 0x10, R15.reuse ;  /* 0x000000100e0c7819 */ /* 0x140fe4000000120f */
[----:B------:R-:W-:Y:S02]  /*0ae0*/  PRMT R10, R14, 0x9910, RZ ;  /* 0x000099100e0a7816 */ /* 0x000fe400000000ff */
[----:B-1----:R-:W-:Y:S02]  /*0af0*/  SHF.R.S32.HI R14, RZ, 0x10, R15 ;  /* 0x00000010ff0e7819 */ /* 0x002fe4000001140f */
[----:B0-----:R-:W-:Y:S02]  /*0b00*/  SHF.R.U64 R9, R31, 0x7, RZ ;  /* 0x000000071f097819 */ /* 0x001fe400000012ff */
[----:B------:R-:W-:-:S02]  /*0b10*/  PRMT R12, R12, 0x9910, RZ ;  /* 0x000099100c0c7816 */ /* 0x000fc400000000ff */
[----:B------:R-:W-:Y:S02]  /*0b20*/  LOP3.LUT R14, R14, 0xff, RZ, 0xc0, !PT ;  /* 0x000000ff0e0e7812 */ /* 0x000fe400078ec0ff */
[----:B------:R-:W-:Y:S01]  /*0b30*/  ISETP.NE.U32.AND P0, PT, R9, RZ, PT ;  /* 0x000000ff0900720c */ /* 0x000fe20003f05070 */
[----:B------:R-:W-:Y:S01]  /*0b40*/  IMAD.MOV.U32 R9, RZ, RZ, R12 ;  /* 0x000000ffff097224 */ /* 0x000fe200078e000c */
[----:B------:R-:W-:Y:S01]  /*0b50*/  SHF.R.U64 R12, R14, 0x7, RZ ;  /* 0x000000070e0c7819 */ /* 0x000fe200000012ff */
[----:B---3--:R-:W-:Y:S01]  /*0b60*/  FMUL.FTZ R11, R8, R11 ;  /* 0x0000000b080b7220 */ /* 0x008fe20000410000 */
[----:B------:R-:W-:Y:S02]  /*0b70*/  ISETP.NE.U32.AND.EX P1, PT, RZ, RZ, PT, P1 ;  /* 0x000000ffff00720c */ /* 0x000fe40003f25110 */
[----:B------:R-:W-:Y:S02]  /*0b80*/  ISETP.NE.U32.AND P2, PT, R12, RZ, PT ;  /* 0x000000ff0c00720c */ /* 0x000fe40003f45070 */
[----:B------:R-:W-:-:S02]  /*0b90*/  ISETP.NE.U32.AND.EX P0, PT, RZ, RZ, PT, P0 ;  /* 0x000000ffff00720c */ /* 0x000fc40003f05100 */
[----:B------:R-:W-:Y:S02]  /*0ba0*/  ISETP.NE.U32.AND.EX P2, PT, RZ, RZ, PT, P2 ;  /* 0x000000ffff00720c */ /* 0x000fe40003f45120 */
        /* <DEDUP_REMOVED lines=12> */
[----:B------:R1:W0:Y:S01]  /*0c70*/  I2F.S16 R21, R10 ;  /* 0x0000000a00157306 */ /* 0x0002220000101400 */
[----:B------:R-:W-:-:S07]  /*0c80*/  F2FP.F16.F32.PACK_AB R28, R28, R11 ;  /* 0x0000000b1c1c723e */ /* 0x000fce00000000ff */
[----:B------:R-:W2:Y:S01]  /*0c90*/  I2F.S16 R9, R9 ;  /* 0x0000000900097306 */ /* 0x000ea20000101400 */
[C---:B-1----:R-:W-:Y:S01]  /*0ca0*/  FMUL.FTZ R10, R8.reuse, R29 ;  /* 0x0000001d080a7220 */ /* 0x042fe20000410000 */
[----:B0-----:R-:W-:-:S06]  /*0cb0*/  FMUL.FTZ R30, R8, R21 ;  /* 0x00000015081e7220 */ /* 0x001fcc0000410000 */
        /* <DEDUP_REMOVED lines=11> */
.L_x_3826:
[----:B------:R-:W-:Y:S01]  /*0d70*/  BSSY.RECONVERGENT B0, `(.L_x_3827) ;  /* 0x0000007000007945 */ /* 0x000fe20003800200 */
[----:B------:R-:W-:Y:S02]  /*0d80*/  CS2R R30, SRZ ;  /* 0x00000000001e7805 */ /* 0x000fe4000001ff00 */
[----:B------:R-:W-:Y:S01]  /*0d90*/  CS2R R28, SRZ ;  /* 0x00000000001c7805 */ /* 0x000fe2000001ff00 */
[----:B------:R-:W-:Y:S06]  /*0da0*/  @P3 BRA `(.L_x_3828) ;  /* 0x00000000000c3947 */ /* 0x000fec0003800000 */
[----:B------:R-:W0:Y:S02]  /*0db0*/  LDC.64 R28, c[0x0][0x398] ;  /* 0x0000e600ff1c7b82 */ /* 0x000e240000000a00 */
[----:B0-----:R-:W-:-:S06]  /*0dc0*/  IMAD.WIDE R28, R37, 0x2, R28 ;  /* 0x00000002251c7825 */ /* 0x001fcc00078e021c */
[----:B------:R-:W5:Y:S02]  /*0dd0*/  LDG.E.128 R28, desc[UR36][R28.64] ;  /* 0x000000241c1c7981 */ /* 0x000f64000c1e1d00 */
.L_x_3828:
[----:B------:R-:W-:Y:S05]  /*0de0*/  BSYNC.RECONVERGENT B0 ;  /* 0x0000000000007941 */ /* 0x000fea0003800200 */
.L_x_3827:
[----:B------:R-:W0:Y:S01]  /*0df0*/  LDCU.64 UR6, c[0x0][0x3a0] ;  /* 0x00007400ff0677ac */ /* 0x000e220008000a00 */
[----:B------:R-:W1:Y:S01]  /*0e00*/  LDC.64 R8, c[0x0][0x418] ;  /* 0x00010600ff087b82 */ /* 0x000e620000000a00 */
[----:B------:R-:W-:Y:S02]  /*0e10*/  ISETP.EQ.U32.AND P3, PT, R4, RZ, PT ;  /* 0x000000ff0400720c */ /* 0x000fe40003f62070 */
[----:B------:R-:W-:Y:S01]  /*0e20*/  CS2R R14, SRZ ;  /* 0x00000000000e7805 */ /* 0x000fe2000001ff00 */
[----:B------:R-:W2:Y:S01]  /*0e30*/  LDCU.64 UR4, c[0x0][0x390] ;  /* 0x00007200ff0477ac */ /* 0x000ea20008000a00 */
[----:B------:R-:W-:Y:S02]  /*0e40*/  ISETP.GT.U32.AND P2, PT, R33, 0x1f, PT ;  /* 0x0000001f2100780c */ /* 0x000fe40003f44070 */
[----:B------:R-:W-:Y:S02]  /*0e50*/  CS2R R12, SRZ ;  /* 0x00000000000c7805 */ /* 0x000fe4000001ff00 */
[----:B------:R-:W-:-:S02]  /*0e60*/  ISETP.EQ.OR.EX P2, PT, R5, RZ, P2, P3 ;  /* 0x000000ff0500720c */ /* 0x000fc40001742730 */
[----:B0-----:R-:W-:-:S04]  /*0e70*/  ISETP.NE.U32.AND P1, PT, RZ, UR6, PT ;  /* 0x00000006ff007c0c */ /* 0x001fc8000bf25070 */
[----:B------:R-:W-:Y:S02]  /*0e80*/  ISETP.NE.AND.EX P1, PT, RZ, UR7, PT, P1 ;  /* 0x00000007ff007c0c */ /* 0x000fe4000bf25310 */
[----:B------:R-:W-:Y:S02]  /*0e90*/  CS2R R38, SRZ ;  /* 0x0000000000267805 */ /* 0x000fe4000001ff00 */
[----:B--2---:R-:W-:Y:S02]  /*0ea0*/  ISETP.NE.U32.AND P0, PT, RZ, UR4, PT ;  /* 0x00000004ff007c0c */ /* 0x004fe4000bf05070 */
[----:B------:R-:W-:Y:S02]  /*0eb0*/  CS2R R36, SRZ ;  /* 0x0000000000247805 */ /* 0x000fe4000001ff00 */
[C---:B------:R-:W-:Y:S01]  /*0ec0*/  ISETP.GT.U32.OR P1, PT, R33.reuse, 0x1b, !P1 ;  /* 0x0000001b2100780c */ /* 0x040fe20004f24470 */
[----:B-----5:R-:W-:Y:S01]  /*0ed0*/  @!P2 IMAD R20, R2, R35, RZ ;  /* 0x000000230214a224 */ /* 0x020fe200078e02ff */
[----:B------:R-:W-:Y:S01]  /*0ee0*/  ISETP.NE.AND.EX P0, PT, RZ, UR5, PT, P0 ;  /* 0x00000005ff007c0c */ /* 0x000fe2000bf05300 */
[----:B------:R-:W-:Y:S01]  /*0ef0*/  IMAD.MOV.U32 R23, RZ, RZ, RZ ;  /* 0x000000ffff177224 */ /* 0x000fe200078e00ff */
[----:B-1----:R-:W-:Y:S01]  /*0f00*/  ISETP.NE.U32.AND P3, PT, R8, RZ, PT ;  /* 0x000000ff0800720c */ /* 0x002fe20003f65070 */
[----:B------:R-:W-:Y:S01]  /*0f10*/  @!P2 IMAD R21, R20, 0xe0, R3 ;  /* 0x000000e01415a824 */ /* 0x000fe200078e0203 */
[----:B------:R-:W-:Y:S01]  /*0f20*/  ISETP.GT.U32.OR P0, PT, R33, 0x1b, !P0 ;  /* 0x0000001b2100780c */ /* 0x000fe20004704470 */
[----:B------:R-:W0:Y:S01]  /*0f30*/  LDCU.U8 UR4, c[0x0][0x404] ;  /* 0x00008080ff0477ac */ /* 0x000e220008000000 */
[----:B------:R-:W-:-:S02]  /*0f40*/  ISETP.NE.AND.EX P3, PT, R9, RZ, PT, P3 ;  /* 0x000000ff0900720c */ /* 0x000fc40003f65330 */
[----:B------:R-:W1:Y:S08]  /*0f50*/  @!P2 LDC.64 R8, c[0x0][0x450] ;  /* 0x00011400ff08ab82 */ /* 0x000e700000000a00 */
[----:B------:R-:W2:Y:S08]  /*0f60*/  @!P1 LDC.64 R6, c[0x0][0x3a0] ;  /* 0x0000e800ff069b82 */ /* 0x000eb00000000a00 */
[----:B------:R-:W3:Y:S08]  /*0f70*/  @!P0 LDC.64 R4, c[0x0][0x390] ;  /* 0x0000e400ff048b82 */ /* 0x000ef00000000a00 */
[----:B------:R-:W4:Y:S01]  /*0f80*/  @P3 LDC.64 R10, c[0x0][0x418] ;  /* 0x00010600ff0a3b82 */ /* 0x000f220000000a00 */
[----:B--2---:R-:W-:-:S05]  /*0f90*/  @!P1 IMAD.WIDE.U32 R6, R3, 0x2, R6 ;  /* 0x0000000203069825 */ /* 0x004fca00078e0006 */
[----:B------:R-:W2:Y:S01]  /*0fa0*/  @!P1 LDG.E.128 R36, desc[UR36][R6.64] ;  /* 0x0000002406249981 */ /* 0x000ea2000c1e1d00 */
[----:B-1----:R-:W-:-:S04]  /*0fb0*/  @!P2 IMAD.WIDE R8, R21, 0x2, R8 ;  /* 0x000000021508a825 */ /* 0x002fc800078e0208 */
[----:B---3--:R-:W-:Y:S01]  /*0fc0*/  @!P0 IMAD.WIDE.U32 R4, R3, 0x2, R4 ;  /* 0x0000000203048825 */ /* 0x008fe200078e0004 */
[----:B------:R-:W3:Y:S01]  /*0fd0*/  @!P2 LDG.E.128 R40, desc[UR36][R8.64] ;  /* 0x000000240828a981 */ /* 0x000ee2000c1e1d00 */
[----:B------:R-:W1:Y:S03]  /*0fe0*/  LDC R3, c[0x0][0x400] ;  /* 0x00010000ff037b82 */ /* 0x000e660000000800 */
[----:B------:R-:W3:Y:S01]  /*0ff0*/  @!P0 LDG.E.128 R12, desc[UR36][R4.64] ;  /* 0x00000024040c8981 */ /* 0x000ee2000c1e1d00 */
[----:B----4-:R-:W-:-:S05]  /*1000*/  @P3 IMAD.WIDE.U32 R10, R0, 0x4, R10 ;  /* 0x00000004000a3825 */ /* 0x010fca00078e000a */
[----:B------:R4:W5:Y:S01]  /*1010*/  @P3 LDG.E R23, desc[UR36][R10.64] ;  /* 0x000000240a173981 */ /* 0x000962000c1e1900 */
[----:B0-----:R-:W-:Y:S01]  /*1020*/  ISETP.NE.AND P0, PT, RZ, UR4, PT ;  /* 0x00000004ff007c0c */ /* 0x001fe2000bf05270 */
[----:B------:R-:W-:Y:S03]  /*1030*/  BSSY.RECONVERGENT B6, `(.L_x_3829) ;  /* 0x0000163000067945 */ /* 0x000fe60003800200 */
[----:B-1----:R-:W-:Y:S01]  /*1040*/  ISETP.LT.OR P0, PT, R3, 0x1, P0 ;  /* 0x000000010300780c */ /* 0x002fe20000701670 */
[----:B--2---:R-:W-:Y:S02]  /*1050*/  HFMA2 R29, R29, 1, 1, R37 ;  /* 0x3c003c001d1d7831 */ /* 0x004fe40000000025 */
[----:B------:R-:W-:Y:S02]  /*1060*/  HFMA2 R31, R31, 1, 1, R39 ;  /* 0x3c003c001f1f7831 */ /* 0x000fe40000000027 */
[----:B------:R-:W-:-:S02]  /*1070*/  HADD2 R28, R28, R36 ;  /* 0x000000241c1c7230 */ /* 0x000fc40000000000 */
[----:B------:R-:W-:Y:S02]  /*1080*/  HADD2 R30, R30, R38 ;  /* 0x000000261e1e7230 */ /* 0x000fe40000000000 */
[----:B---3--:R-:W-:Y:S02]  /*1090*/  @!P2 HFMA2 R29, R29, R41, -RZ ;  /* 0x000000291d1da231 */ /* 0x008fe400001000ff */
[----:B------:R-:W-:Y:S02]  /*10a0*/  HFMA2 R25, R25, 1, 1, R13 ;  /* 0x3c003c0019197831 */ /* 0x000fe4000000000d */
[----:B------:R-:W-:Y:S02]  /*10b0*/  HFMA2 R27, R27, 1, 1, R15 ;  /* 0x3c003c001b1b7831 */ /* 0x000fe4000000000f */
[----:B------:R-:W-:Y:S02]  /*10c0*/  @!P2 HFMA2 R31, R31, R43, -RZ ;  /* 0x0000002b1f1fa231 */ /* 0x000fe400001000ff */
[----:B------:R-:W-:-:S02]  /*10d0*/  HADD2 R24, R24, R12 ;  /* 0x0000000c18187230 */ /* 0x000fc40000000000 */
[----:B------:R-:W-:Y:S02]  /*10e0*/  HADD2 R26, R26, R14 ;  /* 0x0000000e1a1a7230 */ /* 0x000fe40000000000 */
[----:B------:R-:W-:Y:S02]  /*10f0*/  @!P2 HMUL2 R28, R28, R40 ;  /* 0x000000281c1ca232 */ /* 0x000fe40000000000 */
[----:B------:R-:W-:Y:S01]  /*1100*/  @!P2 HMUL2 R30, R30, R42 ;  /* 0x0000002a1e1ea232 */ /* 0x000fe20000000000 */
[----:B----4-:R-:W-:Y:S06]  /*1110*/  @P0 BRA `(.L_x_3830) ;  /* 0x00000004008c0947 */ /* 0x010fec0003800000 */
[----:B------:R-:W-:-:S13]  /*1120*/  ISETP.GE.AND P0, PT, R22, R3, PT ;  /* 0x000000031600720c */ /* 0x000fda0003f06270 */
[----:B------:R-:W-:Y:S05]  /*1130*/  @P0 BRA `(.L_x_3831) ;  /* 0x0000001400480947 */ /* 0x000fea0003800000 */
[----:B------:R-:W-:Y:S01]  /*1140*/  I2FP.F32.U32 R3, R3 ;  /* 0x0000000300037245 */ /* 0x000fe20000201000 */
[----:B------:R-:W0:Y:S01]  /*1150*/  LDCU UR4, c[0x0][0x40c] ;  /* 0x00008180ff0477ac */ /* 0x000e220008000800 */
[----:B------:R-:W-:Y:S01]  /*1160*/  I2FP.F32.U32 R0, R22 ;  /* 0x0000001600007245 */ /* 0x000fe20000201000 */
[--C-:B------:R-:W-:Y:S01]  /*1170*/  HADD2.F32 R21, -RZ, R26.reuse.H1_H1 ;  /* 0x3000001aff157230 */ /* 0x100fe20000004100 */
[----:B------:R1:W2:Y:S01]  /*1180*/  MUFU.RCP R7, R3 ;  /* 0x0000000300077308 */ /* 0x0002a20000001000 */
[----:B------:R-:W-:Y:S01]  /*1190*/  IADD3 R4, PT, PT, R22, 0x2, RZ ;  /* 0x0000000216047810 */ /* 0x000fe20007ffe0ff */
[----:B------:R-:W-:Y:S02]  /*11a0*/  HADD2.F32 R15, -RZ, R26.H0_H0 ;  /* 0x2000001aff0f7230 */ /* 0x000fe40000004100 */
[----:B------:R-:W-:Y:S01]  /*11b0*/  HADD2.F32 R35, -RZ, R30.H1_H1 ;  /* 0x3000001eff237230 */ /* 0x000fe20000004100 */
[----:B------:R-:W-:Y:S01]  /*11c0*/  I2FP.F32.U32 R5, R4 ;  /* 0x0000000400057245 */ /* 0x000fe20000201000 */
[----:B------:R-:W-:-:S02]  /*11d0*/  HADD2.F32 R39, -RZ, R27.H1_H1 ;  /* 0x3000001bff277230 */ /* 0x000fc40000004100 */
[----:B------:R-:W-:Y:S02]  /*11e0*/  HADD2.F32 R37, -RZ, R27.H0_H0 ;  /* 0x2000001bff257230 */ /* 0x000fe40000004100 */
[----:B-1----:R-:W-:Y:S02]  /*11f0*/  VIADD R3, R22, 0x6 ;  /* 0x0000000616037836 */ /* 0x002fe40000000000 */
[----:B------:R-:W-:Y:S02]  /*1200*/  HADD2.F32 R27, -RZ, R30.H0_H0 ;  /* 0x2000001eff1b7230 */ /* 0x000fe40000004100 */
[--C-:B------:R-:W-:Y:S01]  /*1210*/  HADD2.F32 R41, -RZ, R31.reuse.H1_H1 ;  /* 0x3000001fff297230 */ /* 0x100fe20000004100 */
[----:B------:R-:W-:Y:S01]  /*1220*/  I2FP.F32.U32 R3, R3 ;  /* 0x0000000300037245 */ /* 0x000fe20000201000 */
[----:B------:R-:W-:Y:S02]  /*1230*/  HADD2.F32 R31, -RZ, R31.H0_H0 ;  /* 0x2000001fff1f7230 */ /* 0x000fe40000004100 */
[-C--:B--2---:R-:W-:Y:S01]  /*1240*/  FMUL.FTZ R0, R0, R7.reuse ;  /* 0x0000000700007220 */ /* 0x084fe20000410000 */
[-C--:B------:R-:W-:Y:S01]  /*1250*/  FMUL.FTZ R5, R5, R7.reuse ;  /* 0x0000000705057220 */ /* 0x080fe20000410000 */
[----:B------:R-:W-:-:S02]  /*1260*/  FMUL.FTZ R3, R3, R7 ;  /* 0x0000000703037220 */ /* 0x000fc40000410000 */
[----:B------:R-:W-:Y:S01]  /*1270*/  FMUL.FTZ R4, R0, 13.28771209716796875 ;  /* 0x41549a7800047820 */ /* 0x000fe20000410000 */
[----:B------:R-:W-:Y:S02]  /*1280*/  VIADD R0, R22, 0x4 ;  /* 0x0000000416007836 */ /* 0x000fe40000000000 */
[----:B------:R-:W-:Y:S01]  /*1290*/  FMUL.FTZ R5, R5, 13.28771209716796875 ;  /* 0x41549a7805057820 */ /* 0x000fe20000410000 */
[----:B------:R-:W1:Y:S02]  /*12a0*/  MUFU.EX2 R9, -R4 ;  /* 0x8000000400097308 */ /* 0x000e640000000800 */
[----:B------:R-:W-:-:S05]  /*12b0*/  I2FP.F32.U32 R0, R0 ;  /* 0x0000000000007245 */ /* 0x000fca0000201000 */
[----:B------:R-:W-:Y:S01]  /*12c0*/  FMUL.FTZ R0, R0, R7 ;  /* 0x0000000700007220 */ /* 0x000fe20000410000 */
[----:B------:R-:W2:Y:S01]  /*12d0*/  MUFU.EX2 R5, -R5 ;  /* 0x8000000500057308 */ /* 0x000ea20000000800 */
[----:B------:R-:W-:Y:S02]  /*12e0*/  FMUL.FTZ R7, R3, 13.28771209716796875 ;  /* 0x41549a7803077820 */ /* 0x000fe40000410000 */
[----:B------:R-:W-:Y:S01]  /*12f0*/  FMUL.FTZ R6, R0, 13.28771209716796875 ;  /* 0x41549a7800067820 */ /* 0x000fe20000410000 */
[----:B0----5:R-:W-:-:S04]  /*1300*/  IADD3 R0, PT, PT, -R23, UR4, RZ ;  /* 0x0000000417007c10 */ /* 0x021fc8000fffe1ff */
[----:B------:R-:W-:Y:S01]  /*1310*/  I2FP.F32.S32 R0, R0 ;  /* 0x0000000000007245 */ /* 0x000fe20000201400 */
[----:B------:R-:W0:Y:S04]  /*1320*/  MUFU.EX2 R11, -R6 ;  /* 0x80000006000b7308 */ /* 0x000e280000000800 */
[----:B-1----:R-:W-:-:S04]  /*1330*/  FMUL.FTZ R3, R0, R9 ;  /* 0x0000000900037220 */ /* 0x002fc80000410000 */
[----:B------:R-:W1:Y:S01]  /*1340*/  MUFU.EX2 R7, -R7 ;  /* 0x8000000700077308 */ /* 0x000e620000000800 */
[----:B------:R-:W-:Y:S01]  /*1350*/  FMUL.RZ R9, R3, 0.15915493667125701904 ;  /* 0x3e22f98303097820 */ /* 0x000fe2000040c000 */
[----:B--2---:R-:W-:-:S04]  /*1360*/  FMUL.FTZ R5, R0, R5 ;  /* 0x0000000500057220 */ /* 0x004fc80000410000 */
[----:B------:R-:W-:Y:S01]  /*1370*/  FMUL.RZ R13, R5, 0.15915493667125701904 ;  /* 0x3e22f983050d7820 */ /* 0x000fe2000040c000 */
[--C-:B------:R-:W-:Y:S01]  /*1380*/  HADD2.F32 R5, -RZ, R24.reuse.H1_H1 ;  /* 0x30000018ff057230 */ /* 0x100fe20000004100 */
[----:B------:R-:W2:Y:S01]  /*1390*/  MUFU.SIN R4, R9 ;  /* 0x0000000900047308 */ /* 0x000ea20000000400 */
[----:B0-----:R-:W-:Y:S01]  /*13a0*/  FMUL.FTZ R6, R0, R11 ;  /* 0x0000000b00067220 */ /* 0x001fe20000410000 */
[----:B------:R-:W-:Y:S02]  /*13b0*/  HADD2.F32 R24, -RZ, R24.H0_H0 ;  /* 0x20000018ff187230 */ /* 0x000fe40000004100 */
[----:B------:R-:W-:Y:S02]  /*13c0*/  HADD2.F32 R11, -RZ, R25.H1_H1 ;  /* 0x30000019ff0b7230 */ /* 0x000fe40000004100 */
[----:B------:R-:W-:Y:S01]  /*13d0*/  FMUL.RZ R36, R6, 0.15915493667125701904 ;  /* 0x3e22f98306247820 */ /* 0x000fe2000040c000 */
[--C-:B------:R-:W-:Y:S01]  /*13e0*/  HADD2.F32 R6, -RZ, R28.reuse.H1_H1 ;  /* 0x3000001cff067230 */ /* 0x100fe20000004100 */
[----:B------:R-:W0:Y:S01]  /*13f0*/  MUFU.COS R3, R9 ;  /* 0x0000000900037308 */ /* 0x000e220000000000 */
[----:B-1----:R-:W-:Y:S01]  /*1400*/  FMUL.FTZ R0, R0, R7 ;  /* 0x0000000700007220 */ /* 0x002fe20000410000 */
[----:B------:R-:W-:-:S02]  /*1410*/  HADD2.F32 R28, -RZ, R28.H0_H0 ;  /* 0x2000001cff1c7230 */ /* 0x000fc40000004100 */
[----:B------:R-:W-:Y:S02]  /*1420*/  HADD2.F32 R25, -RZ, R25.H0_H0 ;  /* 0x20000019ff197230 */ /* 0x000fe40000004100 */
[----:B------:R-:W-:Y:S02]  /*1430*/  FMUL.RZ R26, R0, 0.15915493667125701904 ;  /* 0x3e22f983001a7820 */ /* 0x000fe4000040c000 */
[----:B------:R-:W1:Y:S01]  /*1440*/  MUFU.SIN R10, R13 ;  /* 0x0000000d000a7308 */ /* 0x000e620000000400 */
[C---:B--2---:R-:W-:Y:S01]  /*1450*/  FMUL.FTZ R0, R4.reuse, R5 ;  /* 0x0000000504007220 */ /* 0x044fe20000410000 */
[----:B------:R-:W-:-:S06]  /*1460*/  FMUL.FTZ R7, R4, R6 ;  /* 0x0000000604077220 */ /* 0x000fcc0000410000 */
[----:B------:R2:W3:Y:S01]  /*1470*/  MUFU.COS R8, R13 ;  /* 0x0000000d00087308 */ /* 0x0004e20000000000 */
[C---:B0-----:R-:W-:Y:S01]  /*1480*/  FMUL.FTZ R5, R3.reuse, R5 ;  /* 0x0000000503057220 */ /* 0x041fe20000410000 */
[C---:B------:R-:W-:Y:S01]  /*1490*/  FFMA.FTZ R0, R3.reuse, R24, -R0 ;  /* 0x0000001803007223 */ /* 0x040fe20000010800 */
[C---:B------:R-:W-:Y:S01]  /*14a0*/  FMUL.FTZ R9, R3.reuse, R6 ;  /* 0x0000000603097220 */ /* 0x040fe20000410000 */
[----:B------:R-:W-:Y:S01]  /*14b0*/  FFMA.FTZ R7, R3, R28, -R7 ;  /* 0x0000001c03077223 */ /* 0x000fe20000010807 */
[C---:B------:R-:W-:Y:S02]  /*14c0*/  FFMA.FTZ R5, R4.reuse, R24, R5 ;  /* 0x0000001804057223 */ /* 0x040fe40000010005 */
[----:B------:R-:W-:Y:S01]  /*14d0*/  FFMA.FTZ R28, R4, R28, R9 ;  /* 0x0000001c041c7223 */ /* 0x000fe20000010009 */
[----:B------:R-:W0:Y:S01]  /*14e0*/  MUFU.SIN R14, R36 ;  /* 0x00000024000e7308 */ /* 0x000e220000000400 */
[--C-:B--2---:R-:W-:Y:S02]  /*14f0*/  HADD2.F32 R13, -RZ, R29.reuse.H1_H1 ;  /* 0x3000001dff0d7230 */ /* 0x104fe40000004100 */
[----:B-1----:R-:W-:Y:S01]  /*1500*/  FMUL.FTZ R3, R10, R11 ;  /* 0x0000000b0a037220 */ /* 0x002fe20000410000 */
[----:B------:R-:W-:Y:S01]  /*1510*/  HADD2.F32 R29, -RZ, R29.H0_H0 ;  /* 0x2000001dff1d7230 */ /* 0x000fe20000004100 */
[----:B------:R-:W-:Y:S01]  /*1520*/  F2FP.F16.F32.PACK_AB R28, R28, R7 ;  /* 0x000000071c1c723e */ /* 0x000fe200000000ff */
[----:B------:R-:W-:-:S02]  /*1530*/  FMUL.FTZ R6, R10, R13 ;  /* 0x0000000d0a067220 */ /* 0x000fc40000410000 */
[----:B------:R-:W1:Y:S01]  /*1540*/  MUFU.COS R12, R36 ;  /* 0x00000024000c7308 */ /* 0x000e620000000000 */
[C---:B---3--:R-:W-:Y:S01]  /*1550*/  FMUL.FTZ R11, R8.reuse, R11 ;  /* 0x0000000b080b7220 */ /* 0x048fe20000410000 */
        /* <DEDUP_REMOVED lines=26> */
[----:B------:R-:W-:Y:S01]  /*1700*/  FFMA.FTZ R31, R24, R31, R41 ;  /* 0x0000001f181f7223 */ /* 0x000fe20000010029 */
[----:B------:R-:W-:-:S03]  /*1710*/  F2FP.F16.F32.PACK_AB R24, R5, R0 ;  /* 0x000000000518723e */ /* 0x000fc600000000ff */
[----:B------:R-:W-:Y:S02]  /*1720*/  F2FP.F16.F32.PACK_AB R27, R10, R11 ;  /* 0x0000000b0a1b723e */ /* 0x000fe400000000ff */
[----:B------:R-:W-:Y:S01]  /*1730*/  F2FP.F16.F32.PACK_AB R31, R31, R12 ;  /* 0x0000000c1f1f723e */ /* 0x000fe200000000ff */
[----:B------:R-:W-:Y:S06]  /*1740*/  BRA `(.L_x_3831) ;  /* 0x0000000c00c47947 */ /* 0x000fec0003800000 */
.L_x_3830:
        /* <DEDUP_REMOVED lines=12> */
[----:B0-----:R-:W-:Y:S01]  /*1810*/  MOV R4, RZ ;  /* 0x000000ff00047202 */ /* 0x001fe20000000f00 */
[----:B-1----:R-:W-:-:S04]  /*1820*/  IMAD.MOV R6, RZ, RZ, -R5 ;  /* 0x000000ffff067224 */ /* 0x002fc800078e0a05 */
[----:B------:R-:W-:Y:S02]  /*1830*/  IMAD R9, R6, R7, RZ ;  /* 0x0000000706097224 */ /* 0x000fe400078e02ff */
[----:B------:R-:W-:Y:S02]  /*1840*/  IMAD.MOV.U32 R6, RZ, RZ, R8 ;  /* 0x000000ffff067224 */ /* 0x000fe400078e0008 */
[----:B------:R-:W-:-:S04]  /*1850*/  IMAD.HI.U32 R5, R5, R9, R4 ;  /* 0x0000000905057227 */ /* 0x000fc800078e0004 */
[----:B------:R-:W-:Y:S02]  /*1860*/  IMAD.MOV R9, RZ, RZ, -R10 ;  /* 0x000000ffff097224 */ /* 0x000fe400078e0a0a */
        /* <DEDUP_REMOVED lines=13> */
[----:B------:R-:W-:Y:S02]  /*1940*/  ISETP.GT.U32.OR P1, PT, R33, 0x1f, P0 ;  /* 0x0000001f2100780c */ /* 0x000fe40000724470 */
        /* <DEDUP_REMOVED lines=20> */
[----:B--2--5:R-:W-:Y:S05]  /*1a90*/  CALL.ABS.NOINC R14 ;  /* 0x000000000e007343 */ /* 0x024fea0003c00000 */
.L_x_3832:
[----:B------:R-:W0:Y:S01]  /*1aa0*/  S2R R3, SR_CgaCtaId ;  /* 0x0000000000037919 */ /* 0x000e220000008800 */
[----:B------:R-:W1:Y:S01]  /*1ab0*/  LDC R9, c[0x0][0x400] ;  /* 0x00010000ff097b82 */ /* 0x000e620000000800 */
[----:B------:R-:W-:Y:S01]  /*1ac0*/  ISETP.NE.AND P6, PT, R38, RZ, PT ;  /* 0x000000ff2600720c */ /* 0x000fe20003fc5270 */
[----:B------:R-:W-:Y:S05]  /*1ad0*/  WARPSYNC.ALL ;  /* 0x0000000000007948 */ /* 0x000fea0003800000 */
[----:B------:R-:W-:-:S05]  /*1ae0*/  MOV R0, 0x400 ;  /* 0x0000040000007802 */ /* 0x000fca0000000f00 */
[----:B------:R-:W-:Y:S02]  /*1af0*/  VIADD R0, R0, 0x220 ;  /* 0x0000022000007836 */ /* 0x000fe40000000000 */
[----:B------:R-:W-:-:S03]  /*1b00*/  @!P6 IMAD R4, R35, R36, R37 ;  /* 0x000000242304e224 */ /* 0x000fc600078e0225 */
[----:B0-----:R-:W-:-:S04]  /*1b10*/  LEA R0, R3, R0, 0x18 ;  /* 0x0000000003007211 */ /* 0x001fc800078ec0ff */
[----:B------:R-:W-:Y:S01]  /*1b20*/  @!P6 LEA R5, R4, R0, 0x1 ;  /* 0x000000000405e211 */ /* 0x000fe200078e08ff */
[----:B-1----:R-:W-:-:S04]  /*1b30*/  IMAD R3, R9, 0x2, R0 ;  /* 0x0000000209037824 */ /* 0x002fc800078e0200 */
[----:B------:R-:W-:Y:S01]  /*1b40*/  @!P6 IMAD R4, R4, 0x2, R3 ;  /* 0x000000020404e824 */ /* 0x000fe200078e0203 */
[----:B------:R-:W-:Y:S04]  /*1b50*/  @!P6 STS.128 [R5], R24 ;  /* 0x000000180500e388 */ /* 0x000fe80000000c00 */
[----:B------:R0:W-:Y:S02]  /*1b60*/  @!P6 STS.128 [R4], R28 ;  /* 0x0000001c0400e388 */ /* 0x0001e40000000c00 */
[----:B0-----:R-:W-:Y:S01]  /*1b70*/  SHF.R.S32.HI R4, RZ, 0x1f, R9 ;  /* 0x0000001fff047819 */ /* 0x001fe20000011409 */
[----:B------:R-:W-:Y:S03]  /*1b80*/  BAR.SYNC.DEFER_BLOCKING 0x0 ;  /* 0x0000000000007b1d */ /* 0x000fe60000010000 */
[----:B------:R-:W-:-:S03]  /*1b90*/  LEA.HI R4, R4, R9, RZ, 0x2 ;  /* 0x0000000904047211 */ /* 0x000fc600078f10ff */
[----:B------:R-:W-:Y:S04]  /*1ba0*/  BSSY.RECONVERGENT B0, `(.L_x_3833) ;  /* 0x00000a4000007945 */ /* 0x000fe80003800200 */
[----:B------:R-:W-:Y:S05]  /*1bb0*/  @P6 BRA `(.L_x_3834) ;  /* 0x0000000800886947 */ /* 0x000fea0003800000 */
        /* <DEDUP_REMOVED lines=10> */
[----:B------:R-:W-:Y:S01]  /*1c60*/  IMAD R4, R35, 0x2, R6 ;  /* 0x0000000223047824 */ /* 0x000fe200078e0206 */
[----:B------:R-:W-:Y:S02]  /*1c70*/  SHF.L.U32 R10, R10, 0x1, RZ ;  /* 0x000000010a0a7819 */ /* 0x000fe400000006ff */
[----:B------:R-:W1:Y:S02]  /*1c80*/  LDS.64 R26, [R5] ;  /* 0x00000000051a7984 */ /* 0x000e640000000a00 */
[----:B------:R-:W-:-:S02]  /*1c90*/  LOP3.LUT R13, R10, 0xfffffff8, RZ, 0xc0, !PT ;  /* 0xfffffff80a0d7812 */ /* 0x000fc400078ec0ff */
[----:B------:R-:W2:Y:S02]  /*1ca0*/  LDS.64 R20, [R6] ;  /* 0x0000000006147984 */ /* 0x000ea40000000a00 */
[----:B------:R-:W-:Y:S02]  /*1cb0*/  ISETP.GE.AND P0, PT, R13, R9, PT ;  /* 0x000000090d00720c */ /* 0x000fe40003f06270 */
[----:B------:R-:W3:Y:S01]  /*1cc0*/  LDS.64 R38, [R4] ;  /* 0x0000000004267984 */ /* 0x000ee20000000a00 */
[----:B0-----:R-:W-:Y:S02]  /*1cd0*/  SHF.R.U64 R12, R14, 0x10, R15 ;  /* 0x000000100e0c7819 */ /* 0x001fe4000000120f */
[--C-:B-1----:R-:W-:Y:S02]  /*1ce0*/  SHF.R.U64 R25, R26, 0x10, R27.reuse ;  /* 0x000000101a197819 */ /* 0x102fe4000000121b */
[----:B------:R-:W-:Y:S02]  /*1cf0*/  PRMT R24, R14, 0x5410, R26 ;  /* 0x000054100e187816 */ /* 0x000fe4000000001a */
[----:B------:R-:W-:-:S02]  /*1d00*/  PRMT R26, R15, 0x5410, R27 ;  /* 0x000054100f1a7816 */ /* 0x000fc4000000001b */
[----:B------:R-:W-:Y:S02]  /*1d10*/  PRMT R25, R12, 0x5410, R25 ;  /* 0x000054100c197816 */ /* 0x000fe40000000019 */
[----:B------:R-:W-:Y:S02]  /*1d20*/  SHF.R.U32.HI R14, RZ, 0x10, R15 ;  /* 0x00000010ff0e7819 */ /* 0x000fe4000001160f */
[----:B------:R-:W-:Y:S02]  /*1d30*/  SHF.R.U32.HI R27, RZ, 0x10, R27 ;  /* 0x00000010ff1b7819 */ /* 0x000fe4000001161b */
[--C-:B--2---:R-:W-:Y:S02]  /*1d40*/  SHF.R.U64 R12, R20, 0x10, R21.reuse ;  /* 0x00000010140c7819 */ /* 0x104fe40000001215 */
[----:B------:R-:W-:Y:S02]  /*1d50*/  SHF.R.U32.HI R10, RZ, 0x10, R21 ;  /* 0x00000010ff0a7819 */ /* 0x000fe40000011615 */
[----:B---3--:R-:W-:-:S02]  /*1d60*/  SHF.R.U64 R29, R38, 0x10, R39 ;  /* 0x00000010261d7819 */ /* 0x008fc40000001227 */
[----:B------:R-:W-:Y:S02]  /*1d70*/  SHF.R.U32.HI R31, RZ, 0x10, R39 ;  /* 0x00000010ff1f7819 */ /* 0x000fe40000011627 */
[----:B------:R-:W-:Y:S02]  /*1d80*/  PRMT R27, R14, 0x5410, R27 ;  /* 0x000054100e1b7816 */ /* 0x000fe4000000001b */
[----:B------:R-:W-:Y:S02]  /*1d90*/  PRMT R28, R20, 0x5410, R38 ;  /* 0x00005410141c7816 */ /* 0x000fe40000000026 */
[----:B------:R-:W-:Y:S02]  /*1da0*/  PRMT R30, R21, 0x5410, R39 ;  /* 0x00005410151e7816 */ /* 0x000fe40000000027 */
[----:B------:R-:W-:Y:S02]  /*1db0*/  PRMT R29, R12, 0x5410, R29 ;  /* 0x000054100c1d7816 */ /* 0x000fe4000000001d */
[----:B------:R-:W-:Y:S01]  /*1dc0*/  PRMT R31, R10, 0x5410, R31 ;  /* 0x000054100a1f7816 */ /* 0x000fe2000000001f */
[----:B------:R-:W-:Y:S06]  /*1dd0*/  @P0 BRA `(.L_x_3836) ;  /* 0x0000000400800947 */ /* 0x000fec0003800000 */
[----:B------:R-:W-:Y:S01]  /*1de0*/  I2FP.F32.S32 R9, R9 ;  /* 0x0000000900097245 */ /* 0x000fe20000201400 */
[C---:B------:R-:W-:Y:S01]  /*1df0*/  VIADD R10, R13.reuse, 0x2 ;  /* 0x000000020d0a7836 */ /* 0x040fe20000000000 */
[----:B------:R-:W-:Y:S01]  /*1e00*/  I2FP.F32.S32 R7, R13 ;  /* 0x0000000d00077245 */ /* 0x000fe20000201400 */
[----:B------:R-:W0:Y:S01]  /*1e10*/  LDCU UR4, c[0x0][0x40c] ;  /* 0x00008180ff0477ac */ /* 0x000e220008000800 */
[----:B------:R1:W2:Y:S01]  /*1e20*/  MUFU.RCP R12, R9 ;  /* 0x00000009000c7308 */ /* 0x0002a20000001000 */
[C---:B------:R-:W-:Y:S01]  /*1e30*/  VIADD R11, R13.reuse, 0x4 ;  /* 0x000000040d0b7836 */ /* 0x040fe20000000000 */
[----:B------:R-:W-:Y:S01]  /*1e40*/  I2FP.F32.S32 R10, R10 ;  /* 0x0000000a000a7245 */ /* 0x000fe20000201400 */
[--C-:B------:R-:W-:Y:S02]  /*1e50*/  HADD2.F32 R40, -RZ, R24.reuse.H1_H1 ;  /* 0x30000018ff287230 */ /* 0x100fe40000004100 */
[----:B------:R-:W-:Y:S01]  /*1e60*/  HADD2.F32 R39, -RZ, R24.H0_H0 ;  /* 0x20000018ff277230 */ /* 0x000fe20000004100 */
[----:B------:R-:W-:Y:S01]  /*1e70*/  I2FP.F32.S32 R11, R11 ;  /* 0x0000000b000b7245 */ /* 0x000fe20000201400 */
[--C-:B------:R-:W-:Y:S01]  /*1e80*/  HADD2.F32 R24, -RZ, R25.reuse.H1_H1 ;  /* 0x30000019ff187230 */ /* 0x100fe20000004100 */
[----:B-1----:R-:W-:Y:S01]  /*1e90*/  IADD3 R9, PT, PT, R13, 0x6, RZ ;  /* 0x000000060d097810 */ /* 0x002fe20007ffe0ff */
[----:B------:R-:W-:-:S02]  /*1ea0*/  HADD2.F32 R41, -RZ, R25.H0_H0 ;  /* 0x20000019ff297230 */ /* 0x000fc40000004100 */
[----:B------:R-:W-:Y:S01]  /*1eb0*/  HADD2.F32 R25, -RZ, R28.H0_H0 ;  /* 0x2000001cff197230 */ /* 0x000fe20000004100 */
[----:B------:R-:W-:Y:S01]  /*1ec0*/  I2FP.F32.S32 R9, R9 ;  /* 0x0000000900097245 */ /* 0x000fe20000201400 */
[--C-:B------:R-:W-:Y:S02]  /*1ed0*/  HADD2.F32 R44, -RZ, R27.reuse.H1_H1 ;  /* 0x3000001bff2c7230 */ /* 0x100fe40000004100 */
[----:B------:R-:W-:Y:S02]  /*1ee0*/  HADD2.F32 R49, -RZ, R27.H0_H0 ;  /* 0x2000001bff317230 */ /* 0x000fe40000004100 */
[-C--:B--2---:R-:W-:Y:S01]  /*1ef0*/  FMUL.FTZ R7, R7, R12.reuse ;  /* 0x0000000c07077220 */ /* 0x084fe20000410000 */
[-C--:B------:R-:W-:Y:S01]  /*1f00*/  FMUL.FTZ R10, R10, R12.reuse ;  /* 0x0000000c0a0a7220 */ /* 0x080fe20000410000 */
[-C--:B------:R-:W-:Y:S01]  /*1f10*/  FMUL.FTZ R11, R11, R12.reuse ;  /* 0x0000000c0b0b7220 */ /* 0x080fe20000410000 */
[----:B0----5:R-:W-:Y:S01]  /*1f20*/  IADD3 R13, PT, PT, -R23, UR4, RZ ;  /* 0x00000004170d7c10 */ /* 0x021fe2000fffe1ff */
[----:B------:R-:W-:Y:S01]  /*1f30*/  FMUL.FTZ R7, R7, 13.28771209716796875 ;  /* 0x41549a7807077820 */ /* 0x000fe20000410000 */
[----:B------:R-:W-:Y:S01]  /*1f40*/  FMUL.FTZ R10, R10, 13.28771209716796875 ;  /* 0x41549a780a0a7820 */ /* 0x000fe20000410000 */
[----:B------:R-:W-:Y:S01]  /*1f50*/  FMUL.FTZ R11, R11, 13.28771209716796875 ;  /* 0x41549a780b0b7820 */ /* 0x000fe20000410000 */
[----:B------:R-:W-:Y:S01]  /*1f60*/  FMUL.FTZ R9, R9, R12 ;  /* 0x0000000c09097220 */ /* 0x000fe20000410000 */
[----:B------:R-:W-:Y:S01]  /*1f70*/  I2FP.F32.S32 R38, R13 ;  /* 0x0000000d00267245 */ /* 0x000fe20000201400 */
[--C-:B------:R-:W-:Y:S01]  /*1f80*/  HADD2.F32 R46, -RZ, R31.reuse.H1_H1 ;  /* 0x3000001fff2e7230 */ /* 0x100fe20000004100 */
[----:B------:R-:W0:Y:S01]  /*1f90*/  MUFU.EX2 R7, -R7 ;  /* 0x8000000700077308 */ /* 0x000e220000000800 */
[----:B------:R-:W-:Y:S01]  /*1fa0*/  FMUL.FTZ R12, R9, 13.28771209716796875 ;  /* 0x41549a78090c7820 */ /* 0x000fe20000410000 */
[----:B------:R-:W-:-:S02]  /*1fb0*/  HADD2.F32 R51, -RZ, R31.H0_H0 ;  /* 0x2000001fff337230 */ /* 0x000fc40000004100 */
[--C-:B------:R-:W-:Y:S02]  /*1fc0*/  HADD2.F32 R42, -RZ, R26.reuse.H1_H1 ;  /* 0x3000001aff2a7230 */ /* 0x100fe40000004100 */
[----:B------:R-:W-:Y:S02]  /*1fd0*/  HADD2.F32 R45, -RZ, R26.H0_H0 ;  /* 0x2000001aff2d7230 */ /* 0x000fe40000004100 */
[----:B------:R-:W1:Y:S01]  /*1fe0*/  MUFU.EX2 R10, -R10 ;  /* 0x8000000a000a7308 */ /* 0x000e620000000800 */
[--C-:B------:R-:W-:Y:S02]  /*1ff0*/  HADD2.F32 R26, -RZ, R29.reuse.H1_H1 ;  /* 0x3000001dff1a7230 */ /* 0x100fe40000004100 */
[----:B------:R-:W-:Y:S02]  /*2000*/  HADD2.F32 R43, -RZ, R29.H0_H0 ;  /* 0x2000001dff2b7230 */ /* 0x000fe40000004100 */
[----:B------:R-:W-:-:S03]  /*2010*/  HADD2.F32 R47, -RZ, R30.H0_H0 ;  /* 0x2000001eff2f7230 */ /* 0x000fc60000004100 */
        /* <DEDUP_REMOVED lines=8> */
[----:B------:R-:W-:-:S03]  /*20a0*/  FMUL.RZ R11, R10, 0.15915493667125701904 ;  /* 0x3e22f9830a0b7820 */ /* 0x000fc6000040c000 */
[----:B------:R-:W2:Y:S01]  /*20b0*/  MUFU.SIN R9, R14 ;  /* 0x0000000e00097308 */ /* 0x000ea20000000400 */
[----:B0-----:R-:W-:Y:S01]  /*20c0*/  FMUL.FTZ R10, R38, R12 ;  /* 0x0000000c260a7220 */ /* 0x001fe20000410000 */
[----:B------:R-:W-:-:S06]  /*20d0*/  HADD2.F32 R38, -RZ, R30.H1_H1 ;  /* 0x3000001eff267230 */ /* 0x000fcc0000004100 */
[----:B------:R-:W-:Y:S01]  /*20e0*/  MUFU.COS R13, R20 ;  /* 0x00000014000d7308 */ /* 0x000fe20000000000 */
[----:B-1----:R-:W-:-:S07]  /*20f0*/  FMUL.FTZ R12, R40, R7 ;  /* 0x00000007280c7220 */ /* 0x002fce0000410000 */
[----:B------:R0:W1:Y:S08]  /*2100*/  MUFU.SIN R15, R20 ;  /* 0x00000014000f7308 */ /* 0x0000700000000400 */
[----:B------:R-:W3:Y:S01]  /*2110*/  MUFU.COS R21, R11 ;  /* 0x0000000b00157308 */ /* 0x000ee20000000000 */
[----:B0-----:R-:W-:Y:S02]  /*2120*/  HADD2.F32 R20, -RZ, R28.H1_H1 ;  /* 0x3000001cff147230 */ /* 0x001fe40000004100 */
[----:B------:R-:W-:Y:S01]  /*2130*/  FMUL.RZ R28, R10, 0.15915493667125701904 ;  /* 0x3e22f9830a1c7820 */ /* 0x000fe2000040c000 */
[----:B--2---:R-:W-:-:S02]  /*2140*/  FMUL.FTZ R10, R40, R9 ;  /* 0x00000009280a7220 */ /* 0x004fc40000410000 */
[C---:B------:R-:W-:Y:S02]  /*2150*/  FMUL.FTZ R14, R20.reuse, R9 ;  /* 0x00000009140e7220 */ /* 0x040fe40000410000 */
[-C--:B------:R-:W-:Y:S01]  /*2160*/  FFMA.FTZ R10, R39, R7.reuse, -R10 ;  /* 0x00000007270a7223 */ /* 0x080fe2000001080a */
[----:B------:R0:W2:Y:S01]  /*2170*/  MUFU.SIN R27, R11 ;  /* 0x0000000b001b7308 */ /* 0x0000a20000000400 */
[-C--:B------:R-:W-:Y:S01]  /*2180*/  FMUL.FTZ R20, R20, R7.reuse ;  /* 0x0000000714147220 */ /* 0x080fe20000410000 */
[----:B------:R-:W-:-:S06]  /*2190*/  FFMA.FTZ R14, R25, R7, -R14 ;  /* 0x00000007190e7223 */ /* 0x000fcc000001080e */
[----:B------:R-:W4:Y:S01]  /*21a0*/  MUFU.COS R31, R28 ;  /* 0x0000001c001f7308 */ /* 0x000f220000000000 */
[-C--:B0-----:R-:W-:Y:S01]  /*21b0*/  FFMA.FTZ R11, R39, R9.reuse, R12 ;  /* 0x00000009270b7223 */ /* 0x081fe2000001000c */
[----:B------:R-:W-:Y:S01]  /*21c0*/  FFMA.FTZ R9, R25, R9, R20 ;  /* 0x0000000919097223 */ /* 0x000fe20000010014 */
[C---:B-1----:R-:W-:Y:S01]  /*21d0*/  FMUL.FTZ R12, R24.reuse, R15 ;  /* 0x0000000f180c7220 */ /* 0x042fe20000410000 */
[----:B------:R-:W-:Y:S01]  /*21e0*/  FMUL.FTZ R20, R24, R13 ;  /* 0x0000000d18147220 */ /* 0x000fe20000410000 */
[C---:B------:R-:W-:Y:S01]  /*21f0*/  FMUL.FTZ R24, R26.reuse, R15 ;  /* 0x0000000f1a187220 */ /* 0x040fe20000410000 */
[-C--:B------:R-:W-:Y:S01]  /*2200*/  FMUL.FTZ R26, R26, R13.reuse ;  /* 0x0000000d1a1a7220 */ /* 0x080fe20000410000 */
[-C--:B------:R-:W-:Y:S01]  /*2210*/  FFMA.FTZ R12, R41, R13.reuse, -R12 ;  /* 0x0000000d290c7223 */ /* 0x080fe2000001080c */
[----:B------:R0:W1:Y:S01]  /*2220*/  MUFU.SIN R39, R28 ;  /* 0x0000001c00277308 */ /* 0x0000620000000400 */
[----:B------:R-:W-:Y:S01]  /*2230*/  FFMA.FTZ R29, R43, R13, -R24 ;  /* 0x0000000d2b1d7223 */ /* 0x000fe20000010818 */
[C---:B---3--:R-:W-:Y:S01]  /*2240*/  FMUL.FTZ R24, R42.reuse, R21 ;  /* 0x000000152a187220 */ /* 0x048fe20000410000 */
[----:B------:R-:W-:Y:S01]  /*2250*/  FFMA.FTZ R25, R41, R15, R20 ;  /* 0x0000000f29197223 */ /* 0x000fe20000010014 */
[----:B--2---:R-:W-:Y:S01]  /*2260*/  FMUL.FTZ R20, R42, R27 ;  /* 0x0000001b2a147220 */ /* 0x004fe20000410000 */
[----:B------:R-:W-:Y:S01]  /*2270*/  FFMA.FTZ R26, R43, R15, R26 ;  /* 0x0000000f2b1a7223 */ /* 0x000fe2000001001a */
[----:B------:R-:W-:-:S02]  /*2280*/  FFMA.FTZ R7, R45, R27, R24 ;  /* 0x0000001b2d077223 */ /* 0x000fc40000010018 */
[----:B------:R-:W-:Y:S01]  /*2290*/  FFMA.FTZ R20, R45, R21, -R20 ;  /* 0x000000152d147223 */ /* 0x000fe20000010814 */
[C---:B0-----:R-:W-:Y:S01]  /*22a0*/  FMUL.FTZ R28, R38.reuse, R27 ;  /* 0x0000001b261c7220 */ /* 0x041fe20000410000 */
[----:B------:R-:W-:Y:S01]  /*22b0*/  FMUL.FTZ R38, R38, R21 ;  /* 0x0000001526267220 */ /* 0x000fe20000410000 */
[----:B----4-:R-:W-:Y:S01]  /*22c0*/  FMUL.FTZ R42, R46, R31 ;  /* 0x0000001f2e2a7220 */ /* 0x010fe20000410000 */
[----:B------:R-:W-:Y:S01]  /*22d0*/  F2FP.F16.F32.PACK_AB R29, R26, R29 ;  /* 0x0000001d1a1d723e */ /* 0x000fe200000000ff */
[C---:B------:R-:W-:Y:S01]  /*22e0*/  FFMA.FTZ R30, R47.reuse, R21, -R28 ;  /* 0x000000152f1e7223 */ /* 0x040fe2000001081c */
[C---:B------:R-:W-:Y:S01]  /*22f0*/  FMUL.FTZ R28, R44.reuse, R31 ;  /* 0x0000001f2c1c7220 */ /* 0x040fe20000410000 */
[----:B------:R-:W-:Y:S01]  /*2300*/  FFMA.FTZ R27, R47, R27, R38 ;  /* 0x0000001b2f1b7223 */ /* 0x000fe20000010026 */
[----:B------:R-:W-:Y:S01]  /*2310*/  F2FP.F16.F32.PACK_AB R25, R25, R12 ;  /* 0x0000000c1919723e */ /* 0x000fe200000000ff */
[-C--:B-1----:R-:W-:Y:S01]  /*2320*/  FMUL.FTZ R24, R44, R39.reuse ;  /* 0x000000272c187220 */ /* 0x082fe20000410000 */
        /* <DEDUP_REMOVED lines=9> */
[----:B------:R-:W-:Y:S02]  /*23c0*/  F2FP.F16.F32.PACK_AB R27, R38, R13 ;  /* 0x0000000d261b723e */ /* 0x000fe400000000ff */
[----:B------:R-:W-:-:S07]  /*23d0*/  F2FP.F16.F32.PACK_AB R31, R42, R31 ;  /* 0x0000001f2a1f723e */ /* 0x000fce00000000ff */
.L_x_3836:
[----:B------:R-:W-:Y:S05]  /*23e0*/  BSYNC.RECONVERGENT B1 ;  /* 0x0000000000017941 */ /* 0x000fea0003800200 */
.L_x_3835:
[----:B------:R-:W-:Y:S02]  /*23f0*/  LOP3.LUT R10, R29, 0xffff, RZ, 0xc0, !PT ;  /* 0x0000ffff1d0a7812 */ /* 0x000fe400078ec0ff */
[----:B------:R-:W-:Y:S02]  /*2400*/  LOP3.LUT R12, R25, 0xffff, RZ, 0xc0, !PT ;  /* 0x0000ffff190c7812 */ /* 0x000fe400078ec0ff */
[----:B------:R-:W-:Y:S01]  /*2410*/  PRMT R7, R31, 0x7732, RZ ;  /* 0x000077321f077816 */ /* 0x000fe200000000ff */
[----:B------:R-:W-:Y:S01]  /*2420*/  IMAD.WIDE.U32 R10, R10, 0x10000, RZ ;  /* 0x000100000a0a7825 */ /* 0x000fe200078e00ff */
[C---:B------:R-:W-:Y:S02]  /*2430*/  PRMT R20, R30.reuse, 0x7732, RZ ;  /* 0x000077321e147816 */ /* 0x040fe400000000ff */
[----:B------:R-:W-:Y:S01]  /*2440*/  PRMT R15, R30, 0x5410, R31 ;  /* 0x000054101e0f7816 */ /* 0x000fe2000000001f */
[----:B------:R-:W-:Y:S01]  /*2450*/  IMAD.WIDE.U32 R12, R12, 0x10000, RZ ;  /* 0x000100000c0c7825 */ /* 0x000fe200078e00ff */
[----:B------:R-:W-:-:S02]  /*2460*/  LOP3.LUT R14, R10, 0xffff, R28, 0xf8, !PT ;  /* 0x0000ffff0a0e7812 */ /* 0x000fc400078ef81c */
[----:B------:R-:W-:Y:S02]  /*2470*/  PRMT R41, R20, 0x5410, R7 ;  /* 0x0000541014297816 */ /* 0x000fe40000000007 */
[----:B------:R-:W-:Y:S02]  /*2480*/  PRMT R10, R29, 0x7732, RZ ;  /* 0x000077321d0a7816 */ /* 0x000fe400000000ff */
[----:B------:R-:W-:Y:S02]  /*2490*/  LOP3.LUT R20, R12, 0xffff, R24, 0xf8, !PT ;  /* 0x0000ffff0c147812 */ /* 0x000fe400078ef818 */
[----:B------:R-:W-:Y:S02]  /*24a0*/  PRMT R21, R26, 0x5410, R27 ;  /* 0x000054101a157816 */ /* 0x000fe4000000001b */
[----:B------:R-:W-:Y:S02]  /*24b0*/  PRMT R7, R27, 0x7732, RZ ;  /* 0x000077321b077816 */ /* 0x000fe400000000ff */
[----:B------:R-:W-:-:S02]  /*24c0*/  PRMT R12, R25, 0x7732, RZ ;  /* 0x00007732190c7816 */ /* 0x000fc400000000ff */
[----:B------:R-:W-:Y:S02]  /*24d0*/  PRMT R38, R26, 0x7732, RZ ;  /* 0x000077321a267816 */ /* 0x000fe400000000ff */
[----:B------:R-:W-:Y:S02]  /*24e0*/  PRMT R40, R24, 0x7732, RZ ;  /* 0x0000773218287816 */ /* 0x000fe400000000ff */
[----:B------:R-:W-:Y:S01]  /*24f0*/  LOP3.LUT R15, R15, R11, RZ, 0xfc, !PT ;  /* 0x0000000b0f0f7212 */ /* 0x000fe200078efcff */
[----:B------:R-:W-:Y:S01]  /*2500*/  IMAD.WIDE.U32 R10, R10, 0x10000, RZ ;  /* 0x000100000a0a7825 */ /* 0x000fe200078e00ff */
[----:B------:R-:W-:Y:S02]  /*2510*/  LOP3.LUT R21, R21, R13, RZ, 0xfc, !PT ;  /* 0x0000000d15157212 */ /* 0x000fe400078efcff */
[----:B------:R-:W-:Y:S01]  /*2520*/  PRMT R9, R28, 0x7732, RZ ;  /* 0x000077321c097816 */ /* 0x000fe200000000ff */
[----:B------:R-:W-:Y:S01]  /*2530*/  IMAD.WIDE.U32 R12, R12, 0x10000, RZ ;  /* 0x000100000c0c7825 */ /* 0x000fe200078e00ff */
[----:B------:R-:W-:Y:S01]  /*2540*/  PRMT R39, R38, 0x5410, R7 ;  /* 0x0000541026277816 */ /* 0x000fe20000000007 */
[----:B------:R0:W-:Y:S01]  /*2550*/  STS.64 [R6], R14 ;  /* 0x0000000e06007388 */ /* 0x0001e20000000a00 */
[----:B------:R-:W-:Y:S01]  /*2560*/  LOP3.LUT R11, R41, R11, RZ, 0xfc, !PT ;  /* 0x0000000b290b7212 */ /* 0x000fe200078efcff */
[----:B------:R-:W-:Y:S01]  /*2570*/  IMAD.MOV.U32 R7, RZ, RZ, R40 ;  /* 0x000000ffff077224 */ /* 0x000fe200078e0028 */
[----:B------:R-:W-:-:S02]  /*2580*/  LOP3.LUT R10, R10, R9, RZ, 0xfc, !PT ;  /* 0x000000090a0a7212 */ /* 0x000fc400078efcff */
[----:B------:R-:W-:Y:S02]  /*2590*/  LOP3.LUT R13, R39, R13, RZ, 0xfc, !PT ;  /* 0x0000000d270d7212 */ /* 0x000fe400078efcff */
[----:B------:R-:W-:Y:S01]  /*25a0*/  LOP3.LUT R12, R12, R7, RZ, 0xfc, !PT ;  /* 0x000000070c0c7212 */ /* 0x000fe200078efcff */
[----:B------:R0:W-:Y:S04]  /*25b0*/  STS.64 [R4], R10 ;  /* 0x0000000a04007388 */ /* 0x0001e80000000a00 */
[----:B------:R0:W-:Y:S04]  /*25c0*/  STS.64 [R8], R20 ;  /* 0x0000001408007388 */ /* 0x0001e80000000a00 */
[----:B------:R0:W-:Y:S02]  /*25d0*/  STS.64 [R5], R12 ;  /* 0x0000000c05007388 */ /* 0x0001e40000000a00 */
.L_x_3834:
[----:B------:R-:W-:Y:S05]  /*25e0*/  BSYNC.RECONVERGENT B0 ;  /* 0x0000000000007941 */ /* 0x000fea0003800200 */
.L_x_3833:
[----:B------:R-:W-:Y:S01]  /*25f0*/  BAR.SYNC.DEFER_BLOCKING 0x0 ;  /* 0x0000000000007b1d */ /* 0x000fe20000010000 */
[----:B------:R-:W-:-:S04]  /*2600*/  @!P6 IMAD R35, R35, R36, R37 ;  /* 0x000000242323e224 */ /* 0x000fc800078e0225 */
[C---:B------:R-:W-:Y:S01]  /*2610*/  @!P6 IMAD R0, R35.reuse, 0x2, R0 ;  /* 0x000000022300e824 */ /* 0x040fe200078e0200 */
[----:B------:R-:W-:-:S04]  /*2620*/  @!P6 LEA R3, R35, R3, 0x1 ;  /* 0x000000032303e211 */ /* 0x000fc800078e08ff */
[----:B------:R1:W2:Y:S04]  /*2630*/  @!P6 LDS.128 R24, [R0] ;  /* 0x000000000018e984 */ /* 0x0002a80000000c00 */
[----:B------:R1:W3:Y:S01]  /*2640*/  @!P6 LDS.128 R28, [R3] ;  /* 0x00000000031ce984 */ /* 0x0002e20000000c00 */
[----:B------:R-:W-:Y:S06]  /*2650*/  BAR.SYNC.DEFER_BLOCKING 0x0 ;  /* 0x0000000000007b1d */ /* 0x000fec0000010000 */
.L_x_3831:
[----:B------:R-:W-:Y:S05]  /*2660*/  BSYNC.RECONVERGENT B6 ;  /* 0x0000000000067941 */ /* 0x000fea0003800200 */
.L_x_3829:
[----:B------:R-:W-:Y:S01]  /*2670*/  ISETP.GT.U32.AND P0, PT, R33, 0x1f, PT ;  /* 0x0000001f2100780c */ /* 0x000fe20003f04070 */
[----:B-1----:R-:W-:-:S12]  /*2680*/  IMAD.MOV.U32 R0, RZ, RZ, -0x800001 ;  /* 0xff7fffffff007424 */ /* 0x002fd800078e00ff */
[----:B------:R-:W-:Y:S05]  /*2690*/  @P0 BRA `(.L_x_3837) ;  /* 0x0000000000dc0947 */ /* 0x000fea0003800000 */
[----:B------:R-:W-:Y:S01]  /*26a0*/  ISETP.GT.U32.AND P0, PT, R33, 0x1b, PT ;  /* 0x0000001b2100780c */ /* 0x000fe20003f04070 */
[----:B0-----:R-:W0:Y:S01]  /*26b0*/  S2R R10, SR_CgaCtaId ;  /* 0x00000000000a7919 */ /* 0x001e220000008800 */
[----:B------:R-:W-:Y:S01]  /*26c0*/  MOV R7, 0x400 ;  /* 0x0000040000077802 */ /* 0x000fe20000000f00 */
[----:B--23--:R-:W-:Y:S01]  /*26d0*/  HMUL2 R12, R25, R29 ;  /* 0x0000001d190c7232 */ /* 0x00cfe20000000000 */
[----:B------:R-:W-:-:S03]  /*26e0*/  UMOV UR4, 0xffffffff ;  /* 0xffffffff00047882 */ /* 0x000fc60000000000 */
[----:B------:R-:W-:-:S06]  /*26f0*/  HFMA2 R13, R24, R28, R12 ;  /* 0x0000001c180d7231 */ /* 0x000fcc000000000c */
[----:B------:R-:W1:Y:S01]  /*2700*/  @!P0 LDC R3, c[0x0][0x3f4] ;  /* 0x0000fd00ff038b82 */ /* 0x000e620000000800 */
[----:B------:R-:W-:-:S07]  /*2710*/  HFMA2 R13, R26, R30, R13 ;  /* 0x0000001e1a0d7231 */ /* 0x000fce000000000d */
[----:B------:R-:W2:Y:S01]  /*2720*/  @!P0 LDC.64 R4, c[0x0][0x3b8] ;  /* 0x0000ee00ff048b82 */ /* 0x000ea20000000a00 */
[----:B------:R-:W-:-:S05]  /*2730*/  HFMA2 R13, R27, R31, R13 ;  /* 0x0000001f1b0d7231 */ /* 0x000fca000000000d */
[----:B------:R-:W-:Y:S02]  /*2740*/  HADD2.F32 R8, -RZ, R13.H1_H1 ;  /* 0x3000000dff087230 */ /* 0x000fe40000004100 */
[-C--:B-1----:R-:W-:Y:S02]  /*2750*/  @!P0 IMAD R34, R34, R3.reuse, RZ ;  /* 0x0000000322228224 */ /* 0x082fe400078e02ff */
[----:B------:R-:W-:-:S04]  /*2760*/  @!P0 IMAD R3, R33, R3, R18 ;  /* 0x0000000321038224 */ /* 0x000fc800078e0212 */
[----:B------:R-:W-:Y:S02]  /*2770*/  @!P0 IMAD R34, R34, 0x1c, R3 ;  /* 0x0000001c22228824 */ /* 0x000fe400078e0203 */
[----:B------:R-:W-:-:S05]  /*2780*/  VIADD R3, R7, 0x20 ;  /* 0x0000002007037836 */ /* 0x000fca0000000000 */
[----:B0-----:R-:W-:Y:S02]  /*2790*/  LEA R6, R10, R3, 0x18 ;  /* 0x000000030a067211 */ /* 0x001fe400078ec0ff */
[----:B------:R-:W-:-:S03]  /*27a0*/  @!P0 SHF.L.U32 R3, R34, 0x3, RZ ;  /* 0x0000000322038819 */ /* 0x000fc600000006ff */
[----:B------:R-:W-:Y:S02]  /*27b0*/  IMAD R6, R33, 0x10, R6 ;  /* 0x0000001021067824 */ /* 0x000fe400078e0206 */
[----:B--2---:R-:W-:-:S03]  /*27c0*/  @!P0 IMAD.WIDE R4, R3, 0x2, R4 ;  /* 0x0000000203048825 */ /* 0x004fc600078e0204 */
[----:B------:R0:W-:Y:S01]  /*27d0*/  STS.128 [R6], R24 ;  /* 0x0000001806007388 */ /* 0x0001e20000000c00 */
[----:B------:R-:W-:-:S03]  /*27e0*/  HADD2.F32 R3, -RZ, R13.H0_H0 ;  /* 0x2000000dff037230 */ /* 0x000fc60000004100 */
[----:B------:R0:W-:Y:S02]  /*27f0*/  @!P0 STG.E.128 desc[UR36][R4.64], R28 ;  /* 0x0000001c04008986 */ /* 0x0001e4000c101d24 */
[----:B------:R-:W-:Y:S01]  /*2800*/  FADD.FTZ R13, R3, R8 ;  /* 0x00000008030d7221 */ /* 0x000fe20000010000 */
[----:B------:R-:W-:Y:S06]  /*2810*/  BRA.DIV UR4, `(.L_x_3838) ;  /* 0x0000009e04887947 */ /* 0x000fec000b800000 */
        /* <DEDUP_REMOVED lines=9> */
.L_x_3973:
[----:B------:R-:W-:Y:S01]  /*28b0*/  ISETP.NE.AND P0, PT, R33, RZ, PT ;  /* 0x000000ff2100720c */ /* 0x000fe20003f05270 */
[----:B-1----:R-:W-:-:S12]  /*28c0*/  FADD.FTZ R14, R6, R14 ;  /* 0x0000000e060e7221 */ /* 0x002fd80000010000 */
[----:B------:R-:W-:Y:S05]  /*28d0*/  @P0 BRA `(.L_x_3837) ;  /* 0x00000000004c0947 */ /* 0x000fea0003800000 */
[----:B------:R-:W1:Y:S02]  /*28e0*/  LDCU.64 UR4, c[0x0][0x438] ;  /* 0x00008700ff0477ac */ /* 0x000e640008000a00 */
[----:B-1----:R-:W-:Y:S01]  /*28f0*/  ISETP.NE.U32.AND P0, PT, RZ, UR4, PT ;  /* 0x00000004ff007c0c */ /* 0x002fe2000bf05070 */
[----:B------:R-:W1:Y:S03]  /*2900*/  LDCU UR4, c[0x0][0x410] ;  /* 0x00008200ff0477ac */ /* 0x000e660008000800 */
[----:B------:R-:W-:-:S13]  /*2910*/  ISETP.NE.AND.EX P0, PT, RZ, UR5, PT, P0 ;  /* 0x00000005ff007c0c */ /* 0x000fda000bf05300 */
[----:B0-----:R-:W0:Y:S01]  /*2920*/  @P0 LDC R6, c[0x0][0x440] ;  /* 0x00011000ff060b82 */ /* 0x001e220000000800 */
[----:B-----5:R-:W-:-:S07]  /*2930*/  @P0 IADD3 R0, PT, PT, -R23, R16, RZ ;  /* 0x0000001017000210 */ /* 0x020fce0007ffe1ff */
[----:B------:R-:W2:Y:S01]  /*2940*/  @P0 LDC.64 R4, c[0x0][0x438] ;  /* 0x00010e00ff040b82 */ /* 0x000ea20000000a00 */
[----:B0-----:R-:W-:-:S04]  /*2950*/  @P0 IMAD R3, R87, R6, R0 ;  /* 0x0000000657030224 */ /* 0x001fc800078e0200 */
[----:B------:R-:W-:-:S04]  /*2960*/  @P0 IMAD R3, R3, R6, R0 ;  /* 0x0000000603030224 */ /* 0x000fc800078e0200 */
[----:B--2---:R-:W-:-:S06]  /*2970*/  @P0 IMAD.WIDE R4, R3, 0x2, R4 ;  /* 0x0000000203040825 */ /* 0x004fcc00078e0204 */
[----:B------:R-:W2:Y:S01]  /*2980*/  @P0 LDG.E.U16 R4, desc[UR36][R4.64] ;  /* 0x0000002404040981 */ /* 0x000ea2000c1e1500 */
[----:B------:R-:W-:Y:S01]  /*2990*/  VIADD R7, R7, 0x220 ;  /* 0x0000022007077836 */ /* 0x000fe20000000000 */
[----:B------:R-:W-:Y:S01]  /*29a0*/  IADD3 R6, PT, PT, -R19, R16, RZ ;  /* 0x0000001013067210 */ /* 0x000fe20007ffe1ff */
[----:B-1----:R-:W-:-:S03]  /*29b0*/  FMUL.FTZ R0, R14, UR4 ;  /* 0x000000040e007c20 */ /* 0x002fc60008410000 */
[----:B------:R-:W-:-:S05]  /*29c0*/  LEA R7, R10, R7, 0x18 ;  /* 0x000000070a077211 */ /* 0x000fca00078ec0ff */
[----:B------:R-:W-:Y:S02]  /*29d0*/  IMAD R7, R6, 0x4, R7 ;  /* 0x0000000406077824 */ /* 0x000fe400078e0207 */
[----:B--2---:R-:W-:-:S05]  /*29e0*/  @P0 HADD2.F32 R3, -RZ, R4.H0_H0 ;  /* 0x20000004ff030230 */ /* 0x004fca0000004100 */
[----:B------:R-:W-:-:S05]  /*29f0*/  @P0 FADD.FTZ R0, R0, R3 ;  /* 0x0000000300000221 */ /* 0x000fca0000010000 */
[----:B------:R1:W-:Y:S02]  /*2a00*/  STS [R7], R0 ;  /* 0x0000000007007388 */ /* 0x0003e40000000800 */
.L_x_3837:
[----:B------:R-:W-:Y:S05]  /*2a10*/  WARPSYNC.ALL ;  /* 0x0000000000007948 */ /* 0x000fea0003800000 */
[----:B------:R-:W-:Y:S01]  /*2a20*/  IADD3 R150, PT, PT, -R19, R16, RZ ;  /* 0x0000001013967210 */ /* 0x000fe20007ffe1ff */
[----:B------:R-:W4:Y:S01]  /*2a30*/  S2UR UR17, SR_CgaCtaId ;  /* 0x00000000001179c3 */ /* 0x000f220000008800 */
[----:B------:R-:W2:Y:S01]  /*2a40*/  LDCU UR5, c[0x0][0x3f0] ;  /* 0x00007e00ff0577ac */ /* 0x000ea20008000800 */
[----:B------:R-:W-:Y:S02]  /*2a50*/  BSSY B0, `(.L_x_3839) ;  /* 0x0000465000007945 */ /* 0x000fe40003800000 */
[----:B------:R-:W-:Y:S01]  /*2a60*/  VIADD R3, R150, 0xf ;  /* 0x0000000f96037836 */ /* 0x000fe20000000000 */
[----:B------:R-:W-:Y:S01]  /*2a70*/  UMOV UR16, 0x400 ;  /* 0x0000040000107882 */ /* 0x000fe20000000000 */
[----:B------:R-:W1:Y:S03]  /*2a80*/  LDCU UR19, c[0x0][0x3f8] ;  /* 0x00007f00ff1377ac */ /* 0x000e660008000800 */
[----:B0-----:R-:W-:Y:S01]  /*2a90*/  SHF.R.S32.HI R4, RZ, 0x1f, R3 ;  /* 0x0000001fff047819 */ /* 0x001fe20000011403 */
[----:B------:R-:W-:Y:S01]  /*2aa0*/  UIADD3 UR4, UPT, UPT, UR16, 0x20, URZ ;  /* 0x0000002010047890 */ /* 0x000fe2000fffe0ff */
[----:B------:R-:W0:Y:S02]  /*2ab0*/  LDCU UR20, c[0x0][0x410] ;  /* 0x00008200ff1477ac */ /* 0x000e240008000800 */
[----:B------:R-:W-:-:S02]  /*2ac0*/  LEA.HI R3, R4, R3, RZ, 0x4 ;  /* 0x0000000304037211 */ /* 0x000fc400078f20ff */
[----:B------:R-:W-:Y:S01]  /*2ad0*/  SHF.R.U32.HI R4, RZ, 0x1, R33 ;  /* 0x00000001ff047819 */ /* 0x000fe20000011621 */
[----:B------:R-:W0:Y:S01]  /*2ae0*/  LDCU.64 UR6, c[0x0][0x3c8] ;  /* 0x00007900ff0677ac */ /* 0x000e220008000a00 */
[----:B------:R-:W-:Y:S01]  /*2af0*/  LOP3.LUT R5, R3, 0xfffffff0, RZ, 0xc0, !PT ;  /* 0xfffffff003057812 */ /* 0x000fe200078ec0ff */
[----:B--2---:R-:W-:Y:S01]  /*2b00*/  IMAD R32, R32, UR5, R87 ;  /* 0x0000000520207c24 */ /* 0x004fe2000f8e0257 */
[----:B------:R-:W2:Y:S01]  /*2b10*/  LDCU.64 UR8, c[0x0][0x3b8] ;  /* 0x00007700ff0877ac */ /* 0x000ea20008000a00 */
[----:B------:R-:W-:Y:S01]  /*2b20*/  BAR.SYNC.DEFER_BLOCKING 0x0 ;  /* 0x0000000000007b1d */ /* 0x000fe20000010000 */
[----:B------:R-:W-:Y:S01]  /*2b30*/  ISETP.GE.AND P0, PT, R4, R5, PT ;  /* 0x000000050400720c */ /* 0x000fe20003f06270 */
[----:B----4-:R-:W-:Y:S01]  /*2b40*/  ULEA UR4, UR17, UR4, 0x18 ;  /* 0x0000000411047291 */ /* 0x010fe2000f8ec0ff */
[----:B------:R-:W-:Y:S01]  /*2b50*/  LOP3.LUT R3, R22, 0x8, RZ, 0xc0, !PT ;  /* 0x0000000816037812 */ /* 0x000fe200078ec0ff */
[----:B------:R-:W-:Y:S02]  /*2b60*/  IMAD R22, R32, 0xe0, RZ ;  /* 0x000000e020167824 */ /* 0x000fe400078e02ff */
[----:B------:R-:W4:Y:S01]  /*2b70*/  LDCU.64 UR10, c[0x0][0x438] ;  /* 0x00008700ff0a77ac */ /* 0x000f220008000a00 */
[----:B------:R-:W0:Y:S07]  /*2b80*/  LDCU.64 UR12, c[0x0][0x448] ;  /* 0x00008900ff0c77ac */ /* 0x000e2e0008000a00 */
[----:B-1----:R-:W-:Y:S05]  /*2b90*/  @P0 BRA `(.L_x_3840) ;  /* 0x0000004400400947 */ /* 0x002fea0003800000 */
[----:B------:R-:W1:Y:S01]  /*2ba0*/  LDC R6, c[0x0][0x3f4] ;  /* 0x0000fd00ff067b82 */ /* 0x000e620000000800 */
[----:B------:R-:W2:Y:S01]  /*2bb0*/  LDCU.64 UR14, c[0x0][0x420] ;  /* 0x00008400ff0e77ac */ /* 0x000ea20008000a00 */
[C---:B------:R-:W-:Y:S01]  /*2bc0*/  IADD3 R9, PT, PT, R19.reuse, R4, RZ ;  /* 0x0000000413097210 */ /* 0x040fe20007ffe0ff */
[----:B------:R-:W0:Y:S01]  /*2bd0*/  LDS.64 R20, [R3+UR4] ;  /* 0x0000000403147984 */ /* 0x000e220008000a00 */
[----:B------:R-:W-:Y:S01]  /*2be0*/  IADD3 R5, PT, PT, R19, R5, RZ ;  /* 0x0000000513057210 */ /* 0x000fe20007ffe0ff */
[----:B------:R-:W4:Y:S02]  /*2bf0*/  LDCU UR18, c[0x0][0x440] ;  /* 0x00008800ff1277ac */ /* 0x000f240008000800 */
[----:B------:R-:W0:Y:S01]  /*2c00*/  LDS.64 R24, [R3+UR4+0x10] ;  /* 0x0000100403187984 */ /* 0x000e220008000a00 */
[----:B------:R-:W-:-:S03]  /*2c10*/  UIADD3 UR5, UPT, UPT, UR16, 0x220, URZ ;  /* 0x0000022010057890 */ /* 0x000fc6000fffe0ff */
[----:B------:R-:W0:Y:S01]  /*2c20*/  LDS.64 R26, [R3+UR4+0x20] ;  /* 0x00002004031a7984 */ /* 0x000e220008000a00 */
[----:B------:R-:W-:-:S03]  /*2c30*/  ULEA UR5, UR17, UR5, 0x18 ;  /* 0x0000000511057291 */ /* 0x000fc6000f8ec0ff */
[----:B---3--:R-:W3:Y:S01]  /*2c40*/  LDS.64 R28, [R3+UR4+0x30] ;  /* 0x00003004031c7984 */ /* 0x008ee20008000a00 */
[----:B--2---:R-:W-:-:S03]  /*2c50*/  ISETP.NE.U32.AND P0, PT, RZ, UR14, PT ;  /* 0x0000000eff007c0c */ /* 0x004fc6000bf05070 */
[----:B------:R-:W2:Y:S01]  /*2c60*/  LDS.64 R30, [R3+UR4+0x40] ;  /* 0x00004004031e7984 */ /* 0x000ea20008000a00 */
[----:B------:R-:W-:Y:S01]  /*2c70*/  IADD3 R8, P1, P2, R88, UR14, R9 ;  /* 0x0000000e58087c10 */ /* 0x000fe2000fa3e009 */
[----:B----4-:R-:W-:Y:S01]  /*2c80*/  IMAD R12, R87, UR18, R16 ;  /* 0x00000012570c7c24 */ /* 0x010fe2000f8e0210 */
[----:B-1----:R-:W-:Y:S01]  /*2c90*/  IABS R10, R6 ;  /* 0x00000006000a7213 */ /* 0x002fe20000000000 */
[----:B------:R-:W1:Y:S01]  /*2ca0*/  LDS.64 R32, [R3+UR4+0x50] ;  /* 0x0000500403207984 */ /* 0x000e620008000a00 */
[----:B------:R-:W-:Y:S02]  /*2cb0*/  ISETP.NE.AND.EX P0, PT, RZ, UR15, PT, P0 ;  /* 0x0000000fff007c0c */ /* 0x000fe4000bf05300 */
[----:B------:R-:W4:Y:S01]  /*2cc0*/  I2F.RP R6, R10 ;  /* 0x0000000a00067306 */ /* 0x000f220000209400 */
[----:B------:R-:W0:Y:S01]  /*2cd0*/  LDS.64 R34, [R3+UR4+0x60] ;  /* 0x0000600403227984 */ /* 0x000e220008000a00 */
[----:B------:R-:W-:-:S03]  /*2ce0*/  LEA R4, R4, UR5, 0x2 ;  /* 0x0000000504047c11 */ /* 0x000fc6000f8e10ff */
[----:B------:R-:W0:Y:S04]  /*2cf0*/  LDS.64 R36, [R3+UR4+0x70] ;  /* 0x0000700403247984 */ /* 0x000e280008000a00 */
[----:B------:R-:W0:Y:S04]  /*2d00*/  LDS.64 R38, [R3+UR4+0x80] ;  /* 0x0000800403267984 */ /* 0x000e280008000a00 */
[----:B------:R-:W0:Y:S01]  /*2d10*/  LDS.64 R40, [R3+UR4+0x90] ;  /* 0x0000900403287984 */ /* 0x000e220008000a00 */
[----:B----4-:R-:W4:Y:S03]  /*2d20*/  MUFU.RCP R6, R6 ;  /* 0x0000000600067308 */ /* 0x010f260000001000 */
[----:B------:R-:W0:Y:S04]  /*2d30*/  LDS.64 R42, [R3+UR4+0xa0] ;  /* 0x0000a004032a7984 */ /* 0x000e280008000a00 */
[----:B------:R-:W0:Y:S04]  /*2d40*/  LDS.64 R44, [R3+UR4+0xb0] ;  /* 0x0000b004032c7984 */ /* 0x000e280008000a00 */
[----:B------:R-:W0:Y:S04]  /*2d50*/  LDS.64 R46, [R3+UR4+0xc0] ;  /* 0x0000c004032e7984 */ /* 0x000e280008000a00 */
[----:B------:R-:W0:Y:S01]  /*2d60*/  LDS.64 R48, [R3+UR4+0xd0] ;  /* 0x0000d00403307984 */ /* 0x000e220008000a00 */
[----:B----4-:R-:W-:-:S03]  /*2d70*/  IADD3 R6, PT, PT, R6, 0xffffffe, RZ ;  /* 0x0ffffffe06067810 */ /* 0x010fc60007ffe0ff */
[----:B------:R-:W4:Y:S01]  /*2d80*/  LDS.64 R50, [R3+UR4+0xe0] ;  /* 0x0000e00403327984 */ /* 0x000f220008000a00 */
[----:B------:R3:W2:Y:S03]  /*2d90*/  F2I.FTZ.U32.TRUNC.NTZ R7, R6 ;  /* 0x0000000600077305 */ /* 0x0006a6000021f000 */
[----:B------:R-:W0:Y:S04]  /*2da0*/  LDS.64 R52, [R3+UR4+0xf0] ;  /* 0x0000f00403347984 */ /* 0x000e280008000a00 */
[----:B------:R-:W0:Y:S01]  /*2db0*/  LDS.64 R54, [R3+UR4+0x100] ;  /* 0x0001000403367984 */ /* 0x000e220008000a00 */
[----:B---3--:R-:W-:-:S03]  /*2dc0*/  IMAD.MOV.U32 R6, RZ, RZ, RZ ;  /* 0x000000ffff067224 */ /* 0x008fc600078e00ff */
[----:B------:R-:W3:Y:S04]  /*2dd0*/  LDS.64 R56, [R3+UR4+0x110] ;  /* 0x0001100403387984 */ /* 0x000ee80008000a00 */
[----:B------:R-:W0:Y:S01]  /*2de0*/  LDS.64 R58, [R3+UR4+0x120] ;  /* 0x00012004033a7984 */ /* 0x000e220008000a00 */
[----:B--2---:R-:W-:-:S03]  /*2df0*/  IMAD.MOV R11, RZ, RZ, -R7 ;  /* 0x000000ffff0b7224 */ /* 0x004fc600078e0a07 */
[----:B------:R-:W2:Y:S01]  /*2e00*/  LDS.64 R60, [R3+UR4+0x130] ;  /* 0x00013004033c7984 */ /* 0x000ea20008000a00 */
[----:B------:R-:W-:-:S03]  /*2e10*/  IMAD R11, R11, R10, RZ ;  /* 0x0000000a0b0b7224 */ /* 0x000fc600078e02ff */
[----:B------:R-:W0:Y:S01]  /*2e20*/  LDS.64 R62, [R3+UR4+0x140] ;  /* 0x00014004033e7984 */ /* 0x000e220008000a00 */
[----:B------:R-:W-:Y:S01]  /*2e30*/  IMAD.HI.U32 R6, R7, R11, R6 ;  /* 0x0000000b07067227 */ /* 0x000fe200078e0006 */
[----:B------:R-:W-:Y:S02]  /*2e40*/  IADD3.X R7, PT, PT, R86, UR15, RZ, P1, P2 ;  /* 0x0000000f56077c10 */ /* 0x000fe40008fe44ff */
        /* <DEDUP_REMOVED lines=10> */
[----:B------:R1:W0:Y:S02]  /*2ef0*/  LDS.64 R84, [R3+UR4+0x1f0] ;  /* 0x0001f00403547984 */ /* 0x0002240008000a00 */
[----:B-1234-:R-:W-:-:S07]  /*2f00*/  IMAD R3, R12, UR18, R9 ;  /* 0x000000120c037c24 */ /* 0x01efce000f8e0209 */
.L_x_3908:
[----:B------:R-:W1:Y:S01]  /*2f10*/  LDC R15, c[0x0][0x3f4] ;  /* 0x0000fd00ff0f7b82 */ /* 0x000e620000000800 */
[----:B------:R-:W-:Y:S01]  /*2f20*/  IABS R151, R9 ;  /* 0x0000000900977213 */ /* 0x000fe20000000000 */
[----:B------:R-:W-:Y:S01]  /*2f30*/  @P0 IMAD.MOV.U32 R12, RZ, RZ, R8 ;  /* 0x000000ffff0c0224 */ /* 0x000fe200078e0008 */
[----:B0-----:R-:W-:-:S03]  /*2f40*/  @P0 MOV R13, R7 ;  /* 0x00000007000d0202 */ /* 0x001fc60000000f00 */
[----:B------:R-:W-:Y:S01]  /*2f50*/  IMAD.HI.U32 R14, R6, R151, RZ ;  /* 0x00000097060e7227 */ /* 0x000fe200078e00ff */
[----:B------:R-:W-:Y:S01]  /*2f60*/  ISETP.GE.AND P2, PT, R9, RZ, PT ;  /* 0x000000ff0900720c */ /* 0x000fe20003f46270 */
[----:B-----5:R2:W5:Y:S01]  /*2f70*/  @P0 LDG.E.U8 R11, desc[UR36][R12.64] ;  /* 0x000000240c0b0981 */ /* 0x020562000c1e1100 */
[----:B------:R-:W-:Y:S01]  /*2f80*/  BSSY.RECONVERGENT B1, `(.L_x_3841) ;  /* 0x0000032000017945 */ /* 0x000fe20003800200 */
[----:B------:R-:W-:Y:S01]  /*2f90*/  IMAD.MOV R14, RZ, RZ, -R14 ;  /* 0x000000ffff0e7224 */ /* 0x000fe200078e0a0e */
[----:B-1----:R-:W-:Y:S02]  /*2fa0*/  IABS R153, R15 ;  /* 0x0000000f00997213 */ /* 0x002fe40000000000 */
[----:B------:R-:W-:-:S03]  /*2fb0*/  ISETP.NE.AND P3, PT, R15, RZ, PT ;  /* 0x000000ff0f00720c */ /* 0x000fc60003f65270 */
[----:B------:R-:W-:Y:S02]  /*2fc0*/  IMAD R14, R153, R14, R151 ;  /* 0x0000000e990e7224 */ /* 0x000fe400078e0297 */
[----:B------:R-:W-:-:S03]  /*2fd0*/  IMAD R151, R15, 0xe0, RZ ;  /* 0x000000e00f977824 */ /* 0x000fc600078e02ff */
[----:B------:R-:W-:-:S13]  /*2fe0*/  ISETP.GT.U32.AND P1, PT, R10, R14, PT ;  /* 0x0000000e0a00720c */ /* 0x000fda0003f24070 */
[----:B------:R-:W-:-:S04]  /*2ff0*/  @!P1 IADD3 R14, PT, PT, R14, -R153, RZ ;  /* 0x800000990e0e9210 */ /* 0x000fc80007ffe0ff */
[----:B------:R-:W-:-:S13]  /*3000*/  ISETP.GT.U32.AND P1, PT, R10, R14, PT ;  /* 0x0000000e0a00720c */ /* 0x000fda0003f24070 */
[----:B------:R-:W-:Y:S01]  /*3010*/  @!P1 IMAD.IADD R14, R14, 0x1, -R153 ;  /* 0x000000010e0e9824 */ /* 0x000fe200078e0a99 */
[----:B------:R-:W-:-:S04]  /*3020*/  ISETP.GE.AND P1, PT, R9, R16, PT ;  /* 0x000000100900720c */ /* 0x000fc80003f26270 */
[----:B------:R-:W-:Y:S02]  /*3030*/  @!P2 IADD3 R14, PT, PT, -R14, RZ, RZ ;  /* 0x000000ff0e0ea210 */ /* 0x000fe40007ffe1ff */
[----:B------:R-:W-:Y:S02]  /*3040*/  @!P3 LOP3.LUT R14, RZ, R15, RZ, 0x33, !PT ;  /* 0x0000000fff0eb212 */ /* 0x000fe400078e33ff */
[----:B------:R-:W-:-:S03]  /*3050*/  ISETP.GE.AND P2, PT, R9, R16, PT ;  /* 0x000000100900720c */ /* 0x000fc60003f46270 */
[C---:B------:R-:W-:Y:S01]  /*3060*/  IMAD.SHL.U32 R152, R14.reuse, 0x8, RZ ;  /* 0x000000080e987824 */ /* 0x040fe200078e00ff */
[----:B------:R-:W-:Y:S01]  /*3070*/  SEL R91, R91, RZ, P2 ;  /* 0x000000ff5b5b7207 */ /* 0x000fe20001000000 */
[----:B------:R-:W-:Y:S01]  /*3080*/  IMAD.IADD R154, R14, 0x1, R15 ;  /* 0x000000010e9a7824 */ /* 0x000fe200078e020f */
[----:B------:R-:W-:Y:S02]  /*3090*/  SEL R89, R89, RZ, P2 ;  /* 0x000000ff59597207 */ /* 0x000fe40001000000 */
[-C--:B------:R-:W-:Y:S01]  /*30a0*/  ISETP.GE.OR P5, PT, R152, R151.reuse, P1 ;  /* 0x000000979800720c */ /* 0x080fe20000fa6670 */
[C---:B------:R-:W-:Y:S01]  /*30b0*/  IMAD R156, R15.reuse, 0x2, R154 ;  /* 0x000000020f9c7824 */ /* 0x040fe200078e029a */
[----:B--2---:R-:W-:Y:S02]  /*30c0*/  SHF.L.U32 R12, R154, 0x3, RZ ;  /* 0x000000039a0c7819 */ /* 0x004fe400000006ff */
[----:B------:R-:W-:Y:S02]  /*30d0*/  LEA R158, R15, R152, 0x4 ;  /* 0x000000980f9e7211 */ /* 0x000fe400078e20ff */
[----:B------:R-:W-:-:S02]  /*30e0*/  ISETP.GE.OR P3, PT, R12, R151, P1 ;  /* 0x000000970c00720c */ /* 0x000fc40000f66670 */
[----:B------:R-:W-:Y:S02]  /*30f0*/  ISETP.GE.OR P4, PT, R158, R151, P1 ;  /* 0x000000979e00720c */ /* 0x000fe40000f86670 */
[----:B------:R-:W-:Y:S02]  /*3100*/  SEL R88, R88, RZ, P2 ;  /* 0x000000ff58587207 */ /* 0x000fe40001000000 */
[----:B------:R-:W-:Y:S02]  /*3110*/  SEL R87, R87, RZ, P2 ;  /* 0x000000ff57577207 */ /* 0x000fe40001000000 */
[----:B------:R-:W-:Y:S02]  /*3120*/  SEL R86, R86, RZ, P2 ;  /* 0x000000ff56567207 */ /* 0x000fe40001000000 */
[----:B------:R-:W-:Y:S02]  /*3130*/  SHF.L.U32 R156, R156, 0x3, RZ ;  /* 0x000000039c9c7819 */ /* 0x000fe400000006ff */
[----:B------:R-:W-:Y:S01]  /*3140*/  SEL R90, R90, RZ, P2 ;  /* 0x000000ff5a5a7207 */ /* 0x000fe20001000000 */
[----:B------:R-:W-:Y:S06]  /*3150*/  @P5 BRA `(.L_x_3842) ;  /* 0x0000000000505947 */ /* 0x000fec0003800000 */
[----:B------:R-:W1:Y:S02]  /*3160*/  S2UR UR5, SR_CTAID.Y ;  /* 0x00000000000579c3 */ /* 0x000e640000002600 */
[----:B-1----:R-:W-:-:S05]  /*3170*/  IMAD R91, R15, UR5, RZ ;  /* 0x000000050f5b7c24 */ /* 0x002fca000f8e02ff */
[----:B------:R-:W-:-:S04]  /*3180*/  IADD3 R13, P5, PT, R91, R14, RZ ;  /* 0x0000000e5b0d7210 */ /* 0x000fc80007fbe0ff */
[----:B------:R-:W-:Y:S02]  /*3190*/  LEA.HI.X.SX32 R90, R91, RZ, 0x1, P5 ;  /* 0x000000ff5b5a7211 */ /* 0x000fe400028f0eff */
[----:B0-----:R-:W-:-:S04]  /*31a0*/  LEA R12, P5, R13, UR6, 0x2 ;  /* 0x000000060d0c7c11 */ /* 0x001fc8000f8a10ff */
[----:B------:R-:W-:-:S05]  /*31b0*/  LEA.HI.X R13, R13, UR7, R90, 0x2, P5 ;  /* 0x000000070d0d7c11 */ /* 0x000fca000a8f145a */
[----:B------:R-:W2:Y:S01]  /*31c0*/  LDG.E R12, desc[UR36][R12.64] ;  /* 0x000000240c0c7981 */ /* 0x000ea2000c1e1900 */
[----:B------:R-:W-:Y:S01]  /*31d0*/  IMAD R91, R15, UR19, RZ ;  /* 0x000000130f5b7c24 */ /* 0x000fe2000f8e02ff */
[----:B------:R-:W0:Y:S02]  /*31e0*/  S2R R90, SR_TID.X ;  /* 0x00000000005a7919 */ /* 0x000e240000002100 */
[----:B0-----:R-:W-:-:S05]  /*31f0*/  IMAD.SHL.U32 R90, R90, 0x4, RZ ;  /* 0x000000045a5a7824 */ /* 0x001fca00078e00ff */
[----:B------:R-:W-:-:S05]  /*3200*/  LOP3.LUT R90, R90, 0x4, RZ, 0xc0, !PT ;  /* 0x000000045a5a7812 */ /* 0x000fca00078ec0ff */
[----:B------:R-:W-:-:S05]  /*3210*/  IMAD R90, R22, R15, R90 ;  /* 0x0000000f165a7224 */ /* 0x000fca00078e025a */
[----:B------:R-:W-:Y:S01]  /*3220*/  SHF.R.S32.HI R160, RZ, 0x1f, R90 ;  /* 0x0000001fffa07819 */ /* 0x000fe2000001145a */
[----:B--2---:R-:W-:-:S04]  /*3230*/  IMAD R91, R12, R91, RZ ;  /* 0x0000005b0c5b7224 */ /* 0x004fc800078e02ff */
[----:B------:R-:W-:-:S05]  /*3240*/  IMAD R91, R91, 0xe0, R152 ;  /* 0x000000e05b5b7824 */ /* 0x000fca00078e0298 */
[----:B------:R-:W-:-:S04]  /*3250*/  IADD3 R153, P5, PT, R91, R90, RZ ;  /* 0x0000005a5b997210 */ /* 0x000fc80007fbe0ff */
[----:B------:R-:W-:Y:S02]  /*3260*/  LEA.HI.X.SX32 R160, R91, R160, 0x1, P5 ;  /* 0x000000a05ba07211 */ /* 0x000fe400028f0eff */
[----:B------:R-:W-:-:S04]  /*3270*/  LEA R90, P5, R153, UR8, 0x1 ;  /* 0x00000008995a7c11 */ /* 0x000fc8000f8a08ff */
[----:B------:R-:W-:-:S06]  /*3280*/  LEA.HI.X R91, R153, UR9, R160, 0x1, P5 ;  /* 0x00000009995b7c11 */ /* 0x000fcc000a8f0ca0 */
[----:B------:R-:W5:Y:S03]  /*3290*/  LDG.E.64 R90, desc[UR36][R90.64] ;  /* 0x000000245a5a7981 */ /* 0x000f66000c1e1b00 */
.L_x_3842:
[----:B0-----:R-:W-:Y:S05]  /*32a0*/  BSYNC.RECONVERGENT B1 ;  /* 0x0000000000017941 */ /* 0x001fea0003800200 */
.L_x_3841:
[----:B------:R-:W-:Y:S04]  /*32b0*/  BSSY.RECONVERGENT B1, `(.L_x_3843) ;  /* 0x0000017000017945 */ /* 0x000fe80003800200 */
        /* <DEDUP_REMOVED lines=8> */
[----:B------:R-:W-:Y:S01]  /*3340*/  IMAD R89, R15, UR19, RZ ;  /* 0x000000130f597c24 */ /* 0x000fe2000f8e02ff */
[----:B------:R-:W0:Y:S02]  /*3350*/  S2R R88, SR_TID.X ;  /* 0x0000000000587919 */ /* 0x000e240000002100 */
[----:B0-----:R-:W-:-:S04]  /*3360*/  SHF.L.U32 R88, R88, 0x2, RZ ;  /* 0x0000000258587819 */ /* 0x001fc800000006ff */
[----:B------:R-:W-:-:S05]  /*3370*/  LOP3.LUT R153, R88, 0x4, RZ, 0xc0, !PT ;  /* 0x0000000458997812 */ /* 0x000fca00078ec0ff */
[----:B------:R-:W-:Y:S02]  /*3380*/  IMAD R155, R22, R15, R153 ;  /* 0x0000000f169b7224 */ /* 0x000fe400078e0299 */
        /* <DEDUP_REMOVED lines=8> */
[----:B------:R-:W5:Y:S03]  /*3410*/  LDG.E.64 R88, desc[UR36][R88.64] ;  /* 0x0000002458587981 */ /* 0x000f66000c1e1b00 */
.L_x_3844:
[----:B------:R-:W-:Y:S05]  /*3420*/  BSYNC.RECONVERGENT B1 ;  /* 0x0000000000017941 */ /* 0x000fea0003800200 */
.L_x_3843:
        /* <DEDUP_REMOVED lines=12> */
[----:B------:R-:W-:Y:S01]  /*34f0*/  LOP3.LUT R86, R86, 0x4, RZ, 0xc0, !PT ;  /* 0x0000000456567812 */ /* 0x000fe200078ec0ff */
[----:B--2---:R-:W-:-:S04]  /*3500*/  IMAD R87, R12, R87, RZ ;  /* 0x000000570c577224 */ /* 0x004fc800078e02ff */
[----:B------:R-:W-:Y:S02]  /*3510*/  IMAD R158, R87, 0xe0, R158 ;  /* 0x000000e0579e7824 */ /* 0x000fe400078e029e */
[----:B------:R-:W-:-:S03]  /*3520*/  IMAD R87, R22, R15, R86 ;  /* 0x0000000f16577224 */ /* 0x000fc600078e0256 */
[----:B------:R-:W-:Y:S02]  /*3530*/  SHF.R.S32.HI R86, RZ, 0x1f, R158 ;  /* 0x0000001fff567819 */ /* 0x000fe4000001149e */
[----:B------:R-:W-:-:S04]  /*3540*/  IADD3 R158, P3, PT, R87, R158, RZ ;  /* 0x0000009e579e7210 */ /* 0x000fc80007f7e0ff */
[----:B------:R-:W-:Y:S02]  /*3550*/  LEA.HI.X.SX32 R87, R87, R86, 0x1, P3 ;  /* 0x0000005657577211 */ /* 0x000fe400018f0eff */
[----:B------:R-:W-:-:S04]  /*3560*/  LEA R86, P3, R158, UR8, 0x1 ;  /* 0x000000089e567c11 */ /* 0x000fc8000f8608ff */
[----:B------:R-:W-:-:S06]  /*3570*/  LEA.HI.X R87, R158, UR9, R87, 0x1, P3 ;  /* 0x000000099e577c11 */ /* 0x000fcc00098f0c57 */
[----:B------:R-:W5:Y:S03]  /*3580*/  LDG.E.64 R86, desc[UR36][R86.64] ;  /* 0x0000002456567981 */ /* 0x000f66000c1e1b00 */
.L_x_3846:
[----:B------:R-:W-:Y:S05]  /*3590*/  BSYNC.RECONVERGENT B1 ;  /* 0x0000000000017941 */ /* 0x000fea0003800200 */
.L_x_3845:
[----:B------:R-:W-:Y:S01]  /*35a0*/  ISETP.GE.OR P3, PT, R156, R151, P1 ;  /* 0x000000979c00720c */ /* 0x000fe20000f66670 */
[----:B------:R-:W-:Y:S01]  /*35b0*/  BSSY.RECONVERGENT B1, `(.L_x_3847) ;  /* 0x0000018000017945 */ /* 0x000fe20003800200 */
[----:B------:R-:W-:Y:S02]  /*35c0*/  SEL R93, R93, RZ, P2 ;  /* 0x000000ff5d5d7207 */ /* 0x000fe40001000000 */
[----:B------:R-:W-:-:S09]  /*35d0*/  SEL R92, R92, RZ, P2 ;  /* 0x000000ff5c5c7207 */ /* 0x000fd20001000000 */
        /* <DEDUP_REMOVED lines=10> */
[----:B0-----:R-:W-:-:S05]  /*3680*/  IMAD.SHL.U32 R92, R92, 0x4, RZ ;  /* 0x000000045c5c7824 */ /* 0x001fca00078e00ff */
        /* <DEDUP_REMOVED lines=10> */
.L_x_3848:
[----:B------:R-:W-:Y:S05]  /*3730*/  BSYNC.RECONVERGENT B1 ;  /* 0x0000000000017941 */ /* 0x000fea0003800200 */
.L_x_3847:
[C---:B------:R-:W-:Y:S01]  /*3740*/  IMAD R158, R15.reuse, 0x20, R152 ;  /* 0x000000200f9e7824 */ /* 0x040fe200078e0298 */
[C---:B------:R-:W-:Y:S01]  /*3750*/  LEA R156, R15.reuse, R154, 0x2 ;  /* 0x0000009a0f9c7211 */ /* 0x040fe200078e10ff */
[----:B------:R-:W-:Y:S01]  /*3760*/  IMAD R154, R15, 0x4, R154 ;  /* 0x000000040f9a7824 */ /* 0x000fe200078e029a */
[----:B------:R-:W-:Y:S01]  /*3770*/  BSSY.RECONVERGENT B1, `(.L_x_3849) ;  /* 0x0000021000017945 */ /* 0x000fe20003800200 */
[----:B------:R-:W-:Y:S02]  /*3780*/  SEL R95, R95, RZ, P2 ;  /* 0x000000ff5f5f7207 */ /* 0x000fe40001000000 */
[----:B------:R-:W-:Y:S01]  /*3790*/  ISETP.GE.OR P6, PT, R158, R151, P1 ;  /* 0x000000979e00720c */ /* 0x000fe20000fc6670 */
[----:B------:R-:W-:Y:S01]  /*37a0*/  IMAD.IADD R155, R154, 0x1, R15 ;  /* 0x000000019a9b7824 */ /* 0x000fe200078e020f */
[----:B------:R-:W-:Y:S01]  /*37b0*/  SHF.L.U32 R12, R156, 0x3, RZ ;  /* 0x000000039c0c7819 */ /* 0x000fe200000006ff */
[----:B------:R-:W-:Y:S01]  /*37c0*/  IMAD R153, R15, 0x2, R154 ;  /* 0x000000020f997824 */ /* 0x000fe200078e029a */
[----:B------:R-:W-:-:S02]  /*37d0*/  SEL R94, R94, RZ, P2 ;  /* 0x000000ff5e5e7207 */ /* 0x000fc40001000000 */
[----:B------:R-:W-:Y:S02]  /*37e0*/  ISETP.GE.OR P3, PT, R12, R151, P1 ;  /* 0x000000970c00720c */ /* 0x000fe40000f66670 */
[----:B------:R-:W-:-:S04]  /*37f0*/  SHF.L.U32 R12, R155, 0x3, RZ ;  /* 0x000000039b0c7819 */ /* 0x000fc800000006ff */
[----:B------:R-:W-:Y:S02]  /*3800*/  ISETP.GE.OR P4, PT, R12, R151, P1 ;  /* 0x000000970c00720c */ /* 0x000fe40000f86670 */
[----:B------:R-:W-:-:S04]  /*3810*/  SHF.L.U32 R12, R153, 0x3, RZ ;  /* 0x00000003990c7819 */ /* 0x000fc800000006ff */
[----:B------:R-:W-:Y:S01]  /*3820*/  ISETP.GE.OR P5, PT, R12, R151, P1 ;  /* 0x000000970c00720c */ /* 0x000fe20000fa6670 */
[----:B------:R-:W-:-:S12]  /*3830*/  @P6 BRA `(.L_x_3850) ;  /* 0x0000000000506947 */ /* 0x000fd80003800000 */
        /* <DEDUP_REMOVED lines=20> */
.L_x_3850:
[----:B------:R-:W-:Y:S05]  /*3980*/  BSYNC.RECONVERGENT B1 ;  /* 0x0000000000017941 */ /* 0x000fea0003800200 */
.L_x_3849:
[----:B------:R-:W-:Y:S01]  /*3990*/  BSSY.RECONVERGENT B1, `(.L_x_3851) ;  /* 0x0000019000017945 */ /* 0x000fe20003800200 */
[----:B------:R-:W-:Y:S02]  /*39a0*/  SEL R97, R97, RZ, P2 ;  /* 0x000000ff61617207 */ /* 0x000fe40001000000 */
[----:B------:R-:W-:Y:S01]  /*39b0*/  SEL R96, R96, RZ, P2 ;  /* 0x000000ff60607207 */ /* 0x000fe20001000000 */
[----:B------:R-:W-:Y:S06]  /*39c0*/  @P3 BRA `(.L_x_3852) ;  /* 0x0000000000543947 */ /* 0x000fec0003800000 */
        /* <DEDUP_REMOVED lines=10> */
[----:B------:R-:W-:-:S05]  /*3a70*/  LOP3.LUT R157, R157, 0x4, RZ, 0xc0, !PT ;  /* 0x000000049d9d7812 */ /* 0x000fca00078ec0ff */
[----:B------:R-:W-:Y:S02]  /*3a80*/  IMAD R157, R22, R15, R157 ;  /* 0x0000000f169d7224 */ /* 0x000fe400078e029d */
        /* <DEDUP_REMOVED lines=8> */
[----:B------:R-:W5:Y:S03]  /*3b10*/  LDG.E.64 R96, desc[UR36][R96.64] ;  /* 0x0000002460607981 */ /* 0x000f66000c1e1b00 */
.L_x_3852:
[----:B------:R-:W-:Y:S05]  /*3b20*/  BSYNC.RECONVERGENT B1 ;  /* 0x0000000000017941 */ /* 0x000fea0003800200 */
.L_x_3851:
        /* <DEDUP_REMOVED lines=25> */
.L_x_3854:
[----:B------:R-:W-:Y:S05]  /*3cc0*/  BSYNC.RECONVERGENT B1 ;  /* 0x0000000000017941 */ /* 0x000fea0003800200 */
.L_x_3853:
        /* <DEDUP_REMOVED lines=25> */
.L_x_3856:
[----:B------:R-:W-:Y:S05]  /*3e60*/  BSYNC.RECONVERGENT B1 ;  /* 0x0000000000017941 */ /* 0x000fea0003800200 */
.L_x_3855:
[C---:B------:R-:W-:Y:S01]  /*3e70*/  IMAD R156, R15.reuse, 0x40, R152 ;  /* 0x000000400f9c7824 */ /* 0x040fe200078e0298 */
[----:B------:R-:W-:Y:S01]  /*3e80*/  LEA R154, R15, R154, 0x1 ;  /* 0x0000009a0f9a7211 */ /* 0x000fe200078e08ff */
[----:B------:R-:W-:Y:S01]  /*3e90*/  BSSY.RECONVERGENT B1, `(.L_x_3857) ;  /* 0x000001a000017945 */ /* 0x000fe20003800200 */
[----:B------:R-:W-:Y:S02]  /*3ea0*/  SEL R103, R103, RZ, P2 ;  /* 0x000000ff67677207 */ /* 0x000fe40001000000 */
[----:B------:R-:W-:Y:S01]  /*3eb0*/  ISETP.GE.OR P3, PT, R156, R151, P1 ;  /* 0x000000979c00720c */ /* 0x000fe20000f66670 */
[----:B------:R-:W-:Y:S01]  /*3ec0*/  IMAD R154, R15, 0x2, R154 ;  /* 0x000000020f9a7824 */ /* 0x000fe200078e029a */
[----:B------:R-:W-:-:S11]  /*3ed0*/  SEL R102, R102, RZ, P2 ;  /* 0x000000ff66667207 */ /* 0x000fd60001000000 */
        /* <DEDUP_REMOVED lines=21> */
.L_x_3858:
[----:B------:R-:W-:Y:S05]  /*4030*/  BSYNC.RECONVERGENT B1 ;  /* 0x0000000000017941 */ /* 0x000fea0003800200 */
.L_x_3857:
[C---:B------:R-:W-:Y:S01]  /*4040*/  IMAD.SHL.U32 R12, R154.reuse, 0x8, RZ ;  /* 0x000000089a0c7824 */ /* 0x040fe200078e00ff */
[----:B------:R-:W-:Y:S01]  /*4050*/  IADD3 R153, PT, PT, R154, R15, RZ ;  /* 0x0000000f9a997210 */ /* 0x000fe20007ffe0ff */
[----:B------:R-:W-:Y:S01]  /*4060*/  BSSY.RECONVERGENT B1, `(.L_x_3859) ;  /* 0x000001d000017945 */ /* 0x000fe20003800200 */
[----:B------:R-:W-:Y:S02]  /*4070*/  SEL R105, R105, RZ, P2 ;  /* 0x000000ff69697207 */ /* 0x000fe40001000000 */
[-C--:B------:R-:W-:Y:S01]  /*4080*/  ISETP.GE.OR P4, PT, R12, R151.reuse, P1 ;  /* 0x000000970c00720c */ /* 0x080fe20000f86670 */
[----:B------:R-:W-:Y:S01]  /*4090*/  IMAD.SHL.U32 R12, R153, 0x8, RZ ;  /* 0x00000008990c7824 */ /* 0x000fe200078e00ff */
[----:B------:R-:W-:Y:S02]  /*40a0*/  SEL R107, R107, RZ, P2 ;  /* 0x000000ff6b6b7207 */ /* 0x000fe40001000000 */
[----:B------:R-:W-:Y:S02]  /*40b0*/  SEL R104, R104, RZ, P2 ;  /* 0x000000ff68687207 */ /* 0x000fe40001000000 */
[----:B------:R-:W-:-:S07]  /*40c0*/  ISETP.GE.OR P3, PT, R12, R151, P1 ;  /* 0x000000970c00720c */ /* 0x000fce0000f66670 */
        /* <DEDUP_REMOVED lines=22> */
.L_x_3860:
[----:B------:R-:W-:Y:S05]  /*4230*/  BSYNC.RECONVERGENT B1 ;  /* 0x0000000000017941 */ /* 0x000fea0003800200 */
.L_x_3859:
[----:B------:R-:W-:Y:S01]  /*4240*/  BSSY.RECONVERGENT B1, `(.L_x_3861) ;  /* 0x0000019000017945 */ /* 0x000fe20003800200 */
[----:B------:R-:W-:Y:S02]  /*4250*/  LEA R158, R15, R154, 0x1 ;  /* 0x0000009a0f9e7211 */ /* 0x000fe400078e08ff */
        /* <DEDUP_REMOVED lines=23> */
.L_x_3862:
[----:B------:R-:W-:Y:S05]  /*43d0*/  BSYNC.RECONVERGENT B1 ;  /* 0x0000000000017941 */ /* 0x000fea0003800200 */
.L_x_3861:
[C---:B------:R-:W-:Y:S01]  /*43e0*/  IMAD.SHL.U32 R12, R158.reuse, 0x8, RZ ;  /* 0x000000089e0c7824 */ /* 0x040fe200078e00ff */
[----:B------:R-:W-:Y:S01]  /*43f0*/  IADD3 R160, PT, PT, R158, R15, RZ ;  /* 0x0000000f9ea07210 */ /* 0x000fe20007ffe0ff */
[----:B------:R-:W-:Y:S01]  /*4400*/  BSSY.RECONVERGENT B1, `(.L_x_3863) ;  /* 0x0000022000017945 */ /* 0x000fe20003800200 */
[----:B------:R-:W-:Y:S02]  /*4410*/  SEL R109, R109, RZ, P2 ;  /* 0x000000ff6d6d7207 */ /* 0x000fe40001000000 */
[----:B------:R-:W-:Y:S01]  /*4420*/  ISETP.GE.OR P6, PT, R12, R151, P1 ;  /* 0x000000970c00720c */ /* 0x000fe20000fc6670 */
[C---:B------:R-:W-:Y:S01]  /*4430*/  IMAD.SHL.U32 R12, R160.reuse, 0x8, RZ ;  /* 0x00000008a00c7824 */ /* 0x040fe200078e00ff */
[----:B------:R-:W-:Y:S02]  /*4440*/  IADD3 R156, PT, PT, R160, R15, RZ ;  /* 0x0000000fa09c7210 */ /* 0x000fe40007ffe0ff */
[----:B------:R-:W-:Y:S02]  /*4450*/  SEL R108, R108, RZ, P2 ;  /* 0x000000ff6c6c7207 */ /* 0x000fe40001000000 */
[----:B------:R-:W-:Y:S01]  /*4460*/  ISETP.GE.OR P3, PT, R12, R151, P1 ;  /* 0x000000970c00720c */ /* 0x000fe20000f66670 */
[C---:B------:R-:W-:Y:S01]  /*4470*/  IMAD.SHL.U32 R12, R156.reuse, 0x8, RZ ;  /* 0x000000089c0c7824 */ /* 0x040fe200078e00ff */
[----:B------:R-:W-:-:S04]  /*4480*/  IADD3 R154, PT, PT, R156, R15, RZ ;  /* 0x0000000f9c9a7210 */ /* 0x000fc80007ffe0ff */
[----:B------:R-:W-:Y:S01]  /*4490*/  ISETP.GE.OR P4, PT, R12, R151, P1 ;  /* 0x000000970c00720c */ /* 0x000fe20000f86670 */
[----:B------:R-:W-:-:S05]  /*44a0*/  IMAD.SHL.U32 R12, R154, 0x8, RZ ;  /* 0x000000089a0c7824 */ /* 0x000fca00078e00ff */
        /* <DEDUP_REMOVED lines=23> */
.L_x_3864:
[----:B------:R-:W-:Y:S05]  /*4620*/  BSYNC.RECONVERGENT B1 ;  /* 0x0000000000017941 */ /* 0x000fea0003800200 */
.L_x_3863:
        /* <DEDUP_REMOVED lines=25> */
.L_x_3866:
[----:B------:R-:W-:Y:S05]  /*47c0*/  BSYNC.RECONVERGENT B1 ;  /* 0x0000000000017941 */ /* 0x000fea0003800200 */
.L_x_3865:
        /* <DEDUP_REMOVED lines=25> */
.L_x_3868:
[----:B------:R-:W-:Y:S05]  /*4960*/  BSYNC.RECONVERGENT B1 ;  /* 0x0000000000017941 */ /* 0x000fea0003800200 */
.L_x_3867:
        /* <DEDUP_REMOVED lines=25> */
.L_x_3870:
[----:B------:R-:W-:Y:S05]  /*4b00*/  BSYNC.RECONVERGENT B1 ;  /* 0x0000000000017941 */ /* 0x000fea0003800200 */
.L_x_3869:
[----:B------:R-:W-:Y:S01]  /*4b10*/  IADD3 R154, PT, PT, R154, R15, RZ ;  /* 0x0000000f9a9a7210 */ /* 0x000fe20007ffe0ff */
[----:B------:R-:W-:Y:S01]  /*4b20*/  IMAD R152, R15, 0x80, R152 ;  /* 0x000000800f987824 */ /* 0x000fe200078e0298 */
[----:B------:R-:W-:Y:S01]  /*4b30*/  BSSY.RECONVERGENT B1, `(.L_x_3871) ;  /* 0x000001d000017945 */ /* 0x000fe20003800200 */
[----:B------:R-:W-:Y:S02]  /*4b40*/  SEL R117, R117, RZ, P2 ;  /* 0x000000ff75757207 */ /* 0x000fe40001000000 */
[----:B------:R-:W-:Y:S02]  /*4b50*/  SHF.L.U32 R12, R154, 0x3, RZ ;  /* 0x000000039a0c7819 */ /* 0x000fe400000006ff */
[-C--:B------:R-:W-:Y:S02]  /*4b60*/  ISETP.GE.OR P3, PT, R152, R151.reuse, P1 ;  /* 0x000000979800720c */ /* 0x080fe40000f66670 */
[----:B------:R-:W-:Y:S02]  /*4b70*/  ISETP.GE.OR P4, PT, R12, R151, P1 ;  /* 0x000000970c00720c */ /* 0x000fe40000f86670 */
[----:B------:R-:W-:-:S02]  /*4b80*/  SEL R119, R119, RZ, P2 ;  /* 0x000000ff77777207 */ /* 0x000fc40001000000 */
        /* <DEDUP_REMOVED lines=23> */
.L_x_3872:
[----:B------:R-:W-:Y:S05]  /*4d00*/  BSYNC.RECONVERGENT B1 ;  /* 0x0000000000017941 */ /* 0x000fea0003800200 */
.L_x_3871:
[----:B------:R-:W-:Y:S01]  /*4d10*/  BSSY.RECONVERGENT B1, `(.L_x_3873) ;  /* 0x0000018000017945 */ /* 0x000fe20003800200 */
[----:B------:R-:W-:Y:S01]  /*4d20*/  IMAD R156, R15, 0x2, R154 ;  /* 0x000000020f9c7824 */ /* 0x000fe200078e029a */
[----:B------:R-:W-:Y:S02]  /*4d30*/  SEL R118, R118, RZ, P2 ;  /* 0x000000ff76767207 */ /* 0x000fe40001000000 */
        /* <DEDUP_REMOVED lines=21> */
.L_x_3874:
[----:B------:R-:W-:Y:S05]  /*4e90*/  BSYNC.RECONVERGENT B1 ;  /* 0x0000000000017941 */ /* 0x000fea0003800200 */
.L_x_3873:
[----:B------:R-:W-:Y:S01]  /*4ea0*/  IMAD.SHL.U32 R12, R156, 0x8, RZ ;  /* 0x000000089c0c7824 */ /* 0x000fe200078e00ff */
[----:B------:R-:W-:Y:S01]  /*4eb0*/  BSSY.RECONVERGENT B1, `(.L_x_3875) ;  /* 0x000001b000017945 */ /* 0x000fe20003800200 */
[----:B------:R-:W-:Y:S02]  /*4ec0*/  SEL R121, R121, RZ, P2 ;  /* 0x000000ff79797207 */ /* 0x000fe40001000000 */
[----:B------:R-:W-:Y:S02]  /*4ed0*/  SEL R120, R120, RZ, P2 ;  /* 0x000000ff78787207 */ /* 0x000fe40001000000 */
[----:B------:R-:W-:Y:S02]  /*4ee0*/  ISETP.GE.OR P3, PT, R12, R151, P1 ;  /* 0x000000970c00720c */ /* 0x000fe40000f66670 */
[----:B------:R-:W-:-:S11]  /*4ef0*/  IADD3 R154, PT, PT, R156, R15, RZ ;  /* 0x0000000f9c9a7210 */ /* 0x000fd60007ffe0ff */
        /* <DEDUP_REMOVED lines=22> */
.L_x_3876:
[----:B------:R-:W-:Y:S05]  /*5060*/  BSYNC.RECONVERGENT B1 ;  /* 0x0000000000017941 */ /* 0x000fea0003800200 */
.L_x_3875:
        /* <DEDUP_REMOVED lines=21> */
[----:B------:R-:W-:-:S04]  /*51c0*/  SHF.L.U32 R122, R122, 0x3, RZ ;  /* 0x000000037a7a7819 */ /* 0x000fc800000006ff */
[----:B------:R-:W-:Y:S02]  /*51d0*/  SHF.R.S32.HI R123, RZ, 0x1f, R122 ;  /* 0x0000001fff7b7819 */ /* 0x000fe4000001147a */
[----:B------:R-:W-:-:S04]  /*51e0*/  IADD3 R153, P3, PT, R154, R122, RZ ;  /* 0x0000007a9a997210 */ /* 0x000fc80007f7e0ff */
[----:B------:R-:W-:Y:S02]  /*51f0*/  LEA.HI.X.SX32 R12, R154, R123, 0x1, P3 ;  /* 0x0000007b9a0c7211 */ /* 0x000fe400018f0eff */
[----:B------:R-:W-:-:S04]  /*5200*/  LEA R122, P3, R153, UR8, 0x1 ;  /* 0x00000008997a7c11 */ /* 0x000fc8000f8608ff */
[----:B------:R-:W-:-:S06]  /*5210*/  LEA.HI.X R123, R153, UR9, R12, 0x1, P3 ;  /* 0x00000009997b7c11 */ /* 0x000fcc00098f0c0c */
[----:B------:R-:W5:Y:S03]  /*5220*/  LDG.E.64 R122, desc[UR36][R122.64] ;  /* 0x000000247a7a7981 */ /* 0x000f66000c1e1b00 */
.L_x_3878:
[----:B------:R-:W-:Y:S05]  /*5230*/  BSYNC.RECONVERGENT B1 ;  /* 0x0000000000017941 */ /* 0x000fea0003800200 */
.L_x_3877:
        /* <DEDUP_REMOVED lines=28> */
.L_x_3880:
[----:B------:R-:W-:Y:S05]  /*5400*/  BSYNC.RECONVERGENT B1 ;  /* 0x0000000000017941 */ /* 0x000fea0003800200 */
.L_x_3879:
        /* <DEDUP_REMOVED lines=28> */
.L_x_3882:
[----:B------:R-:W-:Y:S05]  /*55d0*/  BSYNC.RECONVERGENT B1 ;  /* 0x0000000000017941 */ /* 0x000fea0003800200 */
.L_x_3881:
        /* <DEDUP_REMOVED lines=28> */
.L_x_3884:
[----:B------:R-:W-:Y:S05]  /*57a0*/  BSYNC.RECONVERGENT B1 ;  /* 0x0000000000017941 */ /* 0x000fea0003800200 */
.L_x_3883:
        /* <DEDUP_REMOVED lines=28> */
.L_x_3886:
[----:B------:R-:W-:Y:S05]  /*5970*/  BSYNC.RECONVERGENT B1 ;  /* 0x0000000000017941 */ /* 0x000fea0003800200 */
.L_x_3885:
        /* <DEDUP_REMOVED lines=28> */
.L_x_3888:
[----:B------:R-:W-:Y:S05]  /*5b40*/  BSYNC.RECONVERGENT B1 ;  /* 0x0000000000017941 */ /* 0x000fea0003800200 */
.L_x_3887:
        /* <DEDUP_REMOVED lines=28> */
.L_x_3890:
[----:B------:R-:W-:Y:S05]  /*5d10*/  BSYNC.RECONVERGENT B1 ;  /* 0x0000000000017941 */ /* 0x000fea0003800200 */
.L_x_3889:
        /* <DEDUP_REMOVED lines=28> */
.L_x_3892:
[----:B------:R-:W-:Y:S05]  /*5ee0*/  BSYNC.RECONVERGENT B1 ;  /* 0x0000000000017941 */ /* 0x000fea0003800200 */
.L_x_3891:
        /* <DEDUP_REMOVED lines=28> */
.L_x_3894:
[----:B------:R-:W-:Y:S05]  /*60b0*/  BSYNC.RECONVERGENT B1 ;  /* 0x0000000000017941 */ /* 0x000fea0003800200 */
.L_x_3893:
        /* <DEDUP_REMOVED lines=28> */
.L_x_3896:
[----:B------:R-:W-:Y:S05]  /*6280*/  BSYNC.RECONVERGENT B1 ;  /* 0x0000000000017941 */ /* 0x000fea0003800200 */
.L_x_3895:
        /* <DEDUP_REMOVED lines=9> */
[----:B------:R-:W-:-:S02]  /*6320*/  IMAD.IADD R152, R154, 0x1, R15 ;  /* 0x000000019a987824 */ /* 0x000fc400078e020f */
[----:B------:R-:W-:-:S03]  /*6330*/  IMAD.SHL.U32 R12, R154, 0x8, RZ ;  /* 0x000000089a0c7824 */ /* 0x000fc600078e00ff */
[----:B------:R-:W-:Y:S02]  /*6340*/  SHF.L.U32 R152, R152, 0x3, RZ ;  /* 0x0000000398987819 */ /* 0x000fe400000006ff */
[-C--:B------:R-:W-:Y:S02]  /*6350*/  ISETP.GE.OR P4, PT, R12, R151.reuse, P1 ;  /* 0x000000970c00720c */ /* 0x080fe40000f86670 */
        /* <DEDUP_REMOVED lines=23> */
.L_x_3898:
[----:B------:R-:W-:Y:S05]  /*64d0*/  BSYNC.RECONVERGENT B1 ;  /* 0x0000000000017941 */ /* 0x000fea0003800200 */
.L_x_3897:
        /* <DEDUP_REMOVED lines=25> */
.L_x_3900:
[----:B------:R-:W-:Y:S05]  /*6670*/  BSYNC.RECONVERGENT B1 ;  /* 0x0000000000017941 */ /* 0x000fea0003800200 */
.L_x_3899:
        /* <DEDUP_REMOVED lines=25> */
.L_x_3902:
[----:B------:R-:W-:Y:S05]  /*6810*/  BSYNC.RECONVERGENT B1 ;  /* 0x0000000000017941 */ /* 0x000fea0003800200 */
.L_x_3901:
        /* <DEDUP_REMOVED lines=17> */
[----:B------:R-:W-:-:S05]  /*6930*/  IMAD R152, R149, 0xe0, R152 ;  /* 0x000000e095987824 */ /* 0x000fca00078e0298 */
[----:B------:R-:W-:Y:S02]  /*6940*/  SHF.R.S32.HI R14, RZ, 0x1f, R152 ;  /* 0x0000001fff0e7819 */ /* 0x000fe40000011498 */
[----:B------:R-:W-:-:S04]  /*6950*/  IADD3 R152, P2, PT, R15, R152, RZ ;  /* 0x000000980f987210 */ /* 0x000fc80007f5e0ff */
[----:B------:R-:W-:Y:S02]  /*6960*/  LEA.HI.X.SX32 R15, R15, R14, 0x1, P2 ;  /* 0x0000000e0f0f7211 */ /* 0x000fe400010f0eff */
[----:B------:R-:W-:-:S04]  /*6970*/  LEA R148, P2, R152, UR8, 0x1 ;  /* 0x0000000898947c11 */ /* 0x000fc8000f8408ff */
[----:B------:R-:W-:-:S06]  /*6980*/  LEA.HI.X R149, R152, UR9, R15, 0x1, P2 ;  /* 0x0000000998957c11 */ /* 0x000fcc00090f0c0f */
[----:B------:R-:W5:Y:S03]  /*6990*/  LDG.E.64 R148, desc[UR36][R148.64] ;  /* 0x0000002494947981 */ /* 0x000f66000c1e1b00 */
.L_x_3904:
[----:B------:R-:W-:Y:S05]  /*69a0*/  BSYNC.RECONVERGENT B1 ;  /* 0x0000000000017941 */ /* 0x000fea0003800200 */
.L_x_3903:
[----:B-----5:R-:W-:Y:S02]  /*69b0*/  HMUL2 R12, R20, R90 ;  /* 0x0000005a140c7232 */ /* 0x020fe40000000000 */
[----:B------:R-:W-:Y:S01]  /*69c0*/  HFMA2 R13, R21, R91, -RZ ;  /* 0x0000005b150d7231 */ /* 0x000fe200001000ff */
[----:B------:R-:W0:Y:S01]  /*69d0*/  S2R R151, SR_TID.X ;  /* 0x0000000000977919 */ /* 0x000e220000002100 */
[----:B------:R-:W-:Y:S01]  /*69e0*/  UMOV UR5, 0xffffffff ;  /* 0xffffffff00057882 */ /* 0x000fe20000000000 */
[----:B------:R-:W-:Y:S01]  /*69f0*/  ISETP.NE.AND P2, PT, R11, RZ, P0 ;  /* 0x000000ff0b00720c */ /* 0x000fe20000745270 */
        /* <DEDUP_REMOVED lines=9> */
[----:B------:R-:W-:Y:S01]  /*6a90*/  HFMA2 R13, R35, R99, R13 ;  /* 0x00000063230d7231 */ /* 0x000fe2000000000d */
[----:B0-----:R-:W-:-:S03]  /*6aa0*/  LOP3.LUT R151, R151, 0x1, RZ, 0xc0, !PT ;  /* 0x0000000197977812 */ /* 0x001fc600078ec0ff */
        /* <DEDUP_REMOVED lines=58> */
.L_x_3976:
        /* <DEDUP_REMOVED lines=29> */
.L_x_3907:
[----:B------:R-:W-:Y:S05]  /*7020*/  BSYNC.RECONVERGENT B1 ;  /* 0x0000000000017941 */ /* 0x000fea0003800200 */
.L_x_3906:
[----:B------:R-:W-:Y:S01]  /*7030*/  IADD3 R9, PT, PT, R9, 0x40, RZ ;  /* 0x0000004009097810 */ /* 0x000fe20007ffe0ff */
[----:B-1----:R-:W-:Y:S01]  /*7040*/  VIADD R4, R4, 0x100 ;  /* 0x0000010004047836 */ /* 0x002fe20000000000 */
[----:B------:R-:W-:Y:S02]  /*7050*/  IADD3 R8, P2, PT, R8, 0x40, RZ ;  /* 0x0000004008087810 */ /* 0x000fe40007f5e0ff */
[----:B------:R-:W-:Y:S02]  /*7060*/  ISETP.GE.AND P1, PT, R9, R5, PT ;  /* 0x000000050900720c */ /* 0x000fe40003f26270 */
[----:B------:R-:W-:Y:S01]  /*7070*/  IADD3 R3, PT, PT, R3, 0x40, RZ ;  /* 0x0000004003037810 */ /* 0x000fe20007ffe0ff */
[----:B------:R-:W-:-:S10]  /*7080*/  IMAD.X R7, RZ, RZ, R7, P2 ;  /* 0x000000ffff077224 */ /* 0x000fd400010e0607 */
[----:B------:R-:W-:Y:S05]  /*7090*/  @!P1 BRA `(.L_x_3908) ;  /* 0xffffffbc009c9947 */ /* 0x000fea000383ffff */
.L_x_3840:
[----:B0-2-4-:R-:W-:Y:S05]  /*70a0*/  BSYNC B0 ;  /* 0x0000000000007941 */ /* 0x015fea0003800000 */
.L_x_3839:
[----:B------:R-:W-:-:S03]  /*70b0*/  UMOV UR5, 0xffffffff ;  /* 0xffffffff00057882 */ /* 0x000fc60000000000 */
[----:B------:R-:W-:Y:S05]  /*70c0*/  BRA.DIV UR5, `(.L_x_3909) ;  /* 0x0000005605fc7947 */ /* 0x000fea000b800000 */
[----:B------:R-:W0:Y:S02]  /*70d0*/  SHFL.BFLY PT, R14, R0, 0x10, 0x1f ;  /* 0x0e001f00000e7f89 */ /* 0x000e2400000e0000 */
[----:B0-----:R-:W-:-:S05]  /*70e0*/  FMNMX.FTZ R13, R14, R0, !PT ;  /* 0x000000000e0d7209 */ /* 0x001fca0007810000 */
[----:B------:R-:W0:Y:S02]  /*70f0*/  SHFL.BFLY PT, R14, R13, 0x8, 0x1f ;  /* 0x0d001f000d0e7f89 */ /* 0x000e2400000e0000 */
[----:B0-----:R-:W-:-:S05]  /*7100*/  FMNMX.FTZ R3, R13, R14, !PT ;  /* 0x0000000e0d037209 */ /* 0x001fca0007810000 */
[----:B------:R-:W0:Y:S02]  /*7110*/  SHFL.BFLY PT, R14, R3, 0x4, 0x1f ;  /* 0x0c801f00030e7f89 */ /* 0x000e2400000e0000 */
[----:B0-----:R-:W-:-:S05]  /*7120*/  FMNMX.FTZ R4, R3, R14, !PT ;  /* 0x0000000e03047209 */ /* 0x001fca0007810000 */
[----:B------:R0:W1:Y:S02]  /*7130*/  SHFL.BFLY PT, R14, R4, 0x2, 0x1f ;  /* 0x0c401f00040e7f89 */ /* 0x00006400000e0000 */
.L_x_3982:
[----:B------:R-:W2:Y:S01]  /*7140*/  S2R R0, SR_TID.X ;  /* 0x0000000000007919 */ /* 0x000ea20000002100 */
[----:B------:R-:W-:Y:S01]  /*7150*/  MOV R15, 0x400 ;  /* 0x00000400000f7802 */ /* 0x000fe20000000f00 */
[----:B------:R-:W-:Y:S05]  /*7160*/  WARPSYNC.ALL ;  /* 0x0000000000007948 */ /* 0x000fea0003800000 */
[----:B------:R-:W4:Y:S01]  /*7170*/  S2R R20, SR_CgaCtaId ;  /* 0x0000000000147919 */ /* 0x000f220000008800 */
[----:B-1----:R-:W-:Y:S02]  /*7180*/  FMNMX.FTZ R5, R4, R14, !PT ;  /* 0x0000000e04057209 */ /* 0x002fe40007810000 */
[----:B--2---:R-:W-:-:S02]  /*7190*/  LOP3.LUT P0, R6, R0, 0x1f, RZ, 0xc0, !PT ;  /* 0x0000001f00067812 */ /* 0x004fc4000780c0ff */
[----:B----4-:R-:W-:-:S11]  /*71a0*/  LEA R3, R20, R15, 0x18 ;  /* 0x0000000f14037211 */ /* 0x010fd600078ec0ff */
[----:B0-----:R-:W-:-:S05]  /*71b0*/  @!P0 LEA.HI R4, R0, R3, RZ, 0x1d ;  /* 0x0000000300048211 */ /* 0x001fca00078fe8ff */
[----:B------:R0:W-:Y:S01]  /*71c0*/  @!P0 STS [R4], R5 ;  /* 0x0000000504008388 */ /* 0x0001e20000000800 */
[----:B------:R-:W-:Y:S01]  /*71d0*/  BAR.SYNC.DEFER_BLOCKING 0x0 ;  /* 0x0000000000007b1d */ /* 0x000fe20000010000 */
[C---:B------:R-:W-:Y:S01]  /*71e0*/  ISETP.GT.U32.AND P0, PT, R6.reuse, 0x3, PT ;  /* 0x000000030600780c */ /* 0x040fe20003f04070 */
[----:B0-----:R-:W-:Y:S01]  /*71f0*/  IMAD.MOV.U32 R4, RZ, RZ, -0x800001 ;  /* 0xff7fffffff047424 */ /* 0x001fe200078e00ff */
[----:B------:R-:W-:Y:S01]  /*7200*/  LEA R7, R6, R3, 0x2 ;  /* 0x0000000306077211 */ /* 0x000fe200078e10ff */
[----:B------:R-:W-:-:S04]  /*7210*/  HFMA2 R9, -RZ, RZ, 0, 0 ;  /* 0x00000000ff097431 */ /* 0x000fc800000001ff */
[----:B------:R-:W0:Y:S01]  /*7220*/  S2UR UR7, SR_CTAID.Y ;  /* 0x00000000000779c3 */ /* 0x000e220000002600 */
[----:B------:R-:W0:Y:S01]  /*7230*/  LDCU UR4, c[0x0][0x3f4] ;  /* 0x00007e80ff0477ac */ /* 0x000e220008000800 */
[----:B------:R-:W-:Y:S04]  /*7240*/  BSSY.RECONVERGENT B0, `(.L_x_3910) ;  /* 0x000016e000007945 */ /* 0x000fe80003800200 */
[----:B------:R-:W1:Y:S01]  /*7250*/  @!P0 LDS R4, [R7] ;  /* 0x0000000007048984 */ /* 0x000e620000000800 */
[----:B0-----:R-:W-:-:S04]  /*7260*/  UIMAD UR6, UR7, UR4, URZ ;  /* 0x00000004070672a4 */ /* 0x001fc8000f8e02ff */
[----:B------:R-:W-:Y:S01]  /*7270*/  USHF.R.S32.HI UR12, URZ, 0x1f, UR6 ;  /* 0x0000001fff0c7899 */ /* 0x000fe20008011406 */
[----:B-1----:R-:W0:Y:S02]  /*7280*/  SHFL.BFLY PT, R5, R4, 0x2, 0x1f ;  /* 0x0c401f0004057f89 */ /* 0x002e2400000e0000 */
[----:B0-----:R-:W-:Y:S01]  /*7290*/  FMNMX.FTZ R10, R5, R4, !PT ;  /* 0x00000004050a7209 */ /* 0x001fe20007810000 */
[----:B------:R-:W-:-:S04]  /*72a0*/  VIADD R4, R16, 0x1 ;  /* 0x0000000110047836 */ /* 0x000fc80000000000 */
[----:B------:R-:W0:Y:S02]  /*72b0*/  SHFL.BFLY PT, R5, R10, 0x1, 0x1f ;  /* 0x0c201f000a057f89 */ /* 0x000e2400000e0000 */
[----:B0-----:R-:W-:Y:S02]  /*72c0*/  FMNMX.FTZ R8, R10, R5, !PT ;  /* 0x000000050a087209 */ /* 0x001fe40007810000 */
[----:B------:R-:W-:-:S04]  /*72d0*/  IADD3 R5, PT, PT, R19, R0, RZ ;  /* 0x0000000013057210 */ /* 0x000fc80007ffe0ff */
[----:B------:R-:W-:Y:S01]  /*72e0*/  ISETP.GT.AND P0, PT, R5, R16, PT ;  /* 0x000000100500720c */ /* 0x000fe20003f04270 */
[----:B------:R-:W0:-:S12]  /*72f0*/  SHFL.IDX PT, R8, R8, RZ, 0x1f ;  /* 0x00001fff08087589 */ /* 0x000e1800000e0000 */
[----:B------:R-:W-:Y:S05]  /*7300*/  @P0 BRA `(.L_x_3911) ;  /* 0x0000001400840947 */ /* 0x000fea0003800000 */
[----:B------:R-:W1:Y:S02]  /*7310*/  LDC.64 R10, c[0x0][0x420] ;  /* 0x00010800ff0a7b82 */ /* 0x000e640000000a00 */
[----:B-1----:R-:W-:-:S04]  /*7320*/  ISETP.NE.U32.AND P0, PT, R10, RZ, PT ;  /* 0x000000ff0a00720c */ /* 0x002fc80003f05070 */
[----:B------:R-:W-:-:S13]  /*7330*/  ISETP.NE.AND.EX P0, PT, R11, RZ, PT, P0 ;  /* 0x000000ff0b00720c */ /* 0x000fda0003f05300 */
[----:B------:R-:W-:Y:S05]  /*7340*/  @P0 BRA `(.L_x_3912) ;  /* 0x0000000c00fc0947 */ /* 0x000fea0003800000 */
[----:B------:R-:W-:Y:S01]  /*7350*/  VIADDMNMX R10, R5, 0x80, R4, !PT ;  /* 0x00000080050a7846 */ /* 0x000fe20007800104 */
[----:B------:R-:W-:Y:S01]  /*7360*/  BSSY.RECONVERGENT B1, `(.L_x_3913) ;  /* 0x000001c000017945 */ /* 0x000fe20003800200 */
[----:B------:R-:W-:-:S04]  /*7370*/  LOP3.LUT R9, RZ, R0, RZ, 0x33, !PT ;  /* 0x00000000ff097212 */ /* 0x000fc800078e33ff */
[----:B------:R-:W-:Y:S02]  /*7380*/  IADD3 R11, PT, PT, -R19, R10, R9 ;  /* 0x0000000a130b7210 */ /* 0x000fe40007ffe109 */
[----:B------:R-:W-:Y:S02]  /*7390*/  MOV R10, R5 ;  /* 0x00000005000a7202 */ /* 0x000fe40000000f00 */
[C---:B------:R-:W-:Y:S02]  /*73a0*/  LOP3.LUT R9, R11.reuse, 0x180, RZ, 0xc0, !PT ;  /* 0x000001800b097812 */ /* 0x040fe400078ec0ff */
[----:B------:R-:W-:Y:S02]  /*73b0*/  ISETP.GE.U32.AND P1, PT, R11, 0x180, PT ;  /* 0x000001800b00780c */ /* 0x000fe40003f26070 */
[----:B------:R-:W-:Y:S01]  /*73c0*/  ISETP.NE.AND P0, PT, R9, 0x180, PT ;  /* 0x000001800900780c */ /* 0x000fe20003f05270 */
[----:B------:R-:W-:-:S12]  /*73d0*/  IMAD.MOV.U32 R9, RZ, RZ, RZ ;  /* 0x000000ffff097224 */ /* 0x000fd800078e00ff */
[----:B------:R-:W-:Y:S05]  /*73e0*/  @!P0 BRA `(.L_x_3914) ;  /* 0x00000000004c8947 */ /* 0x000fea0003800000 */
[----:B------:R-:W-:Y:S01]  /*73f0*/  VIADD R13, R15, 0x220 ;  /* 0x000002200f0d7836 */ /* 0x000fe20000000000 */
[----:B------:R-:W-:Y:S01]  /*7400*/  LEA.HI R9, R11, 0x1, RZ, 0x19 ;  /* 0x000000010b097811 */ /* 0x000fe200078fc8ff */
[----:B------:R-:W-:-:S03]  /*7410*/  IMAD.MOV.U32 R10, RZ, RZ, R5 ;  /* 0x000000ffff0a7224 */ /* 0x000fc600078e0005 */
[----:B------:R-:W-:Y:S01]  /*7420*/  LOP3.LUT R11, R9, 0x3, RZ, 0xc0, !PT ;  /* 0x00000003090b7812 */ /* 0x000fe200078ec0ff */
[----:B------:R-:W-:Y:S01]  /*7430*/  HFMA2 R9, -RZ, RZ, 0, 0 ;  /* 0x00000000ff097431 */ /* 0x000fe200000001ff */
[----:B------:R-:W-:-:S03]  /*7440*/  LEA R13, R20, R13, 0x18 ;  /* 0x0000000d140d7211 */ /* 0x000fc600078ec0ff */
[----:B------:R-:W-:Y:S01]  /*7450*/  IMAD.MOV R11, RZ, RZ, -R11 ;  /* 0x000000ffff0b7224 */ /* 0x000fe200078e0a0b */
[----:B------:R-:W-:-:S07]  /*7460*/  LEA R12, R0, R13, 0x2 ;  /* 0x0000000d000c7211 */ /* 0x000fce00078e10ff */
.L_x_3915:
        /* <DEDUP_REMOVED lines=9> */
[----:B0-----:R-:W-:Y:S01]  /*7500*/  IADD3 R12, PT, PT, R12, 0x200, RZ ;  /* 0x000002000c0c7810 */ /* 0x001fe20007ffe0ff */
[----:B------:R-:W-:Y:S06]  /*7510*/  @P0 BRA `(.L_x_3915) ;  /* 0xfffffffc00d40947 */ /* 0x000fec000383ffff */
.L_x_3914:
[----:B------:R-:W-:Y:S05]  /*7520*/  BSYNC.RECONVERGENT B1 ;  /* 0x0000000000017941 */ /* 0x000fea0003800200 */
.L_x_3913:
[----:B------:R-:W-:Y:S05]  /*7530*/  @!P1 BRA `(.L_x_3911) ;  /* 0x0000001000f89947 */ /* 0x000fea0003800000 */
[----:B------:R-:W-:Y:S01]  /*7540*/  SHF.L.U32 R11, R19, 0x2, RZ ;  /* 0x00000002130b7819 */ /* 0x000fe200000006ff */
[----:B------:R-:W-:-:S04]  /*7550*/  VIADD R15, R15, 0x220 ;  /* 0x000002200f0f7836 */ /* 0x000fc80000000000 */
[----:B------:R-:W-:Y:S01]  /*7560*/  IMAD R11, R10, 0x4, -R11 ;  /* 0x000000040a0b7824 */ /* 0x000fe200078e0a0b */
[----:B------:R-:W-:-:S04]  /*7570*/  LEA R20, R20, R15, 0x18 ;  /* 0x0000000f14147211 */ /* 0x000fc800078ec0ff */
[----:B------:R-:W-:-:S05]  /*7580*/  IADD3 R11, PT, PT, R20, R11, RZ ;  /* 0x0000000b140b7210 */ /* 0x000fca0007ffe0ff */
[----:B------:R-:W0:Y:S04]  /*7590*/  LDS R13, [R11] ;  /* 0x000000000b0d7984 */ /* 0x000e280000000800 */
[----:B------:R-:W1:Y:S04]  /*75a0*/  LDS R15, [R11+0x200] ;  /* 0x000200000b0f7984 */ /* 0x000e680000000800 */
[----:B------:R-:W2:Y:S04]  /*75b0*/  LDS R21, [R11+0x400] ;  /* 0x000400000b157984 */ /* 0x000ea80000000800 */
[----:B-----5:R-:W4:Y:S01]  /*75c0*/  LDS R23, [R11+0x600] ;  /* 0x000600000b177984 */ /* 0x020f220000000800 */
[C---:B0-----:R-:W-:Y:S01]  /*75d0*/  FADD.FTZ R13, -R8.reuse, R13 ;  /* 0x0000000d080d7221 */ /* 0x041fe20000010100 */
[----:B-1----:R-:W-:-:S03]  /*75e0*/  FADD.FTZ R15, -R8, R15 ;  /* 0x0000000f080f7221 */ /* 0x002fc60000010100 */
[----:B------:R-:W-:Y:S01]  /*75f0*/  FMUL.FTZ R13, R13, 1.4426950216293334961 ;  /* 0x3fb8aa3b0d0d7820 */ /* 0x000fe20000410000 */
[C---:B--2---:R-:W-:Y:S01]  /*7600*/  FADD.FTZ R21, -R8.reuse, R21 ;  /* 0x0000001508157221 */ /* 0x044fe20000010100 */
[----:B------:R-:W-:Y:S02]  /*7610*/  FMUL.FTZ R15, R15, 1.4426950216293334961 ;  /* 0x3fb8aa3b0f0f7820 */ /* 0x000fe40000410000 */
[----:B------:R0:W1:Y:S01]  /*7620*/  MUFU.EX2 R12, R13 ;  /* 0x0000000d000c7308 */ /* 0x0000620000000800 */
[----:B----4-:R-:W-:Y:S01]  /*7630*/  FADD.FTZ R23, -R8, R23 ;  /* 0x0000001708177221 */ /* 0x010fe20000010100 */
[----:B------:R-:W-:-:S03]  /*7640*/  FMUL.FTZ R21, R21, 1.4426950216293334961 ;  /* 0x3fb8aa3b15157820 */ /* 0x000fc60000410000 */
[----:B------:R-:W-:-:S03]  /*7650*/  FMUL.FTZ R23, R23, 1.4426950216293334961 ;  /* 0x3fb8aa3b17177820 */ /* 0x000fc60000410000 */
[----:B------:R-:W2:Y:S01]  /*7660*/  MUFU.EX2 R14, R15 ;  /* 0x0000000f000e7308 */ /* 0x000ea20000000800 */
[----:B0-----:R-:W-:-:S05]  /*7670*/  VIADD R13, R10, 0x200 ;  /* 0x000002000a0d7836 */ /* 0x001fca0000000000 */
[----:B------:R-:W-:Y:S02]  /*7680*/  ISETP.GT.AND P0, PT, R13, R16, PT ;  /* 0x000000100d00720c */ /* 0x000fe40003f04270 */
[----:B------:R-:W0:Y:S01]  /*7690*/  MUFU.EX2 R20, R21 ;  /* 0x0000001500147308 */ /* 0x000e220000000800 */
[----:B-1----:R1:W-:Y:S01]  /*76a0*/  STS [R11], R12 ;  /* 0x0000000c0b007388 */ /* 0x0023e20000000800 */
[----:B------:R-:W-:-:S06]  /*76b0*/  FADD.FTZ R9, R9, R12 ;  /* 0x0000000c09097221 */ /* 0x000fcc0000010000 */
[----:B------:R-:W4:Y:S01]  /*76c0*/  MUFU.EX2 R24, R23 ;  /* 0x0000001700187308 */ /* 0x000f220000000800 */
[----:B--2---:R1:W-:Y:S01]  /*76d0*/  STS [R11+0x200], R14 ;  /* 0x0002000e0b007388 */ /* 0x0043e20000000800 */
[----:B------:R-:W-:-:S03]  /*76e0*/  FADD.FTZ R9, R9, R14 ;  /* 0x0000000e09097221 */ /* 0x000fc60000010000 */
[----:B0-----:R1:W-:Y:S01]  /*76f0*/  STS [R11+0x400], R20 ;  /* 0x000400140b007388 */ /* 0x0013e20000000800 */
[----:B------:R-:W-:-:S03]  /*7700*/  FADD.FTZ R9, R9, R20 ;  /* 0x0000001409097221 */ /* 0x000fc60000010000 */
[----:B----4-:R1:W-:Y:S01]  /*7710*/  STS [R11+0x600], R24 ;  /* 0x000600180b007388 */ /* 0x0103e20000000800 */
[----:B------:R-:W-:Y:S01]  /*7720*/  FADD.FTZ R9, R9, R24 ;  /* 0x0000001809097221 */ /* 0x000fe20000010000 */
[----:B------:R-:W-:Y:S06]  /*7730*/  @P0 BRA `(.L_x_3911) ;  /* 0x0000001000780947 */ /* 0x000fec0003800000 */
[----:B------:R-:W-:Y:S01]  /*7740*/  IADD3 R10, PT, PT, -R13, R16, RZ ;  /* 0x000000100d0a7210 */ /* 0x000fe20007ffe1ff */
[----:B------:R-:W-:Y:S01]  /*7750*/  BSSY.RECONVERGENT B1, `(.L_x_3916) ;  /* 0x000006b000017945 */ /* 0x000fe20003800200 */
[----:B-1----:R-:W-:Y:S01]  /*7760*/  VIADD R11, R11, 0xc00 ;  /* 0x00000c000b0b7836 */ /* 0x002fe20000000000 */
[----:B------:R-:W-:Y:S02]  /*7770*/  PLOP3.LUT P0, PT, PT, PT, PT, 0x80, 0x8 ;  /* 0x000000000008781c */ /* 0x000fe40003f0f070 */
[----:B------:R-:W-:-:S13]  /*7780*/  ISETP.GT.AND P1, PT, R10, 0x5ff, PT ;  /* 0x000005ff0a00780c */ /* 0x000fda0003f24270 */
[----:B------:R-:W-:Y:S05]  /*7790*/  @!P1 BRA `(.L_x_3917) ;  /* 0x0000000400989947 */ /* 0x000fea0003800000 */
[----:B------:R-:W-:Y:S02]  /*77a0*/  PLOP3.LUT P0, PT, PT, PT, PT, 0x8, 0x80 ;  /* 0x000000000080781c */ /* 0x000fe40003f0e170 */
[----:B------:R-:W-:-:S11]  /*77b0*/  IADD3 R48, PT, PT, R16, -0x5ff, RZ ;  /* 0xfffffa0110307810 */ /* 0x000fd60007ffe0ff */
.L_x_3918:
[----:B------:R-:W0:Y:S01]  /*77c0*/  LDS R15, [R11+-0x400] ;  /* 0xfffc00000b0f7984 */ /* 0x000e220000000800 */
[----:B------:R-:W-:-:S03]  /*77d0*/  VIADD R13, R13, 0x800 ;  /* 0x000008000d0d7836 */ /* 0x000fc60000000000 */
[----:B------:R-:W1:Y:S02]  /*77e0*/  LDS R21, [R11+-0x200] ;  /* 0xfffe00000b157984 */ /* 0x000e640000000800 */
[----:B------:R-:W-:Y:S02]  /*77f0*/  ISETP.GE.AND P1, PT, R13, R48, PT ;  /* 0x000000300d00720c */ /* 0x000fe40003f26270 */
[----:B------:R-:W2:Y:S04]  /*7800*/  LDS R23, [R11] ;  /* 0x000000000b177984 */ /* 0x000ea80000000800 */
[----:B------:R-:W4:Y:S04]  /*7810*/  LDS R25, [R11+0x200] ;  /* 0x000200000b197984 */ /* 0x000f280000000800 */
[----:B------:R-:W5:Y:S04]  /*7820*/  LDS R27, [R11+0x400] ;  /* 0x000400000b1b7984 */ /* 0x000f680000000800 */
[----:B---3--:R-:W3:Y:S04]  /*7830*/  LDS R29, [R11+0x600] ;  /* 0x000600000b1d7984 */ /* 0x008ee80000000800 */
[----:B------:R-:W3:Y:S04]  /*7840*/  LDS R31, [R11+0x800] ;  /* 0x000800000b1f7984 */ /* 0x000ee80000000800 */
[----:B------:R-:W3:Y:S04]  /*7850*/  LDS R33, [R11+0xa00] ;  /* 0x000a00000b217984 */ /* 0x000ee80000000800 */
[----:B------:R-:W3:Y:S04]  /*7860*/  LDS R35, [R11+0xc00] ;  /* 0x000c00000b237984 */ /* 0x000ee80000000800 */
[----:B------:R-:W3:Y:S01]  /*7870*/  LDS R37, [R11+0xe00] ;  /* 0x000e00000b257984 */ /* 0x000ee20000000800 */
[----:B0-----:R-:W-:-:S03]  /*7880*/  FADD.FTZ R15, -R8, R15 ;  /* 0x0000000f080f7221 */ /* 0x001fc60000010100 */
[----:B------:R-:W0:Y:S01]  /*7890*/  LDS R39, [R11+0x1000] ;  /* 0x001000000b277984 */ /* 0x000e220000000800 */
[----:B------:R-:W-:Y:S01]  /*78a0*/  FMUL.FTZ R15, R15, 1.4426950216293334961 ;  /* 0x3fb8aa3b0f0f7820 */ /* 0x000fe20000410000 */
[C---:B-1----:R-:W-:Y:S01]  /*78b0*/  FADD.FTZ R21, -R8.reuse, R21 ;  /* 0x0000001508157221 */ /* 0x042fe20000010100 */
[----:B--2---:R-:W-:-:S03]  /*78c0*/  FADD.FTZ R23, -R8, R23 ;  /* 0x0000001708177221 */ /* 0x004fc60000010100 */
[----:B------:R-:W-:Y:S01]  /*78d0*/  FMUL.FTZ R21, R21, 1.4426950216293334961 ;  /* 0x3fb8aa3b15157820 */ /* 0x000fe20000410000 */
[----:B------:R1:W2:Y:S01]  /*78e0*/  MUFU.EX2 R10, R15 ;  /* 0x0000000f000a7308 */ /* 0x0002a20000000800 */
[----:B------:R-:W-:Y:S01]  /*78f0*/  FMUL.FTZ R23, R23, 1.4426950216293334961 ;  /* 0x3fb8aa3b17177820 */ /* 0x000fe20000410000 */
[C---:B----4-:R-:W-:Y:S01]  /*7900*/  FADD.FTZ R25, -R8.reuse, R25 ;  /* 0x0000001908197221 */ /* 0x050fe20000010100 */
[----:B-----5:R-:W-:-:S03]  /*7910*/  FADD.FTZ R27, -R8, R27 ;  /* 0x0000001b081b7221 */ /* 0x020fc60000010100 */
[----:B------:R-:W-:Y:S02]  /*7920*/  FMUL.FTZ R25, R25, 1.4426950216293334961 ;  /* 0x3fb8aa3b19197820 */ /* 0x000fe40000410000 */
[----:B------:R4:W5:Y:S01]  /*7930*/  MUFU.EX2 R12, R21 ;  /* 0x00000015000c7308 */ /* 0x0009620000000800 */
[----:B-1----:R-:W1:Y:S01]  /*7940*/  LDS R15, [R11+0x1200] ;  /* 0x001200000b0f7984 */ /* 0x002e620000000800 */
[----:B------:R-:W-:Y:S01]  /*7950*/  FMUL.FTZ R27, R27, 1.4426950216293334961 ;  /* 0x3fb8aa3b1b1b7820 */ /* 0x000fe20000410000 */
[C---:B---3--:R-:W-:Y:S01]  /*7960*/  FADD.FTZ R29, -R8.reuse, R29 ;  /* 0x0000001d081d7221 */ /* 0x048fe20000010100 */
[----:B------:R-:W-:-:S03]  /*7970*/  FADD.FTZ R31, -R8, R31 ;  /* 0x0000001f081f7221 */ /* 0x000fc60000010100 */
[----:B------:R-:W-:Y:S01]  /*7980*/  FMUL.FTZ R29, R29, 1.4426950216293334961 ;  /* 0x3fb8aa3b1d1d7820 */ /* 0x000fe20000410000 */
[----:B------:R3:W0:Y:S01]  /*7990*/  MUFU.EX2 R14, R23 ;  /* 0x00000017000e7308 */ /* 0x0006220000000800 */
[----:B----4-:R-:W4:Y:S01]  /*79a0*/  LDS R21, [R11+0x1400] ;  /* 0x001400000b157984 */ /* 0x010f220000000800 */
[----:B--2---:R-:W-:Y:S01]  /*79b0*/  FADD.FTZ R9, R10, R9 ;  /* 0x000000090a097221 */ /* 0x004fe20000010000 */
[----:B------:R-:W-:Y:S01]  /*79c0*/  FMUL.FTZ R31, R31, 1.4426950216293334961 ;  /* 0x3fb8aa3b1f1f7820 */ /* 0x000fe20000410000 */
[C---:B------:R-:W-:Y:S01]  /*79d0*/  FADD.FTZ R33, -R8.reuse, R33 ;  /* 0x0000002108217221 */ /* 0x040fe20000010100 */
[----:B------:R-:W-:Y:S01]  /*79e0*/  STS [R11+-0x400], R10 ;  /* 0xfffc000a0b007388 */ /* 0x000fe20000000800 */
[C---:B------:R-:W-:Y:S02]  /*79f0*/  FADD.FTZ R35, -R8.reuse, R35 ;  /* 0x0000002308237221 */ /* 0x040fe40000010100 */
[----:B------:R2:W2:Y:S01]  /*7a00*/  MUFU.EX2 R20, R25 ;  /* 0x0000001900147308 */ /* 0x0004a20000000800 */
[----:B---3--:R-:W3:Y:S01]  /*7a10*/  LDS R23, [R11+0x1600] ;  /* 0x001600000b177984 */ /* 0x008ee20000000800 */
[----:B-----5:R-:W-:Y:S01]  /*7a20*/  FADD.FTZ R9, R9, R12 ;  /* 0x0000000c09097221 */ /* 0x020fe20000010000 */
[----:B------:R-:W-:Y:S01]  /*7a30*/  FMUL.FTZ R33, R33, 1.4426950216293334961 ;  /* 0x3fb8aa3b21217820 */ /* 0x000fe20000410000 */
[----:B------:R-:W-:Y:S01]  /*7a40*/  FMUL.FTZ R35, R35, 1.4426950216293334961 ;  /* 0x3fb8aa3b23237820 */ /* 0x000fe20000410000 */
[C---:B------:R-:W-:Y:S01]  /*7a50*/  FADD.FTZ R37, -R8.reuse, R37 ;  /* 0x0000002508257221 */ /* 0x040fe20000010100 */
[----:B------:R-:W-:Y:S01]  /*7a60*/  STS [R11+-0x200], R12 ;  /* 0xfffe000c0b007388 */ /* 0x000fe20000000800 */
[----:B0-----:R-:W-:Y:S01]  /*7a70*/  FADD.FTZ R39, -R8, R39 ;  /* 0x0000002708277221 */ /* 0x001fe20000010100 */
[----:B------:R0:W5:Y:S01]  /*7a80*/  MUFU.EX2 R24, R27 ;  /* 0x0000001b00187308 */ /* 0x0001620000000800 */
[----:B------:R-:W-:Y:S01]  /*7a90*/  FADD.FTZ R9, R9, R14 ;  /* 0x0000000e09097221 */ /* 0x000fe20000010000 */
[----:B--2---:R-:W2:Y:S01]  /*7aa0*/  LDS R25, [R11+0x1800] ;  /* 0x001800000b197984 */ /* 0x004ea20000000800 */
[----:B------:R-:W-:Y:S01]  /*7ab0*/  FMUL.FTZ R37, R37, 1.4426950216293334961 ;  /* 0x3fb8aa3b25257820 */ /* 0x000fe20000410000 */
[----:B------:R-:W-:-:S02]  /*7ac0*/  FMUL.FTZ R39, R39, 1.4426950216293334961 ;  /* 0x3fb8aa3b27277820 */ /* 0x000fc40000410000 */
[----:B------:R-:W-:Y:S02]  /*7ad0*/  STS [R11], R14 ;  /* 0x0000000e0b007388 */ /* 0x000fe40000000800 */
[----:B------:R-:W4:Y:S01]  /*7ae0*/  MUFU.EX2 R26, R29 ;  /* 0x0000001d001a7308 */ /* 0x000f220000000800 */
[----:B------:R-:W-:Y:S01]  /*7af0*/  FADD.FTZ R9, R9, R20 ;  /* 0x0000001409097221 */ /* 0x000fe20000010000 */
[----:B0-----:R-:W0:Y:S04]  /*7b00*/  LDS R27, [R11+0x1a00] ;  /* 0x001a00000b1b7984 */ /* 0x001e280000000800 */
[----:B------:R-:W-:Y:S02]  /*7b10*/  STS [R11+0x200], R20 ;  /* 0x000200140b007388 */ /* 0x000fe40000000800 */
[----:B------:R-:W3:Y:S01]  /*7b20*/  MUFU.EX2 R28, R31 ;  /* 0x0000001f001c7308 */ /* 0x000ee20000000800 */
[----:B-----5:R-:W-:Y:S01]  /*7b30*/  FADD.FTZ R9, R9, R24 ;  /* 0x0000001809097221 */ /* 0x020fe20000010000 */
[----:B-1----:R-:W-:Y:S01]  /*7b40*/  FADD.FTZ R15, -R8, R15 ;  /* 0x0000000f080f7221 */ /* 0x002fe20000010100 */
[----:B------:R-:W-:Y:S03]  /*7b50*/  STS [R11+0x400], R24 ;  /* 0x000400180b007388 */ /* 0x000fe60000000800 */
[----:B------:R-:W-:-:S02]  /*7b60*/  FMUL.FTZ R15, R15, 1.4426950216293334961 ;  /* 0x3fb8aa3b0f0f7820 */ /* 0x000fc40000410000 */
[----:B------:R-:W1:Y:S01]  /*7b70*/  MUFU.EX2 R30, R33 ;  /* 0x00000021001e7308 */ /* 0x000e620000000800 */
[----:B----4-:R-:W-:Y:S01]  /*7b80*/  FADD.FTZ R9, R9, R26 ;  /* 0x0000001a09097221 */ /* 0x010fe20000010000 */
[C---:B------:R-:W-:Y:S01]  /*7b90*/  FADD.FTZ R21, -R8.reuse, R21 ;  /* 0x0000001508157221 */ /* 0x040fe20000010100 */
[----:B------:R-:W-:Y:S03]  /*7ba0*/  STS [R11+0x600], R26 ;  /* 0x0006001a0b007388 */ /* 0x000fe60000000800 */
[----:B------:R-:W-:Y:S02]  /*7bb0*/  FMUL.FTZ R21, R21, 1.4426950216293334961 ;  /* 0x3fb8aa3b15157820 */ /* 0x000fe40000410000 */
[----:B------:R-:W4:Y:S01]  /*7bc0*/  MUFU.EX2 R32, R35 ;  /* 0x0000002300207308 */ /* 0x000f220000000800 */
[----:B---3--:R-:W-:Y:S01]  /*7bd0*/  FADD.FTZ R9, R9, R28 ;  /* 0x0000001c09097221 */ /* 0x008fe20000010000 */
[----:B------:R-:W-:Y:S01]  /*7be0*/  FADD.FTZ R23, -R8, R23 ;  /* 0x0000001708177221 */ /* 0x000fe20000010100 */
[----:B------:R-:W-:Y:S03]  /*7bf0*/  STS [R11+0x800], R28 ;  /* 0x0008001c0b007388 */ /* 0x000fe60000000800 */
[----:B------:R-:W-:-:S02]  /*7c00*/  FMUL.FTZ R23, R23, 1.4426950216293334961 ;  /* 0x3fb8aa3b17177820 */ /* 0x000fc40000410000 */
[----:B------:R-:W3:Y:S01]  /*7c10*/  MUFU.EX2 R34, R37 ;  /* 0x0000002500227308 */ /* 0x000ee20000000800 */
[----:B-1----:R-:W-:Y:S01]  /*7c20*/  FADD.FTZ R9, R9, R30 ;  /* 0x0000001e09097221 */ /* 0x002fe20000010000 */
[C---:B--2---:R-:W-:Y:S01]  /*7c30*/  FADD.FTZ R25, -R8.reuse, R25 ;  /* 0x0000001908197221 */ /* 0x044fe20000010100 */
[----:B------:R-:W-:Y:S03]  /*7c40*/  STS [R11+0xa00], R30 ;  /* 0x000a001e0b007388 */ /* 0x000fe60000000800 */
[----:B------:R-:W-:Y:S02]  /*7c50*/  FMUL.FTZ R25, R25, 1.4426950216293334961 ;  /* 0x3fb8aa3b19197820 */ /* 0x000fe40000410000 */
[----:B------:R-:W1:Y:S01]  /*7c60*/  MUFU.EX2 R36, R39 ;  /* 0x0000002700247308 */ /* 0x000e620000000800 */
[----:B----4-:R-:W-:Y:S01]  /*7c70*/  FADD.FTZ R9, R9, R32 ;  /* 0x0000002009097221 */ /* 0x010fe20000010000 */
[----:B0-----:R-:W-:Y:S01]  /*7c80*/  FADD.FTZ R27, -R8, R27 ;  /* 0x0000001b081b7221 */ /* 0x001fe20000010100 */
[----:B------:R-:W-:Y:S03]  /*7c90*/  STS [R11+0xc00], R32 ;  /* 0x000c00200b007388 */ /* 0x000fe60000000800 */
[----:B------:R-:W-:-:S02]  /*7ca0*/  FMUL.FTZ R27, R27, 1.4426950216293334961 ;  /* 0x3fb8aa3b1b1b7820 */ /* 0x000fc40000410000 */
        /* <DEDUP_REMOVED lines=21> */
.L_x_3917:
[----:B------:R-:W-:Y:S05]  /*7e00*/  BSYNC.RECONVERGENT B1 ;  /* 0x0000000000017941 */ /* 0x000fea0003800200 */
.L_x_3916:
        /* <DEDUP_REMOVED lines=11> */
[----:B---3--:R-:W3:Y:S04]  /*7ec0*/  LDS R29, [R11+0x600] ;  /* 0x000600000b1d7984 */ /* 0x008ee80000000800 */
[----:B------:R-:W3:Y:S04]  /*7ed0*/  LDS R31, [R11+0x800] ;  /* 0x000800000b1f7984 */ /* 0x000ee80000000800 */
[----:B------:R-:W3:Y:S01]  /*7ee0*/  LDS R33, [R11+0xa00] ;  /* 0x000a00000b217984 */ /* 0x000ee20000000800 */
[----:B0-----:R-:W-:-:S04]  /*7ef0*/  FADD.FTZ R15, -R8, R15 ;  /* 0x0000000f080f7221 */ /* 0x001fc80000010100 */
[----:B------:R-:W-:Y:S01]  /*7f00*/  FMUL.FTZ R15, R15, 1.4426950216293334961 ;  /* 0x3fb8aa3b0f0f7820 */ /* 0x000fe20000410000 */
[----:B-1----:R-:W-:-:S03]  /*7f10*/  FADD.FTZ R21, -R8, R21 ;  /* 0x0000001508157221 */ /* 0x002fc60000010100 */
[----:B------:R-:W0:Y:S01]  /*7f20*/  MUFU.EX2 R10, R15 ;  /* 0x0000000f000a7308 */ /* 0x000e220000000800 */
[----:B------:R-:W-:Y:S01]  /*7f30*/  FMUL.FTZ R21, R21, 1.4426950216293334961 ;  /* 0x3fb8aa3b15157820 */ /* 0x000fe20000410000 */
[C---:B--2---:R-:W-:Y:S01]  /*7f40*/  FADD.FTZ R23, -R8.reuse, R23 ;  /* 0x0000001708177221 */ /* 0x044fe20000010100 */
[----:B----4-:R-:W-:-:S03]  /*7f50*/  FADD.FTZ R25, -R8, R25 ;  /* 0x0000001908197221 */ /* 0x010fc60000010100 */
[----:B------:R-:W-:Y:S02]  /*7f60*/  FMUL.FTZ R23, R23, 1.4426950216293334961 ;  /* 0x3fb8aa3b17177820 */ /* 0x000fe40000410000 */
[----:B------:R-:W1:Y:S01]  /*7f70*/  MUFU.EX2 R12, R21 ;  /* 0x00000015000c7308 */ /* 0x000e620000000800 */
[----:B------:R-:W-:Y:S01]  /*7f80*/  FMUL.FTZ R25, R25, 1.4426950216293334961 ;  /* 0x3fb8aa3b19197820 */ /* 0x000fe20000410000 */
[C---:B-----5:R-:W-:Y:S01]  /*7f90*/  FADD.FTZ R27, -R8.reuse, R27 ;  /* 0x0000001b081b7221 */ /* 0x060fe20000010100 */
[----:B---3--:R-:W-:-:S03]  /*7fa0*/  FADD.FTZ R29, -R8, R29 ;  /* 0x0000001d081d7221 */ /* 0x008fc60000010100 */
[----:B------:R-:W-:Y:S02]  /*7fb0*/  FMUL.FTZ R27, R27, 1.4426950216293334961 ;  /* 0x3fb8aa3b1b1b7820 */ /* 0x000fe40000410000 */
[----:B------:R-:W2:Y:S01]  /*7fc0*/  MUFU.EX2 R14, R23 ;  /* 0x00000017000e7308 */ /* 0x000ea20000000800 */
[----:B------:R-:W-:Y:S01]  /*7fd0*/  FMUL.FTZ R29, R29, 1.4426950216293334961 ;  /* 0x3fb8aa3b1d1d7820 */ /* 0x000fe20000410000 */
[C---:B------:R-:W-:Y:S01]  /*7fe0*/  FADD.FTZ R31, -R8.reuse, R31 ;  /* 0x0000001f081f7221 */ /* 0x040fe20000010100 */
[----:B0-----:R-:W-:Y:S01]  /*7ff0*/  FADD.FTZ R9, R9, R10 ;  /* 0x0000000a09097221 */ /* 0x001fe20000010000 */
[----:B------:R-:W-:Y:S01]  /*8000*/  FADD.FTZ R33, -R8, R33 ;  /* 0x0000002108217221 */ /* 0x000fe20000010100 */
[----:B------:R-:W-:Y:S01]  /*8010*/  STS [R11+-0x400], R10 ;  /* 0xfffc000a0b007388 */ /* 0x000fe20000000800 */
[----:B------:R-:W-:Y:S02]  /*8020*/  FMUL.FTZ R31, R31, 1.4426950216293334961 ;  /* 0x3fb8aa3b1f1f7820 */ /* 0x000fe40000410000 */
[----:B------:R-:W0:Y:S01]  /*8030*/  MUFU.EX2 R20, R25 ;  /* 0x0000001900147308 */ /* 0x000e220000000800 */
[----:B-1----:R-:W-:Y:S01]  /*8040*/  FADD.FTZ R9, R9, R12 ;  /* 0x0000000c09097221 */ /* 0x002fe20000010000 */
[----:B------:R-:W-:Y:S01]  /*8050*/  FMUL.FTZ R33, R33, 1.4426950216293334961 ;  /* 0x3fb8aa3b21217820 */ /* 0x000fe20000410000 */
[----:B------:R-:W-:Y:S05]  /*8060*/  STS [R11+-0x200], R12 ;  /* 0xfffe000c0b007388 */ /* 0x000fea0000000800 */
        /* <DEDUP_REMOVED lines=17> */
.L_x_3920:
[----:B------:R-:W-:Y:S05]  /*8180*/  BSYNC.RECONVERGENT B1 ;  /* 0x0000000000017941 */ /* 0x000fea0003800200 */
.L_x_3919:
[----:B------:R-:W-:-:S13]  /*8190*/  ISETP.GT.AND P1, PT, R13, R16, PT ;  /* 0x000000100d00720c */ /* 0x000fda0003f24270 */
        /* <DEDUP_REMOVED lines=8> */
[C---:B--2---:R-:W-:Y:S01]  /*8220*/  FADD.FTZ R21, -R8.reuse, R21 ;  /* 0x0000001508157221 */ /* 0x044fe20000010100 */
[----:B------:R-:W-:Y:S02]  /*8230*/  FMUL.FTZ R15, R15, 1.4426950216293334961 ;  /* 0x3fb8aa3b0f0f7820 */ /* 0x000fe40000410000 */
        /* <DEDUP_REMOVED lines=16> */
.L_x_3912:
        /* <DEDUP_REMOVED lines=12> */
[----:B------:R-:W-:Y:S02]  /*8400*/  IADD3 R21, P0, P2, R10, UR6, R5 ;  /* 0x000000060a157c10 */ /* 0x000fe4000fa1e005 */
[----:B------:R-:W-:Y:S02]  /*8410*/  LEA R15, R20, R15, 0x18 ;  /* 0x0000000f140f7211 */ /* 0x000fe400078ec0ff */
[----:B------:R-:W-:Y:S01]  /*8420*/  LOP3.LUT R10, R9, 0x3, RZ, 0xc0, !PT ;  /* 0x00000003090a7812 */ /* 0x000fe200078ec0ff */
[----:B------:R-:W-:Y:S01]  /*8430*/  IMAD.MOV.U32 R9, RZ, RZ, RZ ;  /* 0x000000ffff097224 */ /* 0x000fe200078e00ff */
[----:B------:R-:W-:Y:S01]  /*8440*/  IADD3.X R11, PT, PT, R11, UR12, RZ, P0, P2 ;  /* 0x0000000c0b0b7c10 */ /* 0x000fe200087e44ff */
[----:B------:R-:W-:Y:S01]  /*8450*/  IMAD R12, R0, 0x4, R15 ;  /* 0x00000004000c7824 */ /* 0x000fe200078e020f */
[----:B------:R-:W-:-:S02]  /*8460*/  MOV R13, R5 ;  /* 0x00000005000d7202 */ /* 0x000fc40000000f00 */
[----:B------:R-:W-:-:S07]  /*8470*/  IADD3 R14, PT, PT, -R10, RZ, RZ ;  /* 0x000000ff0a0e7210 */ /* 0x000fce0007ffe1ff */
.L_x_3923:
[----:B------:R-:W-:-:S06]  /*8480*/  IMAD.MOV.U32 R10, RZ, RZ, R21 ;  /* 0x000000ffff0a7224 */ /* 0x000fcc00078e0015 */
[----:B------:R1:W2:Y:S01]  /*8490*/  LDG.E.U8 R10, desc[UR36][R10.64] ;  /* 0x000000240a0a7981 */ /* 0x0002a2000c1e1100 */
[----:B------:R-:W-:Y:S01]  /*84a0*/  VIADD R14, R14, 0x1 ;  /* 0x000000010e0e7836 */ /* 0x000fe20000000000 */
[----:B------:R-:W-:Y:S02]  /*84b0*/  IADD3 R21, P2, PT, R21, 0x80, RZ ;  /* 0x0000008015157810 */ /* 0x000fe40007f5e0ff */
[----:B------:R-:W-:-:S03]  /*84c0*/  IADD3 R13, PT, PT, R13, 0x80, RZ ;  /* 0x000000800d0d7810 */ /* 0x000fc60007ffe0ff */
[----:B-1----:R-:W-:Y:S01]  /*84d0*/  IMAD.X R11, RZ, RZ, R11, P2 ;  /* 0x000000ffff0b7224 */ /* 0x002fe200010e060b */
[----:B--2---:R-:W-:-:S13]  /*84e0*/  ISETP.NE.AND P0, PT, R10, RZ, PT ;  /* 0x000000ff0a00720c */ /* 0x004fda0003f05270 */
[----:B------:R-:W0:Y:S02]  /*84f0*/  @!P0 LDS R15, [R12] ;  /* 0x000000000c0f8984 */ /* 0x000e240000000800 */
[----:B0-----:R-:W-:Y:S01]  /*8500*/  @!P0 FADD.FTZ R20, -R8, R15 ;  /* 0x0000000f08148221 */ /* 0x001fe20000010100 */
        /* <DEDUP_REMOVED lines=8> */
.L_x_3922:
[----:B------:R-:W-:Y:S05]  /*8590*/  BSYNC.RECONVERGENT B1 ;  /* 0x0000000000017941 */ /* 0x000fea0003800200 */
.L_x_3921:
[----:B------:R-:W-:Y:S05]  /*85a0*/  @!P1 BRA `(.L_x_3911) ;  /* 0x0000000000dc9947 */ /* 0x000fea0003800000 */
[----:B------:R-:W1:Y:S01]  /*85b0*/  S2R R12, SR_CgaCtaId ;  /* 0x00000000000c7919 */ /* 0x000e620000008800 */
[----:B------:R-:W2:Y:S01]  /*85c0*/  LDC.64 R24, c[0x0][0x420] ;  /* 0x00010800ff187b82 */ /* 0x000ea20000000a00 */
[----:B------:R-:W-:Y:S01]  /*85d0*/  MOV R11, 0x400 ;  /* 0x00000400000b7802 */ /* 0x000fe20000000f00 */
[----:B------:R-:W-:-:S03]  /*85e0*/  IMAD.SHL.U32 R10, R19, 0x4, RZ ;  /* 0x00000004130a7824 */ /* 0x000fc600078e00ff */
[----:B------:R-:W-:Y:S01]  /*85f0*/  IADD3 R11, PT, PT, R11, 0x220, RZ ;  /* 0x000002200b0b7810 */ /* 0x000fe20007ffe0ff */
[----:B------:R-:W-:Y:S01]  /*8600*/  IMAD R10, R13, 0x4, -R10 ;  /* 0x000000040d0a7824 */ /* 0x000fe200078e0a0a */
[----:B--2---:R-:W-:-:S04]  /*8610*/  IADD3 R15, P0, P1, R24, UR6, R13 ;  /* 0x00000006180f7c10 */ /* 0x004fc8000f91e00d */
[----:B------:R-:W-:Y:S02]  /*8620*/  IADD3 R15, P2, PT, R15, 0x100, RZ ;  /* 0x000001000f0f7810 */ /* 0x000fe40007f5e0ff */
[----:B-1----:R-:W-:Y:S02]  /*8630*/  LEA R21, R12, R11, 0x18 ;  /* 0x0000000b0c157211 */ /* 0x002fe400078ec0ff */
[----:B------:R-:W-:Y:S02]  /*8640*/  IADD3.X R11, PT, PT, R25, UR12, RZ, P0, P1 ;  /* 0x0000000c190b7c10 */ /* 0x000fe400087e24ff */
[----:B------:R-:W-:Y:S02]  /*8650*/  IADD3 R12, PT, PT, R10, 0x400, R21 ;  /* 0x000004000a0c7810 */ /* 0x000fe40007ffe015 */
[----:B------:R-:W-:-:S07]  /*8660*/  IADD3.X R11, PT, PT, RZ, R11, RZ, P2, !PT ;  /* 0x0000000bff0b7210 */ /* 0x000fce00017fe4ff */
.L_x_3924:
[----:B------:R-:W-:-:S05]  /*8670*/  IMAD.MOV.U32 R10, RZ, RZ, R15 ;  /* 0x000000ffff0a7224 */ /* 0x000fca00078e000f */
[----:B------:R-:W2:Y:S04]  /*8680*/  LDG.E.U8 R15, desc[UR36][R10.64+-0x100] ;  /* 0xffff00240a0f7981 */ /* 0x000ea8000c1e1100 */
[----:B------:R-:W4:Y:S04]  /*8690*/  LDG.E.U8 R14, desc[UR36][R10.64+-0x80] ;  /* 0xffff80240a0e7981 */ /* 0x000f28000c1e1100 */
[----:B------:R-:W3:Y:S04]  /*86a0*/  LDG.E.U8 R20, desc[UR36][R10.64] ;  /* 0x000000240a147981 */ /* 0x000ee8000c1e1100 */
[----:B-----5:R-:W3:Y:S01]  /*86b0*/  LDG.E.U8 R23, desc[UR36][R10.64+0x80] ;  /* 0x000080240a177981 */ /* 0x020ee2000c1e1100 */
[----:B------:R-:W-:-:S02]  /*86c0*/  IADD3 R13, PT, PT, R13, 0x200, RZ ;  /* 0x000002000d0d7810 */ /* 0x000fc40007ffe0ff */
[----:B--2---:R-:W-:Y:S02]  /*86d0*/  ISETP.NE.AND P0, PT, R15, RZ, PT ;  /* 0x000000ff0f00720c */ /* 0x004fe40003f05270 */
[----:B----4-:R-:W-:Y:S01]  /*86e0*/  ISETP.NE.AND P1, PT, R14, RZ, PT ;  /* 0x000000ff0e00720c */ /* 0x010fe20003f25270 */
[----:B------:R-:W-:Y:S01]  /*86f0*/  HFMA2 R14, -RZ, RZ, 0, 0 ;  /* 0x00000000ff0e7431 */ /* 0x000fe200000001ff */
[----:B---3--:R-:W-:Y:S02]  /*8700*/  ISETP.NE.AND P2, PT, R20, RZ, PT ;  /* 0x000000ff1400720c */ /* 0x008fe40003f45270 */
[----:B------:R-:W-:-:S07]  /*8710*/  ISETP.NE.AND P3, PT, R23, RZ, PT ;  /* 0x000000ff1700720c */ /* 0x000fce0003f65270 */
[----:B------:R-:W0:Y:S04]  /*8720*/  @!P0 LDS R15, [R12+-0x400] ;  /* 0xfffc00000c0f8984 */ /* 0x000e280000000800 */
[----:B------:R-:W1:Y:S04]  /*8730*/  @!P1 LDS R21, [R12+-0x200] ;  /* 0xfffe00000c159984 */ /* 0x000e680000000800 */
[----:B------:R-:W2:Y:S04]  /*8740*/  @!P2 LDS R23, [R12] ;  /* 0x000000000c17a984 */ /* 0x000ea80000000800 */
[----:B------:R-:W3:Y:S01]  /*8750*/  @!P3 LDS R25, [R12+0x200] ;  /* 0x000200000c19b984 */ /* 0x000ee20000000800 */
[----:B0-----:R-:W-:-:S04]  /*8760*/  @!P0 FADD.FTZ R15, -R8, R15 ;  /* 0x0000000f080f8221 */ /* 0x001fc80000010100 */
[----:B------:R-:W-:Y:S01]  /*8770*/  @!P0 FMUL.FTZ R15, R15, 1.4426950216293334961 ;  /* 0x3fb8aa3b0f0f8820 */ /* 0x000fe20000410000 */
[----:B-1----:R-:W-:Y:S01]  /*8780*/  @!P1 FADD.FTZ R20, -R8, R21 ;  /* 0x0000001508149221 */ /* 0x002fe20000010100 */
[----:B------:R-:W-:Y:S02]  /*8790*/  IMAD.MOV.U32 R21, RZ, RZ, RZ ;  /* 0x000000ffff157224 */ /* 0x000fe400078e00ff */
[----:B------:R0:W1:Y:S01]  /*87a0*/  @!P0 MUFU.EX2 R14, R15 ;  /* 0x0000000f000e8308 */ /* 0x0000620000000800 */
[----:B------:R-:W-:Y:S01]  /*87b0*/  @!P1 FMUL.FTZ R20, R20, 1.4426950216293334961 ;  /* 0x3fb8aa3b14149820 */ /* 0x000fe20000410000 */
[C---:B--2---:R-:W-:Y:S01]  /*87c0*/  @!P2 FADD.FTZ R24, -R8.reuse, R23 ;  /* 0x000000170818a221 */ /* 0x044fe20000010100 */
[----:B------:R-:W-:Y:S01]  /*87d0*/  MOV R23, RZ ;  /* 0x000000ff00177202 */ /* 0x000fe20000000f00 */
[----:B---3--:R-:W-:Y:S01]  /*87e0*/  @!P3 FADD.FTZ R26, -R8, R25 ;  /* 0x00000019081ab221 */ /* 0x008fe20000010100 */
[----:B------:R-:W-:Y:S02]  /*87f0*/  IMAD.MOV.U32 R25, RZ, RZ, RZ ;  /* 0x000000ffff197224 */ /* 0x000fe400078e00ff */
[----:B------:R-:W-:Y:S01]  /*8800*/  @!P2 FMUL.FTZ R24, R24, 1.4426950216293334961 ;  /* 0x3fb8aa3b1818a820 */ /* 0x000fe20000410000 */
[----:B------:R-:W-:Y:S01]  /*8810*/  ISETP.GT.AND P0, PT, R13, R16, PT ;  /* 0x000000100d00720c */ /* 0x000fe20003f04270 */
        /* <DEDUP_REMOVED lines=16> */
.L_x_3911:
[----:B------:R-:W-:Y:S05]  /*8920*/  BSYNC.RECONVERGENT B0 ;  /* 0x0000000000007941 */ /* 0x000fea0003800200 */
.L_x_3910:
[----:B0---4-:R-:W0:Y:S01]  /*8930*/  SHFL.BFLY PT, R8, R9, 0x10, 0x1f ;  /* 0x0e001f0009087f89 */ /* 0x011e2200000e0000 */
[C---:B------:R-:W-:Y:S01]  /*8940*/  ISETP.NE.AND P0, PT, R6.reuse, RZ, PT ;  /* 0x000000ff0600720c */ /* 0x040fe20003f05270 */
[----:B------:R-:W2:Y:S01]  /*8950*/  LDCU UR4, c[0x0][0x40c] ;  /* 0x00008180ff0477ac */ /* 0x000ea20008000800 */
[----:B------:R-:W-:Y:S01]  /*8960*/  ISETP.GT.U32.AND P1, PT, R6, 0x3, PT ;  /* 0x000000030600780c */ /* 0x000fe20003f24070 */
[----:B------:R-:W2:Y:S01]  /*8970*/  LDCU UR5, c[0x0][0x3f4] ;  /* 0x00007e80ff0577ac */ /* 0x000ea20008000800 */
[----:B------:R-:W4:Y:S01]  /*8980*/  LDCU.U8 UR8, c[0x0][0x48c] ;  /* 0x00009180ff0877ac */ /* 0x000f220008000000 */
[----:B0-----:R-:W-:Y:S01]  /*8990*/  FADD.FTZ R10, R8, R9 ;  /* 0x00000009080a7221 */ /* 0x001fe20000010000 */
[----:B--2---:R-:W-:-:S04]  /*89a0*/  UISETP.LT.AND UP0, UPT, UR5, UR4, UPT ;  /* 0x000000040500728c */ /* 0x004fc8000bf01270 */
[----:B-1----:R-:W0:Y:S01]  /*89b0*/  SHFL.BFLY PT, R11, R10, 0x8, 0x1f ;  /* 0x0d001f000a0b7f89 */ /* 0x002e2200000e0000 */
        /* <DEDUP_REMOVED lines=8> */
[----:B0-----:R-:W-:Y:S01]  /*8a40*/  FADD.FTZ R12, R11, R8 ;  /* 0x000000080b0c7221 */ /* 0x001fe20000010000 */
[----:B------:R-:W-:-:S04]  /*8a50*/  SHF.R.U32.HI R8, RZ, 0x5, R0 ;  /* 0x00000005ff087819 */ /* 0x000fc80000011600 */
[----:B------:R-:W0:Y:S01]  /*8a60*/  SHFL.BFLY PT, R13, R12, 0x2, 0x1f ;  /* 0x0c401f000c0d7f89 */ /* 0x000e2200000e0000 */
[----:B------:R-:W-:Y:S02]  /*8a70*/  @!P0 IMAD R9, R8, 0x4, R3 ;  /* 0x0000000408098824 */ /* 0x000fe400078e0203 */
[----:B0-----:R-:W-:Y:S02]  /*8a80*/  FADD.FTZ R13, R12, R13 ;  /* 0x0000000d0c0d7221 */ /* 0x001fe40000010000 */
[----:B------:R-:W0:Y:S03]  /*8a90*/  LDC R12, c[0x0][0x3f8] ;  /* 0x0000fe00ff0c7b82 */ /* 0x000e260000000800 */
[----:B------:R-:W1:Y:S02]  /*8aa0*/  SHFL.BFLY PT, R14, R13, 0x1, 0x1f ;  /* 0x0c201f000d0e7f89 */ /* 0x000e6400000e0000 */
[----:B-1----:R-:W-:-:S05]  /*8ab0*/  FADD.FTZ R14, R13, R14 ;  /* 0x0000000e0d0e7221 */ /* 0x002fca0000010000 */
[----:B------:R-:W-:Y:S01]  /*8ac0*/  @!P0 STS [R9+0x10], R14 ;  /* 0x0000100e09008388 */ /* 0x000fe20000000800 */
[----:B------:R-:W-:Y:S01]  /*8ad0*/  BAR.SYNC.DEFER_BLOCKING 0x0 ;  /* 0x0000000000007b1d */ /* 0x000fe20000010000 */
[----:B----4-:R-:W-:-:S05]  /*8ae0*/  ISETP.NE.AND P0, PT, RZ, UR8, PT ;  /* 0x00000008ff007c0c */ /* 0x010fca000bf05270 */
[----:B------:R-:W1:Y:S01]  /*8af0*/  @!P1 LDS R14, [R7+0x10] ;  /* 0x00001000070e9984 */ /* 0x000e620000000800 */
[----:B------:R-:W-:-:S03]  /*8b00*/  ISETP.GT.AND P1, PT, R5, R16, PT ;  /* 0x000000100500720c */ /* 0x000fc60003f24270 */
[----:B-1----:R-:W1:Y:S02]  /*8b10*/  SHFL.BFLY PT, R3, R14, 0x2, 0x1f ;  /* 0x0c401f000e037f89 */ /* 0x002e6400000e0000 */
[----:B-1----:R-:W-:-:S05]  /*8b20*/  FADD.FTZ R6, R3, R14 ;  /* 0x0000000e03067221 */ /* 0x002fca0000010000 */
[----:B------:R-:W1:Y:S02]  /*8b30*/  SHFL.BFLY PT, R3, R6, 0x1, 0x1f ;  /* 0x0c201f0006037f89 */ /* 0x000e6400000e0000 */
[----:B-1----:R-:W-:Y:S01]  /*8b40*/  FADD.FTZ R10, R6, R3 ;  /* 0x00000003060a7221 */ /* 0x002fe20000010000 */
[----:B------:R-:W-:Y:S01]  /*8b50*/  CS2R R6, SRZ ;  /* 0x0000000000067805 */ /* 0x000fe2000001ff00 */
[----:B------:R-:W0:Y:S04]  /*8b60*/  S2R R3, SR_CTAID.X ;  /* 0x0000000000037919 */ /* 0x000e280000002500 */
[----:B------:R-:W1:Y:S02]  /*8b70*/  SHFL.IDX PT, R10, R10, RZ, 0x1f ;  /* 0x00001fff0a0a7589 */ /* 0x000e6400000e0000 */
[----:B-1----:R-:W-:-:S04]  /*8b80*/  FADD.FTZ R9, R10, 9.9999999747524270788e-07 ;  /* 0x358637bd0a097421 */ /* 0x002fc80000010000 */
[----:B------:R1:W2:Y:S01]  /*8b90*/  MUFU.RCP R15, R9 ;  /* 0x00000009000f7308 */ /* 0x0002a20000001000 */
[----:B0-----:R-:W-:Y:S01]  /*8ba0*/  IMAD R27, R12, UR7, R3 ;  /* 0x000000070c1b7c24 */ /* 0x001fe2000f8e0203 */
[----:B------:R-:W-:Y:S06]  /*8bb0*/  @!P0 BRA `(.L_x_3925) ;  /* 0x0000000000188947 */ /* 0x000fec0003800000 */
[----:B------:R-:W0:Y:S08]  /*8bc0*/  LDC R6, c[0x0][0x488] ;  /* 0x00012200ff067b82 */ /* 0x000e300000000800 */
[----:B------:R-:W0:Y:S08]  /*8bd0*/  LDC R7, c[0x0][0x40c] ;  /* 0x00010300ff077b82 */ /* 0x000e300000000800 */
[----:B-1----:R-:W1:Y:S01]  /*8be0*/  LDC R9, c[0x0][0x3f4] ;  /* 0x0000fd00ff097b82 */ /* 0x002e620000000800 */
[----:B0-----:R-:W-:-:S04]  /*8bf0*/  IMAD R6, R27, R6, R7 ;  /* 0x000000061b067224 */ /* 0x001fc800078e0207 */
[----:B-1----:R-:W-:-:S05]  /*8c00*/  IMAD R6, R6, R9, RZ ;  /* 0x0000000906067224 */ /* 0x002fca00078e02ff */
[----:B------:R-:W-:-:S07]  /*8c10*/  SHF.R.S32.HI R7, RZ, 0x1f, R6 ;  /* 0x0000001fff077819 */ /* 0x000fce0000011406 */
.L_x_3925:
[----:B------:R-:W-:Y:S04]  /*8c20*/  BSSY.RECONVERGENT B0, `(.L_x_3926) ;  /* 0x0000061000007945 */ /* 0x000fe80003800200 */
[----:B------:R-:W-:Y:S05]  /*8c30*/  @P1 BRA `(.L_x_3927) ;  /* 0x00000004007c1947 */ /* 0x000fea0003800000 */
[----:B------:R-:W-:Y:S01]  /*8c40*/  VIADDMNMX R4, R5, 0x80, R4, !PT ;  /* 0x0000008005047846 */ /* 0x000fe20007800104 */
[----:B------:R-:W-:Y:S01]  /*8c50*/  BSSY.RECONVERGENT B1, `(.L_x_3928) ;  /* 0x0000028000017945 */ /* 0x000fe20003800200 */
[----:B-1----:R-:W-:-:S04]  /*8c60*/  LOP3.LUT R9, RZ, R0, RZ, 0x33, !PT ;  /* 0x00000000ff097212 */ /* 0x002fc800078e33ff */
[----:B------:R-:W-:-:S04]  /*8c70*/  IADD3 R4, PT, PT, -R19, R4, R9 ;  /* 0x0000000413047210 */ /* 0x000fc80007ffe109 */
[C---:B------:R-:W-:Y:S02]  /*8c80*/  LOP3.LUT R9, R4.reuse, 0x180, RZ, 0xc0, !PT ;  /* 0x0000018004097812 */ /* 0x040fe400078ec0ff */
[----:B------:R-:W-:Y:S02]  /*8c90*/  ISETP.GE.U32.AND P2, PT, R4, 0x180, PT ;  /* 0x000001800400780c */ /* 0x000fe40003f46070 */
[----:B------:R-:W-:-:S13]  /*8ca0*/  ISETP.NE.AND P1, PT, R9, 0x180, PT ;  /* 0x000001800900780c */ /* 0x000fda0003f25270 */
[----:B------:R-:W-:Y:S05]  /*8cb0*/  @!P1 BRA `(.L_x_3929) ;  /* 0x0000000000849947 */ /* 0x000fea0003800000 */
[----:B------:R-:W0:Y:S01]  /*8cc0*/  S2UR UR7, SR_CgaCtaId ;  /* 0x00000000000779c3 */ /* 0x000e220000008800 */
[----:B------:R-:W1:Y:S01]  /*8cd0*/  LDCU.64 UR10, c[0x0][0x480] ;  /* 0x00009000ff0a77ac */ /* 0x000e620008000a00 */
        /* <DEDUP_REMOVED lines=9> */
[----:B------:R-:W-:Y:S01]  /*8d70*/  IMAD.MOV R12, RZ, RZ, -R4 ;  /* 0x000000ffff0c7224 */ /* 0x000fe200078e0a04 */
[----:B------:R-:W-:Y:S02]  /*8d80*/  IADD3 R5, PT, PT, R5, R10, RZ ;  /* 0x0000000a05057210 */ /* 0x000fe40007ffe0ff */
[----:B-1----:R-:W-:-:S04]  /*8d90*/  LEA R13, P1, R14, UR10, 0x2 ;  /* 0x0000000a0e0d7c11 */ /* 0x002fc8000f8210ff */
[----:B------:R-:W-:Y:S01]  /*8da0*/  LEA.HI.X R14, R14, UR11, R11, 0x2, P1 ;  /* 0x0000000b0e0e7c11 */ /* 0x000fe200088f140b */
[----:B0-----:R-:W-:-:S06]  /*8db0*/  ULEA UR4, UR7, UR4, 0x18 ;  /* 0x0000000407047291 */ /* 0x001fcc000f8ec0ff */
[----:B------:R-:W-:Y:S02]  /*8dc0*/  IADD3 R9, PT, PT, R9, UR4, RZ ;  /* 0x0000000409097c10 */ /* 0x000fe4000fffe0ff */
[----:B------:R-:W-:-:S07]  /*8dd0*/  LEA R4, R0, UR4, 0x2 ;  /* 0x0000000400047c11 */ /* 0x000fce000f8e10ff */
.L_x_3930:
[----:B-1----:R0:W2:Y:S01]  /*8de0*/  LDS R10, [R4] ;  /* 0x00000000040a7984 */ /* 0x0020a20000000800 */
        /* <DEDUP_REMOVED lines=14> */
.L_x_3929:
[----:B------:R-:W-:Y:S05]  /*8ed0*/  BSYNC.RECONVERGENT B1 ;  /* 0x0000000000017941 */ /* 0x000fea0003800200 */
.L_x_3928:
[----:B------:R-:W-:Y:S05]  /*8ee0*/  @!P2 BRA `(.L_x_3927) ;  /* 0x0000000000d0a947 */ /* 0x000fea0003800000 */
[----:B------:R-:W0:Y:S01]  /*8ef0*/  S2R R9, SR_CgaCtaId ;  /* 0x0000000000097919 */ /* 0x000e220000008800 */
[----:B------:R-:W4:Y:S01]  /*8f00*/  LDCU.64 UR10, c[0x0][0x480] ;  /* 0x00009000ff0a77ac */ /* 0x000f220008000a00 */
        /* <DEDUP_REMOVED lines=9> */
[----:B----4-:R-:W-:-:S04]  /*8fa0*/  LEA R11, P3, R10, UR10, 0x2 ;  /* 0x0000000a0a0b7c11 */ /* 0x010fc8000f8610ff */
        /* <DEDUP_REMOVED lines=8> */
.L_x_3931:
[----:B------:R-:W2:Y:S01]  /*9030*/  LDS R6, [R4+-0x400] ;  /* 0xfffc000004067984 */ /* 0x000ea20000000800 */
[----:B------:R-:W-:-:S04]  /*9040*/  IADD3 R5, PT, PT, R5, 0x200, RZ ;  /* 0x0000020005057810 */ /* 0x000fc80007ffe0ff */
[----:B------:R-:W-:Y:S01]  /*9050*/  ISETP.GT.AND P2, PT, R5, R16, PT ;  /* 0x000000100500720c */ /* 0x000fe20003f44270 */
[----:B--2---:R-:W-:-:S05]  /*9060*/  FMUL.FTZ R13, R6, R15 ;  /* 0x0000000f060d7220 */ /* 0x004fca0000410000 */
[----:B------:R-:W-:-:S04]  /*9070*/  F2FP.F16.F32.PACK_AB R6, RZ, R13 ;  /* 0x0000000dff06723e */ /* 0x000fc800000000ff */
[----:B------:R-:W-:-:S05]  /*9080*/  PRMT R7, R6, 0x7610, R7 ;  /* 0x0000761006077816 */ /* 0x000fca0000000007 */
[----:B------:R0:W-:Y:S04]  /*9090*/  STS.U16 [R9+-0x200], R7 ;  /* 0xfffe000709007388 */ /* 0x0001e80000000400 */
[----:B------:R-:W1:Y:S01]  /*90a0*/  LDS R6, [R4+-0x200] ;  /* 0xfffe000004067984 */ /* 0x000e620000000800 */
[----:B0-----:R-:W-:Y:S02]  /*90b0*/  IMAD.MOV.U32 R7, RZ, RZ, R12 ;  /* 0x000000ffff077224 */ /* 0x001fe400078e000c */
[----:B-1----:R-:W-:-:S05]  /*90c0*/  FMUL.FTZ R21, R6, R15 ;  /* 0x0000000f06157220 */ /* 0x002fca0000410000 */
[----:B------:R-:W-:-:S04]  /*90d0*/  F2FP.F16.F32.PACK_AB R6, RZ, R21 ;  /* 0x00000015ff06723e */ /* 0x000fc800000000ff */
[----:B------:R-:W-:-:S05]  /*90e0*/  PRMT R14, R6, 0x7610, R14 ;  /* 0x00007610060e7816 */ /* 0x000fca000000000e */
[----:B------:R-:W-:Y:S04]  /*90f0*/  STS.U16 [R9+-0x100], R14 ;  /* 0xffff000e09007388 */ /* 0x000fe80000000400 */
[----:B------:R-:W0:Y:S02]  /*9100*/  LDS R6, [R4] ;  /* 0x0000000004067984 */ /* 0x000e240000000800 */
[----:B0----5:R-:W-:-:S05]  /*9110*/  FMUL.FTZ R23, R6, R15 ;  /* 0x0000000f06177220 */ /* 0x021fca0000410000 */
[----:B------:R-:W-:-:S05]  /*9120*/  F2FP.F16.F32.PACK_AB R6, RZ, R23 ;  /* 0x00000017ff06723e */ /* 0x000fca00000000ff */
[----:B------:R0:W-:Y:S04]  /*9130*/  STS.U16 [R9], R6 ;  /* 0x0000000609007388 */ /* 0x0001e80000000400 */
[----:B------:R1:W2:Y:S01]  /*9140*/  LDS R10, [R4+0x200] ;  /* 0x00020000040a7984 */ /* 0x0002a20000000800 */
[----:B0-----:R-:W-:Y:S02]  /*9150*/  MOV R6, R11 ;  /* 0x0000000b00067202 */ /* 0x001fe40000000f00 */
[----:B-1----:R-:W-:Y:S02]  /*9160*/  IADD3 R4, PT, PT, R4, 0x800, RZ ;  /* 0x0000080004047810 */ /* 0x002fe40007ffe0ff */
[----:B------:R-:W-:Y:S01]  /*9170*/  IADD3 R11, P3, PT, R6, 0x800, RZ ;  /* 0x00000800060b7810 */ /* 0x000fe20007f7e0ff */
[----:B------:R-:W-:Y:S01]  /*9180*/  @P0 STG.E desc[UR36][R6.64+-0x400], R13 ;  /* 0xfffc000d06000986 */ /* 0x000fe2000c101924 */
[----:B------:R-:W-:-:S03]  /*9190*/  PLOP3.LUT P0, PT, P1, PT, PT, 0x80, 0x8 ;  /* 0x000000000008781c */ /* 0x000fc60000f0f070 */
[----:B------:R-:W-:-:S10]  /*91a0*/  IMAD.X R12, RZ, RZ, R7, P3 ;  /* 0x000000ffff0c7224 */ /* 0x000fd400018e0607 */
[----:B------:R-:W-:Y:S04]  /*91b0*/  @P0 STG.E desc[UR36][R6.64+-0x200], R21 ;  /* 0xfffe001506000986 */ /* 0x000fe8000c101924 */
[----:B------:R-:W-:Y:S01]  /*91c0*/  @P0 STG.E desc[UR36][R6.64], R23 ;  /* 0x0000001706000986 */ /* 0x000fe2000c101924 */
[----:B--2---:R-:W-:-:S05]  /*91d0*/  FMUL.FTZ R25, R10, R15 ;  /* 0x0000000f0a197220 */ /* 0x004fca0000410000 */
[----:B------:R-:W-:Y:S01]  /*91e0*/  @P0 STG.E desc[UR36][R6.64+0x200], R25 ;  /* 0x0002001906000986 */ /* 0x000fe2000c101924 */
[----:B------:R-:W-:-:S05]  /*91f0*/  F2FP.F16.F32.PACK_AB R10, RZ, R25 ;  /* 0x00000019ff0a723e */ /* 0x000fca00000000ff */
[----:B------:R0:W-:Y:S02]  /*9200*/  STS.U16 [R9+0x100], R10 ;  /* 0x0001000a09007388 */ /* 0x0001e40000000400 */
[----:B0-----:R-:W-:Y:S01]  /*9210*/  VIADD R9, R9, 0x400 ;  /* 0x0000040009097836 */ /* 0x001fe20000000000 */
[----:B------:R-:W-:Y:S06]  /*9220*/  @!P2 BRA `(.L_x_3931) ;  /* 0xfffffffc0080a947 */ /* 0x000fec000383ffff */
.L_x_3927:
[----:B------:R-:W-:Y:S05]  /*9230*/  BSYNC.RECONVERGENT B0 ;  /* 0x0000000000007941 */ /* 0x000fea0003800200 */
.L_x_3926:
[----:B------:R-:W-:Y:S01]  /*9240*/  SHF.R.S32.HI R5, RZ, 0x1f, R16 ;  /* 0x0000001fff057819 */ /* 0x000fe20000011410 */
[----:B------:R-:W0:Y:S01]  /*9250*/  LDCU.64 UR8, c[0x0][0x3b0] ;  /* 0x00007600ff0877ac */ /* 0x000e220008000a00 */
[----:B-1----:R-:W-:Y:S02]  /*9260*/  SHF.L.U32 R9, R0, 0x3, RZ ;  /* 0x0000000300097819 */ /* 0x002fe400000006ff */
[----:B------:R-:W-:Y:S02]  /*9270*/  CS2R R6, SRZ ;  /* 0x0000000000067805 */ /* 0x000fe4000001ff00 */
[----:B------:R-:W-:Y:S01]  /*9280*/  LEA.HI R5, R5, R16, RZ, 0x2 ;  /* 0x0000001005057211 */ /* 0x000fe200078f10ff */
[----:B------:R-:W1:Y:S01]  /*9290*/  LDCU.64 UR10, c[0x0][0x3c8] ;  /* 0x00007900ff0a77ac */ /* 0x000e620008000a00 */
[----:B------:R-:W-:Y:S02]  /*92a0*/  LOP3.LUT R9, R9, 0xf8, RZ, 0xc0, !PT ;  /* 0x000000f809097812 */ /* 0x000fe400078ec0ff */
[----:B------:R-:W-:Y:S01]  /*92b0*/  LOP3.LUT R5, R5, 0xfffffffc, RZ, 0xc0, !PT ;  /* 0xfffffffc05057812 */ /* 0x000fe200078ec0ff */
[----:B------:R-:W4:Y:S04]  /*92c0*/  LDCU.64 UR14, c[0x0][0x3c8] ;  /* 0x00007900ff0e77ac */ /* 0x000f280008000a00 */
[----:B------:R-:W-:-:S05]  /*92d0*/  IMAD.IADD R43, R16, 0x1, -R5 ;  /* 0x00000001102b7824 */ /* 0x000fca00078e0a05 */
[----:B------:R-:W-:Y:S02]  /*92e0*/  ISETP.NE.AND P0, PT, R8, R43, PT ;  /* 0x0000002b0800720c */ /* 0x000fe40003f05270 */
[----:B0-----:R-:W-:Y:S02]  /*92f0*/  ISETP.EQ.U32.AND P1, PT, RZ, UR8, PT ;  /* 0x00000008ff007c0c */ /* 0x001fe4000bf22070 */
[----:B------:R-:W-:-:S04]  /*9300*/  ISETP.GT.U32.OR P0, PT, R9, 0xdf, P0 ;  /* 0x000000df0900780c */ /* 0x000fc80000704470 */
[----:B------:R-:W-:-:S13]  /*9310*/  ISETP.EQ.OR.EX P0, PT, RZ, UR9, P0, P1 ;  /* 0x00000009ff007c0c */ /* 0x000fda0008702710 */
[----:B------:R-:W0:Y:S01]  /*9320*/  @!P0 LDC.64 R10, c[0x0][0x3b0] ;  /* 0x0000ec00ff0a8b82 */ /* 0x000e220000000a00 */
[----:B------:R-:W-:Y:S01]  /*9330*/  @!P0 IMAD R5, R3, 0xe0, R9 ;  /* 0x000000e003058824 */ /* 0x000fe200078e0209 */
[----:B------:R-:W-:Y:S01]  /*9340*/  BSSY.RECONVERGENT B0, `(.L_x_3932) ;  /* 0x000029c000007945 */ /* 0x000fe20003800200 */
[----:B------:R-:W-:Y:S02]  /*9350*/  HFMA2 R33, -RZ, RZ, 0, 0 ;  /* 0x00000000ff217431 */ /* 0x000fe400000001ff */
[----:B0-----:R-:W-:Y:S01]  /*9360*/  @!P0 IMAD.WIDE.U32 R10, R5, 0x2, R10 ;  /* 0x00000002050a8825 */ /* 0x001fe200078e000a */
[----:B------:R-:W-:-:S06]  /*9370*/  CS2R R4, SRZ ;  /* 0x0000000000047805 */ /* 0x000fcc000001ff00 */
[----:B------:R0:W5:Y:S01]  /*9380*/  @!P0 LDG.E.128 R4, desc[UR36][R10.64] ;  /* 0x000000240a048981 */ /* 0x000162000c1e1d00 */
[----:B------:R-:W-:Y:S01]  /*9390*/  BAR.SYNC.DEFER_BLOCKING 0x0 ;  /* 0x0000000000007b1d */ /* 0x000fe20000010000 */
[----:B------:R-:W-:Y:S01]  /*93a0*/  ISETP.GT.U32.AND P0, PT, R9, 0xdf, PT ;  /* 0x000000df0900780c */ /* 0x000fe20003f04070 */
[----:B------:R-:W-:Y:S01]  /*93b0*/  IMAD R32, R27, 0xe0, RZ ;  /* 0x000000e01b207824 */ /* 0x000fe200078e02ff */
[----:B------:R-:W-:Y:S02]  /*93c0*/  CS2R R36, SRZ ;  /* 0x0000000000247805 */ /* 0x000fe4000001ff00 */
[----:B------:R-:W-:Y:S01]  /*93d0*/  CS2R R34, SRZ ;  /* 0x0000000000227805 */ /* 0x000fe2000001ff00 */
[----:B------:R-:W-:Y:S01]  /*93e0*/  IMAD.MOV.U32 R40, RZ, RZ, RZ ;  /* 0x000000ffff287224 */ /* 0x000fe200078e00ff */
[----:B------:R-:W-:Y:S01]  /*93f0*/  MOV R42, RZ ;  /* 0x000000ff002a7202 */ /* 0x000fe20000000f00 */
[----:B------:R-:W-:-:S06]  /*9400*/  IMAD.MOV.U32 R45, RZ, RZ, RZ ;  /* 0x000000ffff2d7224 */ /* 0x000fcc00078e00ff */
[----:B01--4-:R-:W-:Y:S05]  /*9410*/  @P0 BRA `(.L_x_3933) ;  /* 0x0000002800380947 */ /* 0x013fea0003800000 */
[----:B------:R-:W0:Y:S01]  /*9420*/  LDCU UR4, c[0x0][0x3f4] ;  /* 0x00007e80ff0477ac */ /* 0x000e220008000800 */
[----:B------:R-:W1:Y:S01]  /*9430*/  S2R R21, SR_CgaCtaId ;  /* 0x0000000000157919 */ /* 0x000e620000008800 */
[----:B------:R-:W4:Y:S01]  /*9440*/  LDC.64 R10, c[0x0][0x3c0] ;  /* 0x0000f000ff0a7b82 */ /* 0x000f220000000a00 */
[----:B------:R-:W-:Y:S01]  /*9450*/  IMAD.IADD R38, R19, 0x1, R8 ;  /* 0x0000000113267824 */ /* 0x000fe200078e0208 */
[----:B------:R-:W-:Y:S01]  /*9460*/  MOV R12, 0x400 ;  /* 0x00000400000c7802 */ /* 0x000fe20000000f00 */
[----:B------:R-:W-:Y:S01]  /*9470*/  BSSY.RECONVERGENT B1, `(.L_x_3934) ;  /* 0x00000eb000017945 */ /* 0x000fe20003800200 */
[----:B------:R-:W-:Y:S02]  /*9480*/  IMAD.MOV.U32 R36, RZ, RZ, RZ ;  /* 0x000000ffff247224 */ /* 0x000fe400078e00ff */
[----:B------:R-:W-:Y:S02]  /*9490*/  IADD3 R12, PT, PT, R12, 0x220, RZ ;  /* 0x000002200c0c7810 */ /* 0x000fe40007ffe0ff */
[----:B0-----:R-:W-:-:S04]  /*94a0*/  MOV R39, UR4 ;  /* 0x0000000400277c02 */ /* 0x001fc80008000f00 */
[-C--:B--2---:R-:W-:Y:S01]  /*94b0*/  VIMNMX R15, PT, PT, R16, R39.reuse, PT ;  /* 0x00000027100f7248 */ /* 0x084fe20003fe0100 */
[----:B------:R-:W-:-:S03]  /*94c0*/  IMAD R13, R22, R39, R9 ;  /* 0x00000027160d7224 */ /* 0x000fc600078e0209 */
[----:B------:R-:W-:Y:S01]  /*94d0*/  ISETP.GE.AND P0, PT, R38, R15, PT ;  /* 0x0000000f2600720c */ /* 0x000fe20003f06270 */
[----:B----4-:R-:W-:Y:S01]  /*94e0*/  IMAD.WIDE R10, R13, 0x2, R10 ;  /* 0x000000020d0a7825 */ /* 0x010fe200078e020a */
[----:B-1----:R-:W-:-:S04]  /*94f0*/  LEA R44, R21, R12, 0x18 ;  /* 0x0000000c152c7211 */ /* 0x002fc800078ec0ff */
[----:B------:R-:W-:-:S07]  /*9500*/  IADD3 R41, PT, PT, R44, UR5, RZ ;  /* 0x000000052c297c10 */ /* 0x000fce000fffe0ff */
[----:B------:R-:W-:Y:S05]  /*9510*/  @P0 BRA `(.L_x_3935) ;  /* 0x0000000c00800947 */ /* 0x000fea0003800000 */
[----:B------:R-:W-:Y:S01]  /*9520*/  VIADD R12, R38, 0x4 ;  /* 0x00000004260c7836 */ /* 0x000fe20000000000 */
[----:B------:R-:W-:Y:S01]  /*9530*/  LOP3.LUT R14, RZ, R19, RZ, 0x33, !PT ;  /* 0x00000013ff0e7212 */ /* 0x000fe200078e33ff */
[----:B------:R-:W0:Y:S01]  /*9540*/  LDCU UR4, c[0x0][0x3f8] ;  /* 0x00007f00ff0477ac */ /* 0x000e220008000800 */
[----:B------:R-:W-:Y:S01]  /*9550*/  BSSY.RECONVERGENT B2, `(.L_x_3936) ;  /* 0x0000080000027945 */ /* 0x000fe20003800200 */
[----:B------:R-:W-:Y:S01]  /*9560*/  HFMA2 R45, -RZ, RZ, 0, 0 ;  /* 0x00000000ff2d7431 */ /* 0x000fe200000001ff */
[----:B------:R-:W-:Y:S01]  /*9570*/  VIMNMX R13, PT, PT, R15, R12, !PT ;  /* 0x0000000c0f0d7248 */ /* 0x000fe20007fe0100 */
[----:B------:R-:W-:Y:S02]  /*9580*/  HFMA2 R33, -RZ, RZ, 0, 0 ;  /* 0x00000000ff217431 */ /* 0x000fe400000001ff */
[----:B------:R-:W-:Y:S01]  /*9590*/  IMAD.MOV.U32 R46, RZ, RZ, R38 ;  /* 0x000000ffff2e7224 */ /* 0x000fe200078e0026 */
[----:B------:R-:W-:Y:S01]  /*95a0*/  MOV R42, RZ ;  /* 0x000000ff002a7202 */ /* 0x000fe20000000f00 */
[----:B------:R-:W-:Y:S01]  /*95b0*/  IMAD.MOV.U32 R40, RZ, RZ, RZ ;  /* 0x000000ffff287224 */ /* 0x000fe200078e00ff */
[----:B------:R-:W-:-:S02]  /*95c0*/  IADD3 R60, PT, PT, -R8, R13, R14 ;  /* 0x0000000d083c7210 */ /* 0x000fc40007ffe10e */
[----:B------:R-:W-:Y:S02]  /*95d0*/  CS2R R36, SRZ ;  /* 0x0000000000247805 */ /* 0x000fe4000001ff00 */
[----:B------:R-:W-:Y:S02]  /*95e0*/  CS2R R34, SRZ ;  /* 0x0000000000227805 */ /* 0x000fe4000001ff00 */
[C---:B------:R-:W-:Y:S02]  /*95f0*/  ISETP.GE.U32.AND P0, PT, R60.reuse, 0xc, PT ;  /* 0x0000000c3c00780c */ /* 0x040fe40003f06070 */
[----:B------:R-:W-:Y:S01]  /*9600*/  LEA.HI R13, R60, 0x1, RZ, 0x1e ;  /* 0x000000013c0d7811 */ /* 0x000fe200078ff0ff */
[----:B0-----:R-:W-:-:S03]  /*9610*/  IMAD R47, R39, UR4, RZ ;  /* 0x00000004272f7c24 */ /* 0x001fc6000f8e02ff */
[----:B------:R-:W-:-:S07]  /*9620*/  LOP3.LUT P1, R61, R13, 0x3, RZ, 0xc0, !PT ;  /* 0x000000030d3d7812 */ /* 0x000fce000782c0ff */
[----:B------:R-:W-:Y:S06]  /*9630*/  @!P0 BRA `(.L_x_3937) ;  /* 0x0000000400c48947 */ /* 0x000fec0003800000 */
[----:B------:R-:W-:Y:S01]  /*9640*/  IMAD.MOV.U32 R48, RZ, RZ, R12 ;  /* 0x000000ffff307224 */ /* 0x000fe200078e000c */
[----:B------:R-:W-:Y:S01]  /*9650*/  LOP3.LUT R12, R13, 0x7ffffffc, RZ, 0xc0, !PT ;  /* 0x7ffffffc0d0c7812 */ /* 0x000fe200078ec0ff */
[----:B------:R-:W-:Y:S01]  /*9660*/  VIADD R52, R38, 0x8 ;  /* 0x0000000826347836 */ /* 0x000fe20000000000 */
[----:B------:R-:W-:Y:S01]  /*9670*/  LEA R13, R8, UR5, 0x1 ;  /* 0x00000005080d7c11 */ /* 0x000fe2000f8e08ff */
[----:B------:R-:W-:Y:S01]  /*9680*/  IMAD.MOV.U32 R46, RZ, RZ, R38 ;  /* 0x000000ffff2e7224 */ /* 0x000fe200078e0026 */
[----:B------:R-:W-:Y:S02]  /*9690*/  IADD3 R50, PT, PT, R38, 0xc, RZ ;  /* 0x0000000c26327810 */ /* 0x000fe40007ffe0ff */
[----:B------:R-:W-:Y:S02]  /*96a0*/  MOV R45, RZ ;  /* 0x000000ff002d7202 */ /* 0x000fe40000000f00 */
[----:B------:R-:W-:Y:S02]  /*96b0*/  IADD3 R51, PT, PT, R13, 0x10, R44 ;  /* 0x000000100d337810 */ /* 0x000fe40007ffe02c */
[----:B------:R-:W-:-:S07]  /*96c0*/  IADD3 R49, PT, PT, -R12, RZ, RZ ;  /* 0x000000ff0c317210 */ /* 0x000fce0007ffe1ff */
.L_x_3938:
[----:B------:R-:W-:Y:S01]  /*96d0*/  IADD3 R12, P0, PT, R46, UR6, RZ ;  /* 0x000000062e0c7c10 */ /* 0x000fe2000ff1e0ff */
[----:B------:R-:W0:Y:S04]  /*96e0*/  LDS.U16 R53, [R51+-0x10] ;  /* 0xfffff00033357984 */ /* 0x000e280000000400 */
[----:B------:R-:W-:Y:S01]  /*96f0*/  IMAD.X R13, RZ, RZ, UR12, P0 ;  /* 0x0000000cff0d7e24 */ /* 0x000fe200080e06ff */
[C---:B------:R-:W-:Y:S01]  /*9700*/  LEA R24, P0, R12.reuse, UR10, 0x2 ;  /* 0x0000000a0c187c11 */ /* 0x040fe2000f8010ff */
[----:B------:R-:W1:Y:S03]  /*9710*/  LDS.U16 R58, [R51+-0x8] ;  /* 0xfffff800333a7984 */ /* 0x000e660000000400 */
[----:B------:R-:W-:Y:S01]  /*9720*/  LEA.HI.X R25, R12, UR11, R13, 0x2, P0 ;  /* 0x0000000b0c197c11 */ /* 0x000fe200080f140d */
[----:B------:R-:W2:Y:S04]  /*9730*/  LDS.U16 R59, [R51] ;  /* 0x00000000333b7984 */ /* 0x000ea80000000400 */
[----:B------:R-:W4:Y:S04]  /*9740*/  LDG.E R12, desc[UR36][R24.64] ;  /* 0x00000024180c7981 */ /* 0x000f28000c1e1900 */
[----:B------:R-:W2:Y:S04]  /*9750*/  LDG.E R20, desc[UR36][R24.64+0x10] ;  /* 0x0000102418147981 */ /* 0x000ea8000c1e1900 */
[----:B------:R-:W2:Y:S04]  /*9760*/  LDG.E R26, desc[UR36][R24.64+0x20] ;  /* 0x00002024181a7981 */ /* 0x000ea8000c1e1900 */
[----:B---3--:R-:W3:Y:S01]  /*9770*/  LDG.E R28, desc[UR36][R24.64+0x30] ;  /* 0x00003024181c7981 */ /* 0x008ee2000c1e1900 */
[----:B----4-:R-:W-:-:S04]  /*9780*/  IMAD R12, R47, R12, R46 ;  /* 0x0000000c2f0c7224 */ /* 0x010fc800078e022e */
[----:B------:R-:W-:-:S04]  /*9790*/  IMAD R13, R12, 0xe0, RZ ;  /* 0x000000e00c0d7824 */ /* 0x000fc800078e02ff */
[----:B------:R-:W-:-:S06]  /*97a0*/  IMAD.WIDE R12, R13, 0x2, R10 ;  /* 0x000000020d0c7825 */ /* 0x000fcc00078e020a */
[----:B------:R-:W4:Y:S01]  /*97b0*/  LDG.E.128 R12, desc[UR36][R12.64] ;  /* 0x000000240c0c7981 */ /* 0x000f22000c1e1d00 */
[----:B--2---:R-:W-:-:S04]  /*97c0*/  IMAD R20, R47, R20, R48 ;  /* 0x000000142f147224 */ /* 0x004fc800078e0230 */
[----:B------:R-:W-:Y:S02]  /*97d0*/  IMAD R21, R20, 0xe0, RZ ;  /* 0x000000e014157824 */ /* 0x000fe400078e02ff */
[----:B------:R-:W-:Y:S02]  /*97e0*/  IMAD R26, R47, R26, R52 ;  /* 0x0000001a2f1a7224 */ /* 0x000fe400078e0234 */
[----:B------:R-:W-:-:S04]  /*97f0*/  IMAD.WIDE R20, R21, 0x2, R10 ;  /* 0x0000000215147825 */ /* 0x000fc800078e020a */
[----:B------:R-:W-:Y:S02]  /*9800*/  IMAD R27, R26, 0xe0, RZ ;  /* 0x000000e01a1b7824 */ /* 0x000fe400078e02ff */
[----:B-----5:R-:W2:Y:S01]  /*9810*/  LDG.E.128 R20, desc[UR36][R20.64] ;  /* 0x0000002414147981 */ /* 0x020ea2000c1e1d00 */
[----:B---3--:R-:W-:Y:S02]  /*9820*/  IMAD R28, R47, R28, R50 ;  /* 0x0000001c2f1c7224 */ /* 0x008fe400078e0232 */
[----:B------:R-:W-:-:S04]  /*9830*/  IMAD.WIDE R24, R27, 0x2, R10 ;  /* 0x000000021b187825 */ /* 0x000fc800078e020a */
[----:B------:R-:W-:Y:S02]  /*9840*/  IMAD R29, R28, 0xe0, RZ ;  /* 0x000000e01c1d7824 */ /* 0x000fe400078e02ff */
[----:B------:R-:W3:Y:S02]  /*9850*/  LDG.E.128 R24, desc[UR36][R24.64] ;  /* 0x0000002418187981 */ /* 0x000ee4000c1e1d00 */
[----:B------:R-:W-:-:S06]  /*9860*/  IMAD.WIDE R28, R29, 0x2, R10 ;  /* 0x000000021d1c7825 */ /* 0x000fcc00078e020a */
[----:B------:R-:W3:Y:S01]  /*9870*/  LDG.E.128 R28, desc[UR36][R28.64] ;  /* 0x000000241c1c7981 */ /* 0x000ee2000c1e1d00 */
[----:B0-----:R-:W-:Y:S01]  /*9880*/  HADD2.F32 R54, -RZ, R53.H0_H0 ;  /* 0x20000035ff367230 */ /* 0x001fe20000004100 */
[----:B------:R-:W-:Y:S01]  /*9890*/  IADD3 R49, PT, PT, R49, 0x4, RZ ;  /* 0x0000000431317810 */ /* 0x000fe20007ffe0ff */
[----:B-1----:R-:W-:Y:S01]  /*98a0*/  HADD2.F32 R58, -RZ, R58.H0_H0 ;  /* 0x2000003aff3a7230 */ /* 0x002fe20000004100 */
[----:B------:R-:W-:Y:S01]  /*98b0*/  IADD3 R46, PT, PT, R46, 0x10, RZ ;  /* 0x000000102e2e7810 */ /* 0x000fe20007ffe0ff */
[----:B------:R-:W-:Y:S01]  /*98c0*/  VIADD R48, R48, 0x10 ;  /* 0x0000001030307836 */ /* 0x000fe20000000000 */
[----:B------:R-:W-:Y:S01]  /*98d0*/  ISETP.NE.AND P0, PT, R49, RZ, PT ;  /* 0x000000ff3100720c */ /* 0x000fe20003f05270 */
[----:B------:R-:W-:Y:S01]  /*98e0*/  VIADD R50, R50, 0x10 ;  /* 0x0000001032327836 */ /* 0x000fe20000000000 */
[----:B------:R-:W-:Y:S01]  /*98f0*/  IADD3 R52, PT, PT, R52, 0x10, RZ ;  /* 0x0000001034347810 */ /* 0x000fe20007ffe0ff */
[----:B----4-:R-:W-:Y:S02]  /*9900*/  HADD2.F32 R57, -RZ, R13.H0_H0 ;  /* 0x2000000dff397230 */ /* 0x010fe40000004100 */
[----:B------:R-:W-:-:S02]  /*9910*/  HADD2.F32 R53, -RZ, R12.H0_H0 ;  /* 0x2000000cff357230 */ /* 0x000fc40000004100 */
[----:B------:R-:W-:Y:S02]  /*9920*/  HADD2.F32 R55, -RZ, R12.H1_H1 ;  /* 0x3000000cff377230 */ /* 0x000fe40000004100 */
[C---:B------:R-:W-:Y:S01]  /*9930*/  FFMA.FTZ R57, R54.reuse, R57, R40 ;  /* 0x0000003936397223 */ /* 0x040fe20000010028 */
[----:B------:R-:W-:Y:S01]  /*9940*/  HADD2.F32 R12, -RZ, R13.H1_H1 ;  /* 0x3000000dff0c7230 */ /* 0x000fe20000004100 */
[----:B------:R-:W0:Y:S01]  /*9950*/  LDS.U16 R40, [R51+0x8] ;  /* 0x0000080033287984 */ /* 0x000e220000000400 */
        /* <DEDUP_REMOVED lines=8> */
[--C-:B--2---:R-:W-:Y:S02]  /*99e0*/  HADD2.F32 R34, -RZ, R21.reuse.H0_H0 ;  /* 0x20000015ff227230 */ /* 0x104fe40000004100 */
[C---:B------:R-:W-:Y:S01]  /*99f0*/  FFMA.FTZ R14, R54.reuse, R14, R33 ;  /* 0x0000000e360e7223 */ /* 0x040fe20000010021 */
[----:B------:R-:W-:Y:S02]  /*9a00*/  HADD2.F32 R21, -RZ, R21.H1_H1 ;  /* 0x30000015ff157230 */ /* 0x000fe40000004100 */
[----:B------:R-:W-:Y:S01]  /*9a10*/  FFMA.FTZ R15, R54, R15, R36 ;  /* 0x0000000f360f7223 */ /* 0x000fe20000010024 */
[----:B------:R-:W-:-:S02]  /*9a20*/  HADD2.F32 R35, -RZ, R22.H0_H0 ;  /* 0x20000016ff237230 */ /* 0x000fc40000004100 */
[----:B------:R-:W-:Y:S01]  /*9a30*/  FFMA.FTZ R55, R54, R55, R42 ;  /* 0x0000003736377223 */ /* 0x000fe2000001002a */
[--C-:B------:R-:W-:Y:S02]  /*9a40*/  HADD2.F32 R37, -RZ, R23.reuse.H0_H0 ;  /* 0x20000017ff257230 */ /* 0x100fe40000004100 */
        /* <DEDUP_REMOVED lines=9> */
[--C-:B---3--:R-:W-:Y:S02]  /*9ae0*/  HADD2.F32 R21, -RZ, R24.reuse.H0_H0 ;  /* 0x20000018ff157230 */ /* 0x108fe40000004100 */
[C---:B------:R-:W-:Y:S01]  /*9af0*/  FFMA.FTZ R33, R58.reuse, R33, R53 ;  /* 0x000000213a217223 */ /* 0x040fe20000010035 */
[----:B------:R-:W-:Y:S02]  /*9b00*/  HADD2.F32 R23, -RZ, R24.H1_H1 ;  /* 0x30000018ff177230 */ /* 0x000fe40000004100 */
[----:B------:R-:W-:Y:S01]  /*9b10*/  FFMA.FTZ R20, R58, R20, R55 ;  /* 0x000000143a147223 */ /* 0x000fe20000010037 */
[----:B------:R-:W-:-:S02]  /*9b20*/  HADD2.F32 R37, -RZ, R25.H0_H0 ;  /* 0x20000019ff257230 */ /* 0x000fc40000004100 */
[----:B------:R-:W-:Y:S01]  /*9b30*/  FFMA.FTZ R34, R58, R34, R57 ;  /* 0x000000223a227223 */ /* 0x000fe20000010039 */
[----:B------:R-:W-:Y:S02]  /*9b40*/  HADD2.F32 R22, -RZ, R59.H0_H0 ;  /* 0x2000003bff167230 */ /* 0x000fe40000004100 */
[----:B------:R-:W-:Y:S02]  /*9b50*/  HADD2.F32 R25, -RZ, R25.H1_H1 ;  /* 0x30000019ff197230 */ /* 0x000fe40000004100 */
[--C-:B------:R-:W-:Y:S02]  /*9b60*/  HADD2.F32 R24, -RZ, R26.reuse.H0_H0 ;  /* 0x2000001aff187230 */ /* 0x100fe40000004100 */
[C---:B------:R-:W-:Y:S01]  /*9b70*/  FFMA.FTZ R21, R22.reuse, R21, R33 ;  /* 0x0000001516157223 */ /* 0x040fe20000010021 */
[----:B------:R-:W-:Y:S02]  /*9b80*/  HADD2.F32 R36, -RZ, R27.H1_H1 ;  /* 0x3000001bff247230 */ /* 0x000fe40000004100 */
[----:B------:R-:W-:Y:S01]  /*9b90*/  FFMA.FTZ R12, R22, R25, R12 ;  /* 0x00000019160c7223 */ /* 0x000fe2000001000c */
[----:B------:R-:W-:-:S02]  /*9ba0*/  HADD2.F32 R26, -RZ, R26.H1_H1 ;  /* 0x3000001aff1a7230 */ /* 0x000fc40000004100 */
[C---:B------:R-:W-:Y:S01]  /*9bb0*/  FFMA.FTZ R35, R22.reuse, R24, R35 ;  /* 0x0000001816237223 */ /* 0x040fe20000010023 */
[----:B------:R-:W-:Y:S02]  /*9bc0*/  HADD2.F32 R45, -RZ, R27.H0_H0 ;  /* 0x2000001bff2d7230 */ /* 0x000fe40000004100 */
[C---:B------:R-:W-:Y:S01]  /*9bd0*/  FFMA.FTZ R36, R22.reuse, R36, R15 ;  /* 0x0000002416247223 */ /* 0x040fe2000001000f */
[C---:B------:R-:W-:Y:S01]  /*9be0*/  FFMA.FTZ R20, R22.reuse, R23, R20 ;  /* 0x0000001716147223 */ /* 0x040fe20000010014 */
[C---:B------:R-:W-:Y:S01]  /*9bf0*/  FFMA.FTZ R34, R22.reuse, R37, R34 ;  /* 0x0000002516227223 */ /* 0x040fe20000010022 */
[C---:B------:R-:W-:Y:S01]  /*9c00*/  FFMA.FTZ R13, R22.reuse, R26, R13 ;  /* 0x0000001a160d7223 */ /* 0x040fe2000001000d */
[----:B------:R-:W-:Y:S01]  /*9c10*/  FFMA.FTZ R14, R22, R45, R14 ;  /* 0x0000002d160e7223 */ /* 0x000fe2000001000e */
[----:B0-----:R-:W-:Y:S02]  /*9c20*/  HADD2.F32 R15, -RZ, R40.H0_H0 ;  /* 0x20000028ff0f7230 */ /* 0x001fe40000004100 */
[----:B------:R-:W-:-:S02]  /*9c30*/  HADD2.F32 R25, -RZ, R29.H0_H0 ;  /* 0x2000001dff197230 */ /* 0x000fc40000004100 */
[----:B------:R-:W-:Y:S02]  /*9c40*/  HADD2.F32 R24, -RZ, R30.H0_H0 ;  /* 0x2000001eff187230 */ /* 0x000fe40000004100 */
[----:B------:R-:W-:Y:S02]  /*9c50*/  HADD2.F32 R33, -RZ, R31.H0_H0 ;  /* 0x2000001fff217230 */ /* 0x000fe40000004100 */
[C---:B------:R-:W-:Y:S01]  /*9c60*/  FFMA.FTZ R40, R15.reuse, R25, R34 ;  /* 0x000000190f287223 */ /* 0x040fe20000010022 */
[--C-:B------:R-:W-:Y:S02]  /*9c70*/  HADD2.F32 R22, -RZ, R28.reuse.H0_H0 ;  /* 0x2000001cff167230 */ /* 0x100fe40000004100 */
[C---:B------:R-:W-:Y:S01]  /*9c80*/  FFMA.FTZ R35, R15.reuse, R24, R35 ;  /* 0x000000180f237223 */ /* 0x040fe20000010023 */
[----:B------:R-:W-:Y:S02]  /*9c90*/  HADD2.F32 R23, -RZ, R28.H1_H1 ;  /* 0x3000001cff177230 */ /* 0x000fe40000004100 */
[----:B------:R-:W-:Y:S01]  /*9ca0*/  FFMA.FTZ R33, R15, R33, R14 ;  /* 0x000000210f217223 */ /* 0x000fe2000001000e */
[----:B------:R-:W-:-:S02]  /*9cb0*/  HADD2.F32 R29, -RZ, R29.H1_H1 ;  /* 0x3000001dff1d7230 */ /* 0x000fc40000004100 */
[C---:B------:R-:W-:Y:S01]  /*9cc0*/  FFMA.FTZ R45, R15.reuse, R22, R21 ;  /* 0x000000160f2d7223 */ /* 0x040fe20000010015 */
[----:B------:R-:W-:Y:S02]  /*9cd0*/  HADD2.F32 R30, -RZ, R30.H1_H1 ;  /* 0x3000001eff1e7230 */ /* 0x000fe40000004100 */
[C---:B------:R-:W-:Y:S01]  /*9ce0*/  FFMA.FTZ R42, R15.reuse, R23, R20 ;  /* 0x000000170f2a7223 */ /* 0x040fe20000010014 */
[----:B------:R-:W-:Y:S02]  /*9cf0*/  HADD2.F32 R31, -RZ, R31.H1_H1 ;  /* 0x3000001fff1f7230 */ /* 0x000fe40000004100 */
[----:B------:R-:W-:Y:S01]  /*9d00*/  FFMA.FTZ R37, R15, R29, R12 ;  /* 0x0000001d0f257223 */ /* 0x000fe2000001000c */
[----:B------:R-:W-:Y:S02]  /*9d10*/  VIADD R51, R51, 0x20 ;  /* 0x0000002033337836 */ /* 0x000fe40000000000 */
[C---:B------:R-:W-:Y:S01]  /*9d20*/  FFMA.FTZ R34, R15.reuse, R30, R13 ;  /* 0x0000001e0f227223 */ /* 0x040fe2000001000d */
[----:B------:R-:W-:Y:S01]  /*9d30*/  FFMA.FTZ R36, R15, R31, R36 ;  /* 0x0000001f0f247223 */ /* 0x000fe20000010024 */
[----:B------:R-:W-:Y:S06]  /*9d40*/  @P0 BRA `(.L_x_3938) ;  /* 0xfffffff800600947 */ /* 0x000fec000383ffff */
.L_x_3937:
[----:B------:R-:W-:Y:S05]  /*9d50*/  BSYNC.RECONVERGENT B2 ;  /* 0x0000000000027941 */ /* 0x000fea0003800200 */
.L_x_3936:
        /* <DEDUP_REMOVED lines=10> */
[----:B------:R-:W2:Y:S04]  /*9e00*/  LDG.E R12, desc[UR36][R24.64] ;  /* 0x00000024180c7981 */ /* 0x000ea8000c1e1900 */
[----:B------:R0:W4:Y:S01]  /*9e10*/  LDG.E R13, desc[UR36][R24.64+0x10] ;  /* 0x00001024180d7981 */ /* 0x000122000c1e1900 */
[----:B------:R-:W-:-:S05]  /*9e20*/  IADD3 R26, PT, PT, -R19, R46, RZ ;  /* 0x0000002e131a7210 */ /* 0x000fca0007ffe1ff */
[----:B------:R-:W-:-:S05]  /*9e30*/  IMAD R26, R26, 0x2, R41 ;  /* 0x000000021a1a7824 */ /* 0x000fca00078e0229 */
[----:B0-----:R-:W0:Y:S04]  /*9e40*/  LDS.U16 R24, [R26] ;  /* 0x000000001a187984 */ /* 0x001e280000000400 */
[----:B---3--:R-:W1:Y:S01]  /*9e50*/  LDS.U16 R30, [R26+0x8] ;  /* 0x000008001a1e7984 */ /* 0x008e620000000400 */
[----:B--2---:R-:W-:-:S04]  /*9e60*/  IMAD R12, R47, R12, R46 ;  /* 0x0000000c2f0c7224 */ /* 0x004fc800078e022e */
[----:B------:R-:W-:Y:S02]  /*9e70*/  IMAD R21, R12, 0xe0, RZ ;  /* 0x000000e00c157824 */ /* 0x000fe400078e02ff */
[----:B------:R-:W-:Y:S02]  /*9e80*/  IMAD.MOV.U32 R12, RZ, RZ, 0xe0 ;  /* 0x000000e0ff0c7424 */ /* 0x000fe400078e00ff */
[----:B------:R-:W-:-:S04]  /*9e90*/  IMAD.WIDE R20, R21, 0x2, R10 ;  /* 0x0000000215147825 */ /* 0x000fc800078e020a */
[----:B----4-:R-:W-:Y:S02]  /*9ea0*/  IMAD R13, R47, R13, R46 ;  /* 0x0000000d2f0d7224 */ /* 0x010fe400078e022e */
[----:B-----5:R-:W2:Y:S02]  /*9eb0*/  LDG.E.128 R20, desc[UR36][R20.64] ;  /* 0x0000002414147981 */ /* 0x020ea4000c1e1d00 */
[----:B------:R-:W-:-:S04]  /*9ec0*/  IMAD R13, R13, R12, 0x380 ;  /* 0x000003800d0d7424 */ /* 0x000fc800078e020c */
[----:B------:R-:W-:-:S06]  /*9ed0*/  IMAD.WIDE R12, R13, 0x2, R10 ;  /* 0x000000020d0c7825 */ /* 0x000fcc00078e020a */
[----:B------:R-:W3:Y:S01]  /*9ee0*/  LDG.E.128 R12, desc[UR36][R12.64] ;  /* 0x000000240c0c7981 */ /* 0x000ee2000c1e1d00 */
[----:B0-----:R-:W-:Y:S01]  /*9ef0*/  HADD2.F32 R24, -RZ, R24.H0_H0 ;  /* 0x20000018ff187230 */ /* 0x001fe20000004100 */
[----:B------:R-:W-:Y:S01]  /*9f00*/  IADD3 R46, PT, PT, R46, 0x8, RZ ;  /* 0x000000082e2e7810 */ /* 0x000fe20007ffe0ff */
[----:B-1----:R-:W-:Y:S02]  /*9f10*/  HADD2.F32 R30, -RZ, R30.H0_H0 ;  /* 0x2000001eff1e7230 */ /* 0x002fe40000004100 */
[--C-:B--2---:R-:W-:Y:S02]  /*9f20*/  HADD2.F32 R25, -RZ, R20.reuse.H0_H0 ;  /* 0x20000014ff197230 */ /* 0x104fe40000004100 */
[----:B------:R-:W-:Y:S02]  /*9f30*/  HADD2.F32 R27, -RZ, R20.H1_H1 ;  /* 0x30000014ff1b7230 */ /* 0x000fe40000004100 */
        /* <DEDUP_REMOVED lines=12> */
[----:B---3--:R-:W-:Y:S02]  /*a000*/  HADD2.F32 R45, -RZ, R12.H0_H0 ;  /* 0x2000000cff2d7230 */ /* 0x008fe40000004100 */
[C---:B------:R-:W-:Y:S01]  /*a010*/  FFMA.FTZ R22, R24.reuse, R22, R33 ;  /* 0x0000001618167223 */ /* 0x040fe20000010021 */
[----:B------:R-:W-:Y:S02]  /*a020*/  HADD2.F32 R40, -RZ, R13.H0_H0 ;  /* 0x2000000dff287230 */ /* 0x000fe40000004100 */
[----:B------:R-:W-:Y:S01]  /*a030*/  FFMA.FTZ R23, R24, R23, R36 ;  /* 0x0000001718177223 */ /* 0x000fe20000010024 */
        /* <DEDUP_REMOVED lines=14> */
.L_x_3940:
[----:B------:R-:W-:Y:S05]  /*a120*/  BSYNC.RECONVERGENT B2 ;  /* 0x0000000000027941 */ /* 0x000fea0003800200 */
.L_x_3939:
[----:B------:R-:W-:Y:S05]  /*a130*/  @P0 BRA `(.L_x_3935) ;  /* 0x0000000000780947 */ /* 0x000fea0003800000 */
[----:B------:R-:W0:Y:S01]  /*a140*/  LDCU.64 UR8, c[0x0][0x3c8] ;  /* 0x00007900ff0877ac */ /* 0x000e220008000a00 */
[----:B------:R-:W-:-:S05]  /*a150*/  IADD3 R12, P0, PT, R46, UR6, RZ ;  /* 0x000000062e0c7c10 */ /* 0x000fca000ff1e0ff */
[----:B------:R-:W-:Y:S01]  /*a160*/  IMAD.X R13, RZ, RZ, UR12, P0 ;  /* 0x0000000cff0d7e24 */ /* 0x000fe200080e06ff */
[----:B0-----:R-:W-:-:S04]  /*a170*/  LEA R14, P0, R12, UR8, 0x2 ;  /* 0x000000080c0e7c11 */ /* 0x001fc8000f8010ff */
[----:B------:R-:W-:-:S05]  /*a180*/  LEA.HI.X R15, R12, UR9, R13, 0x2, P0 ;  /* 0x000000090c0f7c11 */ /* 0x000fca00080f140d */
[----:B------:R-:W2:Y:S01]  /*a190*/  LDG.E R14, desc[UR36][R14.64] ;  /* 0x000000240e0e7981 */ /* 0x000ea2000c1e1900 */
[----:B------:R-:W-:-:S05]  /*a1a0*/  IADD3 R24, PT, PT, -R19, R46, RZ ;  /* 0x0000002e13187210 */ /* 0x000fca0007ffe1ff */
[----:B------:R-:W-:-:S06]  /*a1b0*/  IMAD R24, R24, 0x2, R41 ;  /* 0x0000000218187824 */ /* 0x000fcc00078e0229 */
[----:B------:R-:W0:Y:S01]  /*a1c0*/  LDS.U16 R24, [R24] ;  /* 0x0000000018187984 */ /* 0x000e220000000400 */
[----:B--2---:R-:W-:-:S04]  /*a1d0*/  IMAD R47, R47, R14, R46 ;  /* 0x0000000e2f2f7224 */ /* 0x004fc800078e022e */
[----:B------:R-:W-:-:S04]  /*a1e0*/  IMAD R13, R47, 0xe0, RZ ;  /* 0x000000e02f0d7824 */ /* 0x000fc800078e02ff */
[----:B------:R-:W-:-:S05]  /*a1f0*/  IMAD.WIDE R12, R13, 0x2, R10 ;  /* 0x000000020d0c7825 */ /* 0x000fca00078e020a */
[----:B-----5:R-:W2:Y:S01]  /*a200*/  LDG.E.128 R20, desc[UR36][R12.64] ;  /* 0x000000240c147981 */ /* 0x020ea2000c1e1d00 */
[----:B0-----:R-:W-:Y:S02]  /*a210*/  HADD2.F32 R26, -RZ, R24.H0_H0 ;  /* 0x20000018ff1a7230 */ /* 0x001fe40000004100 */
        /* <DEDUP_REMOVED lines=8> */
[--C-:B------:R-:W-:Y:S02]  /*a2a0*/  HADD2.F32 R20, -RZ, R22.reuse.H0_H0 ;  /* 0x20000016ff147230 */ /* 0x100fe40000004100 */
[C---:B------:R-:W-:Y:S01]  /*a2b0*/  FFMA.FTZ R37, R26.reuse, R14, R37 ;  /* 0x0000000e1a257223 */ /* 0x040fe20000010025 */
[----:B------:R-:W-:Y:S02]  /*a2c0*/  HADD2.F32 R21, -RZ, R22.H1_H1 ;  /* 0x30000016ff157230 */ /* 0x000fe40000004100 */
[----:B------:R-:W-:Y:S01]  /*a2d0*/  FFMA.FTZ R33, R26, R12, R33 ;  /* 0x0000000c1a217223 */ /* 0x000fe20000010021 */
[----:B------:R-:W-:-:S02]  /*a2e0*/  HADD2.F32 R23, -RZ, R23.H1_H1 ;  /* 0x30000017ff177230 */ /* 0x000fc40000004100 */
[C---:B------:R-:W-:Y:S01]  /*a2f0*/  FFMA.FTZ R35, R26.reuse, R20, R35 ;  /* 0x000000141a237223 */ /* 0x040fe20000010023 */
[C---:B------:R-:W-:Y:S02]  /*a300*/  FFMA.FTZ R34, R26.reuse, R21, R34 ;  /* 0x000000151a227223 */ /* 0x040fe40000010022 */
[----:B------:R-:W-:-:S07]  /*a310*/  FFMA.FTZ R36, R26, R23, R36 ;  /* 0x000000171a247223 */ /* 0x000fce0000010024 */
.L_x_3935:
[----:B------:R-:W-:Y:S05]  /*a320*/  BSYNC.RECONVERGENT B1 ;  /* 0x0000000000017941 */ /* 0x000fea0003800200 */
.L_x_3934:
[----:B------:R-:W-:Y:S01]  /*a330*/  ISETP.GE.AND P0, PT, R38, R16, PT ;  /* 0x000000102600720c */ /* 0x000fe20003f06270 */
[----:B------:R-:W-:-:S12]  /*a340*/  BSSY.RECONVERGENT B1, `(.L_x_3941) ;  /* 0x000012f000017945 */ /* 0x000fd80003800200 */
[----:B------:R-:W-:Y:S05]  /*a350*/  @P0 BRA `(.L_x_3942) ;  /* 0x0000001000b40947 */ /* 0x000fea0003800000 */
[----:B------:R-:W-:Y:S01]  /*a360*/  VIADDMNMX R13, R38, 0x4, R16, !PT ;  /* 0x00000004260d7846 */ /* 0x000fe20007800110 */
[----:B------:R-:W0:Y:S01]  /*a370*/  LDCU UR4, c[0x0][0x3f8] ;  /* 0x00007f00ff0477ac */ /* 0x000e220008000800 */
[----:B---3--:R-:W-:Y:S01]  /*a380*/  LOP3.LUT R28, RZ, R19, RZ, 0x33, !PT ;  /* 0x00000013ff1c7212 */ /* 0x008fe200078e33ff */
[----:B------:R-:W-:Y:S03]  /*a390*/  BSSY.RECONVERGENT B2, `(.L_x_3943) ;  /* 0x0000046000027945 */ /* 0x000fe60003800200 */
[----:B------:R-:W-:-:S04]  /*a3a0*/  IADD3 R28, PT, PT, -R8, R13, R28 ;  /* 0x0000000d081c7210 */ /* 0x000fc80007ffe11c */
[----:B------:R-:W-:-:S04]  /*a3b0*/  LOP3.LUT R12, R28, 0xc, RZ, 0xc0, !PT ;  /* 0x0000000c1c0c7812 */ /* 0x000fc800078ec0ff */
[----:B------:R-:W-:Y:S01]  /*a3c0*/  ISETP.NE.AND P0, PT, R12, 0xc, PT ;  /* 0x0000000c0c00780c */ /* 0x000fe20003f05270 */
[----:B0-----:R-:W-:-:S12]  /*a3d0*/  IMAD R12, R39, UR4, RZ ;  /* 0x00000004270c7c24 */ /* 0x001fd8000f8e02ff */
[----:B------:R-:W-:Y:S05]  /*a3e0*/  @!P0 BRA `(.L_x_3944) ;  /* 0x0000000400008947 */ /* 0x000fea0003800000 */
[----:B------:R-:W0:Y:S01]  /*a3f0*/  LDC R39, c[0x0][0x3f4] ;  /* 0x0000fd00ff277b82 */ /* 0x000e220000000800 */
[----:B------:R-:W-:Y:S02]  /*a400*/  LEA.HI R13, R28, 0x1, RZ, 0x1e ;  /* 0x000000011c0d7811 */ /* 0x000fe400078ff0ff */
[----:B------:R-:W-:Y:S02]  /*a410*/  LEA R15, R8, UR5, 0x1 ;  /* 0x00000005080f7c11 */ /* 0x000fe4000f8e08ff */
[----:B------:R-:W-:Y:S02]  /*a420*/  LOP3.LUT R13, R13, 0x3, RZ, 0xc0, !PT ;  /* 0x000000030d0d7812 */ /* 0x000fe400078ec0ff */
[----:B------:R-:W-:-:S03]  /*a430*/  IADD3 R44, PT, PT, R44, R15, RZ ;  /* 0x0000000f2c2c7210 */ /* 0x000fc60007ffe0ff */
[----:B------:R-:W-:-:S07]  /*a440*/  IMAD.MOV R13, RZ, RZ, -R13 ;  /* 0x000000ffff0d7224 */ /* 0x000fce00078e0a0d */
.L_x_3947:
        /* <DEDUP_REMOVED lines=11> */
[----:B0-----:R-:W-:-:S06]  /*a500*/  VIADD R22, R20, 0xffffffe ;  /* 0x0ffffffe14167836 */ /* 0x001fcc0000000000 */
[----:B------:R-:W0:Y:S02]  /*a510*/  F2I.FTZ.U32.TRUNC.NTZ R15, R22 ;  /* 0x00000016000f7305 */ /* 0x000e24000021f000 */
[----:B0-----:R-:W-:-:S05]  /*a520*/  IADD3 R14, PT, PT, RZ, -R15, RZ ;  /* 0x8000000fff0e7210 */ /* 0x001fca0007ffe0ff */
[----:B-----5:R-:W-:Y:S02]  /*a530*/  IMAD R23, R14, R21, RZ ;  /* 0x000000150e177224 */ /* 0x020fe400078e02ff */
        /* <DEDUP_REMOVED lines=13> */
[----:B------:R-:W-:Y:S01]  /*a610*/  IMAD.X R22, RZ, RZ, UR12, P1 ;  /* 0x0000000cff167e24 */ /* 0x000fe200088e06ff */
        /* <DEDUP_REMOVED lines=9> */
[--C-:B--2---:R-:W-:Y:S02]  /*a6b0*/  HADD2.F32 R20, -RZ, R26.reuse.H0_H0 ;  /* 0x2000001aff147230 */ /* 0x104fe40000004100 */
[----:B------:R-:W-:Y:S02]  /*a6c0*/  HADD2.F32 R21, -RZ, R26.H1_H1 ;  /* 0x3000001aff157230 */ /* 0x000fe40000004100 */
[--C-:B------:R-:W-:Y:S02]  /*a6d0*/  HADD2.F32 R23, -RZ, R24.reuse.H0_H0 ;  /* 0x20000018ff177230 */ /* 0x100fe40000004100 */
[----:B------:R-:W-:Y:S01]  /*a6e0*/  FFMA.FTZ R35, R22, R20, R35 ;  /* 0x0000001416237223 */ /* 0x000fe20000010023 */
[----:B------:R-:W-:-:S02]  /*a6f0*/  HADD2.F32 R29, -RZ, R24.H1_H1 ;  /* 0x30000018ff1d7230 */ /* 0x000fc40000004100 */
[C---:B------:R-:W-:Y:S01]  /*a700*/  FFMA.FTZ R34, R22.reuse, R21, R34 ;  /* 0x0000001516227223 */ /* 0x040fe20000010022 */
        /* <DEDUP_REMOVED lines=10> */
.L_x_3946:
[----:B------:R-:W-:Y:S05]  /*a7b0*/  BSYNC.RECONVERGENT B3 ;  /* 0x0000000000037941 */ /* 0x000fea0003800200 */
.L_x_3945:
[----:B------:R-:W-:Y:S01]  /*a7c0*/  IADD3 R38, PT, PT, R38, 0x4, RZ ;  /* 0x0000000426267810 */ /* 0x000fe20007ffe0ff */
[----:B------:R-:W-:Y:S01]  /*a7d0*/  VIADD R44, R44, 0x8 ;  /* 0x000000082c2c7836 */ /* 0x000fe20000000000 */
[----:B------:R-:W-:Y:S06]  /*a7e0*/  @P0 BRA `(.L_x_3947) ;  /* 0xfffffffc00180947 */ /* 0x000fec000383ffff */
.L_x_3944:
[----:B------:R-:W-:Y:S05]  /*a7f0*/  BSYNC.RECONVERGENT B2 ;  /* 0x0000000000027941 */ /* 0x000fea0003800200 */
.L_x_3943:
[----:B------:R-:W-:-:S13]  /*a800*/  ISETP.GE.U32.AND P0, PT, R28, 0xc, PT ;  /* 0x0000000c1c00780c */ /* 0x000fda0003f06070 */
[----:B------:R-:W-:Y:S05]  /*a810*/  @!P0 BRA `(.L_x_3942) ;  /* 0x0000000c00848947 */ /* 0x000fea0003800000 */
[----:B------:R-:W0:Y:S02]  /*a820*/  LDC R39, c[0x0][0x3f4] ;  /* 0x0000fd00ff277b82 */ /* 0x000e240000000800 */
.L_x_3956:
[CC--:B0-----:R-:W-:Y:S01]  /*a830*/  ISETP.GE.AND P3, PT, R38.reuse, R39.reuse, PT ;  /* 0x000000272600720c */ /* 0x0c1fe20003f66270 */
[C---:B------:R-:W-:Y:S01]  /*a840*/  VIADD R44, R38.reuse, 0x8 ;  /* 0x00000008262c7836 */ /* 0x040fe20000000000 */
[C---:B------:R-:W-:Y:S01]  /*a850*/  IADD3 R30, PT, PT, R38.reuse, 0x4, RZ ;  /* 0x00000004261e7810 */ /* 0x040fe20007ffe0ff */
[C---:B------:R-:W-:Y:S01]  /*a860*/  IMAD.IADD R20, R38.reuse, 0x1, -R19 ;  /* 0x0000000126147824 */ /* 0x040fe200078e0a13 */
[----:B------:R-:W-:Y:S01]  /*a870*/  IADD3 R14, PT, PT, R38, 0xc, RZ ;  /* 0x0000000c260e7810 */ /* 0x000fe20007ffe0ff */
[----:B------:R-:W-:Y:S01]  /*a880*/  BSSY.RECONVERGENT B2, `(.L_x_3948) ;  /* 0x0000038000027945 */ /* 0x000fe20003800200 */
[-C--:B------:R-:W-:Y:S02]  /*a890*/  ISETP.GE.AND P2, PT, R30, R39.reuse, PT ;  /* 0x000000271e00720c */ /* 0x080fe40003f46270 */
[-C--:B------:R-:W-:Y:S02]  /*a8a0*/  ISETP.GE.AND P0, PT, R44, R39.reuse, PT ;  /* 0x000000272c00720c */ /* 0x080fe40003f06270 */
[----:B------:R-:W-:-:S02]  /*a8b0*/  ISETP.GE.AND P1, PT, R14, R39, PT ;  /* 0x000000270e00720c */ /* 0x000fc40003f26270 */
[----:B------:R-:W-:Y:S01]  /*a8c0*/  LEA R13, R20, R41, 0x1 ;  /* 0x00000029140d7211 */ /* 0x000fe200078e08ff */
[----:B------:R-:W-:Y:S10]  /*a8d0*/  @!P3 BRA `(.L_x_3949) ;  /* 0x0000000000c8b947 */ /* 0x000ff40003800000 */
[----:B------:R-:W-:Y:S01]  /*a8e0*/  IABS R22, R39 ;  /* 0x0000002700167213 */ /* 0x000fe20000000000 */
[----:B------:R-:W-:Y:S01]  /*a8f0*/  IMAD.MOV.U32 R20, RZ, RZ, RZ ;  /* 0x000000ffff147224 */ /* 0x000fe200078e00ff */
[----:B------:R-:W-:Y:S01]  /*a900*/  IABS R24, R38 ;  /* 0x0000002600187213 */ /* 0x000fe20000000000 */
[----:B------:R-:W0:Y:S01]  /*a910*/  LDCU.64 UR8, c[0x0][0x3c8] ;  /* 0x00007900ff0877ac */ /* 0x000e220008000a00 */
[----:B-----5:R-:W1:Y:S01]  /*a920*/  I2F.RP R23, R22 ;  /* 0x0000001600177306 */ /* 0x020e620000209400 */
[----:B------:R-:W-:Y:S02]  /*a930*/  ISETP.GE.AND P4, PT, R38, RZ, PT ;  /* 0x000000ff2600720c */ /* 0x000fe40003f86270 */
[----:B------:R-:W-:-:S05]  /*a940*/  ISETP.NE.AND P5, PT, R39, RZ, PT ;  /* 0x000000ff2700720c */ /* 0x000fca0003fa5270 */
[----:B-1----:R-:W1:Y:S02]  /*a950*/  MUFU.RCP R23, R23 ;  /* 0x0000001700177308 */ /* 0x002e640000001000 */
[----:B-1----:R-:W-:-:S06]  /*a960*/  VIADD R21, R23, 0xffffffe ;  /* 0x0ffffffe17157836 */ /* 0x002fcc0000000000 */
[----:B------:R-:W1:Y:S02]  /*a970*/  F2I.FTZ.U32.TRUNC.NTZ R21, R21 ;  /* 0x0000001500157305 */ /* 0x000e64000021f000 */
[----:B-1----:R-:W-:-:S05]  /*a980*/  IADD3 R15, PT, PT, RZ, -R21, RZ ;  /* 0x80000015ff0f7210 */ /* 0x002fca0007ffe0ff */
[----:B------:R-:W-:-:S04]  /*a990*/  IMAD R15, R15, R22, RZ ;  /* 0x000000160f0f7224 */ /* 0x000fc800078e02ff */
        /* <DEDUP_REMOVED lines=13> */
[----:B0-----:R-:W-:-:S04]  /*aa70*/  LEA R24, P3, R20, UR8, 0x2 ;  /* 0x0000000814187c11 */ /* 0x001fc8000f8610ff */
[----:B------:R-:W-:-:S05]  /*aa80*/  LEA.HI.X R25, R20, UR9, R21, 0x2, P3 ;  /* 0x0000000914197c11 */ /* 0x000fca00098f1415 */
[----:B------:R-:W2:Y:S02]  /*aa90*/  LDG.E R24, desc[UR36][R24.64] ;  /* 0x0000002418187981 */ /* 0x000ea4000c1e1900 */
[----:B--2---:R-:W-:-:S04]  /*aaa0*/  IMAD R15, R12, R24, R15 ;  /* 0x000000180c0f7224 */ /* 0x004fc800078e020f */
[----:B------:R-:W-:-:S04]  /*aab0*/  IMAD R15, R15, 0xe0, RZ ;  /* 0x000000e00f0f7824 */ /* 0x000fc800078e02ff */
[----:B------:R-:W-:Y:S02]  /*aac0*/  IMAD.WIDE R20, R15, 0x2, R10 ;  /* 0x000000020f147825 */ /* 0x000fe400078e020a */
[----:B------:R-:W0:Y:S04]  /*aad0*/  LDS.U16 R15, [R13] ;  /* 0x000000000d0f7984 */ /* 0x000e280000000400 */
[----:B------:R-:W2:Y:S01]  /*aae0*/  LDG.E.128 R20, desc[UR36][R20.64] ;  /* 0x0000002414147981 */ /* 0x000ea2000c1e1d00 */
[----:B0-----:R-:W-:Y:S02]  /*aaf0*/  HADD2.F32 R26, -RZ, R15.H0_H0 ;  /* 0x2000000fff1a7230 */ /* 0x001fe40000004100 */
[--C-:B--2---:R-:W-:Y:S02]  /*ab00*/  HADD2.F32 R24, -RZ, R22.reuse.H0_H0 ;  /* 0x20000016ff187230 */ /* 0x104fe40000004100 */
[----:B------:R-:W-:-:S02]  /*ab10*/  HADD2.F32 R25, -RZ, R22.H1_H1 ;  /* 0x30000016ff197230 */ /* 0x000fc40000004100 */
[----:B------:R-:W-:Y:S02]  /*ab20*/  HADD2.F32 R22, -RZ, R23.H0_H0 ;  /* 0x20000017ff167230 */ /* 0x000fe40000004100 */
        /* <DEDUP_REMOVED lines=11> */
[C---:B------:R-:W-:Y:S02]  /*abe0*/  FFMA.FTZ R37, R26.reuse, R28, R37 ;  /* 0x0000001c1a257223 */ /* 0x040fe40000010025 */
[----:B------:R-:W-:-:S07]  /*abf0*/  FFMA.FTZ R36, R26, R23, R36 ;  /* 0x000000171a247223 */ /* 0x000fce0000010024 */
.L_x_3949:
[----:B------:R-:W-:Y:S05]  /*ac00*/  BSYNC.RECONVERGENT B2 ;  /* 0x0000000000027941 */ /* 0x000fea0003800200 */
.L_x_3948:
[----:B------:R-:W-:Y:S04]  /*ac10*/  BSSY.RECONVERGENT B2, `(.L_x_3950) ;  /* 0x0000034000027945 */ /* 0x000fe80003800200 */
[----:B------:R-:W-:Y:S05]  /*ac20*/  @!P2 BRA `(.L_x_3951) ;  /* 0x0000000000c8a947 */ /* 0x000fea0003800000 */
[----:B------:R-:W-:Y:S01]  /*ac30*/  IABS R22, R39 ;  /* 0x0000002700167213 */ /* 0x000fe20000000000 */
[----:B------:R-:W-:Y:S01]  /*ac40*/  HFMA2 R20, -RZ, RZ, 0, 0 ;  /* 0x00000000ff147431 */ /* 0x000fe200000001ff */
[----:B------:R-:W-:Y:S01]  /*ac50*/  IABS R24, R30 ;  /* 0x0000001e00187213 */ /* 0x000fe20000000000 */
[----:B------:R-:W0:Y:S01]  /*ac60*/  LDCU.64 UR8, c[0x0][0x3c8] ;  /* 0x00007900ff0877ac */ /* 0x000e220008000a00 */
[----:B-----5:R-:W1:Y:S01]  /*ac70*/  I2F.RP R23, R22 ;  /* 0x0000001600177306 */ /* 0x020e620000209400 */
[----:B------:R-:W-:Y:S02]  /*ac80*/  ISETP.GE.AND P3, PT, R30, RZ, PT ;  /* 0x000000ff1e00720c */ /* 0x000fe40003f66270 */
[----:B------:R-:W-:-:S05]  /*ac90*/  ISETP.NE.AND P4, PT, R39, RZ, PT ;  /* 0x000000ff2700720c */ /* 0x000fca0003f85270 */
[----:B-1----:R-:W1:Y:S02]  /*aca0*/  MUFU.RCP R23, R23 ;  /* 0x0000001700177308 */ /* 0x002e640000001000 */
[----:B-1----:R-:W-:-:S06]  /*acb0*/  IADD3 R21, PT, PT, R23, 0xffffffe, RZ ;  /* 0x0ffffffe17157810 */ /* 0x002fcc0007ffe0ff */
[----:B------:R-:W1:Y:S02]  /*acc0*/  F2I.FTZ.U32.TRUNC.NTZ R21, R21 ;  /* 0x0000001500157305 */ /* 0x000e64000021f000 */
[----:B-1----:R-:W-:-:S04]  /*acd0*/  IMAD.MOV R15, RZ, RZ, -R21 ;  /* 0x000000ffff0f7224 */ /* 0x002fc800078e0a15 */
[----:B------:R-:W-:-:S04]  /*ace0*/  IMAD R15, R15, R22, RZ ;  /* 0x000000160f0f7224 */ /* 0x000fc800078e02ff */
        /* <DEDUP_REMOVED lines=10> */
[----:B------:R-:W-:-:S04]  /*ad90*/  @!P4 LOP3.LUT R15, RZ, R39, RZ, 0x33, !PT ;  /* 0x00000027ff0fc212 */ /* 0x000fc800078e33ff */
[----:B------:R-:W-:-:S04]  /*ada0*/  IADD3 R20, P2, PT, R15, UR6, RZ ;  /* 0x000000060f147c10 */ /* 0x000fc8000ff5e0ff */
[----:B------:R-:W-:Y:S02]  /*adb0*/  IADD3.X R21, PT, PT, RZ, UR12, RZ, P2, !PT ;  /* 0x0000000cff157c10 */ /* 0x000fe400097fe4ff */
[----:B0-----:R-:W-:-:S04]  /*adc0*/  LEA R22, P2, R20, UR8, 0x2 ;  /* 0x0000000814167c11 */ /* 0x001fc8000f8410ff */
[----:B------:R-:W-:-:S05]  /*add0*/  LEA.HI.X R23, R20, UR9, R21, 0x2, P2 ;  /* 0x0000000914177c11 */ /* 0x000fca00090f1415 */
[----:B------:R-:W2:Y:S02]  /*ade0*/  LDG.E R22, desc[UR36][R22.64] ;  /* 0x0000002416167981 */ /* 0x000ea4000c1e1900 */
[----:B--2---:R-:W-:-:S04]  /*adf0*/  IMAD R15, R12, R22, R15 ;  /* 0x000000160c0f7224 */ /* 0x004fc800078e020f */
[----:B------:R-:W-:-:S04]  /*ae00*/  IMAD R15, R15, 0xe0, RZ ;  /* 0x000000e00f0f7824 */ /* 0x000fc800078e02ff */
[----:B------:R-:W-:Y:S02]  /*ae10*/  IMAD.WIDE R20, R15, 0x2, R10 ;  /* 0x000000020f147825 */ /* 0x000fe400078e020a */
[----:B------:R-:W0:Y:S04]  /*ae20*/  LDS.U16 R15, [R13+0x8] ;  /* 0x000008000d0f7984 */ /* 0x000e280000000400 */
[----:B------:R-:W2:Y:S01]  /*ae30*/  LDG.E.128 R24, desc[UR36][R20.64] ;  /* 0x0000002414187981 */ /* 0x000ea2000c1e1d00 */
[----:B0-----:R-:W-:Y:S02]  /*ae40*/  HADD2.F32 R28, -RZ, R15.H0_H0 ;  /* 0x2000000fff1c7230 */ /* 0x001fe40000004100 */
[--C-:B--2---:R-:W-:Y:S02]  /*ae50*/  HADD2.F32 R22, -RZ, R26.reuse.H0_H0 ;  /* 0x2000001aff167230 */ /* 0x104fe40000004100 */
[----:B------:R-:W-:-:S02]  /*ae60*/  HADD2.F32 R23, -RZ, R26.H1_H1 ;  /* 0x3000001aff177230 */ /* 0x000fc40000004100 */
[--C-:B------:R-:W-:Y:S02]  /*ae70*/  HADD2.F32 R15, -RZ, R24.reuse.H0_H0 ;  /* 0x20000018ff0f7230 */ /* 0x100fe40000004100 */
[C---:B------:R-:W-:Y:S01]  /*ae80*/  FFMA.FTZ R35, R28.reuse, R22, R35 ;  /* 0x000000161c237223 */ /* 0x040fe20000010023 */
[----:B------:R-:W-:Y:S02]  /*ae90*/  HADD2.F32 R29, -RZ, R24.H1_H1 ;  /* 0x30000018ff1d7230 */ /* 0x000fe40000004100 */
[C---:B------:R-:W-:Y:S01]  /*aea0*/  FFMA.FTZ R34, R28.reuse, R23, R34 ;  /* 0x000000171c227223 */ /* 0x040fe20000010022 */
[----:B------:R-:W-:Y:S02]  /*aeb0*/  HADD2.F32 R26, -RZ, R27.H0_H0 ;  /* 0x2000001bff1a7230 */ /* 0x000fe40000004100 */
        /* <DEDUP_REMOVED lines=9> */
.L_x_3951:
[----:B------:R-:W-:Y:S05]  /*af50*/  BSYNC.RECONVERGENT B2 ;  /* 0x0000000000027941 */ /* 0x000fea0003800200 */
.L_x_3950:
[----:B------:R-:W-:Y:S04]  /*af60*/  BSSY.RECONVERGENT B2, `(.L_x_3952) ;  /* 0x0000034000027945 */ /* 0x000fe80003800200 */
[----:B------:R-:W-:Y:S05]  /*af70*/  @!P0 BRA `(.L_x_3953) ;  /* 0x0000000000c88947 */ /* 0x000fea0003800000 */
        /* <DEDUP_REMOVED lines=50> */
.L_x_3953:
[----:B------:R-:W-:Y:S05]  /*b2a0*/  BSYNC.RECONVERGENT B2 ;  /* 0x0000000000027941 */ /* 0x000fea0003800200 */
.L_x_3952:
[----:B------:R-:W-:Y:S04]  /*b2b0*/  BSSY.RECONVERGENT B2, `(.L_x_3954) ;  /* 0x0000034000027945 */ /* 0x000fe80003800200 */
[----:B------:R-:W-:Y:S05]  /*b2c0*/  @!P1 BRA `(.L_x_3955) ;  /* 0x0000000000c89947 */ /* 0x000fea0003800000 */
[----:B------:R-:W-:Y:S01]  /*b2d0*/  IABS R22, R39 ;  /* 0x0000002700167213 */ /* 0x000fe20000000000 */
[----:B------:R-:W-:Y:S01]  /*b2e0*/  HFMA2 R20, -RZ, RZ, 0, 0 ;  /* 0x00000000ff147431 */ /* 0x000fe200000001ff */
[----:B------:R-:W-:Y:S01]  /*b2f0*/  IABS R24, R14 ;  /* 0x0000000e00187213 */ /* 0x000fe20000000000 */
[----:B------:R-:W0:Y:S01]  /*b300*/  LDCU.64 UR8, c[0x0][0x3c8] ;  /* 0x00007900ff0877ac */ /* 0x000e220008000a00 */
[----:B-----5:R-:W1:Y:S01]  /*b310*/  I2F.RP R23, R22 ;  /* 0x0000001600177306 */ /* 0x020e620000209400 */
[----:B------:R-:W-:Y:S01]  /*b320*/  ISETP.GE.AND P1, PT, R14, RZ, PT ;  /* 0x000000ff0e00720c */ /* 0x000fe20003f26270 */
[----:B------:R-:W2:Y:S01]  /*b330*/  LDS.U16 R13, [R13+0x18] ;  /* 0x000018000d0d7984 */ /* 0x000ea20000000400 */
        /* <DEDUP_REMOVED lines=21> */
[----:B------:R-:W3:Y:S02]  /*b490*/  LDG.E R20, desc[UR36][R20.64] ;  /* 0x0000002414147981 */ /* 0x000ee4000c1e1900 */
[----:B---3--:R-:W-:-:S04]  /*b4a0*/  IMAD R15, R12, R20, R15 ;  /* 0x000000140c0f7224 */ /* 0x008fc800078e020f */
[----:B------:R-:W-:-:S04]  /*b4b0*/  IMAD R15, R15, 0xe0, RZ ;  /* 0x000000e00f0f7824 */ /* 0x000fc800078e02ff */
[----:B------:R-:W-:-:S05]  /*b4c0*/  IMAD.WIDE R14, R15, 0x2, R10 ;  /* 0x000000020f0e7825 */ /* 0x000fca00078e020a */
[----:B------:R-:W3:Y:S01]  /*b4d0*/  LDG.E.128 R24, desc[UR36][R14.64] ;  /* 0x000000240e187981 */ /* 0x000ee2000c1e1d00 */
[----:B--2---:R-:W-:Y:S02]  /*b4e0*/  HADD2.F32 R22, -RZ, R13.H0_H0 ;  /* 0x2000000dff167230 */ /* 0x004fe40000004100 */
[--C-:B---3--:R-:W-:Y:S02]  /*b4f0*/  HADD2.F32 R20, -RZ, R26.reuse.H0_H0 ;  /* 0x2000001aff147230 */ /* 0x108fe40000004100 */
        /* <DEDUP_REMOVED lines=15> */
.L_x_3955:
[----:B------:R-:W-:Y:S05]  /*b5f0*/  BSYNC.RECONVERGENT B2 ;  /* 0x0000000000027941 */ /* 0x000fea0003800200 */
.L_x_3954:
[----:B------:R-:W-:-:S05]  /*b600*/  VIADD R38, R38, 0x10 ;  /* 0x0000001026267836 */ /* 0x000fca0000000000 */
[----:B------:R-:W-:-:S13]  /*b610*/  ISETP.GE.AND P0, PT, R38, R16, PT ;  /* 0x000000102600720c */ /* 0x000fda0003f06270 */
[----:B------:R-:W-:Y:S05]  /*b620*/  @!P0 BRA `(.L_x_3956) ;  /* 0xfffffff000808947 */ /* 0x000fea000383ffff */
.L_x_3942:
[----:B------:R-:W-:Y:S05]  /*b630*/  BSYNC.RECONVERGENT B1 ;  /* 0x0000000000017941 */ /* 0x000fea0003800200 */
.L_x_3941:
[----:B------:R-:W-:-:S13]  /*b640*/  ISETP.NE.AND P0, PT, R8, R43, PT ;  /* 0x0000002b0800720c */ /* 0x000fda0003f05270 */
[----:B------:R-:W-:Y:S05]  /*b650*/  @P0 BRA `(.L_x_3933) ;  /* 0x0000000400a80947 */ /* 0x000fea0003800000 */
        /* <DEDUP_REMOVED lines=9> */
[----:B0-----:R0:W4:Y:S01]  /*b6f0*/  LDG.E R12, desc[UR36][R12.64+0x8] ;  /* 0x000008240c0c7981 */ /* 0x001122000c1e1900 */
[----:B--2---:R-:W-:Y:S01]  /*b700*/  LOP3.LUT R24, R21, 0xff, RZ, 0xc0, !PT ;  /* 0x000000ff15187812 */ /* 0x004fe200078ec0ff */
        /* <DEDUP_REMOVED lines=13> */
[----:B----4-:R-:W-:Y:S01]  /*b7e0*/  FMUL.FTZ R15, R12, R15 ;  /* 0x0000000f0c0f7220 */ /* 0x010fe20000410000 */
        /* <DEDUP_REMOVED lines=17> */
[----:B------:R-:W0:Y:S01]  /*b900*/  I2F.S16 R21, R14 ;  /* 0x0000000e00157306 */ /* 0x000e220000101400 */
[----:B-1----:R-:W-:-:S07]  /*b910*/  FMUL.FTZ R20, R12, R25 ;  /* 0x000000190c147220 */ /* 0x002fce0000410000 */
[----:B------:R-:W1:Y:S01]  /*b920*/  I2F.S16 R13, R13 ;  /* 0x0000000d000d7306 */ /* 0x000e620000101400 */
[----:B0-----:R-:W-:-:S07]  /*b930*/  FMUL.FTZ R16, R12, R21 ;  /* 0x000000150c107220 */ /* 0x001fce0000410000 */
[----:B------:R0:W2:Y:S01]  /*b940*/  I2F.S8 R19, R24 ;  /* 0x0000001800137306 */ /* 0x0000a20000001400 */
[----:B-1----:R-:W-:-:S07]  /*b950*/  FMUL.FTZ R14, R12, R13 ;  /* 0x0000000d0c0e7220 */ /* 0x002fce0000410000 */
[----:B------:R1:W4:Y:S01]  /*b960*/  I2F.S8 R17, R26 ;  /* 0x0000001a00117306 */ /* 0x0003220000001400 */
[----:B0-----:R-:W-:Y:S01]  /*b970*/  F2FP.F16.F32.PACK_AB R24, R10, R15 ;  /* 0x0000000f0a18723e */ /* 0x001fe200000000ff */
[----:B--2---:R-:W-:-:S06]  /*b980*/  FMUL.FTZ R19, R12, R19 ;  /* 0x000000130c137220 */ /* 0x004fcc0000410000 */
[----:B-----5:R-:W0:Y:S01]  /*b990*/  I2F.S8 R23, R22 ;  /* 0x0000001600177306 */ /* 0x020e220000001400 */
[----:B-1----:R-:W-:Y:S01]  /*b9a0*/  F2FP.F16.F32.PACK_AB R26, R16, R19 ;  /* 0x00000013101a723e */ /* 0x002fe200000000ff */
[----:B----4-:R-:W-:-:S05]  /*b9b0*/  FMUL.FTZ R17, R12, R17 ;  /* 0x000000110c117220 */ /* 0x010fca0000410000 */
[----:B------:R-:W-:Y:S01]  /*b9c0*/  F2FP.F16.F32.PACK_AB R25, R14, R17 ;  /* 0x000000110e19723e */ /* 0x000fe200000000ff */
[----:B0-----:R-:W-:-:S05]  /*b9d0*/  FMUL.FTZ R23, R12, R23 ;  /* 0x000000170c177220 */ /* 0x001fca0000410000 */
[----:B------:R-:W-:Y:S01]  /*b9e0*/  F2FP.F16.F32.PACK_AB R27, R20, R23 ;  /* 0x00000017141b723e */ /* 0x000fe200000000ff */
[----:B------:R-:W-:Y:S06]  /*b9f0*/  BRA `(.L_x_3958) ;  /* 0x00000000000c7947 */ /* 0x000fec0003800000 */
.L_x_3957:
[----:B------:R-:W0:Y:S02]  /*ba00*/  LDC.64 R10, c[0x0][0x3a8] ;  /* 0x0000ea00ff0a7b82 */ /* 0x000e240000000a00 */
[----:B0-----:R-:W-:-:S05]  /*ba10*/  IMAD.WIDE R10, R17, 0x2, R10 ;  /* 0x00000002110a7825 */ /* 0x001fca00078e020a */
[----:B------:R0:W5:Y:S02]  /*ba20*/  LDG.E.128 R24, desc[UR36][R10.64] ;  /* 0x000000240a187981 */ /* 0x000164000c1e1d00 */
.L_x_3958:
[----:B------:R-:W1:Y:S02]  /*ba30*/  LDCU.64 UR8, c[0x0][0x460] ;  /* 0x00008c00ff0877ac */ /* 0x000e640008000a00 */
[----:B-1----:R-:W-:-:S04]  /*ba40*/  ISETP.NE.U32.AND P0, PT, RZ, UR8, PT ;  /* 0x00000008ff007c0c */ /* 0x002fc8000bf05070 */
[----:B------:R-:W-:Y:S01]  /*ba50*/  ISETP.NE.AND.EX P0, PT, RZ, UR9, PT, P0 ;  /* 0x00000009ff007c0c */ /* 0x000fe2000bf05300 */
[----:B------:R-:W-:Y:S01]  /*ba60*/  IMAD R41, R150, 0x2, R41 ;  /* 0x0000000296297824 */ /* 0x000fe200078e0229 */
[----:B------:R-:W1:Y:S05]  /*ba70*/  LDCU.64 UR8, c[0x0][0x3c0] ;  /* 0x00007800ff0877ac */ /* 0x000e6a0008000a00 */
[----:B------:R-:W2:Y:S06]  /*ba80*/  LDS.U16 R41, [R41] ;  /* 0x0000000029297984 */ /* 0x000eac0000000400 */
[----:B------:R-:W4:Y:S08]  /*ba90*/  @P0 LDC R12, c[0x0][0x3f8] ;  /* 0x0000fe00ff0c0b82 */ /* 0x000f300000000800 */
[----:B0-----:R-:W0:Y:S01]  /*baa0*/  @P0 LDC.64 R10, c[0x0][0x458] ;  /* 0x00011600ff0a0b82 */ /* 0x001e220000000a00 */
[----:B----4-:R-:W-:-:S04]  /*bab0*/  @P0 IMAD R2, R2, R12, R3 ;  /* 0x0000000c02020224 */ /* 0x010fc800078e0203 */
[----:B------:R-:W-:-:S04]  /*bac0*/  @P0 IMAD R3, R2, 0xe0, R9 ;  /* 0x000000e002030824 */ /* 0x000fc800078e0209 */
[----:B0-----:R-:W-:-:S05]  /*bad0*/  @P0 IMAD.WIDE R2, R3, 0x2, R10 ;  /* 0x0000000203020825 */ /* 0x001fca00078e020a */
[----:B------:R2:W4:Y:S01]  /*bae0*/  @P0 LDG.E.128 R12, desc[UR36][R2.64] ;  /* 0x00000024020c0981 */ /* 0x000522000c1e1d00 */
[----:B------:R-:W-:Y:S02]  /*baf0*/  IMAD R39, R32, R39, R9 ;  /* 0x0000002720277224 */ /* 0x000fe400078e0209 */
[----:B-----5:R-:W-:Y:S02]  /*bb00*/  HFMA2 R24, R24, 1, 1, R4 ;  /* 0x3c003c0018187831 */ /* 0x020fe40000000004 */
[----:B------:R-:W-:Y:S02]  /*bb10*/  IMAD R18, R18, 0xe0, RZ ;  /* 0x000000e012127824 */ /* 0x000fe400078e02ff */
[----:B------:R-:W-:Y:S02]  /*bb20*/  HFMA2 R26, R26, 1, 1, R6 ;  /* 0x3c003c001a1a7831 */ /* 0x000fe40000000006 */
[----:B------:R-:W-:Y:S01]  /*bb30*/  HADD2 R25, R25, R5 ;  /* 0x0000000519197230 */ /* 0x000fe20000000000 */
[----:B------:R-:W-:Y:S01]  /*bb40*/  SHF.R.S32.HI R11, RZ, 0x1f, R39 ;  /* 0x0000001fff0b7819 */ /* 0x000fe20000011427 */
[----:B------:R-:W-:Y:S01]  /*bb50*/  HADD2 R27, R27, R7 ;  /* 0x000000071b1b7230 */ /* 0x000fe20000000000 */
[----:B------:R-:W-:Y:S01]  /*bb60*/  IADD3 R39, P1, PT, R18, R39, RZ ;  /* 0x0000002712277210 */ /* 0x000fe20007f3e0ff */
[----:B--2---:R-:W-:-:S03]  /*bb70*/  HADD2.F32 R2, -RZ, R41.H0_H0 ;  /* 0x20000029ff027230 */ /* 0x004fc60000004100 */
[----:B------:R-:W-:Y:S02]  /*bb80*/  LEA.HI.X.SX32 R18, R18, R11, 0x1, P1 ;  /* 0x0000000b12127211 */ /* 0x000fe400008f0eff */
[----:B-1----:R-:W-:-:S04]  /*bb90*/  LEA R4, P1, R39, UR8, 0x1 ;  /* 0x0000000827047c11 */ /* 0x002fc8000f8208ff */
[----:B------:R-:W-:Y:S01]  /*bba0*/  LEA.HI.X R5, R39, UR9, R18, 0x1, P1 ;  /* 0x0000000927057c11 */ /* 0x000fe200088f0c12 */
[----:B----4-:R-:W-:Y:S02]  /*bbb0*/  @P0 HFMA2 R25, R25, R13, -RZ ;  /* 0x0000000d19190231 */ /* 0x010fe400001000ff */
[----:B------:R-:W-:Y:S02]  /*bbc0*/  @P0 HMUL2 R24, R24, R12 ;  /* 0x0000000c18180232 */ /* 0x000fe40000000000 */
[----:B------:R-:W-:Y:S02]  /*bbd0*/  @P0 HFMA2 R27, R27, R15, -RZ ;  /* 0x0000000f1b1b0231 */ /* 0x000fe400001000ff */
[----:B------:R-:W-:Y:S02]  /*bbe0*/  @P0 HMUL2 R26, R26, R14 ;  /* 0x0000000e1a1a0232 */ /* 0x000fe40000000000 */
[--C-:B------:R-:W-:Y:S02]  /*bbf0*/  HADD2.F32 R3, -RZ, R24.reuse.H0_H0 ;  /* 0x20000018ff037230 */ /* 0x100fe40000004100 */
[----:B------:R-:W-:Y:S01]  /*bc00*/  HADD2.F32 R7, -RZ, R24.H1_H1 ;  /* 0x30000018ff077230 */ /* 0x000fe20000004100 */
[----:B------:R0:W-:Y:S01]  /*bc10*/  STG.E.128 desc[UR36][R4.64], R24 ;  /* 0x0000001804007986 */ /* 0x0001e2000c101d24 */
        /* <DEDUP_REMOVED lines=13> */
[----:B0-----:R-:W-:-:S07]  /*bcf0*/  FFMA.FTZ R36, R2, R15, R36 ;  /* 0x0000000f02247223 */ /* 0x001fce0000010024 */
.L_x_3933:
[----:B------:R-:W-:Y:S05]  /*bd00*/  BSYNC.RECONVERGENT B0 ;  /* 0x0000000000007941 */ /* 0x000fea0003800200 */
.L_x_3932:
        /* <DEDUP_REMOVED lines=9> */
[C---:B------:R-:W-:Y:S02]  /*bda0*/  LOP3.LUT R3, R0.reuse, 0x3e0, RZ, 0xc0, !PT ;  /* 0x000003e000037812 */ /* 0x040fe400078ec0ff */
[----:B------:R-:W-:Y:S02]  /*bdb0*/  ISETP.GT.U32.AND P2, PT, R0, 0x3f, PT ;  /* 0x0000003f0000780c */ /* 0x000fe40003f44070 */
[----:B------:R-:W-:-:S02]  /*bdc0*/  ISETP.NE.AND P3, PT, R3, 0x20, PT ;  /* 0x000000200300780c */ /* 0x000fc40003f65270 */
[----:B------:R-:W-:Y:S01]  /*bdd0*/  ISETP.GT.U32.AND P4, PT, R0, 0x1f, PT ;  /* 0x0000001f0000780c */ /* 0x000fe20003f84070 */
[----:B0-----:R-:W-:-:S06]  /*bde0*/  ULEA UR4, UR5, UR4, 0x18 ;  /* 0x0000000405047291 */ /* 0x001fcc000f8ec0ff */
[----:B------:R-:W-:Y:S01]  /*bdf0*/  LEA R8, R8, UR4, 0x1 ;  /* 0x0000000408087c11 */ /* 0x000fe2000f8e08ff */
[----:B------:R-:W-:Y:S06]  /*be00*/  @P1 BRA `(.L_x_3960) ;  /* 0x0000000000141947 */ /* 0x000fec0003800000 */
[----:B-----5:R-:W-:Y:S02]  /*be10*/  F2FP.F16.F32.PACK_AB R4, R42, R45 ;  /* 0x0000002d2a04723e */ /* 0x020fe400000000ff */
[----:B------:R-:W-:Y:S02]  /*be20*/  F2FP.F16.F32.PACK_AB R5, R37, R40 ;  /* 0x000000282505723e */ /* 0x000fe400000000ff */
[----:B------:R-:W-:Y:S02]  /*be30*/  F2FP.F16.F32.PACK_AB R6, R34, R35 ;  /* 0x000000232206723e */ /* 0x000fe400000000ff */
[----:B------:R-:W-:-:S05]  /*be40*/  F2FP.F16.F32.PACK_AB R7, R36, R33 ;  /* 0x000000212407723e */ /* 0x000fca00000000ff */
[----:B------:R0:W-:Y:S02]  /*be50*/  STS.128 [R8+-0x380], R4 ;  /* 0xfffc800408007388 */ /* 0x0001e40000000c00 */
.L_x_3960:
[----:B------:R-:W-:Y:S05]  /*be60*/  WARPSYNC.ALL ;  /* 0x0000000000007948 */ /* 0x000fea0003800000 */
[----:B------:R-:W-:Y:S06]  /*be70*/  BAR.SYNC.DEFER_BLOCKING 0x0 ;  /* 0x0000000000007b1d */ /* 0x000fec0000010000 */
[----:B------:R-:W-:Y:S04]  /*be80*/  BSSY.RECONVERGENT B0, `(.L_x_3961) ;  /* 0x0000013000007945 */ /* 0x000fe80003800200 */
[----:B------:R-:W-:Y:S05]  /*be90*/  @P2 BRA `(.L_x_3962) ;  /* 0x0000000000442947 */ /* 0x000fea0003800000 */
[----:B0----5:R-:W0:Y:S02]  /*bea0*/  LDS.128 R4, [R8] ;  /* 0x0000000008047984 */ /* 0x021e240000000c00 */
[--C-:B0-----:R-:W-:Y:S02]  /*beb0*/  HADD2.F32 R2, -RZ, R4.reuse.H0_H0 ;  /* 0x20000004ff027230 */ /* 0x101fe40000004100 */
[----:B------:R-:W-:Y:S02]  /*bec0*/  HADD2.F32 R3, -RZ, R4.H1_H1 ;  /* 0x30000004ff037230 */ /* 0x000fe40000004100 */
[--C-:B------:R-:W-:Y:S02]  /*bed0*/  HADD2.F32 R11, -RZ, R5.reuse.H0_H0 ;  /* 0x20000005ff0b7230 */ /* 0x100fe40000004100 */
[----:B------:R-:W-:Y:S01]  /*bee0*/  FADD.FTZ R45, R45, R2 ;  /* 0x000000022d2d7221 */ /* 0x000fe20000010000 */
[----:B------:R-:W-:Y:S02]  /*bef0*/  HADD2.F32 R4, -RZ, R5.H1_H1 ;  /* 0x30000005ff047230 */ /* 0x000fe40000004100 */
[----:B------:R-:W-:Y:S01]  /*bf00*/  FADD.FTZ R42, R42, R3 ;  /* 0x000000032a2a7221 */ /* 0x000fe20000010000 */
[----:B------:R-:W-:-:S02]  /*bf10*/  HADD2.F32 R10, -RZ, R6.H0_H0 ;  /* 0x20000006ff0a7230 */ /* 0x000fc40000004100 */
        /* <DEDUP_REMOVED lines=9> */
.L_x_3962:
[----:B------:R-:W-:Y:S05]  /*bfb0*/  BSYNC.RECONVERGENT B0 ;  /* 0x0000000000007941 */ /* 0x000fea0003800200 */
.L_x_3961:
[----:B------:R-:W-:Y:S06]  /*bfc0*/  BAR.SYNC.DEFER_BLOCKING 0x0 ;  /* 0x0000000000007b1d */ /* 0x000fec0000010000 */
[----:B------:R-:W-:Y:S04]  /*bfd0*/  BSSY.RECONVERGENT B0, `(.L_x_3963) ;  /* 0x0000007000007945 */ /* 0x000fe80003800200 */
[----:B------:R-:W-:Y:S05]  /*bfe0*/  @P3 BRA `(.L_x_3964) ;  /* 0x0000000000143947 */ /* 0x000fea0003800000 */
[----:B0----5:R-:W-:Y:S02]  /*bff0*/  F2FP.F16.F32.PACK_AB R4, R42, R45 ;  /* 0x0000002d2a04723e */ /* 0x021fe400000000ff */
[----:B------:R-:W-:Y:S02]  /*c000*/  F2FP.F16.F32.PACK_AB R5, R37, R40 ;  /* 0x000000282505723e */ /* 0x000fe400000000ff */
[----:B------:R-:W-:Y:S02]  /*c010*/  F2FP.F16.F32.PACK_AB R6, R34, R35 ;  /* 0x000000232206723e */ /* 0x000fe400000000ff */
[----:B------:R-:W-:-:S05]  /*c020*/  F2FP.F16.F32.PACK_AB R7, R36, R33 ;  /* 0x000000212407723e */ /* 0x000fca00000000ff */
[----:B------:R1:W-:Y:S02]  /*c030*/  STS.128 [R8+-0x1c0], R4 ;  /* 0xfffe400408007388 */ /* 0x0003e40000000c00 */
.L_x_3964:
[----:B------:R-:W-:Y:S05]  /*c040*/  BSYNC.RECONVERGENT B0 ;  /* 0x0000000000007941 */ /* 0x000fea0003800200 */
.L_x_3963:
[----:B------:R-:W-:Y:S06]  /*c050*/  BAR.SYNC.DEFER_BLOCKING 0x0 ;  /* 0x0000000000007b1d */ /* 0x000fec0000010000 */
[----:B------:R-:W-:Y:S04]  /*c060*/  BSSY.RECONVERGENT B0, `(.L_x_3965) ;  /* 0x0000013000007945 */ /* 0x000fe80003800200 */
[----:B------:R-:W-:Y:S05]  /*c070*/  @P4 BRA `(.L_x_3966) ;  /* 0x0000000000444947 */ /* 0x000fea0003800000 */
[----:B01---5:R-:W0:Y:S02]  /*c080*/  LDS.128 R4, [R8] ;  /* 0x0000000008047984 */ /* 0x023e240000000c00 */
        /* <DEDUP_REMOVED lines=16> */
.L_x_3966:
[----:B------:R-:W-:Y:S05]  /*c190*/  BSYNC.RECONVERGENT B0 ;  /* 0x0000000000007941 */ /* 0x000fea0003800200 */
.L_x_3965:
[----:B------:R-:W-:Y:S06]  /*c1a0*/  BAR.SYNC.DEFER_BLOCKING 0x0 ;  /* 0x0000000000007b1d */ /* 0x000fec0000010000 */
.L_x_3959:
[----:B------:R-:W-:-:S13]  /*c1b0*/  ISETP.GT.U32.OR P0, PT, R0, 0x1f, P0 ;  /* 0x0000001f0000780c */ /* 0x000fda0000704470 */
[----:B------:R-:W-:Y:S05]  /*c1c0*/  @P0 EXIT ;  /* 0x000000000000094d */ /* 0x000fea0003800000 */
[----:B------:R-:W4:Y:S02]  /*c1d0*/  LDCU UR4, c[0x0][0x478] ;  /* 0x00008f00ff0477ac */ /* 0x000f240008000800 */
[----:B----4-:R-:W-:-:S09]  /*c1e0*/  UISETP.NE.AND UP0, UPT, UR4, 0x2, UPT ;  /* 0x000000020400788c */ /* 0x010fd2000bf05270 */
[----:B------:R-:W-:Y:S05]  /*c1f0*/  BRA.U UP0, `(.L_x_3967) ;  /* 0x0000000100e07547 */ /* 0x000fea000b800000 */
[----:B------:R-:W4:Y:S01]  /*c200*/  LDC.64 R2, c[0x0][0x470] ;  /* 0x00011c00ff027b82 */ /* 0x000f220000000a00 */
[----:B------:R-:W0:Y:S01]  /*c210*/  LDCU.64 UR4, c[0x0][0x380] ;  /* 0x00007000ff0477ac */ /* 0x000e220008000a00 */
[----:B----4-:R-:W4:Y:S01]  /*c220*/  LDG.E R2, desc[UR36][R2.64] ;  /* 0x0000002402027981 */ /* 0x010f22000c1e1900 */
[----:B------:R-:W-:-:S05]  /*c230*/  IMAD.IADD R9, R32, 0x1, R9 ;  /* 0x0000000120097824 */ /* 0x000fca00078e0209 */
[----:B01----:R-:W-:-:S04]  /*c240*/  IADD3 R8, P0, PT, R9, UR4, RZ ;  /* 0x0000000409087c10 */ /* 0x003fc8000ff1e0ff */
[----:B------:R-:W-:Y:S01]  /*c250*/  LEA.HI.X.SX32 R9, R9, UR5, 0x1, P0 ;  /* 0x0000000509097c11 */ /* 0x000fe200080f0eff */
        /* <DEDUP_REMOVED lines=15> */
[----:B------:R-:W-:Y:S02]  /*c350*/  SHF.L.U32 R0, R0, 0x10, RZ ;  /* 0x0000001000007819 */ /* 0x000fe400000006ff */
[----:B------:R-:W-:Y:S02]  /*c360*/  PRMT R3, R3, 0x7710, RZ ;  /* 0x0000771003037816 */ /* 0x000fe400000000ff */
[----:B-----5:R-:W-:Y:S02]  /*c370*/  LOP3.LUT R4, R0, 0xff0000, RZ, 0xc0, !PT ;  /* 0x00ff000000047812 */ /* 0x020fe400078ec0ff */
[----:B0-----:R-:W-:Y:S01]  /*c380*/  PRMT R34, R34, 0x8880, RZ ;  /* 0x0000888022227816 */ /* 0x001fe200000000ff */
[----:B------:R-:W0:Y:S01]  /*c390*/  F2I.S8.NTZ R42, R42 ;  /* 0x0000002a002a7305 */ /* 0x000e220000202100 */
[----:B------:R-:W-:Y:S02]  /*c3a0*/  PRMT R3, R4, 0x4210, R3 ;  /* 0x0000421004037816 */ /* 0x000fe40000000003 */
[----:B------:R-:W-:-:S04]  /*c3b0*/  PRMT R0, R34, 0x7710, RZ ;  /* 0x0000771022007816 */ /* 0x000fc800000000ff */
[----:B------:R-:W-:Y:S01]  /*c3c0*/  SHF.L.U32 R0, R0, 0x8, RZ ;  /* 0x0000000800007819 */ /* 0x000fe200000006ff */
[----:B------:R-:W4:Y:S01]  /*c3d0*/  F2I.S8.NTZ R40, R40 ;  /* 0x0000002800287305 */ /* 0x000f220000202100 */
[----:B-1----:R-:W-:Y:S02]  /*c3e0*/  PRMT R4, R37, 0x8880, RZ ;  /* 0x0000888025047816 */ /* 0x002fe400000000ff */
[----:B------:R-:W-:Y:S02]  /*c3f0*/  LOP3.LUT R13, R3, 0xff00, R0, 0xf8, !PT ;  /* 0x0000ff00030d7812 */ /* 0x000fe400078ef800 */
[----:B------:R-:W-:Y:S02]  /*c400*/  PRMT R4, R4, 0x7710, RZ ;  /* 0x0000771004047816 */ /* 0x000fe400000000ff */
[----:B0-----:R-:W-:Y:S01]  /*c410*/  PRMT R42, R42, 0x8880, RZ ;  /* 0x000088802a2a7816 */ /* 0x001fe200000000ff */
[----:B------:R-:W0:Y:S01]  /*c420*/  F2I.S8.NTZ R35, R35 ;  /* 0x0000002300237305 */ /* 0x000e220000202100 */
[----:B------:R-:W-:-:S02]  /*c430*/  LOP3.LUT R4, R4, 0xff, RZ, 0xc0, !PT ;  /* 0x000000ff04047812 */ /* 0x000fc400078ec0ff */
[----:B------:R-:W-:Y:S02]  /*c440*/  PRMT R0, R42, 0x7710, RZ ;  /* 0x000077102a007816 */ /* 0x000fe400000000ff */
[----:B----4-:R-:W-:-:S03]  /*c450*/  PRMT R40, R40, 0x8880, RZ ;  /* 0x0000888028287816 */ /* 0x010fc600000000ff */
[----:B------:R-:W1:Y:S01]  /*c460*/  F2I.S8.NTZ R2, R2 ;  /* 0x0000000200027305 */ /* 0x000e620000202100 */
[----:B------:R-:W-:Y:S02]  /*c470*/  LOP3.LUT R6, R0, 0xff, RZ, 0xc0, !PT ;  /* 0x000000ff00067812 */ /* 0x000fe400078ec0ff */
[----:B------:R-:W-:-:S03]  /*c480*/  PRMT R3, R40, 0x7710, RZ ;  /* 0x0000771028037816 */ /* 0x000fc600000000ff */
[----:B------:R-:W-:Y:S01]  /*c490*/  IMAD.WIDE.U32 R6, R6, 0x100, RZ ;  /* 0x0000010006067825 */ /* 0x000fe200078e00ff */
[----:B0-----:R-:W-:Y:S02]  /*c4a0*/  PRMT R35, R35, 0x8880, RZ ;  /* 0x0000888023237816 */ /* 0x001fe400000000ff */
[----:B------:R-:W-:Y:S02]  /*c4b0*/  LOP3.LUT R5, R3, 0xff, RZ, 0xc0, !PT ;  /* 0x000000ff03057812 */ /* 0x000fe400078ec0ff */
[----:B------:R-:W-:Y:S02]  /*c4c0*/  PRMT R0, R35, 0x7710, RZ ;  /* 0x0000771023007816 */ /* 0x000fe400000000ff */
[----:B-1----:R-:W-:Y:S01]  /*c4d0*/  PRMT R10, R2, 0x8880, RZ ;  /* 0x00008880020a7816 */ /* 0x002fe200000000ff */
[----:B------:R-:W-:Y:S01]  /*c4e0*/  IMAD.WIDE.U32 R2, R4, 0x1000000, RZ ;  /* 0x0100000004027825 */ /* 0x000fe200078e00ff */
[----:B------:R-:W-:Y:S02]  /*c4f0*/  LOP3.LUT R13, R13, 0xff, R0, 0xf8, !PT ;  /* 0x000000ff0d0d7812 */ /* 0x000fe400078ef800 */
[----:B------:R-:W-:Y:S01]  /*c500*/  PRMT R0, R10, 0x7710, RZ ;  /* 0x000077100a007816 */ /* 0x000fe200000000ff */
[----:B------:R-:W-:-:S03]  /*c510*/  IMAD.WIDE.U32 R4, R5, 0x10000, RZ ;  /* 0x0001000005047825 */ /* 0x000fc600078e00ff */
[----:B------:R-:W-:Y:S02]  /*c520*/  LOP3.LUT R11, R6, R2, R4, 0xfe, !PT ;  /* 0x00000002060b7212 */ /* 0x000fe400078efe04 */
[----:B------:R-:W-:Y:S02]  /*c530*/  LOP3.LUT R3, R5, R13, R3, 0xfe, !PT ;  /* 0x0000000d05037212 */ /* 0x000fe400078efe03 */
[----:B------:R-:W-:Y:S02]  /*c540*/  LOP3.LUT R2, R11, 0xff, R0, 0xf8, !PT ;  /* 0x000000ff0b027812 */ /* 0x000fe400078ef800 */
[----:B------:R-:W-:-:S05]  /*c550*/  LOP3.LUT R3, R3, R7, RZ, 0xfc, !PT ;  /* 0x0000000703037212 */ /* 0x000fca00078efcff */
[----:B------:R-:W-:Y:S01]  /*c560*/  STG.E.64 desc[UR36][R8.64], R2 ;  /* 0x0000000208007986 */ /* 0x000fe2000c101b24 */
[----:B------:R-:W-:Y:S05]  /*c570*/  EXIT ;  /* 0x000000000000794d */ /* 0x000fea0003800000 */
.L_x_3967:
[----:B------:R-:W4:Y:S01]  /*c580*/  LDC.64 R2, c[0x0][0x380] ;  /* 0x0000e000ff027b82 */ /* 0x000f220000000a00 */
[----:B------:R-:W-:Y:S01]  /*c590*/  IMAD.IADD R9, R32, 0x1, R9 ;  /* 0x0000000120097824 */ /* 0x000fe200078e0209 */
        /* <DEDUP_REMOVED lines=10> */
.L_x_3838:
[----:B------:R-:W-:Y:S01]  /*c640*/  MOV R12, 0x10 ;  /* 0x00000010000c7802 */ /* 0x000fe20000000f00 */
[----:B------:R-:W-:Y:S01]  /*c650*/  IMAD.MOV.U32 R11, RZ, RZ, 0x1f ;  /* 0x0000001fff0b7424 */ /* 0x000fe200078e00ff */
[----:B------:R-:W-:-:S07]  /*c660*/  MOV R15, 0xffffffff ;  /* 0xffffffff000f7802 */ /* 0x000fce0000000f00 */
[----:B0----5:R-:W-:Y:S05]  /*c670*/  WARPSYNC.COLLECTIVE R15, `(.L_x_3968) ;  /* 0x000000000f087348 */ /* 0x021fea0003c00000 */
[----:B------:R1:W2:Y:S02]  /*c680*/  SHFL.BFLY P6, R14, R13, R12, R11 ;  /* 0x0c00000c0d0e7389 */ /* 0x0002a400000c000b */
[----:B012--5:R-:W-:Y:S05]  /*c690*/  ENDCOLLECTIVE ;  /* 0x000000000000791b */ /* 0x027fea0003800000 */
.L_x_3968:
[----:B------:R-:W-:Y:S01]  /*c6a0*/  MOV R12, 0x8 ;  /* 0x00000008000c7802 */ /* 0x000fe20000000f00 */
[----:B------:R-:W-:-:S04]  /*c6b0*/  FADD.FTZ R3, R13, R14 ;  /* 0x0000000e0d037221 */ /* 0x000fc80000010000 */
[----:B------:R-:W-:-:S07]  /*c6c0*/  IMAD.MOV.U32 R13, RZ, RZ, R3 ;  /* 0x000000ffff0d7224 */ /* 0x000fce00078e0003 */
[----:B------:R-:W-:Y:S05]  /*c6d0*/  WARPSYNC.COLLECTIVE R15, `(.L_x_3969) ;  /* 0x000000000f087348 */ /* 0x000fea0003c00000 */
[----:B------:R0:W1:Y:S02]  /*c6e0*/  SHFL.BFLY P6, R14, R13, R12, R11 ;  /* 0x0c00000c0d0e7389 */ /* 0x00006400000c000b */
[----:B01----:R-:W-:Y:S05]  /*c6f0*/  ENDCOLLECTIVE ;  /* 0x000000000000791b */ /* 0x003fea0003800000 */
.L_x_3969:
[----:B------:R-:W-:Y:S01]  /*c700*/  MOV R12, 0x4 ;  /* 0x00000004000c7802 */ /* 0x000fe20000000f00 */
[----:B------:R-:W-:-:S04]  /*c710*/  FADD.FTZ R4, R3, R14 ;  /* 0x0000000e03047221 */ /* 0x000fc80000010000 */
[----:B------:R-:W-:-:S07]  /*c720*/  IMAD.MOV.U32 R13, RZ, RZ, R4 ;  /* 0x000000ffff0d7224 */ /* 0x000fce00078e0004 */
[----:B------:R-:W-:Y:S05]  /*c730*/  WARPSYNC.COLLECTIVE R15, `(.L_x_3970) ;  /* 0x000000000f087348 */ /* 0x000fea0003c00000 */
[----:B------:R0:W1:Y:S02]  /*c740*/  SHFL.BFLY P6, R14, R13, R12, R11 ;  /* 0x0c00000c0d0e7389 */ /* 0x00006400000c000b */
[----:B01----:R-:W-:Y:S05]  /*c750*/  ENDCOLLECTIVE ;  /* 0x000000000000791b */ /* 0x003fea0003800000 */
.L_x_3970:
[----:B------:R-:W-:Y:S01]  /*c760*/  MOV R12, 0x2 ;  /* 0x00000002000c7802 */ /* 0x000fe20000000f00 */
[----:B------:R-:W-:-:S04]  /*c770*/  FADD.FTZ R5, R4, R14 ;  /* 0x0000000e04057221 */ /* 0x000fc80000010000 */
[----:B------:R-:W-:-:S07]  /*c780*/  IMAD.MOV.U32 R13, RZ, RZ, R5 ;  /* 0x000000ffff0d7224 */ /* 0x000fce00078e0005 */
[----:B------:R-:W-:Y:S05]  /*c790*/  WARPSYNC.COLLECTIVE R15, `(.L_x_3971) ;  /* 0x000000000f087348 */ /* 0x000fea0003c00000 */
[----:B------:R0:W1:Y:S02]  /*c7a0*/  SHFL.BFLY P6, R14, R13, R12, R11 ;  /* 0x0c00000c0d0e7389 */ /* 0x00006400000c000b */
[----:B01----:R-:W-:Y:S05]  /*c7b0*/  ENDCOLLECTIVE ;  /* 0x000000000000791b */ /* 0x003fea0003800000 */
.L_x_3971:
[----:B------:R-:W-:Y:S01]  /*c7c0*/  MOV R12, 0x1 ;  /* 0x00000001000c7802 */ /* 0x000fe20000000f00 */
[----:B------:R-:W-:-:S04]  /*c7d0*/  FADD.FTZ R6, R5, R14 ;  /* 0x0000000e05067221 */ /* 0x000fc80000010000 */
[----:B------:R-:W-:-:S07]  /*c7e0*/  IMAD.MOV.U32 R13, RZ, RZ, R6 ;  /* 0x000000ffff0d7224 */ /* 0x000fce00078e0006 */
[----:B------:R-:W-:Y:S05]  /*c7f0*/  WARPSYNC.COLLECTIVE R15, `(.L_x_3972) ;  /* 0x000000000f087348 */ /* 0x000fea0003c00000 */
[----:B------:R0:W1:Y:S02]  /*c800*/  SHFL.BFLY P6, R14, R13, R12, R11 ;  /* 0x0c00000c0d0e7389 */ /* 0x00006400000c000b */
[----:B01----:R-:W-:Y:S05]  /*c810*/  ENDCOLLECTIVE ;  /* 0x000000000000791b */ /* 0x003fea0003800000 */
.L_x_3972:
[----:B------:R-:W-:Y:S05]  /*c820*/  BRA `(.L_x_3973) ;  /* 0xffffff6000207947 */ /* 0x000fea000383ffff */
.L_x_3905:
[----:B------:R-:W-:Y:S01]  /*c830*/  BSSY B1, `(.L_x_3974) ;  /* 0x0000007000017945 */ /* 0x000fe20003800000 */
[----:B------:R-:W-:Y:S01]  /*c840*/  IMAD.MOV.U32 R12, RZ, RZ, 0x1 ;  /* 0x00000001ff0c7424 */ /* 0x000fe200078e00ff */
[----:B------:R-:W-:Y:S01]  /*c850*/  MOV R11, 0x1f ;  /* 0x0000001f000b7802 */ /* 0x000fe20000000f00 */
[----:B------:R-:W-:-:S07]  /*c860*/  IMAD.MOV.U32 R15, RZ, RZ, -0x1 ;  /* 0xffffffffff0f7424 */ /* 0x000fce00078e00ff */
[----:B------:R-:W-:Y:S05]  /*c870*/  WARPSYNC.COLLECTIVE R15, `(.L_x_3975) ;  /* 0x000000000f087348 */ /* 0x000fea0003c00000 */
[----:B------:R0:W1:Y:S02]  /*c880*/  SHFL.BFLY P6, R14, R13, R12, R11 ;  /* 0x0c00000c0d0e7389 */ /* 0x00006400000c000b */
[----:B01----:R-:W-:Y:S05]  /*c890*/  ENDCOLLECTIVE ;  /* 0x000000000000791b */ /* 0x003fea0003800000 */
.L_x_3975:
[----:B------:R-:W-:Y:S05]  /*c8a0*/  BSYNC B1 ;  /* 0x0000000000017941 */ /* 0x000fea0003800000 */
.L_x_3974:
[----:B------:R-:W-:Y:S05]  /*c8b0*/  BRA `(.L_x_3976) ;  /* 0xffffffa400647947 */ /* 0x000fea000383ffff */
.L_x_3909:
[----:B------:R-:W-:Y:S01]  /*c8c0*/  HFMA2 R11, -RZ, RZ, 0, 1.847743988037109375e-06 ;  /* 0x0000001fff0b7431 */ /* 0x000fe200000001ff */
[----:B------:R-:W-:Y:S01]  /*c8d0*/  BSSY B0, `(.L_x_3977) ;  /* 0x0000007000007945 */ /* 0x000fe20003800000 */
[----:B------:R-:W-:Y:S01]  /*c8e0*/  MOV R13, R0 ;  /* 0x00000000000d7202 */ /* 0x000fe20000000f00 */
[----:B------:R-:W-:Y:S02]  /*c8f0*/  IMAD.MOV.U32 R12, RZ, RZ, 0x10 ;  /* 0x00000010ff0c7424 */ /* 0x000fe400078e00ff */
[----:B------:R-:W-:-:S07]  /*c900*/  IMAD.MOV.U32 R15, RZ, RZ, -0x1 ;  /* 0xffffffffff0f7424 */ /* 0x000fce00078e00ff */
[----:B---3-5:R-:W-:Y:S05]  /*c910*/  WARPSYNC.COLLECTIVE R15, `(.L_x_3978) ;  /* 0x000000000f087348 */ /* 0x028fea0003c00000 */
[----:B------:R0:W1:Y:S02]  /*c920*/  SHFL.BFLY P6, R14, R13, R12, R11 ;  /* 0x0c00000c0d0e7389 */ /* 0x00006400000c000b */
[----:B01-3-5:R-:W-:Y:S05]  /*c930*/  ENDCOLLECTIVE ;  /* 0x000000000000791b */ /* 0x02bfea0003800000 */
.L_x_3978:
[----:B------:R-:W-:Y:S05]  /*c940*/  BSYNC B0 ;  /* 0x0000000000007941 */ /* 0x000fea0003800000 */
.L_x_3977:
[----:B------:R-:W-:Y:S01]  /*c950*/  FMNMX.FTZ R13, R14, R0, !PT ;  /* 0x000000000e0d7209 */ /* 0x000fe20007810000 */
[----:B------:R-:W-:Y:S01]  /*c960*/  IMAD.MOV.U32 R11, RZ, RZ, 0x1f ;  /* 0x0000001fff0b7424 */ /* 0x000fe200078e00ff */
[----:B------:R-:W-:Y:S02]  /*c970*/  MOV R12, 0x8 ;  /* 0x00000008000c7802 */ /* 0x000fe40000000f00 */
[----:B------:R-:W-:-:S07]  /*c980*/  MOV R15, 0xffffffff ;  /* 0xffffffff000f7802 */ /* 0x000fce0000000f00 */
[----:B------:R-:W-:Y:S05]  /*c990*/  WARPSYNC.COLLECTIVE R15, `(.L_x_3979) ;  /* 0x000000000f087348 */ /* 0x000fea0003c00000 */
[----:B------:R0:W1:Y:S02]  /*c9a0*/  SHFL.BFLY P6, R14, R13, R12, R11 ;  /* 0x0c00000c0d0e7389 */ /* 0x00006400000c000b */
[----:B01----:R-:W-:Y:S05]  /*c9b0*/  ENDCOLLECTIVE ;  /* 0x000000000000791b */ /* 0x003fea0003800000 */
.L_x_3979:
[----:B------:R-:W-:Y:S01]  /*c9c0*/  HFMA2 R12, -RZ, RZ, 0, 2.384185791015625e-07 ;  /* 0x00000004ff0c7431 */ /* 0x000fe200000001ff */
[----:B------:R-:W-:-:S05]  /*c9d0*/  FMNMX.FTZ R3, R13, R14, !PT ;  /* 0x0000000e0d037209 */ /* 0x000fca0007810000 */
[----:B------:R-:W-:-:S07]  /*c9e0*/  IMAD.MOV.U32 R13, RZ, RZ, R3 ;  /* 0x000000ffff0d7224 */ /* 0x000fce00078e0003 */
[----:B------:R-:W-:Y:S05]  /*c9f0*/  WARPSYNC.COLLECTIVE R15, `(.L_x_3980) ;  /* 0x000000000f087348 */ /* 0x000fea0003c00000 */
[----:B------:R0:W1:Y:S02]  /*ca00*/  SHFL.BFLY P6, R14, R13, R12, R11 ;  /* 0x0c00000c0d0e7389 */ /* 0x00006400000c000b */
[----:B01----:R-:W-:Y:S05]  /*ca10*/  ENDCOLLECTIVE ;  /* 0x000000000000791b */ /* 0x003fea0003800000 */
.L_x_3980:
[----:B------:R-:W-:Y:S02]  /*ca20*/  MOV R12, 0x2 ;  /* 0x00000002000c7802 */ /* 0x000fe40000000f00 */
[----:B------:R-:W-:-:S05]  /*ca30*/  FMNMX.FTZ R4, R3, R14, !PT ;  /* 0x0000000e03047209 */ /* 0x000fca0007810000 */
[----:B------:R-:W-:-:S07]  /*ca40*/  IMAD.MOV.U32 R13, RZ, RZ, R4 ;  /* 0x000000ffff0d7224 */ /* 0x000fce00078e0004 */
[----:B------:R-:W-:Y:S05]  /*ca50*/  WARPSYNC.COLLECTIVE R15, `(.L_x_3981) ;  /* 0x000000000f087348 */ /* 0x000fea0003c00000 */
[----:B------:R0:W1:Y:S02]  /*ca60*/  SHFL.BFLY P6, R14, R13, R12, R11 ;  /* 0x0c00000c0d0e7389 */ /* 0x00006400000c000b */
[----:B01----:R-:W-:Y:S05]  /*ca70*/  ENDCOLLECTIVE ;  /* 0x000000000000791b */ /* 0x003fea0003800000 */
.L_x_3981:
[----:B------:R-:W-:Y:S05]  /*ca80*/  BRA `(.L_x_3982) ;  /* 0xffffffa400ac7947 */ /* 0x000fea000383ffff */
.L_x_3983:
        /* <DEDUP_REMOVED lines=15> */
.L_x_5602:


//--------------------- .text._ZN4mmha33masked_multihead_attention_kernelItLi224ELi256ELi4ELi32ELi64ELb0ELb1EEEv26Multihead_attention_paramsIT_XT5_EE --------------------------
	.section	.text._ZN4mmha33masked_multihead_attention_kernelItLi224ELi256ELi4ELi32ELi64ELb0ELb1EEEv26Multihead_attention_paramsIT_XT5_EE,"ax",@progbits
	.align	128
        .global         _ZN4mmha33masked_multihead_attention_kernelItLi224ELi256ELi4ELi32ELi64ELb0ELb1EEEv26Multihead_attention_paramsIT_XT5_EE
        .type           _ZN4mmha33masked_multihead_attention_kernelItLi224ELi256ELi4ELi32ELi64ELb0ELb1EEEv26Multihead_attention_paramsIT_XT5_EE,@function
        .size           _ZN4mmha33masked_multihead_attention_kernelItLi224ELi256ELi4ELi32ELi64ELb0ELb1EEEv26Multihead_attention_paramsIT_XT5_EE,(.L_x_5603 - _ZN4mmha33masked_multihead_attention_kernelItLi224ELi256ELi4ELi32ELi64ELb0ELb1EEEv26Multihead_attention_paramsIT_XT5_EE)
        .other          _ZN4mmha33masked_multihead_attention_kernelItLi224ELi256ELi4ELi32ELi64ELb0ELb1EEEv26Multihead_attention_paramsIT_XT5_EE,@"STO_CUDA_ENTRY STV_DEFAULT"
_ZN4mmha33masked_multihead_attention_kernelItLi224ELi256ELi4ELi32ELi64ELb0ELb1EEEv26Multihead_attention_paramsIT_XT5_EE:
.text._ZN4mmha33masked_multihead_attention_kernelItLi224ELi256ELi4ELi32ELi64ELb0ELb1EEEv26Multihead_attention_paramsIT_XT5_EE:
        /* <DEDUP_REMOVED lines=12> */
.L_x_3984:
[----:B------:R-:W1:Y:S01]  /*00c0*/  LDC.64 R2, c[0x0][0x4a0] ;  /* 0x00012800ff027b82 */ /* 0x000e620000000a00 */
[----:B------:R-:W3:Y:S07]  /*00d0*/  LDCU UR4, c[0x0][0x3f4] ;  /* 0x00007e80ff0477ac */ /* 0x000eee0008000800 */
[----:B------:R-:W4:Y:S01]  /*00e0*/  LDC R9, c[0x0][0x3f0] ;  /* 0x0000fc00ff097b82 */ /* 0x000f220000000800 */
[----:B-1----:R-:W-:-:S04]  /*00f0*/  ISETP.NE.U32.AND P0, PT, R2, RZ, PT ;  /* 0x000000ff0200720c */ /* 0x002fc80003f05070 */
[----:B------:R-:W-:Y:S02]  /*0100*/  ISETP.NE.AND.EX P0, PT, R3, RZ, PT, P0 ;  /* 0x000000ff0300720c */ /* 0x000fe40003f05300 */
[----:B----4-:R-:W-:-:S04]  /*0110*/  IABS R7, R9 ;  /* 0x0000000900077213 */ /* 0x010fc80000000000 */
[----:B------:R-:W1:Y:S07]  /*0120*/  I2F.RP R0, R7 ;  /* 0x0000000700007306 */ /* 0x000e6e0000209400 */
[----:B------:R-:W2:Y:S02]  /*0130*/  @P0 LDC.64 R2, c[0x0][0x4a0] ;  /* 0x00012800ff020b82 */ /* 0x000ea40000000a00 */
[----:B--2---:R-:W-:-:S05]  /*0140*/  @P0 IMAD.WIDE.U32 R2, R52, 0x4, R2 ;  /* 0x0000000434020825 */ /* 0x004fca00078e0002 */
[----:B------:R2:W4:Y:S01]  /*0150*/  @P0 LDG.E R6, desc[UR36][R2.64] ;  /* 0x0000002402060981 */ /* 0x000522000c1e1900 */
[----:B-1----:R-:W1:Y:S01]  /*0160*/  MUFU.RCP R0, R0 ;  /* 0x0000000000007308 */ /* 0x002e620000001000 */
[----:B------:R-:W-:Y:S01]  /*0170*/  IMAD.MOV.U32 R17, RZ, RZ, RZ ;  /* 0x000000ffff117224 */ /* 0x000fe200078e00ff */
[----:B--2---:R-:W2:Y:S01]  /*0180*/  LDC.64 R2, c[0x0][0x460] ;  /* 0x00011800ff027b82 */ /* 0x004ea20000000a00 */
[----:B-1----:R-:W-:-:S05]  /*0190*/  VIADD R4, R0, 0xffffffe ;  /* 0x0ffffffe00047836 */ /* 0x002fca0000000000 */
[----:B------:R1:W0:Y:S02]  /*01a0*/  F2I.FTZ.U32.TRUNC.NTZ R5, R4 ;  /* 0x0000000400057305 */ /* 0x000224000021f000 */
[----:B-1----:R-:W-:Y:S01]  /*01b0*/  IMAD.MOV.U32 R4, RZ, RZ, RZ ;  /* 0x000000ffff047224 */ /* 0x002fe200078e00ff */
[----:B--2---:R-:W-:Y:S02]  /*01c0*/  ISETP.NE.U32.AND P1, PT, R2, RZ, PT ;  /* 0x000000ff0200720c */ /* 0x004fe40003f25070 */
[----:B0-----:R-:W-:Y:S02]  /*01d0*/  IADD3 R8, PT, PT, RZ, -R5, RZ ;  /* 0x80000005ff087210 */ /* 0x001fe40007ffe0ff */
[----:B------:R-:W-:-:S03]  /*01e0*/  ISETP.NE.AND.EX P1, PT, R3, RZ, PT, P1 ;  /* 0x000000ff0300720c */ /* 0x000fc60003f25310 */
[----:B------:R-:W-:Y:S01]  /*01f0*/  IMAD R11, R8, R7, RZ ;  /* 0x00000007080b7224 */ /* 0x000fe200078e02ff */
[----:B------:R-:W-:-:S03]  /*0200*/  IABS R8, R52 ;  /* 0x0000003400087213 */ /* 0x000fc60000000000 */
[----:B------:R-:W-:-:S06]  /*0210*/  IMAD.HI.U32 R5, R5, R11, R4 ;  /* 0x0000000b05057227 */ /* 0x000fcc00078e0004 */
[----:B------:R-:W-:-:S04]  /*0220*/  IMAD.HI.U32 R0, R5, R8, RZ ;  /* 0x0000000805007227 */ /* 0x000fc800078e00ff */
[----:B------:R-:W-:-:S04]  /*0230*/  IMAD.MOV R5, RZ, RZ, -R0 ;  /* 0x000000ffff057224 */ /* 0x000fc800078e0a00 */
[----:B------:R-:W-:-:S05]  /*0240*/  IMAD R4, R7, R5, R8 ;  /* 0x0000000507047224 */ /* 0x000fca00078e0208 */
[----:B------:R-:W-:-:S13]  /*0250*/  ISETP.GT.U32.AND P3, PT, R7, R4, PT ;  /* 0x000000040700720c */ /* 0x000fda0003f64070 */
[-C--:B------:R-:W-:Y:S01]  /*0260*/  @!P3 IADD3 R4, PT, PT, R4, -R7.reuse, RZ ;  /* 0x800000070404b210 */ /* 0x080fe20007ffe0ff */
[----:B------:R-:W-:Y:S01]  /*0270*/  @!P3 VIADD R0, R0, 0x1 ;  /* 0x000000010000b836 */ /* 0x000fe20000000000 */
[----:B------:R-:W-:Y:S02]  /*0280*/  ISETP.NE.AND P3, PT, R9, RZ, PT ;  /* 0x000000ff0900720c */ /* 0x000fe40003f65270 */
[----:B------:R-:W-:Y:S02]  /*0290*/  ISETP.GE.U32.AND P2, PT, R4, R7, PT ;  /* 0x000000070400720c */ /* 0x000fe40003f46070 */
[----:B------:R-:W-:Y:S01]  /*02a0*/  LOP3.LUT R7, R52, R9, RZ, 0x3c, !PT ;  /* 0x0000000934077212 */ /* 0x000fe200078e3cff */
[----:B------:R-:W0:Y:S03]  /*02b0*/  @!P0 LDC R10, c[0x0][0x40c] ;  /* 0x00010300ff0a8b82 */ /* 0x000e260000000800 */
[----:B------:R-:W-:-:S05]  /*02c0*/  ISETP.GE.AND P4, PT, R7, RZ, PT ;  /* 0x000000ff0700720c */ /* 0x000fca0003f86270 */
[----:B------:R-:W1:Y:S02]  /*02d0*/  @P1 LDC.64 R4, c[0x0][0x460] ;  /* 0x00011800ff041b82 */ /* 0x000e640000000a00 */
[----:B------:R-:W-:-:S05]  /*02e0*/  @P2 VIADD R0, R0, 0x1 ;  /* 0x0000000100002836 */ /* 0x000fca0000000000 */
[----:B------:R-:W-:Y:S02]  /*02f0*/  MOV R11, R0 ;  /* 0x00000000000b7202 */ /* 0x000fe40000000f00 */
[----:B---3--:R-:W-:-:S03]  /*0300*/  MOV R0, UR4 ;  /* 0x0000000400007c02 */ /* 0x008fc60008000f00 */
[----:B------:R-:W-:Y:S01]  /*0310*/  @!P4 IMAD.MOV R11, RZ, RZ, -R11 ;  /* 0x000000ffff0bc224 */ /* 0x000fe200078e0a0b */
[----:B------:R-:W-:Y:S02]  /*0320*/  IABS R8, R0 ;  /* 0x0000000000087213 */ /* 0x000fe40000000000 */
[----:B------:R-:W-:Y:S02]  /*0330*/  @!P3 LOP3.LUT R11, RZ, R9, RZ, 0x33, !PT ;  /* 0x00000009ff0bb212 */ /* 0x000fe400078e33ff */
[----:B------:R-:W2:Y:S01]  /*0340*/  I2F.RP R0, R8 ;  /* 0x0000000800007306 */ /* 0x000ea20000209400 */
[----:B------:R-:W4:Y:S01]  /*0350*/  @P0 LDC R9, c[0x0][0x430] ;  /* 0x00010c00ff090b82 */ /* 0x000f220000000800 */
[----:B0-----:R-:W-:Y:S01]  /*0360*/  @!P0 R2UR UR40, R10 ;  /* 0x000000000a2882ca */ /* 0x001fe200000e0000 */
[----:B-1----:R-:W-:Y:S01]  /*0370*/  @P1 IMAD.WIDE R4, R11, 0x4, R4 ;  /* 0x000000040b041825 */ /* 0x002fe200078e0204 */
[----:B------:R-:W0:Y:S05]  /*0380*/  S2R R51, SR_TID.X ;  /* 0x0000000000337919 */ /* 0x000e2a0000002100 */
[----:B------:R-:W1:Y:S01]  /*0390*/  LDC R10, c[0x0][0x3f8] ;  /* 0x0000fe00ff0a7b82 */ /* 0x000e620000000800 */
[----:B------:R3:W5:Y:S01]  /*03a0*/  @P1 LDG.E R17, desc[UR36][R4.64] ;  /* 0x0000002404111981 */ /* 0x000762000c1e1900 */
[----:B------:R-:W-:Y:S01]  /*03b0*/  UISETP.NE.AND UP0, UPT, UR4, URZ, UPT ;  /* 0x000000ff0400728c */ /* 0x000fe2000bf05270 */
[----:B------:R-:W-:Y:S01]  /*03c0*/  BSSY.RECONVERGENT B0, `(.L_x_3985) ;  /* 0x0000066000007945 */ /* 0x000fe20003800200 */
[----:B--2---:R-:W2:Y:S01]  /*03d0*/  MUFU.RCP R0, R0 ;  /* 0x0000000000007308 */ /* 0x004ea20000001000 */
[----:B------:R-:W3:Y:S01]  /*03e0*/  S2R R53, SR_CTAID.X ;  /* 0x0000000000357919 */ /* 0x000ee20000002500 */
[----:B------:R-:W-:-:S02]  /*03f0*/  CS2R R26, SRZ ;  /* 0x00000000001a7805 */ /* 0x000fc4000001ff00 */
[----:B------:R-:W-:Y:S01]  /*0400*/  CS2R R24, SRZ ;  /* 0x0000000000187805 */ /* 0x000fe2000001ff00 */
[----:B--2---:R-:W-:Y:S02]  /*0410*/  VIADD R7, R0, 0xffffffe ;  /* 0x0ffffffe00077836 */ /* 0x004fe40000000000 */
[----:B-1----:R-:W-:-:S04]  /*0420*/  IMAD R18, R11, R10, RZ ;  /* 0x0000000a0b127224 */ /* 0x002fc800078e02ff */
[----:B------:R-:W1:Y:S01]  /*0430*/  F2I.FTZ.U32.TRUNC.NTZ R7, R7 ;  /* 0x0000000700077305 */ /* 0x000e62000021f000 */
[----:B0-----:R-:W-:Y:S01]  /*0440*/  ISETP.GT.U32.AND P3, PT, R51, 0x1b, PT ;  /* 0x0000001b3300780c */ /* 0x001fe20003f64070 */
[----:B---3--:R-:W-:Y:S01]  /*0450*/  IMAD R19, R52, R10, R53 ;  /* 0x0000000a34137224 */ /* 0x008fe200078e0235 */
[----:B-1----:R-:W-:-:S05]  /*0460*/  IADD3 R5, PT, PT, RZ, -R7, RZ ;  /* 0x80000007ff057210 */ /* 0x002fca0007ffe0ff */
[----:B------:R-:W-:Y:S02]  /*0470*/  IMAD R5, R5, R8, RZ ;  /* 0x0000000805057224 */ /* 0x000fe400078e02ff */
[----:B----4-:R-:W-:-:S05]  /*0480*/  @P0 IMAD.IADD R6, R6, 0x1, R9 ;  /* 0x0000000106060824 */ /* 0x010fca00078e0209 */
[----:B------:R-:W-:Y:S01]  /*0490*/  @P0 R2UR UR40, R6 ;  /* 0x00000000062802ca */ /* 0x000fe200000e0000 */
[----:B------:R-:W-:-:S04]  /*04a0*/  IMAD.MOV.U32 R6, RZ, RZ, RZ ;  /* 0x000000ffff067224 */ /* 0x000fc800078e00ff */
[----:B------:R-:W-:-:S08]  /*04b0*/  IMAD.HI.U32 R6, R7, R5, R6 ;  /* 0x0000000507067227 */ /* 0x000fd000078e0006 */
[----:B------:R-:W-:Y:S01]  /*04c0*/  IABS R0, UR40 ;  /* 0x0000002800007c13 */ /* 0x000fe20008000000 */
[----:B------:R-:W-:Y:S02]  /*04d0*/  UISETP.GE.AND UP1, UPT, UR40, URZ, UPT ;  /* 0x000000ff2800728c */ /* 0x000fe4000bf26270 */
[----:B------:R-:W-:Y:S02]  /*04e0*/  UIADD3 UR39, UPT, UPT, UR40, 0x1, -UR4 ;  /* 0x0000000128277890 */ /* 0x000fe4000fffe804 */
[----:B------:R-:W-:Y:S02]  /*04f0*/  IMAD.MOV.U32 R5, RZ, RZ, R0 ;  /* 0x000000ffff057224 */ /* 0x000fe400078e0000 */
[----:B------:R-:W-:Y:S02]  /*0500*/  UISETP.LT.AND UP2, UPT, URZ, UR39, UPT ;  /* 0x00000027ff00728c */ /* 0x000fe4000bf41270 */
[----:B------:R-:W-:Y:S02]  /*0510*/  IMAD.HI.U32 R6, R6, R5, RZ ;  /* 0x0000000506067227 */ /* 0x000fe400078e00ff */
[----:B------:R-:W-:-:S03]  /*0520*/  USEL UR39, URZ, UR39, !UP2 ;  /* 0x00000027ff277287 */ /* 0x000fc6000d000000 */
[----:B------:R-:W-:-:S05]  /*0530*/  IADD3 R6, PT, PT, -R6, RZ, RZ ;  /* 0x000000ff06067210 */ /* 0x000fca0007ffe1ff */
[----:B------:R-:W-:Y:S02]  /*0540*/  IMAD R6, R8, R6, R5 ;  /* 0x0000000608067224 */ /* 0x000fe400078e0205 */
[----:B------:R-:W0:Y:S03]  /*0550*/  LDC R5, c[0x0][0x3e8] ;  /* 0x0000fa00ff057b82 */ /* 0x000e260000000800 */
[----:B------:R-:W-:-:S13]  /*0560*/  R2UR UR38, R6 ;  /* 0x00000000062672ca */ /* 0x000fda00000e0000 */
[----:B------:R-:W-:-:S13]  /*0570*/  ISETP.GT.U32.AND P0, PT, R8, UR38, PT ;  /* 0x0000002608007c0c */ /* 0x000fda000bf04070 */
[----:B------:R-:W-:-:S04]  /*0580*/  @!P0 IADD3 R0, PT, PT, -R8, UR38, RZ ;  /* 0x0000002608008c10 */ /* 0x000fc8000fffe1ff */
[----:B------:R-:W-:Y:S02]  /*0590*/  @!P0 R2UR UR38, R0 ;  /* 0x00000000002682ca */ /* 0x000fe400000e0000 */
[----:B0-----:R-:W-:-:S11]  /*05a0*/  ISETP.NE.AND P0, PT, R5, RZ, PT ;  /* 0x000000ff0500720c */ /* 0x001fd60003f05270 */
[----:B------:R-:W-:Y:S02]  /*05b0*/  ISETP.GT.U32.AND P1, PT, R8, UR38, PT ;  /* 0x0000002608007c0c */ /* 0x000fe4000bf24070 */
[----:B------:R-:W-:Y:S02]  /*05c0*/  @P0 IMAD R0, R52, R5, RZ ;  /* 0x0000000534000224 */ /* 0x000fe400078e02ff */
[----:B------:R-:W-:Y:S02]  /*05d0*/  @!P0 IMAD R16, R19, 0xe0, RZ ;  /* 0x000000e013108824 */ /* 0x000fe400078e02ff */
[----:B------:R-:W-:Y:S02]  /*05e0*/  @P0 IMAD R16, R53, 0xe0, R0 ;  /* 0x000000e035100824 */ /* 0x000fe400078e0200 */
[----:B------:R-:W-:-:S04]  /*05f0*/  IMAD.SHL.U32 R0, R51, 0x8, RZ ;  /* 0x0000000833007824 */ /* 0x000fc800078e00ff */
[----:B------:R-:W-:Y:S01]  /*0600*/  IMAD.IADD R33, R0, 0x1, R16 ;  /* 0x0000000100217824 */ /* 0x000fe200078e0210 */
[----:B------:R-:W-:-:S04]  /*0610*/  @!P1 IADD3 R8, PT, PT, -R8, UR38, RZ ;  /* 0x0000002608089c10 */ /* 0x000fc8000fffe1ff */
[----:B------:R-:W-:Y:S01]  /*0620*/  @!P1 R2UR UR38, R8 ;  /* 0x00000000082692ca */ /* 0x000fe200000e0000 */
[----:B------:R-:W-:-:S12]  /*0630*/  IMAD R8, R53, 0xe0, R0 ;  /* 0x000000e035087824 */ /* 0x000fd800078e0200 */
[----:B------:R-:W-:Y:S02]  /*0640*/  @!UP1 UIADD3 UR38, UPT, UPT, -UR38, URZ, URZ ;  /* 0x000000ff26269290 */ /* 0x000fe4000fffe1ff */
[----:B------:R-:W-:Y:S01]  /*0650*/  @!UP0 ULOP3.LUT UR38, URZ, UR4, URZ, 0x33, !UPT ;  /* 0x00000004ff268292 */ /* 0x000fe2000f8e33ff */
[----:B------:R-:W-:Y:S11]  /*0660*/  @P3 BRA `(.L_x_3986) ;  /* 0x0000000000ec3947 */ /* 0x000ff60003800000 */
        /* <DEDUP_REMOVED lines=11> */
[----:B------:R-:W-:Y:S02]  /*0720*/  PRMT R11, R14, 0x9910, RZ ;  /* 0x000099100e0b7816 */ /* 0x000fe400000000ff */
[----:B------:R-:W-:Y:S02]  /*0730*/  LOP3.LUT R22, R22, 0xff, RZ, 0xc0, !PT ;  /* 0x000000ff16167812 */ /* 0x000fe400078ec0ff */
[----:B------:R-:W-:-:S02]  /*0740*/  SHF.R.U64 R7, R14, 0x10, R15 ;  /* 0x000000100e077819 */ /* 0x000fc4000000120f */
[----:B------:R-:W-:Y:S02]  /*0750*/  SHF.R.U64 R6, R22, 0x7, RZ ;  /* 0x0000000716067819 */ /* 0x000fe400000012ff */
[----:B0-----:R-:W-:Y:S02]  /*0760*/  SHF.R.S32.HI R14, RZ, 0x10, R15 ;  /* 0x00000010ff0e7819 */ /* 0x001fe4000001140f */
[----:B------:R-:W-:Y:S02]  /*0770*/  PRMT R7, R7, 0x9910, RZ ;  /* 0x0000991007077816 */ /* 0x000fe400000000ff */
[----:B------:R-:W-:Y:S02]  /*0780*/  LOP3.LUT R20, R15, 0xff, RZ, 0xc0, !PT ;  /* 0x000000ff0f147812 */ /* 0x000fe400078ec0ff */
[----:B------:R-:W-:Y:S02]  /*0790*/  LOP3.LUT R14, R14, 0xff, RZ, 0xc0, !PT ;  /* 0x000000ff0e0e7812 */ /* 0x000fe400078ec0ff */
[----:B------:R-:W-:-:S02]  /*07a0*/  ISETP.NE.U32.AND P0, PT, R6, RZ, PT ;  /* 0x000000ff0600720c */ /* 0x000fc40003f05070 */
[----:B------:R-:W-:Y:S02]  /*07b0*/  MOV R6, R7 ;  /* 0x0000000700067202 */ /* 0x000fe40000000f00 */
[----:B------:R-:W-:Y:S02]  /*07c0*/  SHF.R.U64 R12, R20, 0x7, RZ ;  /* 0x00000007140c7819 */ /* 0x000fe400000012ff */
[----:B------:R-:W-:Y:S01]  /*07d0*/  SHF.R.U64 R7, R14, 0x7, RZ ;  /* 0x000000070e077819 */ /* 0x000fe200000012ff */
[----:B---3--:R-:W-:Y:S01]  /*07e0*/  FMUL.FTZ R9, R4, R9 ;  /* 0x0000000904097220 */ /* 0x008fe20000410000 */
[----:B------:R-:W-:Y:S02]  /*07f0*/  ISETP.NE.U32.AND P1, PT, R12, RZ, PT ;  /* 0x000000ff0c00720c */ /* 0x000fe40003f25070 */
[----:B------:R-:W-:Y:S02]  /*0800*/  ISETP.NE.U32.AND P2, PT, R7, RZ, PT ;  /* 0x000000ff0700720c */ /* 0x000fe40003f45070 */
[----:B------:R-:W-:-:S02]  /*0810*/  ISETP.NE.U32.AND.EX P1, PT, RZ, RZ, PT, P1 ;  /* 0x000000ffff00720c */ /* 0x000fc40003f25110 */
[----:B------:R-:W-:Y:S02]  /*0820*/  ISETP.NE.U32.AND.EX P0, PT, RZ, RZ, PT, P0 ;  /* 0x000000ffff00720c */ /* 0x000fe40003f05100 */
[----:B------:R-:W-:Y:S02]  /*0830*/  ISETP.NE.U32.AND.EX P2, PT, RZ, RZ, PT, P2 ;  /* 0x000000ffff00720c */ /* 0x000fe40003f45120 */
[----:B------:R-:W-:Y:S02]  /*0840*/  PRMT R12, R15, 0x9910, RZ ;  /* 0x000099100f0c7816 */ /* 0x000fe400000000ff */
[----:B------:R-:W-:Y:S02]  /*0850*/  SHF.R.S32.HI R23, RZ, 0x18, R15 ;  /* 0x00000018ff177819 */ /* 0x000fe4000001140f */
[----:B------:R-:W-:Y:S02]  /*0860*/  SHF.R.S32.HI R5, RZ, 0x8, R11 ;  /* 0x00000008ff057819 */ /* 0x000fe4000001140b */
[----:B------:R-:W-:-:S02]  /*0870*/  SHF.R.S32.HI R12, RZ, 0x8, R12 ;  /* 0x00000008ff0c7819 */ /* 0x000fc4000001140c */
[----:B------:R-:W-:Y:S01]  /*0880*/  SHF.R.S32.HI R6, RZ, 0x8, R6 ;  /* 0x00000008ff067819 */ /* 0x000fe20000011406 */
[----:B------:R-:W-:Y:S01]  /*0890*/  I2F.S16 R23, R23 ;  /* 0x0000001700177306 */ /* 0x000fe20000101400 */
[----:B------:R-:W-:Y:S02]  /*08a0*/  @P1 LOP3.LUT R20, R20, 0xffffff00, RZ, 0xfc, !PT ;  /* 0xffffff0014141812 */ /* 0x000fe400078efcff */
        /* <DEDUP_REMOVED lines=20> */
.L_x_3987:
[----:B------:R-:W0:Y:S02]  /*09f0*/  LDC.64 R24, c[0x0][0x388] ;  /* 0x0000e200ff187b82 */ /* 0x000e240000000a00 */
[----:B0-----:R-:W-:-:S06]  /*0a00*/  IMAD.WIDE R24, R33, 0x2, R24 ;  /* 0x0000000221187825 */ /* 0x001fcc00078e0218 */
[----:B------:R-:W5:Y:S02]  /*0a10*/  LDG.E.128 R24, desc[UR36][R24.64] ;  /* 0x0000002418187981 */ /* 0x000f64000c1e1d00 */
.L_x_3986:
[----:B------:R-:W-:Y:S05]  /*0a20*/  BSYNC.RECONVERGENT B0 ;  /* 0x0000000000007941 */ /* 0x000fea0003800200 */
.L_x_3985:
        /* <DEDUP_REMOVED lines=9> */
[C---:B--2---:R-:W-:Y:S01]  /*0ac0*/  PRMT R11, R14.reuse, 0x9910, RZ ;  /* 0x000099100e0b7816 */ /* 0x044fe200000000ff */
[----:B------:R1:W3:Y:S01]  /*0ad0*/  I2F.S8 R9, R14 ;  /* 0x0000000e00097306 */ /* 0x0002e20000001400 */
[----:B------:R-:W-:Y:S02]  /*0ae0*/  SHF.R.S64 R22, R14, 0x10, R15 ;  /* 0x000000100e167819 */ /* 0x000fe4000000100f */
[----:B------:R-:W-:Y:S02]  /*0af0*/  SHF.R.S32.HI R4, RZ, 0x8, R11 ;  /* 0x00000008ff047819 */ /* 0x000fe4000001140b */
[----:B------:R-:W-:-:S02]  /*0b00*/  LOP3.LUT R22, R22, 0xff, RZ, 0xc0, !PT ;  /* 0x000000ff16167812 */ /* 0x000fc400078ec0ff */
[--C-:B------:R-:W-:Y:S01]  /*0b10*/  SHF.R.U64 R11, R14, 0x10, R15.reuse ;  /* 0x000000100e0b7819 */ /* 0x100fe2000000120f */
[----:B------:R-:W2:Y:S01]  /*0b20*/  I2F.S16 R5, R4 ;  /* 0x0000000400057306 */ /* 0x000ea20000101400 */
[----:B-1----:R-:W-:Y:S02]  /*0b30*/  SHF.R.S32.HI R14, RZ, 0x10, R15 ;  /* 0x00000010ff0e7819 */ /* 0x002fe4000001140f */
[----:B0-----:R-:W-:Y:S02]  /*0b40*/  SHF.R.U64 R7, R22, 0x7, RZ ;  /* 0x0000000716077819 */ /* 0x001fe400000012ff */
[----:B------:R-:W-:Y:S02]  /*0b50*/  PRMT R11, R11, 0x9910, RZ ;  /* 0x000099100b0b7816 */ /* 0x000fe400000000ff */
[----:B------:R-:W-:Y:S02]  /*0b60*/  LOP3.LUT R20, R15, 0xff, RZ, 0xc0, !PT ;  /* 0x000000ff0f147812 */ /* 0x000fe400078ec0ff */
[----:B------:R-:W-:-:S02]  /*0b70*/  LOP3.LUT R14, R14, 0xff, RZ, 0xc0, !PT ;  /* 0x000000ff0e0e7812 */ /* 0x000fc400078ec0ff */
[----:B------:R-:W-:Y:S01]  /*0b80*/  ISETP.NE.U32.AND P0, PT, R7, RZ, PT ;  /* 0x000000ff0700720c */ /* 0x000fe20003f05070 */
[----:B------:R-:W-:Y:S01]  /*0b90*/  IMAD.MOV.U32 R7, RZ, RZ, R11 ;  /* 0x000000ffff077224 */ /* 0x000fe200078e000b */
[----:B------:R-:W-:Y:S02]  /*0ba0*/  SHF.R.U64 R12, R20, 0x7, RZ ;  /* 0x00000007140c7819 */ /* 0x000fe400000012ff */
[----:B------:R-:W-:Y:S01]  /*0bb0*/  SHF.R.U64 R11, R14, 0x7, RZ ;  /* 0x000000070e0b7819 */ /* 0x000fe200000012ff */
[----:B---3--:R-:W-:Y:S01]  /*0bc0*/  FMUL.FTZ R9, R6, R9 ;  /* 0x0000000906097220 */ /* 0x008fe20000410000 */
[----:B------:R-:W-:Y:S01]  /*0bd0*/  ISETP.NE.U32.AND P1, PT, R12, RZ, PT ;  /* 0x000000ff0c00720c */ /* 0x000fe20003f25070 */
[----:B--2---:R-:W-:Y:S01]  /*0be0*/  FMUL.FTZ R28, R6, R5 ;  /* 0x00000005061c7220 */ /* 0x004fe20000410000 */
        /* <DEDUP_REMOVED lines=8> */
[----:B------:R-:W-:Y:S01]  /*0c70*/  @P1 LOP3.LUT R20, R20, 0xffffff00, RZ, 0xfc, !PT ;  /* 0xffffff0014141812 */ /* 0x000fe200078efcff */
[----:B------:R-:W0:Y:S01]  /*0c80*/  I2F.S16 R23, R23 ;  /* 0x0000001700177306 */ /* 0x000e220000101400 */
[----:B------:R-:W-:Y:S02]  /*0c90*/  @P0 LOP3.LUT R22, R22, 0xffffff00, RZ, 0xfc, !PT ;  /* 0xffffff0016160812 */ /* 0x000fe400078efcff */
[----:B------:R-:W-:Y:S02]  /*0ca0*/  @P2 LOP3.LUT R14, R14, 0xffffff00, RZ, 0xfc, !PT ;  /* 0xffffff000e0e2812 */ /* 0x000fe400078efcff */
[----:B------:R-:W-:-:S03]  /*0cb0*/  F2FP.F16.F32.PACK_AB R28, R28, R9 ;  /* 0x000000091c1c723e */ /* 0x000fc600000000ff */
        /* <DEDUP_REMOVED lines=15> */
.L_x_3988:
[----:B------:R-:W-:Y:S01]  /*0db0*/  BSSY.RECONVERGENT B0, `(.L_x_3989) ;  /* 0x0000007000007945 */ /* 0x000fe20003800200 */
[----:B------:R-:W-:Y:S02]  /*0dc0*/  CS2R R30, SRZ ;  /* 0x00000000001e7805 */ /* 0x000fe4000001ff00 */
[----:B------:R-:W-:Y:S01]  /*0dd0*/  CS2R R28, SRZ ;  /* 0x00000000001c7805 */ /* 0x000fe2000001ff00 */
[----:B------:R-:W-:Y:S06]  /*0de0*/  @P3 BRA `(.L_x_3990) ;  /* 0x00000000000c3947 */ /* 0x000fec0003800000 */
[----:B------:R-:W0:Y:S02]  /*0df0*/  LDC.64 R28, c[0x0][0x398] ;  /* 0x0000e600ff1c7b82 */ /* 0x000e240000000a00 */
[----:B0-----:R-:W-:-:S06]  /*0e00*/  IMAD.WIDE R28, R33, 0x2, R28 ;  /* 0x00000002211c7825 */ /* 0x001fcc00078e021c */
[----:B------:R-:W5:Y:S02]  /*0e10*/  LDG.E.128 R28, desc[UR36][R28.64] ;  /* 0x000000241c1c7981 */ /* 0x000f64000c1e1d00 */
.L_x_3990:
[----:B------:R-:W-:Y:S05]  /*0e20*/  BSYNC.RECONVERGENT B0 ;  /* 0x0000000000007941 */ /* 0x000fea0003800200 */
.L_x_3989:
[----:B------:R-:W0:Y:S01]  /*0e30*/  LDCU.64 UR4, c[0x0][0x390] ;  /* 0x00007200ff0477ac */ /* 0x000e220008000a00 */
[----:B------:R-:W1:Y:S01]  /*0e40*/  LDC.64 R4, c[0x0][0x418] ;  /* 0x00010600ff047b82 */ /* 0x000e620000000a00 */
[----:B------:R-:W-:Y:S02]  /*0e50*/  ISETP.EQ.U32.AND P3, PT, R2, RZ, PT ;  /* 0x000000ff0200720c */ /* 0x000fe40003f62070 */
[----:B------:R-:W-:Y:S01]  /*0e60*/  CS2R R6, SRZ ;  /* 0x0000000000067805 */ /* 0x000fe2000001ff00 */
[----:B------:R-:W2:Y:S01]  /*0e70*/  LDCU.64 UR6, c[0x0][0x3a0] ;  /* 0x00007400ff0677ac */ /* 0x000ea20008000a00 */
[----:B------:R-:W-:-:S04]  /*0e80*/  ISETP.GT.U32.AND P1, PT, R51, 0x1f, PT ;  /* 0x0000001f3300780c */ /* 0x000fc80003f24070 */
[----:B------:R-:W-:Y:S02]  /*0e90*/  ISETP.EQ.OR.EX P1, PT, R3, RZ, P1, P3 ;  /* 0x000000ff0300720c */ /* 0x000fe40000f22730 */
[----:B0-----:R-:W-:Y:S02]  /*0ea0*/  ISETP.NE.U32.AND P0, PT, RZ, UR4, PT ;  /* 0x00000004ff007c0c */ /* 0x001fe4000bf05070 */
[----:B------:R-:W-:Y:S02]  /*0eb0*/  CS2R R34, SRZ ;  /* 0x0000000000227805 */ /* 0x000fe4000001ff00 */
[----:B------:R-:W-:Y:S01]  /*0ec0*/  CS2R R32, SRZ ;  /* 0x0000000000207805 */ /* 0x000fe2000001ff00 */
[----:B------:R-:W0:Y:S01]  /*0ed0*/  LDCU.U8 UR4, c[0x0][0x404] ;  /* 0x00008080ff0477ac */ /* 0x000e220008000000 */
[----:B--2---:R-:W-:-:S05]  /*0ee0*/  ISETP.NE.U32.AND P2, PT, RZ, UR6, PT ;  /* 0x00000006ff007c0c */ /* 0x004fca000bf45070 */
[----:B------:R-:W2:Y:S01]  /*0ef0*/  @!P1 LDC.64 R14, c[0x0][0x450] ;  /* 0x00011400ff0e9b82 */ /* 0x000ea20000000a00 */
[----:B------:R-:W-:Y:S01]  /*0f00*/  ISETP.NE.AND.EX P0, PT, RZ, UR5, PT, P0 ;  /* 0x00000005ff007c0c */ /* 0x000fe2000bf05300 */
[----:B-----5:R-:W-:Y:S01]  /*0f10*/  @!P1 IMAD R9, R17, R10, RZ ;  /* 0x0000000a11099224 */ /* 0x020fe200078e02ff */
[----:B------:R-:W-:Y:S02]  /*0f20*/  ISETP.NE.AND.EX P2, PT, RZ, UR7, PT, P2 ;  /* 0x00000007ff007c0c */ /* 0x000fe4000bf45320 */
[C---:B------:R-:W-:Y:S02]  /*0f30*/  ISETP.GT.U32.OR P0, PT, R51.reuse, 0x1b, !P0 ;  /* 0x0000001b3300780c */ /* 0x040fe40004704470 */
[----:B------:R-:W-:Y:S02]  /*0f40*/  ISETP.GT.U32.OR P2, PT, R51, 0x1b, !P2 ;  /* 0x0000001b3300780c */ /* 0x000fe40005744470 */
[----:B-1----:R-:W-:-:S04]  /*0f50*/  ISETP.NE.U32.AND P3, PT, R4, RZ, PT ;  /* 0x000000ff0400720c */ /* 0x002fc80003f65070 */
[----:B------:R-:W-:Y:S02]  /*0f60*/  ISETP.NE.AND.EX P3, PT, R5, RZ, PT, P3 ;  /* 0x000000ff0500720c */ /* 0x000fe40003f65330 */
[----:B------:R-:W-:-:S03]  /*0f70*/  CS2R R4, SRZ ;  /* 0x0000000000047805 */ /* 0x000fc6000001ff00 */
[----:B------:R-:W1:Y:S08]  /*0f80*/  @!P0 LDC.64 R2, c[0x0][0x390] ;  /* 0x0000e400ff028b82 */ /* 0x000e700000000a00 */
[----:B------:R-:W3:Y:S08]  /*0f90*/  @!P2 LDC.64 R12, c[0x0][0x3a0] ;  /* 0x0000e800ff0cab82 */ /* 0x000ef00000000a00 */
[----:B------:R-:W4:Y:S01]  /*0fa0*/  @P3 LDC.64 R20, c[0x0][0x418] ;  /* 0x00010600ff143b82 */ /* 0x000f220000000a00 */
[----:B-1----:R-:W-:-:S04]  /*0fb0*/  @!P0 IMAD.WIDE.U32 R10, R8, 0x2, R2 ;  /* 0x00000002080a8825 */ /* 0x002fc800078e0002 */
[----:B------:R-:W-:Y:S01]  /*0fc0*/  @!P1 IMAD R3, R9, 0xe0, R8 ;  /* 0x000000e009039824 */ /* 0x000fe200078e0208 */
[----:B------:R1:W4:Y:S01]  /*0fd0*/  @!P0 LDG.E.128 R4, desc[UR36][R10.64] ;  /* 0x000000240a048981 */ /* 0x000322000c1e1d00 */
[----:B---3--:R-:W-:-:S05]  /*0fe0*/  @!P2 IMAD.WIDE.U32 R8, R8, 0x2, R12 ;  /* 0x000000020808a825 */ /* 0x008fca00078e000c */
[----:B------:R-:W3:Y:S01]  /*0ff0*/  @!P2 LDG.E.128 R32, desc[UR36][R8.64] ;  /* 0x000000240820a981 */ /* 0x000ee2000c1e1d00 */
[----:B--2---:R-:W-:Y:S01]  /*1000*/  @!P1 IMAD.WIDE R12, R3, 0x2, R14 ;  /* 0x00000002030c9825 */ /* 0x004fe200078e020e */
[----:B-1----:R-:W1:Y:S03]  /*1010*/  LDC R11, c[0x0][0x400] ;  /* 0x00010000ff0b7b82 */ /* 0x002e660000000800 */
[----:B------:R-:W-:Y:S01]  /*1020*/  IMAD.MOV.U32 R2, RZ, RZ, RZ ;  /* 0x000000ffff027224 */ /* 0x000fe200078e00ff */
[----:B------:R-:W2:Y:S01]  /*1030*/  @!P1 LDG.E.128 R36, desc[UR36][R12.64] ;  /* 0x000000240c249981 */ /* 0x000ea2000c1e1d00 */
[----:B----4-:R-:W-:-:S05]  /*1040*/  @P3 IMAD.WIDE.U32 R14, R52, 0x4, R20 ;  /* 0x00000004340e3825 */ /* 0x010fca00078e0014 */
[----:B------:R4:W5:Y:S01]  /*1050*/  @P3 LDG.E R2, desc[UR36][R14.64] ;  /* 0x000000240e023981 */ /* 0x000962000c1e1900 */
[----:B0-----:R-:W-:Y:S01]  /*1060*/  ISETP.NE.AND P0, PT, RZ, UR4, PT ;  /* 0x00000004ff007c0c */ /* 0x001fe2000bf05270 */
[----:B------:R-:W-:Y:S03]  /*1070*/  BSSY.RECONVERGENT B6, `(.L_x_3991) ;  /* 0x0000162000067945 */ /* 0x000fe60003800200 */
[----:B-1----:R-:W-:Y:S01]  /*1080*/  ISETP.LT.OR P0, PT, R11, 0x1, P0 ;  /* 0x000000010b00780c */ /* 0x002fe20000701670 */
[----:B------:R-:W-:Y:S02]  /*1090*/  HFMA2 R24, R24, 1, 1, R4 ;  /* 0x3c003c0018187831 */ /* 0x000fe40000000004 */
[----:B---3--:R-:W-:Y:S02]  /*10a0*/  HFMA2 R28, R28, 1, 1, R32 ;  /* 0x3c003c001c1c7831 */ /* 0x008fe40000000020 */
[----:B------:R-:W-:-:S02]  /*10b0*/  HFMA2 R30, R30, 1, 1, R34 ;  /* 0x3c003c001e1e7831 */ /* 0x000fc40000000022 */
[----:B------:R-:W-:Y:S02]  /*10c0*/  HADD2 R29, R29, R33 ;  /* 0x000000211d1d7230 */ /* 0x000fe40000000000 */
[----:B------:R-:W-:Y:S02]  /*10d0*/  HADD2 R31, R31, R35 ;  /* 0x000000231f1f7230 */ /* 0x000fe40000000000 */
[----:B------:R-:W-:Y:S02]  /*10e0*/  HFMA2 R26, R26, 1, 1, R6 ;  /* 0x3c003c001a1a7831 */ /* 0x000fe40000000006 */
[----:B------:R-:W-:Y:S02]  /*10f0*/  HADD2 R25, R25, R5 ;  /* 0x0000000519197230 */ /* 0x000fe40000000000 */
[----:B--2---:R-:W-:Y:S02]  /*1100*/  @!P1 HFMA2 R29, R29, R37, -RZ ;  /* 0x000000251d1d9231 */ /* 0x004fe400001000ff */
[----:B------:R-:W-:-:S02]  /*1110*/  @!P1 HFMA2 R31, R31, R39, -RZ ;  /* 0x000000271f1f9231 */ /* 0x000fc400001000ff */
        /* <DEDUP_REMOVED lines=9> */
[C---:B------:R-:W-:Y:S01]  /*11b0*/  VIADD R6, R0.reuse, 0x4 ;  /* 0x0000000400067836 */ /* 0x040fe20000000000 */
[----:B------:R1:W2:Y:S01]  /*11c0*/  MUFU.RCP R7, R4 ;  /* 0x0000000400077308 */ /* 0x0002a20000001000 */
[C---:B------:R-:W-:Y:S01]  /*11d0*/  IADD3 R5, PT, PT, R0.reuse, 0x2, RZ ;  /* 0x0000000200057810 */ /* 0x040fe20007ffe0ff */
[----:B------:R-:W-:Y:S02]  /*11e0*/  VIADD R0, R0, 0x6 ;  /* 0x0000000600007836 */ /* 0x000fe40000000000 */
[----:B------:R-:W-:Y:S01]  /*11f0*/  I2FP.F32.U32 R6, R6 ;  /* 0x0000000600067245 */ /* 0x000fe20000201000 */
[--C-:B------:R-:W-:Y:S01]  /*1200*/  HADD2.F32 R21, -RZ, R26.reuse.H1_H1 ;  /* 0x3000001aff157230 */ /* 0x100fe20000004100 */
[----:B------:R-:W-:Y:S01]  /*1210*/  I2FP.F32.U32 R5, R5 ;  /* 0x0000000500057245 */ /* 0x000fe20000201000 */
[----:B------:R-:W-:Y:S01]  /*1220*/  HADD2.F32 R15, -RZ, R26.H0_H0 ;  /* 0x2000001aff0f7230 */ /* 0x000fe20000004100 */
[----:B-1----:R-:W-:Y:S01]  /*1230*/  I2FP.F32.U32 R4, R0 ;  /* 0x0000000000047245 */ /* 0x002fe20000201000 */
[----:B------:R-:W-:-:S02]  /*1240*/  HADD2.F32 R11, -RZ, R25.H1_H1 ;  /* 0x30000019ff0b7230 */ /* 0x000fc40000004100 */
[----:B------:R-:W-:Y:S02]  /*1250*/  HADD2.F32 R25, -RZ, R25.H0_H0 ;  /* 0x20000019ff197230 */ /* 0x000fe40000004100 */
[--C-:B------:R-:W-:Y:S01]  /*1260*/  HADD2.F32 R35, -RZ, R27.reuse.H1_H1 ;  /* 0x3000001bff237230 */ /* 0x100fe20000004100 */
[----:B0----5:R-:W-:Y:S01]  /*1270*/  IADD3 R0, PT, PT, -R2, UR4, RZ ;  /* 0x0000000402007c10 */ /* 0x021fe2000fffe1ff */
        /* <DEDUP_REMOVED lines=9> */
[----:B------:R-:W-:Y:S01]  /*1310*/  I2FP.F32.S32 R0, R0 ;  /* 0x0000000000007245 */ /* 0x000fe20000201400 */
[--C-:B------:R-:W-:Y:S01]  /*1320*/  HADD2.F32 R27, -RZ, R30.reuse.H1_H1 ;  /* 0x3000001eff1b7230 */ /* 0x100fe20000004100 */
[----:B------:R-:W0:Y:S01]  /*1330*/  MUFU.EX2 R3, -R3 ;  /* 0x8000000300037308 */ /* 0x000e220000000800 */
[----:B------:R-:W-:-:S02]  /*1340*/  HADD2.F32 R23, -RZ, R30.H0_H0 ;  /* 0x2000001eff177230 */ /* 0x000fc40000004100 */
[--C-:B------:R-:W-:Y:S02]  /*1350*/  HADD2.F32 R37, -RZ, R31.reuse.H1_H1 ;  /* 0x3000001fff257230 */ /* 0x100fe40000004100 */
[----:B------:R-:W-:-:S03]  /*1360*/  HADD2.F32 R31, -RZ, R31.H0_H0 ;  /* 0x2000001fff1f7230 */ /* 0x000fc60000004100 */
        /* <DEDUP_REMOVED lines=30> */
[----:B------:R-:W4:Y:S01]  /*1550*/  MUFU.SIN R22, R26 ;  /* 0x0000001a00167308 */ /* 0x000f220000000400 */
[----:B---3--:R-:W-:Y:S01]  /*1560*/  FMUL.FTZ R9, R3, R6 ;  /* 0x0000000603097220 */ /* 0x008fe20000410000 */
[C---:B0-----:R-:W-:Y:S01]  /*1570*/  FMUL.FTZ R3, R10.reuse, R11 ;  /* 0x0000000b0a037220 */ /* 0x041fe20000410000 */
[----:B------:R-:W-:Y:S01]  /*1580*/  FMUL.FTZ R6, R10, R13 ;  /* 0x0000000d0a067220 */ /* 0x000fe20000410000 */
[----:B-1----:R-:W-:Y:S01]  /*1590*/  FMUL.FTZ R11, R8, R11 ;  /* 0x0000000b080b7220 */ /* 0x002fe20000410000 */
[----:B------:R-:W-:Y:S01]  /*15a0*/  FFMA.FTZ R28, R4, R28, R9 ;  /* 0x0000001c041c7223 */ /* 0x000fe20000010009 */
[C---:B------:R-:W-:Y:S01]  /*15b0*/  FMUL.FTZ R13, R8.reuse, R13 ;  /* 0x0000000d080d7220 */ /* 0x040fe20000410000 */
[C---:B------:R-:W-:Y:S01]  /*15c0*/  FFMA.FTZ R3, R8.reuse, R25, -R3 ;  /* 0x0000001908037223 */ /* 0x040fe20000010803 */
[----:B------:R0:W1:Y:S01]  /*15d0*/  MUFU.COS R20, R26 ;  /* 0x0000001a00147308 */ /* 0x0000620000000000 */
        /* <DEDUP_REMOVED lines=8> */
[C---:B------:R-:W-:Y:S01]  /*1660*/  FMUL.FTZ R11, R22.reuse, R35 ;  /* 0x00000023160b7220 */ /* 0x040fe20000410000 */
[----:B------:R-:W-:Y:S01]  /*1670*/  FMUL.FTZ R12, R22, R37 ;  /* 0x00000025160c7220 */ /* 0x000fe20000410000 */
[----:B------:R-:W-:Y:S01]  /*1680*/  FFMA.FTZ R29, R10, R29, R13 ;  /* 0x0000001d0a1d7223 */ /* 0x000fe2000001000d */
[C---:B------:R-:W-:Y:S01]  /*1690*/  FFMA.FTZ R27, R14.reuse, R23, R27 ;  /* 0x000000170e1b7223 */ /* 0x040fe2000001001b */
[----:B0-----:R-:W-:Y:S01]  /*16a0*/  FFMA.FTZ R26, R14, R15, R21 ;  /* 0x0000000f0e1a7223 */ /* 0x001fe20000010015 */
[----:B------:R-:W-:-:S02]  /*16b0*/  F2FP.F16.F32.PACK_AB R28, R28, R7 ;  /* 0x000000071c1c723e */ /* 0x000fc400000000ff */
[----:B------:R-:W-:Y:S01]  /*16c0*/  F2FP.F16.F32.PACK_AB R25, R4, R3 ;  /* 0x000000030419723e */ /* 0x000fe200000000ff */
[C---:B-1----:R-:W-:Y:S01]  /*16d0*/  FMUL.FTZ R35, R20.reuse, R35 ;  /* 0x0000002314237220 */ /* 0x042fe20000410000 */
        /* <DEDUP_REMOVED lines=11> */
.L_x_3992:
        /* <DEDUP_REMOVED lines=27> */
[----:B------:R-:W-:-:S04]  /*1940*/  ISETP.GE.AND P0, PT, R0, R11, PT ;  /* 0x0000000b0000720c */ /* 0x000fc80003f06270 */
[----:B------:R-:W-:Y:S01]  /*1950*/  @!P2 IMAD.MOV R22, RZ, RZ, -R22 ;  /* 0x000000ffff16a224 */ /* 0x000fe200078e0a16 */
        /* <DEDUP_REMOVED lines=13> */
[----:B------:R-:W-:Y:S01]  /*1a30*/  IMAD.MOV.U32 R13, RZ, RZ, RZ ;  /* 0x000000ffff0d7224 */ /* 0x000fe200078e00ff */
[----:B------:R-:W4:Y:S01]  /*1a40*/  LDCU.64 UR8, c[0x4][0x50] ;  /* 0x01000a00ff0877ac */ /* 0x000f220008000a00 */
[----:B0-----:R-:W-:Y:S01]  /*1a50*/  MOV R4, UR4 ;  /* 0x0000000400047c02 */ /* 0x001fe20008000f00 */
[----:B------:R-:W-:-:S02]  /*1a60*/  IMAD.U32 R5, RZ, RZ, UR5 ;  /* 0x00000005ff057e24 */ /* 0x000fc4000f8e00ff */
[----:B---3--:R-:W-:Y:S01]  /*1a70*/  IMAD.U32 R6, RZ, RZ, UR6 ;  /* 0x00000006ff067e24 */ /* 0x008fe2000f8e00ff */
[----:B------:R-:W-:Y:S01]  /*1a80*/  MOV R7, UR7 ;  /* 0x0000000700077c02 */ /* 0x000fe20008000f00 */
[----:B----4-:R-:W-:Y:S02]  /*1a90*/  IMAD.U32 R10, RZ, RZ, UR8 ;  /* 0x00000008ff0a7e24 */ /* 0x010fe4000f8e00ff */
[----:B-1----:R-:W-:-:S07]  /*1aa0*/  IMAD.U32 R11, RZ, RZ, UR9 ;  /* 0x00000009ff0b7e24 */ /* 0x002fce000f8e00ff */
[----:B------:R-:W-:-:S07]  /*1ab0*/  LEPC R20, `(.L_x_3994) ;  /* 0x000000001014794e */ /* 0x000fce0000000000 */
[----:B--2--5:R-:W-:Y:S05]  /*1ac0*/  CALL.ABS.NOINC R14 ;  /* 0x000000000e007343 */ /* 0x024fea0003c00000 */
.L_x_3994:
[----:B------:R-:W0:Y:S01]  /*1ad0*/  S2R R3, SR_CgaCtaId ;  /* 0x0000000000037919 */ /* 0x000e220000008800 */
[----:B------:R-:W1:Y:S01]  /*1ae0*/  LDC R9, c[0x0][0x400] ;  /* 0x00010000ff097b82 */ /* 0x000e620000000800 */
[----:B------:R-:W-:Y:S01]  /*1af0*/  ISETP.NE.AND P6, PT, R33, RZ, PT ;  /* 0x000000ff2100720c */ /* 0x000fe20003fc5270 */
[----:B------:R-:W-:Y:S05]  /*1b00*/  WARPSYNC.ALL ;  /* 0x0000000000007948 */ /* 0x000fea0003800000 */
[----:B------:R-:W-:-:S04]  /*1b10*/  MOV R0, 0x400 ;  /* 0x0000040000007802 */ /* 0x000fc80000000f00 */
[----:B------:R-:W-:-:S03]  /*1b20*/  IADD3 R0, PT, PT, R0, 0x210, RZ ;  /* 0x0000021000007810 */ /* 0x000fc60007ffe0ff */
[----:B------:R-:W-:Y:S01]  /*1b30*/  @!P6 IMAD R4, R23, R22, R32 ;  /* 0x000000161704e224 */ /* 0x000fe200078e0220 */
[----:B0-----:R-:W-:-:S05]  /*1b40*/  LEA R0, R3, R0, 0x18 ;  /* 0x0000000003007211 */ /* 0x001fca00078ec0ff */
[--C-:B-1----:R-:W-:Y:S02]  /*1b50*/  IMAD R3, R9, 0x2, R0.reuse ;  /* 0x0000000209037824 */ /* 0x102fe400078e0200 */
[----:B------:R-:W-:-:S03]  /*1b60*/  @!P6 IMAD R5, R4, 0x2, R0 ;  /* 0x000000020405e824 */ /* 0x000fc600078e0200 */
[----:B------:R-:W-:Y:S02]  /*1b70*/  @!P6 LEA R4, R4, R3, 0x1 ;  /* 0x000000030404e211 */ /* 0x000fe400078e08ff */
        /* <DEDUP_REMOVED lines=11> */
[C---:B------:R-:W-:Y:S01]  /*1c30*/  LEA R8, R7.reuse, R3, 0x1 ;  /* 0x0000000307087211 */ /* 0x040fe200078e08ff */
[----:B------:R-:W-:Y:S01]  /*1c40*/  IMAD R6, R7, 0x2, R0 ;  /* 0x0000000207067824 */ /* 0x000fe200078e0200 */
[----:B------:R-:W-:-:S03]  /*1c50*/  SHF.R.S32.HI R10, RZ, 0x1f, R7 ;  /* 0x0000001fff0a7819 */ /* 0x000fc60000011407 */
[C---:B------:R-:W-:Y:S01]  /*1c60*/  IMAD R5, R23.reuse, 0x2, R6 ;  /* 0x0000000217057824 */ /* 0x040fe200078e0206 */
[----:B------:R-:W0:Y:S01]  /*1c70*/  LDS.64 R14, [R6] ;  /* 0x00000000060e7984 */ /* 0x000e220000000a00 */
[----:B------:R-:W-:Y:S01]  /*1c80*/  IMAD R4, R23, 0x2, R8 ;  /* 0x0000000217047824 */ /* 0x000fe200078e0208 */
[----:B------:R-:W-:Y:S02]  /*1c90*/  LEA.HI R10, R10, R7, RZ, 0x2 ;  /* 0x000000070a0a7211 */ /* 0x000fe400078f10ff */
[----:B------:R-:W1:Y:S03]  /*1ca0*/  LDS.64 R26, [R5] ;  /* 0x00000000051a7984 */ /* 0x000e660000000a00 */
[----:B------:R-:W-:Y:S01]  /*1cb0*/  IMAD.SHL.U32 R10, R10, 0x2, RZ ;  /* 0x000000020a0a7824 */ /* 0x000fe200078e00ff */
[----:B------:R-:W2:Y:S04]  /*1cc0*/  LDS.64 R20, [R8] ;  /* 0x0000000008147984 */ /* 0x000ea80000000a00 */
[----:B------:R-:W3:Y:S01]  /*1cd0*/  LDS.64 R34, [R4] ;  /* 0x0000000004227984 */ /* 0x000ee20000000a00 */
[----:B------:R-:W-:-:S04]  /*1ce0*/  LOP3.LUT R13, R10, 0xfffffff8, RZ, 0xc0, !PT ;  /* 0xfffffff80a0d7812 */ /* 0x000fc800078ec0ff */
[----:B------:R-:W-:Y:S02]  /*1cf0*/  ISETP.GE.AND P0, PT, R13, R9, PT ;  /* 0x000000090d00720c */ /* 0x000fe40003f06270 */
[----:B0-----:R-:W-:Y:S02]  /*1d00*/  SHF.R.U64 R12, R14, 0x10, R15 ;  /* 0x000000100e0c7819 */ /* 0x001fe4000000120f */
[--C-:B-1----:R-:W-:Y:S02]  /*1d10*/  SHF.R.U64 R25, R26, 0x10, R27.reuse ;  /* 0x000000101a197819 */ /* 0x102fe4000000121b */
[----:B------:R-:W-:Y:S02]  /*1d20*/  PRMT R24, R14, 0x5410, R26 ;  /* 0x000054100e187816 */ /* 0x000fe4000000001a */
[----:B------:R-:W-:Y:S02]  /*1d30*/  PRMT R26, R15, 0x5410, R27 ;  /* 0x000054100f1a7816 */ /* 0x000fe4000000001b */
[----:B------:R-:W-:-:S02]  /*1d40*/  PRMT R25, R12, 0x5410, R25 ;  /* 0x000054100c197816 */ /* 0x000fc40000000019 */
[----:B------:R-:W-:Y:S02]  /*1d50*/  SHF.R.U32.HI R14, RZ, 0x10, R15 ;  /* 0x00000010ff0e7819 */ /* 0x000fe4000001160f */
[----:B------:R-:W-:Y:S02]  /*1d60*/  SHF.R.U32.HI R27, RZ, 0x10, R27 ;  /* 0x00000010ff1b7819 */ /* 0x000fe4000001161b */
[--C-:B--2---:R-:W-:Y:S02]  /*1d70*/  SHF.R.U64 R12, R20, 0x10, R21.reuse ;  /* 0x00000010140c7819 */ /* 0x104fe40000001215 */
[----:B------:R-:W-:Y:S02]  /*1d80*/  SHF.R.U32.HI R10, RZ, 0x10, R21 ;  /* 0x00000010ff0a7819 */ /* 0x000fe40000011615 */
[--C-:B---3--:R-:W-:Y:S02]  /*1d90*/  SHF.R.U64 R29, R34, 0x10, R35.reuse ;  /* 0x00000010221d7819 */ /* 0x108fe40000001223 */
[----:B------:R-:W-:-:S02]  /*1da0*/  SHF.R.U32.HI R31, RZ, 0x10, R35 ;  /* 0x00000010ff1f7819 */ /* 0x000fc40000011623 */
[----:B------:R-:W-:Y:S02]  /*1db0*/  PRMT R27, R14, 0x5410, R27 ;  /* 0x000054100e1b7816 */ /* 0x000fe4000000001b */
[----:B------:R-:W-:Y:S02]  /*1dc0*/  PRMT R28, R20, 0x5410, R34 ;  /* 0x00005410141c7816 */ /* 0x000fe40000000022 */
        /* <DEDUP_REMOVED lines=9> */
[----:B------:R-:W-:Y:S01]  /*1e60*/  IADD3 R10, PT, PT, R13, 0x2, RZ ;  /* 0x000000020d0a7810 */ /* 0x000fe20007ffe0ff */
[--C-:B------:R-:W-:Y:S02]  /*1e70*/  HADD2.F32 R34, -RZ, R24.reuse.H1_H1 ;  /* 0x30000018ff227230 */ /* 0x100fe40000004100 */
[----:B------:R-:W-:Y:S01]  /*1e80*/  I2FP.F32.S32 R11, R11 ;  /* 0x0000000b000b7245 */ /* 0x000fe20000201400 */
[----:B------:R-:W-:Y:S01]  /*1e90*/  HADD2.F32 R35, -RZ, R24.H0_H0 ;  /* 0x20000018ff237230 */ /* 0x000fe20000004100 */
[----:B------:R-:W-:Y:S01]  /*1ea0*/  I2FP.F32.S32 R10, R10 ;  /* 0x0000000a000a7245 */ /* 0x000fe20000201400 */
[----:B------:R-:W-:-:S02]  /*1eb0*/  HADD2.F32 R24, -RZ, R25.H1_H1 ;  /* 0x30000019ff187230 */ /* 0x000fc40000004100 */
[----:B-1----:R-:W-:Y:S02]  /*1ec0*/  VIADD R9, R13, 0x6 ;  /* 0x000000060d097836 */ /* 0x002fe40000000000 */
[----:B------:R-:W-:Y:S02]  /*1ed0*/  HADD2.F32 R37, -RZ, R25.H0_H0 ;  /* 0x20000019ff257230 */ /* 0x000fe40000004100 */
[--C-:B------:R-:W-:Y:S01]  /*1ee0*/  HADD2.F32 R40, -RZ, R27.reuse.H1_H1 ;  /* 0x3000001bff287230 */ /* 0x100fe20000004100 */
[----:B------:R-:W-:Y:S01]  /*1ef0*/  I2FP.F32.S32 R9, R9 ;  /* 0x0000000900097245 */ /* 0x000fe20000201400 */
[----:B------:R-:W-:Y:S01]  /*1f00*/  HADD2.F32 R45, -RZ, R27.H0_H0 ;  /* 0x2000001bff2d7230 */ /* 0x000fe20000004100 */
[----:B0----5:R-:W-:Y:S01]  /*1f10*/  IADD3 R13, PT, PT, -R2, UR4, RZ ;  /* 0x00000004020d7c10 */ /* 0x021fe2000fffe1ff */
        /* <DEDUP_REMOVED lines=9> */
[----:B------:R-:W-:Y:S01]  /*1fb0*/  HADD2.F32 R25, -RZ, R28.H0_H0 ;  /* 0x2000001cff197230 */ /* 0x000fe20000004100 */
[----:B------:R-:W0:Y:S01]  /*1fc0*/  MUFU.EX2 R7, -R7 ;  /* 0x8000000700077308 */ /* 0x000e220000000800 */
[----:B------:R-:W-:-:S02]  /*1fd0*/  HADD2.F32 R42, -RZ, R31.H1_H1 ;  /* 0x3000001fff2a7230 */ /* 0x000fc40000004100 */
[----:B------:R-:W-:Y:S02]  /*1fe0*/  HADD2.F32 R47, -RZ, R31.H0_H0 ;  /* 0x2000001fff2f7230 */ /* 0x000fe40000004100 */
[--C-:B------:R-:W-:Y:S02]  /*1ff0*/  HADD2.F32 R36, -RZ, R26.reuse.H1_H1 ;  /* 0x3000001aff247230 */ /* 0x100fe40000004100 */
[----:B------:R-:W-:Y:S01]  /*2000*/  HADD2.F32 R41, -RZ, R26.H0_H0 ;  /* 0x2000001aff297230 */ /* 0x000fe20000004100 */
[----:B------:R-:W1:Y:S01]  /*2010*/  MUFU.EX2 R10, -R10 ;  /* 0x8000000a000a7308 */ /* 0x000e620000000800 */
[--C-:B------:R-:W-:Y:S02]  /*2020*/  HADD2.F32 R26, -RZ, R29.reuse.H1_H1 ;  /* 0x3000001dff1a7230 */ /* 0x100fe40000004100 */
[----:B------:R-:W-:Y:S02]  /*2030*/  HADD2.F32 R39, -RZ, R29.H0_H0 ;  /* 0x2000001dff277230 */ /* 0x000fe40000004100 */
[----:B------:R-:W-:-:S02]  /*2040*/  HADD2.F32 R38, -RZ, R30.H1_H1 ;  /* 0x3000001eff267230 */ /* 0x000fc40000004100 */
[----:B------:R-:W-:Y:S01]  /*2050*/  HADD2.F32 R43, -RZ, R30.H0_H0 ;  /* 0x2000001eff2b7230 */ /* 0x000fe20000004100 */
        /* <DEDUP_REMOVED lines=10> */
[----:B0-----:R-:W-:-:S07]  /*2100*/  FMUL.FTZ R10, R33, R12 ;  /* 0x0000000c210a7220 */ /* 0x001fce0000410000 */
[----:B------:R-:W-:Y:S01]  /*2110*/  MUFU.COS R13, R20 ;  /* 0x00000014000d7308 */ /* 0x000fe20000000000 */
[----:B-1----:R-:W-:-:S07]  /*2120*/  FMUL.FTZ R12, R34, R7 ;  /* 0x00000007220c7220 */ /* 0x002fce0000410000 */
[----:B------:R0:W1:Y:S08]  /*2130*/  MUFU.SIN R15, R20 ;  /* 0x00000014000f7308 */ /* 0x0000700000000400 */
[----:B------:R-:W3:Y:S01]  /*2140*/  MUFU.COS R21, R11 ;  /* 0x0000000b00157308 */ /* 0x000ee20000000000 */
[----:B0-----:R-:W-:Y:S02]  /*2150*/  HADD2.F32 R20, -RZ, R28.H1_H1 ;  /* 0x3000001cff147230 */ /* 0x001fe40000004100 */
[----:B------:R-:W-:Y:S01]  /*2160*/  FMUL.RZ R28, R10, 0.15915493667125701904 ;  /* 0x3e22f9830a1c7820 */ /* 0x000fe2000040c000 */
[----:B--2---:R-:W-:-:S02]  /*2170*/  FMUL.FTZ R10, R34, R9 ;  /* 0x00000009220a7220 */ /* 0x004fc40000410000 */
[C---:B------:R-:W-:Y:S01]  /*2180*/  FMUL.FTZ R14, R20.reuse, R9 ;  /* 0x00000009140e7220 */ /* 0x040fe20000410000 */
[-C--:B------:R-:W-:Y:S01]  /*2190*/  FMUL.FTZ R20, R20, R7.reuse ;  /* 0x0000000714147220 */ /* 0x080fe20000410000 */
[----:B------:R0:W2:Y:S01]  /*21a0*/  MUFU.SIN R27, R11 ;  /* 0x0000000b001b7308 */ /* 0x0000a20000000400 */
[-C--:B------:R-:W-:Y:S01]  /*21b0*/  FFMA.FTZ R10, R35, R7.reuse, -R10 ;  /* 0x00000007230a7223 */ /* 0x080fe2000001080a */
[----:B------:R-:W-:-:S06]  /*21c0*/  FFMA.FTZ R14, R25, R7, -R14 ;  /* 0x00000007190e7223 */ /* 0x000fcc000001080e */
[----:B------:R-:W4:Y:S01]  /*21d0*/  MUFU.SIN R33, R28 ;  /* 0x0000001c00217308 */ /* 0x000f220000000400 */
[-C--:B0-----:R-:W-:Y:S01]  /*21e0*/  FFMA.FTZ R11, R35, R9.reuse, R12 ;  /* 0x00000009230b7223 */ /* 0x081fe2000001000c */
[----:B------:R-:W-:Y:S01]  /*21f0*/  FFMA.FTZ R9, R25, R9, R20 ;  /* 0x0000000919097223 */ /* 0x000fe20000010014 */
[C---:B-1----:R-:W-:Y:S01]  /*2200*/  FMUL.FTZ R12, R24.reuse, R15 ;  /* 0x0000000f180c7220 */ /* 0x042fe20000410000 */
[----:B------:R-:W-:Y:S01]  /*2210*/  FMUL.FTZ R20, R24, R13 ;  /* 0x0000000d18147220 */ /* 0x000fe20000410000 */
[C---:B------:R-:W-:Y:S01]  /*2220*/  FMUL.FTZ R24, R26.reuse, R15 ;  /* 0x0000000f1a187220 */ /* 0x040fe20000410000 */
[----:B------:R-:W-:Y:S01]  /*2230*/  FMUL.FTZ R26, R26, R13 ;  /* 0x0000000d1a1a7220 */ /* 0x000fe20000410000 */
[----:B---3--:R-:W-:Y:S01]  /*2240*/  FMUL.FTZ R34, R38, R21 ;  /* 0x0000001526227220 */ /* 0x008fe20000410000 */
[----:B------:R0:W1:Y:S01]  /*2250*/  MUFU.COS R31, R28 ;  /* 0x0000001c001f7308 */ /* 0x0000620000000000 */
[----:B------:R-:W-:Y:S01]  /*2260*/  FFMA.FTZ R29, R39, R13, -R24 ;  /* 0x0000000d271d7223 */ /* 0x000fe20000010818 */
[C---:B------:R-:W-:Y:S01]  /*2270*/  FMUL.FTZ R24, R36.reuse, R21 ;  /* 0x0000001524187220 */ /* 0x040fe20000410000 */
[C---:B------:R-:W-:Y:S01]  /*2280*/  FFMA.FTZ R25, R37.reuse, R15, R20 ;  /* 0x0000000f25197223 */ /* 0x040fe20000010014 */
[----:B--2---:R-:W-:Y:S01]  /*2290*/  FMUL.FTZ R20, R36, R27 ;  /* 0x0000001b24147220 */ /* 0x004fe20000410000 */
[----:B------:R-:W-:Y:S01]  /*22a0*/  FFMA.FTZ R12, R37, R13, -R12 ;  /* 0x0000000d250c7223 */ /* 0x000fe2000001080c */
[----:B------:R-:W-:Y:S01]  /*22b0*/  FFMA.FTZ R7, R41, R27, R24 ;  /* 0x0000001b29077223 */ /* 0x000fe20000010018 */
[----:B------:R-:W-:Y:S01]  /*22c0*/  FFMA.FTZ R26, R39, R15, R26 ;  /* 0x0000000f271a7223 */ /* 0x000fe2000001001a */
[----:B------:R-:W-:Y:S01]  /*22d0*/  FFMA.FTZ R20, R41, R21, -R20 ;  /* 0x0000001529147223 */ /* 0x000fe20000010814 */
[----:B0-----:R-:W-:Y:S01]  /*22e0*/  FMUL.FTZ R28, R38, R27 ;  /* 0x0000001b261c7220 */ /* 0x001fe20000410000 */
[-C--:B----4-:R-:W-:Y:S01]  /*22f0*/  FMUL.FTZ R24, R40, R33.reuse ;  /* 0x0000002128187220 */ /* 0x090fe20000410000 */
[----:B------:R-:W-:Y:S01]  /*2300*/  FMUL.FTZ R36, R42, R33 ;  /* 0x000000212a247220 */ /* 0x000fe20000410000 */
[C---:B------:R-:W-:Y:S01]  /*2310*/  FFMA.FTZ R27, R43.reuse, R27, R34 ;  /* 0x0000001b2b1b7223 */ /* 0x040fe20000010022 */
[----:B------:R-:W-:Y:S01]  /*2320*/  FFMA.FTZ R30, R43, R21, -R28 ;  /* 0x000000152b1e7223 */ /* 0x000fe2000001081c */
[----:B------:R-:W-:-:S02]  /*2330*/  F2FP.F16.F32.PACK_AB R29, R26, R29 ;  /* 0x0000001d1a1d723e */ /* 0x000fc400000000ff */
[----:B------:R-:W-:Y:S01]  /*2340*/  F2FP.F16.F32.PACK_AB R25, R25, R12 ;  /* 0x0000000c1919723e */ /* 0x000fe200000000ff */
[-C--:B-1----:R-:W-:Y:S01]  /*2350*/  FMUL.FTZ R28, R40, R31.reuse ;  /* 0x0000001f281c7220 */ /* 0x082fe20000410000 */
[-C--:B------:R-:W-:Y:S01]  /*2360*/  FMUL.FTZ R38, R42, R31.reuse ;  /* 0x0000001f2a267220 */ /* 0x080fe20000410000 */
[-C--:B------:R-:W-:Y:S01]  /*2370*/  FFMA.FTZ R13, R45, R31.reuse, -R24 ;  /* 0x0000001f2d0d7223 */ /* 0x080fe20000010818 */
[----:B------:R-:W-:Y:S01]  /*2380*/  FFMA.FTZ R31, R47, R31, -R36 ;  /* 0x0000001f2f1f7223 */ /* 0x000fe20000010824 */
[-C--:B------:R-:W-:Y:S01]  /*2390*/  FFMA.FTZ R34, R45, R33.reuse, R28 ;  /* 0x000000212d227223 */ /* 0x080fe2000001001c */
[----:B------:R-:W-:Y:S01]  /*23a0*/  FFMA.FTZ R38, R47, R33, R38 ;  /* 0x000000212f267223 */ /* 0x000fe20000010026 */
[----:B------:R-:W-:Y:S02]  /*23b0*/  F2FP.F16.F32.PACK_AB R30, R27, R30 ;  /* 0x0000001e1b1e723e */ /* 0x000fe400000000ff */
[----:B------:R-:W-:Y:S02]  /*23c0*/  F2FP.F16.F32.PACK_AB R24, R11, R10 ;  /* 0x0000000a0b18723e */ /* 0x000fe400000000ff */
[----:B------:R-:W-:-:S02]  /*23d0*/  F2FP.F16.F32.PACK_AB R28, R9, R14 ;  /* 0x0000000e091c723e */ /* 0x000fc400000000ff */
[----:B------:R-:W-:Y:S02]  /*23e0*/  F2FP.F16.F32.PACK_AB R26, R7, R20 ;  /* 0x00000014071a723e */ /* 0x000fe400000000ff */
[----:B------:R-:W-:Y:S02]  /*23f0*/  F2FP.F16.F32.PACK_AB R27, R34, R13 ;  /* 0x0000000d221b723e */ /* 0x000fe400000000ff */
[----:B------:R-:W-:-:S07]  /*2400*/  F2FP.F16.F32.PACK_AB R31, R38, R31 ;  /* 0x0000001f261f723e */ /* 0x000fce00000000ff */
.L_x_3998:
[----:B------:R-:W-:Y:S05]  /*2410*/  BSYNC.RECONVERGENT B1 ;  /* 0x0000000000017941 */ /* 0x000fea0003800200 */
.L_x_3997:
        /* <DEDUP_REMOVED lines=15> */
[----:B------:R-:W-:Y:S01]  /*2510*/  LOP3.LUT R15, R15, R11, RZ, 0xfc, !PT ;  /* 0x0000000b0f0f7212 */ /* 0x000fe200078efcff */
[----:B------:R-:W-:Y:S01]  /*2520*/  IMAD.WIDE.U32 R10, R10, 0x10000, RZ ;  /* 0x000100000a0a7825 */ /* 0x000fe200078e00ff */
[----:B------:R-:W-:Y:S02]  /*2530*/  PRMT R36, R24, 0x7732, RZ ;  /* 0x0000773218247816 */ /* 0x000fe400000000ff */
[----:B------:R-:W-:Y:S01]  /*2540*/  LOP3.LUT R21, R21, R13, RZ, 0xfc, !PT ;  /* 0x0000000d15157212 */ /* 0x000fe200078efcff */
[----:B------:R-:W-:Y:S01]  /*2550*/  IMAD.WIDE.U32 R12, R12, 0x10000, RZ ;  /* 0x000100000c0c7825 */ /* 0x000fe200078e00ff */
[----:B------:R-:W-:Y:S01]  /*2560*/  PRMT R9, R28, 0x7732, RZ ;  /* 0x000077321c097816 */ /* 0x000fe200000000ff */
[----:B------:R0:W-:Y:S01]  /*2570*/  STS.64 [R8], R14 ;  /* 0x0000000e08007388 */ /* 0x0001e20000000a00 */
[----:B------:R-:W-:-:S02]  /*2580*/  PRMT R33, R34, 0x5410, R7 ;  /* 0x0000541022217816 */ /* 0x000fc40000000007 */
[----:B------:R-:W-:Y:S02]  /*2590*/  MOV R7, R36 ;  /* 0x0000002400077202 */ /* 0x000fe40000000f00 */
[----:B------:R-:W-:Y:S02]  /*25a0*/  LOP3.LUT R11, R35, R11, RZ, 0xfc, !PT ;  /* 0x0000000b230b7212 */ /* 0x000fe400078efcff */
[----:B------:R-:W-:Y:S02]  /*25b0*/  LOP3.LUT R10, R10, R9, RZ, 0xfc, !PT ;  /* 0x000000090a0a7212 */ /* 0x000fe400078efcff */
[----:B------:R-:W-:Y:S02]  /*25c0*/  LOP3.LUT R13, R33, R13, RZ, 0xfc, !PT ;  /* 0x0000000d210d7212 */ /* 0x000fe400078efcff */
[----:B------:R-:W-:Y:S01]  /*25d0*/  LOP3.LUT R12, R12, R7, RZ, 0xfc, !PT ;  /* 0x000000070c0c7212 */ /* 0x000fe200078efcff */
[----:B------:R0:W-:Y:S04]  /*25e0*/  STS.64 [R4], R10 ;  /* 0x0000000a04007388 */ /* 0x0001e80000000a00 */
[----:B------:R0:W-:Y:S04]  /*25f0*/  STS.64 [R6], R20 ;  /* 0x0000001406007388 */ /* 0x0001e80000000a00 */
[----:B------:R0:W-:Y:S02]  /*2600*/  STS.64 [R5], R12 ;  /* 0x0000000c05007388 */ /* 0x0001e40000000a00 */
.L_x_3996:
[----:B------:R-:W-:Y:S05]  /*2610*/  BSYNC.RECONVERGENT B0 ;  /* 0x0000000000007941 */ /* 0x000fea0003800200 */
.L_x_3995:
[----:B------:R-:W-:Y:S01]  /*2620*/  BAR.SYNC.DEFER_BLOCKING 0x0 ;  /* 0x0000000000007b1d */ /* 0x000fe20000010000 */
[----:B------:R-:W-:-:S04]  /*2630*/  @!P6 IMAD R22, R23, R22, R32 ;  /* 0x000000161716e224 */ /* 0x000fc800078e0220 */
[C---:B------:R-:W-:Y:S02]  /*2640*/  @!P6 IMAD R0, R22.reuse, 0x2, R0 ;  /* 0x000000021600e824 */ /* 0x040fe400078e0200 */
[----:B------:R-:W-:-:S03]  /*2650*/  @!P6 IMAD R3, R22, 0x2, R3 ;  /* 0x000000021603e824 */ /* 0x000fc600078e0203 */
[----:B------:R1:W2:Y:S04]  /*2660*/  @!P6 LDS.128 R24, [R0] ;  /* 0x000000000018e984 */ /* 0x0002a80000000c00 */
[----:B------:R1:W3:Y:S01]  /*2670*/  @!P6 LDS.128 R28, [R3] ;  /* 0x00000000031ce984 */ /* 0x0002e20000000c00 */
[----:B------:R-:W-:Y:S06]  /*2680*/  BAR.SYNC.DEFER_BLOCKING 0x0 ;  /* 0x0000000000007b1d */ /* 0x000fec0000010000 */
.L_x_3993:
[----:B------:R-:W-:Y:S05]  /*2690*/  BSYNC.RECONVERGENT B6 ;  /* 0x0000000000067941 */ /* 0x000fea0003800200 */
.L_x_3991:
[----:B------:R-:W-:Y:S02]  /*26a0*/  ISETP.GT.U32.AND P0, PT, R51, 0x1f, PT ;  /* 0x0000001f3300780c */ /* 0x000fe40003f04070 */
[----:B-1----:R-:W-:-:S11]  /*26b0*/  MOV R0, 0xff7fffff ;  /* 0xff7fffff00007802 */ /* 0x002fd60000000f00 */
        /* <DEDUP_REMOVED lines=10> */
[----:B------:R-:W-:Y:S02]  /*2760*/  HFMA2 R13, R27, R31, R13 ;  /* 0x0000001f1b0d7231 */ /* 0x000fe4000000000d */
[-C--:B-1----:R-:W-:Y:S02]  /*2770*/  @!P0 IMAD R6, R19, R8.reuse, RZ ;  /* 0x0000000813068224 */ /* 0x082fe400078e02ff */
[----:B------:R-:W-:Y:S02]  /*2780*/  @!P0 IMAD R3, R51, R8, UR38 ;  /* 0x0000002633038e24 */ /* 0x000fe4000f8e0208 */
[----:B------:R-:W-:Y:S02]  /*2790*/  HADD2.F32 R8, -RZ, R13.H1_H1 ;  /* 0x3000000dff087230 */ /* 0x000fe40000004100 */
[----:B------:R-:W-:Y:S02]  /*27a0*/  @!P0 IMAD R7, R6, 0x1c, R3 ;  /* 0x0000001c06078824 */ /* 0x000fe400078e0203 */
[----:B------:R-:W-:-:S05]  /*27b0*/  VIADD R3, R9, 0x10 ;  /* 0x0000001009037836 */ /* 0x000fca0000000000 */
[----:B0-----:R-:W-:Y:S01]  /*27c0*/  LEA R6, R10, R3, 0x18 ;  /* 0x000000030a067211 */ /* 0x001fe200078ec0ff */
[----:B------:R-:W-:-:S03]  /*27d0*/  @!P0 IMAD.SHL.U32 R3, R7, 0x8, RZ ;  /* 0x0000000807038824 */ /* 0x000fc600078e00ff */
[----:B------:R-:W-:Y:S01]  /*27e0*/  LEA R6, R51, R6, 0x4 ;  /* 0x0000000633067211 */ /* 0x000fe200078e20ff */
[----:B--2---:R-:W-:-:S04]  /*27f0*/  @!P0 IMAD.WIDE R4, R3, 0x2, R4 ;  /* 0x0000000203048825 */ /* 0x004fc800078e0204 */
        /* <DEDUP_REMOVED lines=14> */
.L_x_4131:
        /* <DEDUP_REMOVED lines=8> */
[----:B-----5:R-:W-:-:S07]  /*2960*/  @P0 IADD3 R0, PT, PT, -R2, UR40, RZ ;  /* 0x0000002802000c10 */ /* 0x020fce000fffe1ff */
[----:B------:R-:W2:Y:S01]  /*2970*/  @P0 LDC.64 R4, c[0x0][0x438] ;  /* 0x00010e00ff040b82 */ /* 0x000ea20000000a00 */
[----:B0-----:R-:W-:-:S04]  /*2980*/  @P0 IMAD R3, R53, R6, R0 ;  /* 0x0000000635030224 */ /* 0x001fc800078e0200 */
[----:B------:R-:W-:-:S04]  /*2990*/  @P0 IMAD R3, R3, R6, R0 ;  /* 0x0000000603030224 */ /* 0x000fc800078e0200 */
[----:B--2---:R-:W-:-:S06]  /*29a0*/  @P0 IMAD.WIDE R4, R3, 0x2, R4 ;  /* 0x0000000203040825 */ /* 0x004fcc00078e0204 */
[----:B------:R-:W2:Y:S01]  /*29b0*/  @P0 LDG.E.U16 R4, desc[UR36][R4.64] ;  /* 0x0000002404040981 */ /* 0x000ea2000c1e1500 */
[----:B------:R-:W-:Y:S02]  /*29c0*/  VIADD R9, R9, 0x210 ;  /* 0x0000021009097836 */ /* 0x000fe40000000000 */
[----:B-1----:R-:W-:Y:S01]  /*29d0*/  FMUL.FTZ R0, R14, UR4 ;  /* 0x000000040e007c20 */ /* 0x002fe20008410000 */
[----:B------:R-:W-:Y:S02]  /*29e0*/  IMAD.U32 R6, RZ, RZ, UR39 ;  /* 0x00000027ff067e24 */ /* 0x000fe4000f8e00ff */
[----:B------:R-:W-:-:S03]  /*29f0*/  LEA R7, R10, R9, 0x18 ;  /* 0x000000090a077211 */ /* 0x000fc600078ec0ff */
[----:B------:R-:W-:-:S04]  /*2a00*/  IADD3 R6, PT, PT, -R6, UR40, RZ ;  /* 0x0000002806067c10 */ /* 0x000fc8000fffe1ff */
[----:B------:R-:W-:Y:S01]  /*2a10*/  LEA R7, R6, R7, 0x2 ;  /* 0x0000000706077211 */ /* 0x000fe200078e10ff */
[----:B--2---:R-:W-:-:S05]  /*2a20*/  @P0 HADD2.F32 R3, -RZ, R4.H0_H0 ;  /* 0x20000004ff030230 */ /* 0x004fca0000004100 */
[----:B------:R-:W-:-:S05]  /*2a30*/  @P0 FADD.FTZ R0, R0, R3 ;  /* 0x0000000300000221 */ /* 0x000fca0000010000 */
[----:B------:R1:W-:Y:S02]  /*2a40*/  STS [R7], R0 ;  /* 0x0000000007007388 */ /* 0x0003e40000000800 */
.L_x_3999:
[----:B------:R-:W-:Y:S05]  /*2a50*/  WARPSYNC.ALL ;  /* 0x0000000000007948 */ /* 0x000fea0003800000 */
[----:B------:R-:W-:Y:S01]  /*2a60*/  UIADD3 UR16, UPT, UPT, -UR39, UR40, URZ ;  /* 0x0000002827107290 */ /* 0x000fe2000fffe1ff */
[----:B0-----:R-:W-:Y:S01]  /*2a70*/  SHF.R.U32.HI R10, RZ, 0x2, R51 ;  /* 0x00000002ff0a7819 */ /* 0x001fe20000011633 */
[----:B------:R-:W0:Y:S01]  /*2a80*/  LDCU UR5, c[0x0][0x3f0] ;  /* 0x00007e00ff0577ac */ /* 0x000e220008000800 */
[----:B------:R-:W-:Y:S01]  /*2a90*/  BSSY B0, `(.L_x_4001) ;  /* 0x0000433000007945 */ /* 0x000fe20003800000 */
[----:B------:R-:W-:Y:S01]  /*2aa0*/  UIADD3 UR4, UPT, UPT, UR16, 0x7, URZ ;  /* 0x0000000710047890 */ /* 0x000fe2000fffe0ff */
[----:B------:R-:W4:Y:S05]  /*2ab0*/  LDCU UR17, c[0x0][0x3f8] ;  /* 0x00007f00ff1177ac */ /* 0x000f2a0008000800 */
[----:B------:R-:W-:Y:S01]  /*2ac0*/  IMAD.U32 R3, RZ, RZ, UR4 ;  /* 0x00000004ff037e24 */ /* 0x000fe2000f8e00ff */
[----:B------:R-:W1:Y:S04]  /*2ad0*/  LDCU UR20, c[0x0][0x410] ;  /* 0x00008200ff1477ac */ /* 0x000e680008000800 */
[----:B------:R-:W-:Y:S01]  /*2ae0*/  SHF.R.S32.HI R3, RZ, 0x1f, R3 ;  /* 0x0000001fff037819 */ /* 0x000fe20000011403 */
[----:B------:R-:W1:Y:S01]  /*2af0*/  LDCU.64 UR8, c[0x0][0x3c8] ;  /* 0x00007900ff0877ac */ /* 0x000e620008000a00 */
[----:B0-----:R-:W-:-:S02]  /*2b00*/  IMAD R18, R18, UR5, R53 ;  /* 0x0000000512127c24 */ /* 0x001fc4000f8e0235 */
[----:B------:R-:W-:Y:S01]  /*2b10*/  LEA.HI R3, R3, UR4, RZ, 0x3 ;  /* 0x0000000403037c11 */ /* 0x000fe2000f8f18ff */
[----:B------:R-:W0:Y:S01]  /*2b20*/  LDCU.64 UR10, c[0x0][0x3b8] ;  /* 0x00007700ff0a77ac */ /* 0x000e220008000a00 */
[----:B------:R-:W-:Y:S02]  /*2b30*/  IMAD R50, R18, 0xe0, RZ ;  /* 0x000000e012327824 */ /* 0x000fe400078e02ff */
[----:B------:R-:W-:Y:S01]  /*2b40*/  LOP3.LUT R11, R3, 0xfffffff8, RZ, 0xc0, !PT ;  /* 0xfffffff8030b7812 */ /* 0x000fe200078ec0ff */
[----:B------:R-:W0:Y:S01]  /*2b50*/  LDCU.64 UR12, c[0x0][0x438] ;  /* 0x00008700ff0c77ac */ /* 0x000e220008000a00 */
[----:B------:R-:W-:Y:S02]  /*2b60*/  BAR.SYNC.DEFER_BLOCKING 0x0 ;  /* 0x0000000000007b1d */ /* 0x000fe40000010000 */
[----:B------:R-:W-:-:S04]  /*2b70*/  ISETP.GE.AND P0, PT, R10, R11, PT ;  /* 0x0000000b0a00720c */ /* 0x000fc80003f06270 */
[----:B------:R-:W0:Y:S09]  /*2b80*/  LDCU.64 UR14, c[0x0][0x448] ;  /* 0x00008900ff0e77ac */ /* 0x000e320008000a00 */
[----:B-1--4-:R-:W-:Y:S05]  /*2b90*/  @P0 BRA `(.L_x_4002) ;  /* 0x0000004000880947 */ /* 0x012fea0003800000 */
[----:B------:R-:W1:Y:S01]  /*2ba0*/  LDC R5, c[0x0][0x3f4] ;  /* 0x0000fd00ff057b82 */ /* 0x000e620000000800 */
[----:B------:R-:W4:Y:S01]  /*2bb0*/  LDCU UR7, c[0x0][0x440] ;  /* 0x00008800ff0777ac */ /* 0x000f220008000800 */
[----:B------:R-:W-:Y:S02]  /*2bc0*/  IMAD.SHL.U32 R3, R51, 0x4, RZ ;  /* 0x0000000433037824 */ /* 0x000fe400078e00ff */
[----:B------:R-:W-:Y:S01]  /*2bd0*/  VIADD R10, R10, UR39 ;  /* 0x000000270a0a7c36 */ /* 0x000fe20008000000 */
[----:B------:R-:W-:Y:S01]  /*2be0*/  UMOV UR4, 0x400 ;  /* 0x0000040000047882 */ /* 0x000fe20000000000 */
[----:B------:R-:W2:Y:S01]  /*2bf0*/  LDCU.64 UR18, c[0x0][0x420] ;  /* 0x00008400ff1277ac */ /* 0x000ea20008000a00 */
[----:B------:R-:W-:Y:S01]  /*2c00*/  LOP3.LUT R3, R3, 0xc, RZ, 0xc0, !PT ;  /* 0x0000000c03037812 */ /* 0x000fe200078ec0ff */
[----:B------:R-:W3:Y:S01]  /*2c10*/  S2UR UR6, SR_CgaCtaId ;  /* 0x00000000000679c3 */ /* 0x000ee20000008800 */
[----:B------:R-:W-:Y:S02]  /*2c20*/  UIADD3 UR5, UPT, UPT, UR4, 0x10, URZ ;  /* 0x0000001004057890 */ /* 0x000fe4000fffe0ff */
[----:B------:R-:W-:Y:S01]  /*2c30*/  UIADD3 UR4, UPT, UPT, UR4, 0x210, URZ ;  /* 0x0000021004047890 */ /* 0x000fe2000fffe0ff */
[----:B----4-:R-:W-:-:S04]  /*2c40*/  IMAD.U32 R6, RZ, RZ, UR7 ;  /* 0x00000007ff067e24 */ /* 0x010fc8000f8e00ff */
[----:B------:R-:W-:Y:S01]  /*2c50*/  IMAD R53, R53, R6, UR40 ;  /* 0x0000002835357e24 */ /* 0x000fe2000f8e0206 */
[-C--:B-1----:R-:W-:Y:S01]  /*2c60*/  IABS R49, R5.reuse ;  /* 0x0000000500317213 */ /* 0x082fe20000000000 */
[----:B------:R-:W-:Y:S01]  /*2c70*/  IMAD R5, R52, R5, RZ ;  /* 0x0000000534057224 */ /* 0x000fe200078e02ff */
[----:B--2---:R-:W-:Y:S02]  /*2c80*/  ISETP.NE.U32.AND P0, PT, RZ, UR18, PT ;  /* 0x00000012ff007c0c */ /* 0x004fe4000bf05070 */
[----:B------:R-:W1:Y:S02]  /*2c90*/  I2F.RP R4, R49 ;  /* 0x0000003100047306 */ /* 0x000e640000209400 */
[----:B------:R-:W-:Y:S01]  /*2ca0*/  ISETP.NE.AND.EX P0, PT, RZ, UR19, PT, P0 ;  /* 0x00000013ff007c0c */ /* 0x000fe2000bf05300 */
[----:B---3--:R-:W-:Y:S02]  /*2cb0*/  ULEA UR5, UR6, UR5, 0x18 ;  /* 0x0000000506057291 */ /* 0x008fe4000f8ec0ff */
[----:B------:R-:W-:-:S07]  /*2cc0*/  ULEA UR4, UR6, UR4, 0x18 ;  /* 0x0000000406047291 */ /* 0x000fce000f8ec0ff */
[----:B------:R-:W2:Y:S01]  /*2cd0*/  LDS R48, [R3+UR5] ;  /* 0x0000000503307984 */ /* 0x000ea20008000800 */
[----:B-1----:R-:W1:Y:S03]  /*2ce0*/  MUFU.RCP R4, R4 ;  /* 0x0000000400047308 */ /* 0x002e660000001000 */
[----:B------:R-:W3:Y:S04]  /*2cf0*/  LDS R47, [R3+UR5+0x10] ;  /* 0x00001005032f7984 */ /* 0x000ee80008000800 */
[----:B------:R-:W4:Y:S04]  /*2d00*/  LDS R46, [R3+UR5+0x20] ;  /* 0x00002005032e7984 */ /* 0x000f280008000800 */
[----:B------:R-:W0:Y:S04]  /*2d10*/  LDS R45, [R3+UR5+0x30] ;  /* 0x00003005032d7984 */ /* 0x000e280008000800 */
[----:B------:R-:W0:Y:S01]  /*2d20*/  LDS R44, [R3+UR5+0x40] ;  /* 0x00004005032c7984 */ /* 0x000e220008000800 */
[----:B-1----:R-:W-:-:S03]  /*2d30*/  IADD3 R4, PT, PT, R4, 0xffffffe, RZ ;  /* 0x0ffffffe04047810 */ /* 0x002fc60007ffe0ff */
[----:B------:R-:W1:Y:S01]  /*2d40*/  LDS R43, [R3+UR5+0x50] ;  /* 0x00005005032b7984 */ /* 0x000e620008000800 */
[----:B------:R2:W2:Y:S03]  /*2d50*/  F2I.FTZ.U32.TRUNC.NTZ R7, R4 ;  /* 0x0000000400077305 */ /* 0x0004a6000021f000 */
[----:B------:R-:W0:Y:S04]  /*2d60*/  LDS R42, [R3+UR5+0x60] ;  /* 0x00006005032a7984 */ /* 0x000e280008000800 */
[----:B------:R-:W0:Y:S04]  /*2d70*/  LDS R41, [R3+UR5+0x70] ;  /* 0x0000700503297984 */ /* 0x000e280008000800 */
[----:B------:R-:W0:Y:S01]  /*2d80*/  LDS R40, [R3+UR5+0x80] ;  /* 0x0000800503287984 */ /* 0x000e220008000800 */
[----:B--2---:R-:W-:-:S03]  /*2d90*/  SHF.R.S32.HI R4, RZ, 0x1f, R5 ;  /* 0x0000001fff047819 */ /* 0x004fc60000011405 */
[----:B------:R-:W2:Y:S01]  /*2da0*/  LDS R39, [R3+UR5+0x90] ;  /* 0x0000900503277984 */ /* 0x000ea20008000800 */
[----:B------:R-:W-:-:S03]  /*2db0*/  IMAD.MOV R8, RZ, RZ, -R7 ;  /* 0x000000ffff087224 */ /* 0x000fc600078e0a07 */
[----:B------:R-:W0:Y:S02]  /*2dc0*/  LDS R38, [R3+UR5+0xa0] ;  /* 0x0000a00503267984 */ /* 0x000e240008000800 */
[----:B------:R-:W-:Y:S02]  /*2dd0*/  MOV R6, R8 ;  /* 0x0000000800067202 */ /* 0x000fe40000000f00 */
[----:B------:R-:W0:Y:S01]  /*2de0*/  LDS R37, [R3+UR5+0xb0] ;  /* 0x0000b00503257984 */ /* 0x000e220008000800 */
[----:B------:R-:W-:Y:S02]  /*2df0*/  IADD3 R8, P1, P2, R5, UR18, R10 ;  /* 0x0000001205087c10 */ /* 0x000fe4000fa3e00a */
[----:B------:R-:W-:Y:S01]  /*2e00*/  IADD3 R5, PT, PT, R11, UR39, RZ ;  /* 0x000000270b057c10 */ /* 0x000fe2000fffe0ff */
        /* <DEDUP_REMOVED lines=19> */
[----:B------:R3:W0:Y:S02]  /*2f40*/  LDS R9, [R3+UR5+0x1f0] ;  /* 0x0001f00503097984 */ /* 0x0006240008000800 */
[----:B---3--:R-:W-:-:S02]  /*2f50*/  IMAD R3, R6, R49, RZ ;  /* 0x0000003106037224 */ /* 0x008fc400078e02ff */
[----:B------:R-:W-:-:S04]  /*2f60*/  IMAD.MOV.U32 R6, RZ, RZ, RZ ;  /* 0x000000ffff067224 */ /* 0x000fc800078e00ff */
[----:B------:R-:W-:Y:S01]  /*2f70*/  IMAD.HI.U32 R6, R7, R3, R6 ;  /* 0x0000000307067227 */ /* 0x000fe200078e0006 */
[----:B------:R-:W-:Y:S02]  /*2f80*/  LOP3.LUT R3, R51, 0x3fc, RZ, 0xc0, !PT ;  /* 0x000003fc33037812 */ /* 0x000fe400078ec0ff */
[----:B------:R-:W-:Y:S01]  /*2f90*/  IADD3.X R7, PT, PT, R4, UR19, RZ, P1, P2 ;  /* 0x0000001304077c10 */ /* 0x000fe20008fe44ff */
[----:B------:R-:W-:Y:S02]  /*2fa0*/  IMAD R4, R53, UR7, R10 ;  /* 0x0000000735047c24 */ /* 0x000fe4000f8e020a */
[----:B-12-4-:R-:W-:-:S07]  /*2fb0*/  VIADD R3, R3, UR4 ;  /* 0x0000000403037c36 */ /* 0x016fce0008000000 */
.L_x_4070:
[----:B------:R-:W1:Y:S01]  /*2fc0*/  LDC R15, c[0x0][0x3f4] ;  /* 0x0000fd00ff0f7b82 */ /* 0x000e620000000800 */
[----:B------:R-:W-:Y:S01]  /*2fd0*/  IABS R83, R10 ;  /* 0x0000000a00537213 */ /* 0x000fe20000000000 */
[----:B------:R-:W-:Y:S01]  /*2fe0*/  @P0 IMAD.MOV.U32 R12, RZ, RZ, R8 ;  /* 0x000000ffff0c0224 */ /* 0x000fe200078e0008 */
[----:B0-----:R-:W-:-:S03]  /*2ff0*/  @P0 MOV R13, R7 ;  /* 0x00000007000d0202 */ /* 0x001fc60000000f00 */
[----:B------:R-:W-:Y:S01]  /*3000*/  IMAD.HI.U32 R14, R6, R83, RZ ;  /* 0x00000053060e7227 */ /* 0x000fe200078e00ff */
[C---:B------:R-:W-:Y:S01]  /*3010*/  ISETP.GE.AND P2, PT, R10.reuse, RZ, PT ;  /* 0x000000ff0a00720c */ /* 0x040fe20003f46270 */
[----:B-----5:R2:W5:Y:S01]  /*3020*/  @P0 LDG.E.U8 R11, desc[UR36][R12.64] ;  /* 0x000000240c0b0981 */ /* 0x020562000c1e1100 */
[----:B------:R-:W-:Y:S01]  /*3030*/  ISETP.GE.AND P4, PT, R10, UR40, PT ;  /* 0x000000280a007c0c */ /* 0x000fe2000bf86270 */
[----:B------:R-:W-:Y:S01]  /*3040*/  IMAD.MOV R14, RZ, RZ, -R14 ;  /* 0x000000ffff0e7224 */ /* 0x000fe200078e0a0e */
[----:B------:R-:W-:Y:S02]  /*3050*/  BSSY.RECONVERGENT B1, `(.L_x_4003) ;  /* 0x0000028000017945 */ /* 0x000fe40003800200 */
[----:B------:R-:W-:Y:S02]  /*3060*/  SEL R80, R80, RZ, P4 ;  /* 0x000000ff50507207 */ /* 0x000fe40002000000 */
[----:B------:R-:W-:Y:S02]  /*3070*/  SEL R51, R51, RZ, P4 ;  /* 0x000000ff33337207 */ /* 0x000fe40002000000 */
[----:B-1----:R-:W-:-:S02]  /*3080*/  IABS R85, R15 ;  /* 0x0000000f00557213 */ /* 0x002fc40000000000 */
[----:B------:R-:W-:-:S03]  /*3090*/  ISETP.NE.AND P3, PT, R15, RZ, PT ;  /* 0x000000ff0f00720c */ /* 0x000fc60003f65270 */
[----:B------:R-:W-:Y:S02]  /*30a0*/  IMAD R14, R85, R14, R83 ;  /* 0x0000000e550e7224 */ /* 0x000fe400078e0253 */
[----:B------:R-:W-:-:S03]  /*30b0*/  IMAD R83, R15, 0xe0, RZ ;  /* 0x000000e00f537824 */ /* 0x000fc600078e02ff */
[----:B------:R-:W-:-:S13]  /*30c0*/  ISETP.GT.U32.AND P1, PT, R49, R14, PT ;  /* 0x0000000e3100720c */ /* 0x000fda0003f24070 */
[----:B------:R-:W-:-:S05]  /*30d0*/  @!P1 IMAD.IADD R14, R14, 0x1, -R85 ;  /* 0x000000010e0e9824 */ /* 0x000fca00078e0a55 */
[----:B------:R-:W-:-:S13]  /*30e0*/  ISETP.GT.U32.AND P1, PT, R49, R14, PT ;  /* 0x0000000e3100720c */ /* 0x000fda0003f24070 */
[----:B------:R-:W-:Y:S02]  /*30f0*/  @!P1 IADD3 R14, PT, PT, R14, -R85, RZ ;  /* 0x800000550e0e9210 */ /* 0x000fe40007ffe0ff */
[----:B------:R-:W-:-:S03]  /*3100*/  ISETP.GE.AND P1, PT, R10, UR40, PT ;  /* 0x000000280a007c0c */ /* 0x000fc6000bf26270 */
[----:B------:R-:W-:Y:S01]  /*3110*/  @!P2 IMAD.MOV R14, RZ, RZ, -R14 ;  /* 0x000000ffff0ea224 */ /* 0x000fe200078e0a0e */
[----:B------:R-:W-:-:S04]  /*3120*/  @!P3 LOP3.LUT R14, RZ, R15, RZ, 0x33, !PT ;  /* 0x0000000fff0eb212 */ /* 0x000fc800078e33ff */
[C---:B------:R-:W-:Y:S01]  /*3130*/  SHF.L.U32 R86, R14.reuse, 0x3, RZ ;  /* 0x000000030e567819 */ /* 0x040fe200000006ff */
[----:B------:R-:W-:-:S03]  /*3140*/  IMAD.IADD R84, R14, 0x1, R15 ;  /* 0x000000010e547824 */ /* 0x000fc600078e020f */
[----:B------:R-:W-:Y:S01]  /*3150*/  ISETP.GE.OR P3, PT, R86, R83, P1 ;  /* 0x000000535600720c */ /* 0x000fe20000f66670 */
[----:B--2---:R-:W-:-:S05]  /*3160*/  IMAD.SHL.U32 R12, R84, 0x8, RZ ;  /* 0x00000008540c7824 */ /* 0x004fca00078e00ff */
[----:B------:R-:W-:-:S07]  /*3170*/  ISETP.GE.OR P2, PT, R12, R83, P1 ;  /* 0x000000530c00720c */ /* 0x000fce0000f46670 */
[----:B------:R-:W-:Y:S06]  /*3180*/  @P3 BRA `(.L_x_4004) ;  /* 0x0000000000503947 */ /* 0x000fec0003800000 */
[----:B------:R-:W1:Y:S02]  /*3190*/  S2UR UR4, SR_CTAID.Y ;  /* 0x00000000000479c3 */ /* 0x000e640000002600 */
[----:B-1----:R-:W-:-:S05]  /*31a0*/  IMAD R51, R15, UR4, RZ ;  /* 0x000000040f337c24 */ /* 0x002fca000f8e02ff */
[----:B------:R-:W-:-:S04]  /*31b0*/  IADD3 R13, P3, PT, R51, R14, RZ ;  /* 0x0000000e330d7210 */ /* 0x000fc80007f7e0ff */
[----:B------:R-:W-:Y:S02]  /*31c0*/  LEA.HI.X.SX32 R88, R51, RZ, 0x1, P3 ;  /* 0x000000ff33587211 */ /* 0x000fe400018f0eff */
[----:B------:R-:W-:-:S04]  /*31d0*/  LEA R12, P3, R13, UR8, 0x2 ;  /* 0x000000080d0c7c11 */ /* 0x000fc8000f8610ff */
[----:B------:R-:W-:-:S05]  /*31e0*/  LEA.HI.X R13, R13, UR9, R88, 0x2, P3 ;  /* 0x000000090d0d7c11 */ /* 0x000fca00098f1458 */
[----:B------:R-:W2:Y:S01]  /*31f0*/  LDG.E R12, desc[UR36][R12.64] ;  /* 0x000000240c0c7981 */ /* 0x000ea2000c1e1900 */
[----:B------:R-:W-:Y:S01]  /*3200*/  IMAD R51, R15, UR17, RZ ;  /* 0x000000110f337c24 */ /* 0x000fe2000f8e02ff */
[----:B------:R-:W1:Y:S02]  /*3210*/  S2R R85, SR_TID.X ;  /* 0x0000000000557919 */ /* 0x000e640000002100 */
[----:B-1----:R-:W-:-:S05]  /*3220*/  IMAD.SHL.U32 R85, R85, 0x2, RZ ;  /* 0x0000000255557824 */ /* 0x002fca00078e00ff */
[----:B------:R-:W-:-:S05]  /*3230*/  LOP3.LUT R85, R85, 0x6, RZ, 0xc0, !PT ;  /* 0x0000000655557812 */ /* 0x000fca00078ec0ff */
[----:B------:R-:W-:-:S05]  /*3240*/  IMAD R88, R50, R15, R85 ;  /* 0x0000000f32587224 */ /* 0x000fca00078e0255 */
[----:B------:R-:W-:Y:S01]  /*3250*/  SHF.R.S32.HI R90, RZ, 0x1f, R88 ;  /* 0x0000001fff5a7819 */ /* 0x000fe20000011458 */
[----:B--2---:R-:W-:-:S04]  /*3260*/  IMAD R51, R12, R51, RZ ;  /* 0x000000330c337224 */ /* 0x004fc800078e02ff */
[----:B------:R-:W-:-:S05]  /*3270*/  IMAD R51, R51, 0xe0, R86 ;  /* 0x000000e033337824 */ /* 0x000fca00078e0256 */
[----:B------:R-:W-:-:S04]  /*3280*/  IADD3 R88, P3, PT, R51, R88, RZ ;  /* 0x0000005833587210 */ /* 0x000fc80007f7e0ff */
[----:B------:R-:W-:Y:S02]  /*3290*/  LEA.HI.X.SX32 R51, R51, R90, 0x1, P3 ;  /* 0x0000005a33337211 */ /* 0x000fe400018f0eff */
[----:B0-----:R-:W-:-:S04]  /*32a0*/  LEA R12, P3, R88, UR10, 0x1 ;  /* 0x0000000a580c7c11 */ /* 0x001fc8000f8608ff */
[----:B------:R-:W-:-:S05]  /*32b0*/  LEA.HI.X R13, R88, UR11, R51, 0x1, P3 ;  /* 0x0000000b580d7c11 */ /* 0x000fca00098f0c33 */
[----:B------:R1:W5:Y:S04]  /*32c0*/  LDG.E R51, desc[UR36][R12.64] ;  /* 0x000000240c337981 */ /* 0x000368000c1e1900 */
.L_x_4004:
[----:B0-----:R-:W-:Y:S05]  /*32d0*/  BSYNC.RECONVERGENT B1 ;  /* 0x0000000000017941 */ /* 0x001fea0003800200 */
.L_x_4003:
[----:B------:R-:W-:Y:S04]  /*32e0*/  BSSY.RECONVERGENT B1, `(.L_x_4005) ;  /* 0x0000017000017945 */ /* 0x000fe80003800200 */
[----:B------:R-:W-:Y:S05]  /*32f0*/  @P2 BRA `(.L_x_4006) ;  /* 0x0000000000542947 */ /* 0x000fea0003800000 */
        /* <DEDUP_REMOVED lines=19> */
[----:B------:R-:W-:-:S05]  /*3430*/  LEA.HI.X R13, R80, UR11, R85, 0x1, P2 ;  /* 0x0000000b500d7c11 */ /* 0x000fca00090f0c55 */
[----:B------:R0:W5:Y:S04]  /*3440*/  LDG.E R80, desc[UR36][R12.64] ;  /* 0x000000240c507981 */ /* 0x000168000c1e1900 */
.L_x_4006:
[----:B------:R-:W-:Y:S05]  /*3450*/  BSYNC.RECONVERGENT B1 ;  /* 0x0000000000017941 */ /* 0x000fea0003800200 */
.L_x_4005:
[----:B------:R-:W-:Y:S01]  /*3460*/  IMAD R88, R15, 0x10, R86 ;  /* 0x000000100f587824 */ /* 0x000fe200078e0256 */
[----:B------:R-:W-:Y:S01]  /*3470*/  BSSY.RECONVERGENT B1, `(.L_x_4007) ;  /* 0x0000018000017945 */ /* 0x000fe20003800200 */
[----:B------:R-:W-:-:S03]  /*3480*/  SEL R79, R79, RZ, P4 ;  /* 0x000000ff4f4f7207 */ /* 0x000fc60002000000 */
[----:B------:R-:W-:-:S13]  /*3490*/  ISETP.GE.OR P2, PT, R88, R83, P1 ;  /* 0x000000535800720c */ /* 0x000fda0000f46670 */
[----:B------:R-:W-:Y:S05]  /*34a0*/  @P2 BRA `(.L_x_4008) ;  /* 0x0000000000502947 */ /* 0x000fea0003800000 */
[----:B------:R-:W0:Y:S02]  /*34b0*/  S2UR UR4, SR_CTAID.Y ;  /* 0x00000000000479c3 */ /* 0x000e240000002600 */
[----:B01----:R-:W-:-:S05]  /*34c0*/  IMAD R13, R15, UR4, RZ ;  /* 0x000000040f0d7c24 */ /* 0x003fca000f8e02ff */
[----:B------:R-:W-:-:S04]  /*34d0*/  IADD3 R79, P2, PT, R13, R14, RZ ;  /* 0x0000000e0d4f7210 */ /* 0x000fc80007f5e0ff */
[----:B------:R-:W-:Y:S02]  /*34e0*/  LEA.HI.X.SX32 R90, R13, RZ, 0x1, P2 ;  /* 0x000000ff0d5a7211 */ /* 0x000fe400010f0eff */
[----:B------:R-:W-:-:S04]  /*34f0*/  LEA R12, P2, R79, UR8, 0x2 ;  /* 0x000000084f0c7c11 */ /* 0x000fc8000f8410ff */
[----:B------:R-:W-:-:S05]  /*3500*/  LEA.HI.X R13, R79, UR9, R90, 0x2, P2 ;  /* 0x000000094f0d7c11 */ /* 0x000fca00090f145a */
[----:B------:R-:W2:Y:S01]  /*3510*/  LDG.E R12, desc[UR36][R12.64] ;  /* 0x000000240c0c7981 */ /* 0x000ea2000c1e1900 */
[----:B------:R-:W0:Y:S02]  /*3520*/  S2R R79, SR_TID.X ;  /* 0x00000000004f7919 */ /* 0x000e240000002100 */
[----:B0-----:R-:W-:Y:S01]  /*3530*/  SHF.L.U32 R85, R79, 0x1, RZ ;  /* 0x000000014f557819 */ /* 0x001fe200000006ff */
[----:B------:R-:W-:-:S03]  /*3540*/  IMAD R79, R15, UR17, RZ ;  /* 0x000000110f4f7c24 */ /* 0x000fc6000f8e02ff */
        /* <DEDUP_REMOVED lines=8> */
[----:B------:R-:W-:-:S05]  /*35d0*/  LEA.HI.X R13, R88, UR11, R79, 0x1, P2 ;  /* 0x0000000b580d7c11 */ /* 0x000fca00090f0c4f */
[----:B------:R2:W5:Y:S04]  /*35e0*/  LDG.E R79, desc[UR36][R12.64] ;  /* 0x000000240c4f7981 */ /* 0x000568000c1e1900 */
.L_x_4008:
[----:B------:R-:W-:Y:S05]  /*35f0*/  BSYNC.RECONVERGENT B1 ;  /* 0x0000000000017941 */ /* 0x000fea0003800200 */
.L_x_4007:
[----:B------:R-:W-:Y:S01]  /*3600*/  IMAD R88, R15, 0x2, R84 ;  /* 0x000000020f587824 */ /* 0x000fe200078e0254 */
[----:B------:R-:W-:Y:S01]  /*3610*/  BSSY.RECONVERGENT B1, `(.L_x_4009) ;  /* 0x0000019000017945 */ /* 0x000fe20003800200 */
[----:B------:R-:W-:Y:S02]  /*3620*/  SEL R82, R82, RZ, P4 ;  /* 0x000000ff52527207 */ /* 0x000fe40002000000 */
[----:B------:R-:W-:-:S05]  /*3630*/  IMAD.SHL.U32 R88, R88, 0x8, RZ ;  /* 0x0000000858587824 */ /* 0x000fca00078e00ff */
[----:B------:R-:W-:-:S13]  /*3640*/  ISETP.GE.OR P2, PT, R88, R83, P1 ;  /* 0x000000535800720c */ /* 0x000fda0000f46670 */
[----:B------:R-:W-:Y:S05]  /*3650*/  @P2 BRA `(.L_x_4010) ;  /* 0x0000000000502947 */ /* 0x000fea0003800000 */
[----:B------:R-:W0:Y:S02]  /*3660*/  S2UR UR4, SR_CTAID.Y ;  /* 0x00000000000479c3 */ /* 0x000e240000002600 */
[----:B012---:R-:W-:-:S05]  /*3670*/  IMAD R13, R15, UR4, RZ ;  /* 0x000000040f0d7c24 */ /* 0x007fca000f8e02ff */
        /* <DEDUP_REMOVED lines=16> */
[----:B------:R-:W-:-:S05]  /*3780*/  LEA.HI.X R13, R88, UR11, R85, 0x1, P2 ;  /* 0x0000000b580d7c11 */ /* 0x000fca00090f0c55 */
[----:B------:R3:W5:Y:S04]  /*3790*/  LDG.E R82, desc[UR36][R12.64] ;  /* 0x000000240c527981 */ /* 0x000768000c1e1900 */
.L_x_4010:
[----:B------:R-:W-:Y:S05]  /*37a0*/  BSYNC.RECONVERGENT B1 ;  /* 0x0000000000017941 */ /* 0x000fea0003800200 */
.L_x_4009:
[----:B------:R-:W-:Y:S01]  /*37b0*/  IMAD R88, R15, 0x20, R86 ;  /* 0x000000200f587824 */ /* 0x000fe200078e0256 */
[----:B------:R-:W-:Y:S01]  /*37c0*/  BSSY.RECONVERGENT B1, `(.L_x_4011) ;  /* 0x0000018000017945 */ /* 0x000fe20003800200 */
[----:B------:R-:W-:-:S03]  /*37d0*/  SEL R81, R81, RZ, P4 ;  /* 0x000000ff51517207 */ /* 0x000fc60002000000 */
[----:B------:R-:W-:-:S13]  /*37e0*/  ISETP.GE.OR P2, PT, R88, R83, P1 ;  /* 0x000000535800720c */ /* 0x000fda0000f46670 */
[----:B------:R-:W-:Y:S05]  /*37f0*/  @P2 BRA `(.L_x_4012) ;  /* 0x0000000000502947 */ /* 0x000fea0003800000 */
[----:B------:R-:W0:Y:S02]  /*3800*/  S2UR UR4, SR_CTAID.Y ;  /* 0x00000000000479c3 */ /* 0x000e240000002600 */
[----:B0123--:R-:W-:-:S05]  /*3810*/  IMAD R13, R15, UR4, RZ ;  /* 0x000000040f0d7c24 */ /* 0x00ffca000f8e02ff */
[----:B------:R-:W-:-:S04]  /*3820*/  IADD3 R81, P2, PT, R13, R14, RZ ;  /* 0x0000000e0d517210 */ /* 0x000fc80007f5e0ff */
[----:B------:R-:W-:Y:S02]  /*3830*/  LEA.HI.X.SX32 R90, R13, RZ, 0x1, P2 ;  /* 0x000000ff0d5a7211 */ /* 0x000fe400010f0eff */
[----:B------:R-:W-:-:S04]  /*3840*/  LEA R12, P2, R81, UR8, 0x2 ;  /* 0x00000008510c7c11 */ /* 0x000fc8000f8410ff */
[----:B------:R-:W-:-:S05]  /*3850*/  LEA.HI.X R13, R81, UR9, R90, 0x2, P2 ;  /* 0x00000009510d7c11 */ /* 0x000fca00090f145a */
[----:B------:R-:W2:Y:S01]  /*3860*/  LDG.E R12, desc[UR36][R12.64] ;  /* 0x000000240c0c7981 */ /* 0x000ea2000c1e1900 */
[----:B------:R-:W0:Y:S02]  /*3870*/  S2R R81, SR_TID.X ;  /* 0x0000000000517919 */ /* 0x000e240000002100 */
[----:B0-----:R-:W-:Y:S02]  /*3880*/  IMAD.SHL.U32 R85, R81, 0x2, RZ ;  /* 0x0000000251557824 */ /* 0x001fe400078e00ff */
        /* <DEDUP_REMOVED lines=11> */
.L_x_4012:
[----:B------:R-:W-:Y:S05]  /*3940*/  BSYNC.RECONVERGENT B1 ;  /* 0x0000000000017941 */ /* 0x000fea0003800200 */
.L_x_4011:
[C---:B------:R-:W-:Y:S01]  /*3950*/  LEA R85, R15.reuse, R84, 0x2 ;  /* 0x000000540f557211 */ /* 0x040fe200078e10ff */
[----:B------:R-:W-:Y:S01]  /*3960*/  BSSY.RECONVERGENT B1, `(.L_x_4013) ;  /* 0x000001b000017945 */ /* 0x000fe20003800200 */
[----:B------:R-:W-:Y:S01]  /*3970*/  IMAD R84, R15, 0x4, R84 ;  /* 0x000000040f547824 */ /* 0x000fe200078e0254 */
[----:B------:R-:W-:Y:S02]  /*3980*/  SEL R52, R52, RZ, P4 ;  /* 0x000000ff34347207 */ /* 0x000fe40002000000 */
[----:B01234-:R-:W-:-:S05]  /*3990*/  IMAD.SHL.U32 R12, R85, 0x8, RZ ;  /* 0x00000008550c7824 */ /* 0x01ffca00078e00ff */
[----:B------:R-:W-:-:S13]  /*39a0*/  ISETP.GE.OR P2, PT, R12, R83, P1 ;  /* 0x000000530c00720c */ /* 0x000fda0000f46670 */
        /* <DEDUP_REMOVED lines=22> */
.L_x_4014:
[----:B------:R-:W-:Y:S05]  /*3b10*/  BSYNC.RECONVERGENT B1 ;  /* 0x0000000000017941 */ /* 0x000fea0003800200 */
.L_x_4013:
[----:B------:R-:W-:Y:S01]  /*3b20*/  IMAD.IADD R85, R84, 0x1, R15 ;  /* 0x0000000154557824 */ /* 0x000fe200078e020f */
[----:B------:R-:W-:Y:S01]  /*3b30*/  BSSY.RECONVERGENT B1, `(.L_x_4015) ;  /* 0x000001a000017945 */ /* 0x000fe20003800200 */
[----:B------:R-:W-:-:S03]  /*3b40*/  SEL R53, R53, RZ, P4 ;  /* 0x000000ff35357207 */ /* 0x000fc60002000000 */
[----:B0-----:R-:W-:-:S04]  /*3b50*/  SHF.L.U32 R12, R85, 0x3, RZ ;  /* 0x00000003550c7819 */ /* 0x001fc800000006ff */
        /* <DEDUP_REMOVED lines=15> */
[----:B------:R-:W-:Y:S02]  /*3c50*/  IMAD R88, R50, R15, R87 ;  /* 0x0000000f32587224 */ /* 0x000fe400078e0257 */
[----:B------:R-:W-:-:S05]  /*3c60*/  IMAD.SHL.U32 R53, R53, 0x8, RZ ;  /* 0x0000000835357824 */ /* 0x000fca00078e00ff */
[----:B------:R-:W-:Y:S02]  /*3c70*/  SHF.R.S32.HI R85, RZ, 0x1f, R53 ;  /* 0x0000001fff557819 */ /* 0x000fe40000011435 */
[----:B------:R-:W-:-:S04]  /*3c80*/  IADD3 R53, P2, PT, R88, R53, RZ ;  /* 0x0000003558357210 */ /* 0x000fc80007f5e0ff */
[----:B------:R-:W-:Y:S02]  /*3c90*/  LEA.HI.X.SX32 R88, R88, R85, 0x1, P2 ;  /* 0x0000005558587211 */ /* 0x000fe400010f0eff */
[----:B------:R-:W-:-:S04]  /*3ca0*/  LEA R12, P2, R53, UR10, 0x1 ;  /* 0x0000000a350c7c11 */ /* 0x000fc8000f8408ff */
[----:B------:R-:W-:-:S05]  /*3cb0*/  LEA.HI.X R13, R53, UR11, R88, 0x1, P2 ;  /* 0x0000000b350d7c11 */ /* 0x000fca00090f0c58 */
[----:B------:R0:W5:Y:S04]  /*3cc0*/  LDG.E R53, desc[UR36][R12.64] ;  /* 0x000000240c357981 */ /* 0x000168000c1e1900 */
.L_x_4016:
[----:B------:R-:W-:Y:S05]  /*3cd0*/  BSYNC.RECONVERGENT B1 ;  /* 0x0000000000017941 */ /* 0x000fea0003800200 */
.L_x_4015:
[C---:B------:R-:W-:Y:S01]  /*3ce0*/  LEA R85, R15.reuse, R84, 0x1 ;  /* 0x000000540f557211 */ /* 0x040fe200078e08ff */
[----:B------:R-:W-:Y:S01]  /*3cf0*/  IMAD R84, R15, 0x2, R84 ;  /* 0x000000020f547824 */ /* 0x000fe200078e0254 */
[----:B------:R-:W-:Y:S01]  /*3d00*/  BSSY.RECONVERGENT B1, `(.L_x_4017) ;  /* 0x000001b000017945 */ /* 0x000fe20003800200 */
[----:B------:R-:W-:Y:S02]  /*3d10*/  SEL R54, R54, RZ, P4 ;  /* 0x000000ff36367207 */ /* 0x000fe40002000000 */
[----:B0-----:R-:W-:Y:S01]  /*3d20*/  IMAD.SHL.U32 R12, R85, 0x8, RZ ;  /* 0x00000008550c7824 */ /* 0x001fe200078e00ff */
[----:B------:R-:W-:-:S04]  /*3d30*/  LEA R84, R15, R84, 0x1 ;  /* 0x000000540f547211 */ /* 0x000fc800078e08ff */
        /* <DEDUP_REMOVED lines=23> */
.L_x_4018:
[----:B------:R-:W-:Y:S05]  /*3eb0*/  BSYNC.RECONVERGENT B1 ;  /* 0x0000000000017941 */ /* 0x000fea0003800200 */
.L_x_4017:
[----:B------:R-:W-:Y:S01]  /*3ec0*/  IMAD R88, R15, 0x40, R86 ;  /* 0x000000400f587824 */ /* 0x000fe200078e0256 */
[----:B0-----:R-:W-:Y:S01]  /*3ed0*/  SHF.L.U32 R12, R84, 0x3, RZ ;  /* 0x00000003540c7819 */ /* 0x001fe200000006ff */
[----:B------:R-:W-:Y:S01]  /*3ee0*/  BSSY.RECONVERGENT B1, `(.L_x_4019) ;  /* 0x0000019000017945 */ /* 0x000fe20003800200 */
[----:B------:R-:W-:Y:S02]  /*3ef0*/  SEL R55, R55, RZ, P4 ;  /* 0x000000ff37377207 */ /* 0x000fe40002000000 */
[-C--:B------:R-:W-:Y:S02]  /*3f00*/  ISETP.GE.OR P3, PT, R88, R83.reuse, P1 ;  /* 0x000000535800720c */ /* 0x080fe40000f66670 */
[----:B------:R-:W-:-:S11]  /*3f10*/  ISETP.GE.OR P2, PT, R12, R83, P1 ;  /* 0x000000530c00720c */ /* 0x000fd60000f46670 */
        /* <DEDUP_REMOVED lines=21> */
.L_x_4020:
[----:B------:R-:W-:Y:S05]  /*4070*/  BSYNC.RECONVERGENT B1 ;  /* 0x0000000000017941 */ /* 0x000fea0003800200 */
.L_x_4019:
[----:B------:R-:W-:Y:S01]  /*4080*/  BSSY.RECONVERGENT B1, `(.L_x_4021) ;  /* 0x0000018000017945 */ /* 0x000fe20003800200 */
[----:B------:R-:W-:-:S03]  /*4090*/  SEL R56, R56, RZ, P4 ;  /* 0x000000ff38387207 */ /* 0x000fc60002000000 */
        /* <DEDUP_REMOVED lines=22> */
.L_x_4022:
[----:B------:R-:W-:Y:S05]  /*4200*/  BSYNC.RECONVERGENT B1 ;  /* 0x0000000000017941 */ /* 0x000fea0003800200 */
.L_x_4021:
[----:B------:R-:W-:Y:S01]  /*4210*/  IMAD.IADD R85, R84, 0x1, R15 ;  /* 0x0000000154557824 */ /* 0x000fe200078e020f */
[----:B------:R-:W-:Y:S01]  /*4220*/  LEA R84, R15, R84, 0x1 ;  /* 0x000000540f547211 */ /* 0x000fe200078e08ff */
[----:B------:R-:W-:Y:S01]  /*4230*/  BSSY.RECONVERGENT B1, `(.L_x_4023) ;  /* 0x000001c000017945 */ /* 0x000fe20003800200 */
[----:B------:R-:W-:Y:S01]  /*4240*/  SEL R57, R57, RZ, P4 ;  /* 0x000000ff39397207 */ /* 0x000fe20002000000 */
[----:B01----:R-:W-:-:S05]  /*4250*/  IMAD.SHL.U32 R12, R85, 0x8, RZ ;  /* 0x00000008550c7824 */ /* 0x003fca00078e00ff */
[----:B------:R-:W-:Y:S02]  /*4260*/  ISETP.GE.OR P3, PT, R12, R83, P1 ;  /* 0x000000530c00720c */ /* 0x000fe40000f66670 */
[----:B------:R-:W-:-:S04]  /*4270*/  SHF.L.U32 R12, R84, 0x3, RZ ;  /* 0x00000003540c7819 */ /* 0x000fc800000006ff */
        /* <DEDUP_REMOVED lines=21> */
[----:B------:R-:W-:-:S05]  /*43d0*/  LEA.HI.X R13, R57, UR11, R88, 0x1, P3 ;  /* 0x0000000b390d7c11 */ /* 0x000fca00098f0c58 */
[----:B------:R0:W5:Y:S04]  /*43e0*/  LDG.E R57, desc[UR36][R12.64] ;  /* 0x000000240c397981 */ /* 0x000168000c1e1900 */
.L_x_4024:
[----:B------:R-:W-:Y:S05]  /*43f0*/  BSYNC.RECONVERGENT B1 ;  /* 0x0000000000017941 */ /* 0x000fea0003800200 */
.L_x_4023:
[----:B------:R-:W-:Y:S01]  /*4400*/  BSSY.RECONVERGENT B1, `(.L_x_4025) ;  /* 0x0000019000017945 */ /* 0x000fe20003800200 */
[----:B------:R-:W-:Y:S01]  /*4410*/  IMAD.IADD R88, R84, 0x1, R15 ;  /* 0x0000000154587824 */ /* 0x000fe200078e020f */
        /* <DEDUP_REMOVED lines=23> */
.L_x_4026:
[----:B------:R-:W-:Y:S05]  /*4590*/  BSYNC.RECONVERGENT B1 ;  /* 0x0000000000017941 */ /* 0x000fea0003800200 */
.L_x_4025:
[C---:B01----:R-:W-:Y:S01]  /*45a0*/  SHF.L.U32 R12, R88.reuse, 0x3, RZ ;  /* 0x00000003580c7819 */ /* 0x043fe200000006ff */
[----:B------:R-:W-:Y:S01]  /*45b0*/  IMAD.IADD R84, R88, 0x1, R15 ;  /* 0x0000000158547824 */ /* 0x000fe200078e020f */
[----:B------:R-:W-:Y:S01]  /*45c0*/  BSSY.RECONVERGENT B1, `(.L_x_4027) ;  /* 0x000001b000017945 */ /* 0x000fe20003800200 */
[----:B------:R-:W-:Y:S02]  /*45d0*/  SEL R59, R59, RZ, P4 ;  /* 0x000000ff3b3b7207 */ /* 0x000fe40002000000 */
        /* <DEDUP_REMOVED lines=25> */
.L_x_4028:
[----:B------:R-:W-:Y:S05]  /*4770*/  BSYNC.RECONVERGENT B1 ;  /* 0x0000000000017941 */ /* 0x000fea0003800200 */
.L_x_4027:
        /* <DEDUP_REMOVED lines=25> */
.L_x_4030:
[----:B------:R-:W-:Y:S05]  /*4910*/  BSYNC.RECONVERGENT B1 ;  /* 0x0000000000017941 */ /* 0x000fea0003800200 */
.L_x_4029:
[C---:B01----:R-:W-:Y:S01]  /*4920*/  SHF.L.U32 R12, R88.reuse, 0x3, RZ ;  /* 0x00000003580c7819 */ /* 0x043fe200000006ff */
[----:B------:R-:W-:Y:S01]  /*4930*/  IMAD.IADD R84, R88, 0x1, R15 ;  /* 0x0000000158547824 */ /* 0x000fe200078e020f */
[----:B------:R-:W-:Y:S01]  /*4940*/  LEA R86, R15, R86, 0x7 ;  /* 0x000000560f567211 */ /* 0x000fe200078e38ff */
[----:B------:R-:W-:Y:S01]  /*4950*/  BSSY.RECONVERGENT B1, `(.L_x_4031) ;  /* 0x000001c000017945 */ /* 0x000fe20003800200 */
[-C--:B------:R-:W-:Y:S01]  /*4960*/  ISETP.GE.OR P5, PT, R12, R83.reuse, P1 ;  /* 0x000000530c00720c */ /* 0x080fe20000fa6670 */
[----:B------:R-:W-:Y:S01]  /*4970*/  IMAD.SHL.U32 R12, R84, 0x8, RZ ;  /* 0x00000008540c7824 */ /* 0x000fe200078e00ff */
[-C--:B------:R-:W-:Y:S02]  /*4980*/  ISETP.GE.OR P3, PT, R86, R83.reuse, P1 ;  /* 0x000000535600720c */ /* 0x080fe40000f66670 */
        /* <DEDUP_REMOVED lines=24> */
.L_x_4032:
[----:B------:R-:W-:Y:S05]  /*4b10*/  BSYNC.RECONVERGENT B1 ;  /* 0x0000000000017941 */ /* 0x000fea0003800200 */
.L_x_4031:
[----:B------:R-:W-:Y:S01]  /*4b20*/  BSSY.RECONVERGENT B1, `(.L_x_4033) ;  /* 0x0000019000017945 */ /* 0x000fe20003800200 */
[----:B------:R-:W-:Y:S02]  /*4b30*/  MOV R85, R63 ;  /* 0x0000003f00557202 */ /* 0x000fe40000000f00 */
        /* <DEDUP_REMOVED lines=21> */
[----:B------:R-:W-:-:S05]  /*4c90*/  LEA.HI.X R63, R87, UR11, R12, 0x1, P2 ;  /* 0x0000000b573f7c11 */ /* 0x000fca00090f0c0c */
[----:B------:R1:W5:Y:S04]  /*4ca0*/  LDG.E R62, desc[UR36][R62.64] ;  /* 0x000000243e3e7981 */ /* 0x000368000c1e1900 */
.L_x_4034:
[----:B------:R-:W-:Y:S05]  /*4cb0*/  BSYNC.RECONVERGENT B1 ;  /* 0x0000000000017941 */ /* 0x000fea0003800200 */
.L_x_4033:
[----:B------:R-:W-:Y:S01]  /*4cc0*/  BSSY.RECONVERGENT B1, `(.L_x_4035) ;  /* 0x0000018000017945 */ /* 0x000fe20003800200 */
[----:B------:R-:W-:Y:S01]  /*4cd0*/  IMAD R84, R15, 0x2, R84 ;  /* 0x000000020f547824 */ /* 0x000fe200078e0254 */
[----:B-1----:R-:W-:Y:S02]  /*4ce0*/  SEL R63, R85, RZ, P4 ;  /* 0x000000ff553f7207 */ /* 0x002fe40002000000 */
        /* <DEDUP_REMOVED lines=21> */
.L_x_4036:
[----:B------:R-:W-:Y:S05]  /*4e40*/  BSYNC.RECONVERGENT B1 ;  /* 0x0000000000017941 */ /* 0x000fea0003800200 */
.L_x_4035:
[C---:B01----:R-:W-:Y:S01]  /*4e50*/  SHF.L.U32 R12, R84.reuse, 0x3, RZ ;  /* 0x00000003540c7819 */ /* 0x043fe200000006ff */
[----:B------:R-:W-:Y:S01]  /*4e60*/  IMAD.IADD R86, R84, 0x1, R15 ;  /* 0x0000000154567824 */ /* 0x000fe200078e020f */
[----:B------:R-:W-:Y:S01]  /*4e70*/  BSSY.RECONVERGENT B1, `(.L_x_4037) ;  /* 0x000001c000017945 */ /* 0x000fe20003800200 */
[----:B------:R-:W-:Y:S02]  /*4e80*/  MOV R85, R65 ;  /* 0x0000004100557202 */ /* 0x000fe40000000f00 */
[----:B------:R-:W-:Y:S01]  /*4e90*/  ISETP.GE.OR P3, PT, R12, R83, P1 ;  /* 0x000000530c00720c */ /* 0x000fe20000f66670 */
[----:B------:R-:W-:Y:S01]  /*4ea0*/  IMAD.SHL.U32 R88, R86, 0x8, RZ ;  /* 0x0000000856587824 */ /* 0x000fe200078e00ff */
[----:B------:R-:W-:-:S04]  /*4eb0*/  SEL R64, R64, RZ, P4 ;  /* 0x000000ff40407207 */ /* 0x000fc80002000000 */
        /* <DEDUP_REMOVED lines=23> */
.L_x_4038:
[----:B------:R-:W-:Y:S05]  /*5030*/  BSYNC.RECONVERGENT B1 ;  /* 0x0000000000017941 */ /* 0x000fea0003800200 */
.L_x_4037:
[----:B------:R-:W-:Y:S01]  /*5040*/  BSSY.RECONVERGENT B1, `(.L_x_4039) ;  /* 0x0000019000017945 */ /* 0x000fe20003800200 */
[----:B------:R-:W-:Y:S01]  /*5050*/  IMAD.IADD R88, R86, 0x1, R15 ;  /* 0x0000000156587824 */ /* 0x000fe200078e020f */
[----:B0-----:R-:W-:Y:S02]  /*5060*/  SEL R65, R85, RZ, P4 ;  /* 0x000000ff55417207 */ /* 0x001fe40002000000 */
        /* <DEDUP_REMOVED lines=22> */
.L_x_4040:
[----:B------:R-:W-:Y:S05]  /*51d0*/  BSYNC.RECONVERGENT B1 ;  /* 0x0000000000017941 */ /* 0x000fea0003800200 */
.L_x_4039:
[C---:B0-----:R-:W-:Y:S01]  /*51e0*/  SHF.L.U32 R12, R88.reuse, 0x3, RZ ;  /* 0x00000003580c7819 */ /* 0x041fe200000006ff */
[----:B------:R-:W-:Y:S01]  /*51f0*/  IMAD.IADD R86, R88, 0x1, R15 ;  /* 0x0000000158567824 */ /* 0x000fe200078e020f */
[----:B------:R-:W-:Y:S01]  /*5200*/  BSSY.RECONVERGENT B1, `(.L_x_4041) ;  /* 0x000001f000017945 */ /* 0x000fe20003800200 */
[----:B------:R-:W-:Y:S01]  /*5210*/  IMAD.MOV.U32 R85, RZ, RZ, R67 ;  /* 0x000000ffff557224 */ /* 0x000fe200078e0043 */
[-C--:B------:R-:W-:Y:S01]  /*5220*/  ISETP.GE.OR P5, PT, R12, R83.reuse, P1 ;  /* 0x000000530c00720c */ /* 0x080fe20000fa6670 */
[C---:B------:R-:W-:Y:S01]  /*5230*/  IMAD.IADD R84, R86.reuse, 0x1, R15 ;  /* 0x0000000156547824 */ /* 0x040fe200078e020f */
[----:B------:R-:W-:Y:S02]  /*5240*/  SHF.L.U32 R12, R86, 0x3, RZ ;  /* 0x00000003560c7819 */ /* 0x000fe400000006ff */
[----:B------:R-:W-:Y:S02]  /*5250*/  SEL R66, R66, RZ, P4 ;  /* 0x000000ff42427207 */ /* 0x000fe40002000000 */
[----:B------:R-:W-:-:S02]  /*5260*/  ISETP.GE.OR P2, PT, R12, R83, P1 ;  /* 0x000000530c00720c */ /* 0x000fc40000f46670 */
        /* <DEDUP_REMOVED lines=24> */
.L_x_4042:
[----:B------:R-:W-:Y:S05]  /*53f0*/  BSYNC.RECONVERGENT B1 ;  /* 0x0000000000017941 */ /* 0x000fea0003800200 */
.L_x_4041:
[----:B------:R-:W-:Y:S01]  /*5400*/  BSSY.RECONVERGENT B1, `(.L_x_4043) ;  /* 0x0000018000017945 */ /* 0x000fe20003800200 */
[----:B0-----:R-:W-:-:S03]  /*5410*/  SEL R67, R85, RZ, P4 ;  /* 0x000000ff55437207 */ /* 0x001fc60002000000 */
        /* <DEDUP_REMOVED lines=22> */
.L_x_4044:
[----:B------:R-:W-:Y:S05]  /*5580*/  BSYNC.RECONVERGENT B1 ;  /* 0x0000000000017941 */ /* 0x000fea0003800200 */
.L_x_4043:
[----:B------:R-:W-:Y:S01]  /*5590*/  BSSY.RECONVERGENT B1, `(.L_x_4045) ;  /* 0x0000019000017945 */ /* 0x000fe20003800200 */
[----:B------:R-:W-:Y:S02]  /*55a0*/  IADD3 R86, PT, PT, R84, R15, RZ ;  /* 0x0000000f54567210 */ /* 0x000fe40007ffe0ff */
        /* <DEDUP_REMOVED lines=23> */
.L_x_4046:
[----:B------:R-:W-:Y:S05]  /*5720*/  BSYNC.RECONVERGENT B1 ;  /* 0x0000000000017941 */ /* 0x000fea0003800200 */
.L_x_4045:
[C---:B01----:R-:W-:Y:S01]  /*5730*/  IMAD.SHL.U32 R12, R86.reuse, 0x8, RZ ;  /* 0x00000008560c7824 */ /* 0x043fe200078e00ff */
[----:B------:R-:W-:Y:S01]  /*5740*/  IADD3 R88, PT, PT, R86, R15, RZ ;  /* 0x0000000f56587210 */ /* 0x000fe20007ffe0ff */
[----:B------:R-:W-:Y:S01]  /*5750*/  BSSY.RECONVERGENT B1, `(.L_x_4047) ;  /* 0x000001e000017945 */ /* 0x000fe20003800200 */
        /* <DEDUP_REMOVED lines=29> */
.L_x_4048:
[----:B------:R-:W-:Y:S05]  /*5930*/  BSYNC.RECONVERGENT B1 ;  /* 0x0000000000017941 */ /* 0x000fea0003800200 */
.L_x_4047:
        /* <DEDUP_REMOVED lines=25> */
.L_x_4050:
[----:B------:R-:W-:Y:S05]  /*5ad0*/  BSYNC.RECONVERGENT B1 ;  /* 0x0000000000017941 */ /* 0x000fea0003800200 */
.L_x_4049:
[----:B------:R-:W-:Y:S01]  /*5ae0*/  BSSY.RECONVERGENT B1, `(.L_x_4051) ;  /* 0x0000019000017945 */ /* 0x000fe20003800200 */
[----:B------:R-:W-:Y:S01]  /*5af0*/  IMAD.IADD R86, R84, 0x1, R15 ;  /* 0x0000000154567824 */ /* 0x000fe200078e020f */
        /* <DEDUP_REMOVED lines=23> */
.L_x_4052:
[----:B------:R-:W-:Y:S05]  /*5c70*/  BSYNC.RECONVERGENT B1 ;  /* 0x0000000000017941 */ /* 0x000fea0003800200 */
.L_x_4051:
[C---:B01----:R-:W-:Y:S01]  /*5c80*/  SHF.L.U32 R12, R86.reuse, 0x3, RZ ;  /* 0x00000003560c7819 */ /* 0x043fe200000006ff */
        /* <DEDUP_REMOVED lines=32> */
.L_x_4054:
[----:B------:R-:W-:Y:S05]  /*5e90*/  BSYNC.RECONVERGENT B1 ;  /* 0x0000000000017941 */ /* 0x000fea0003800200 */
.L_x_4053:
        /* <DEDUP_REMOVED lines=24> */
.L_x_4056:
[----:B------:R-:W-:Y:S05]  /*6020*/  BSYNC.RECONVERGENT B1 ;  /* 0x0000000000017941 */ /* 0x000fea0003800200 */
.L_x_4055:
        /* <DEDUP_REMOVED lines=25> */
.L_x_4058:
[----:B------:R-:W-:Y:S05]  /*61c0*/  BSYNC.RECONVERGENT B1 ;  /* 0x0000000000017941 */ /* 0x000fea0003800200 */
.L_x_4057:
        /* <DEDUP_REMOVED lines=8> */
[C---:B------:R-:W-:Y:S02]  /*6250*/  IMAD.IADD R84, R86.reuse, 0x1, R15 ;  /* 0x0000000156547824 */ /* 0x040fe400078e020f */
        /* <DEDUP_REMOVED lines=26> */
.L_x_4060:
[----:B------:R-:W-:Y:S05]  /*6400*/  BSYNC.RECONVERGENT B1 ;  /* 0x0000000000017941 */ /* 0x000fea0003800200 */
.L_x_4059:
        /* <DEDUP_REMOVED lines=25> */
.L_x_4062:
[----:B------:R-:W-:Y:S05]  /*65a0*/  BSYNC.RECONVERGENT B1 ;  /* 0x0000000000017941 */ /* 0x000fea0003800200 */
.L_x_4061:
[----:B------:R-:W-:Y:S01]  /*65b0*/  BSSY.RECONVERGENT B1, `(.L_x_4063) ;  /* 0x0000018000017945 */ /* 0x000fe20003800200 */
[----:B-1----:R-:W-:-:S03]  /*65c0*/  SEL R77, R83, RZ, P4 ;  /* 0x000000ff534d7207 */ /* 0x002fc60002000000 */
        /* <DEDUP_REMOVED lines=22> */
.L_x_4064:
[----:B------:R-:W-:Y:S05]  /*6730*/  BSYNC.RECONVERGENT B1 ;  /* 0x0000000000017941 */ /* 0x000fea0003800200 */
.L_x_4063:
[----:B------:R-:W-:Y:S01]  /*6740*/  BSSY.RECONVERGENT B1, `(.L_x_4065) ;  /* 0x0000017000017945 */ /* 0x000fe20003800200 */
[----:B------:R-:W-:-:S03]  /*6750*/  SEL R78, R78, RZ, P4 ;  /* 0x000000ff4e4e7207 */ /* 0x000fc60002000000 */
        /* <DEDUP_REMOVED lines=21> */
.L_x_4066:
[----:B------:R-:W-:Y:S05]  /*68b0*/  BSYNC.RECONVERGENT B1 ;  /* 0x0000000000017941 */ /* 0x000fea0003800200 */
.L_x_4065:
[----:B012--5:R-:W-:Y:S01]  /*68c0*/  HMUL2 R12, R48, R51 ;  /* 0x00000033300c7232 */ /* 0x027fe20000000000 */
[----:B------:R-:W-:Y:S01]  /*68d0*/  UMOV UR4, 0xffffffff ;  /* 0xffffffff00047882 */ /* 0x000fe20000000000 */
[----:B------:R-:W-:Y:S02]  /*68e0*/  ISETP.NE.AND P2, PT, R11, RZ, P0 ;  /* 0x000000ff0b00720c */ /* 0x000fe40000745270 */
        /* <DEDUP_REMOVED lines=23> */
[----:B------:R-:W0:Y:S02]  /*6a60*/  S2R R13, SR_TID.X ;  /* 0x00000000000d7919 */ /* 0x000e240000002100 */
[----:B------:R-:W-:-:S04]  /*6a70*/  HFMA2 R12, R24, R71, R12 ;  /* 0x00000047180c7231 */ /* 0x000fc8000000000c */
[----:B------:R-:W-:-:S04]  /*6a80*/  HFMA2 R12, R23, R72, R12 ;  /* 0x00000048170c7231 */ /* 0x000fc8000000000c */
[----:B------:R-:W-:-:S04]  /*6a90*/  HFMA2 R12, R22, R73, R12 ;  /* 0x00000049160c7231 */ /* 0x000fc8000000000c */
[----:B------:R-:W-:Y:S01]  /*6aa0*/  HFMA2 R12, R21, R74, R12 ;  /* 0x0000004a150c7231 */ /* 0x000fe2000000000c */
[----:B0-----:R-:W-:-:S03]  /*6ab0*/  LOP3.LUT P1, RZ, R13, 0x3, RZ, 0xc0, !PT ;  /* 0x000000030dff7812 */ /* 0x001fc6000782c0ff */
        /* <DEDUP_REMOVED lines=11> */
.L_x_4135:
[----:B------:R-:W-:Y:S01]  /*6b70*/  ISETP.GE.OR P1, PT, R10, UR40, P1 ;  /* 0x000000280a007c0c */ /* 0x000fe20008f26670 */
        /* <DEDUP_REMOVED lines=20> */
[----:B------:R-:W-:Y:S01]  /*6cc0*/  @P1 IADD3 R83, PT, PT, R10, -UR40, R83 ;  /* 0x800000280a531c10 */ /* 0x000fe2000fffe053 */
[----:B---3--:R-:W-:Y:S02]  /*6cd0*/  @P1 HADD2.F32 R85, -RZ, R14.H0_H0 ;  /* 0x2000000eff551230 */ /* 0x008fe40000004100 */
[----:B----4-:R-:W-:Y:S01]  /*6ce0*/  @P3 HADD2.F32 R84, -RZ, R12.H0_H0 ;  /* 0x2000000cff543230 */ /* 0x010fe20000004100 */
[----:B------:R-:W-:-:S04]  /*6cf0*/  @P1 I2FP.F32.S32 R12, R83 ;  /* 0x00000053000c1245 */ /* 0x000fc80000201400 */
[----:B------:R-:W-:-:S04]  /*6d00*/  @P3 FADD.FTZ R11, R11, R84 ;  /* 0x000000540b0b3221 */ /* 0x000fc80000010000 */
[----:B------:R-:W-:-:S05]  /*6d10*/  @P1 FFMA.FTZ R11, R12, R85, R11 ;  /* 0x000000550c0b1223 */ /* 0x000fca000001000b */
[----:B------:R1:W-:Y:S01]  /*6d20*/  STS [R3], R11 ;  /* 0x0000000b03007388 */ /* 0x0003e20000000800 */
[----:B------:R-:W-:-:S07]  /*6d30*/  @!P2 FMNMX.FTZ R0, R0, R11, !PT ;  /* 0x0000000b0000a209 */ /* 0x000fce0007810000 */
.L_x_4069:
[----:B------:R-:W-:Y:S05]  /*6d40*/  BSYNC.RECONVERGENT B1 ;  /* 0x0000000000017941 */ /* 0x000fea0003800200 */
.L_x_4068:
[----:B------:R-:W-:Y:S01]  /*6d50*/  VIADD R10, R10, 0x10 ;  /* 0x000000100a0a7836 */ /* 0x000fe20000000000 */
[----:B------:R-:W-:Y:S01]  /*6d60*/  IADD3 R8, P2, PT, R8, 0x10, RZ ;  /* 0x0000001008087810 */ /* 0x000fe20007f5e0ff */
[----:B------:R-:W-:Y:S01]  /*6d70*/  VIADD R4, R4, 0x10 ;  /* 0x0000001004047836 */ /* 0x000fe20000000000 */
[----:B-1----:R-:W-:Y:S02]  /*6d80*/  IADD3 R3, PT, PT, R3, 0x40, RZ ;  /* 0x0000004003037810 */ /* 0x002fe40007ffe0ff */
[----:B------:R-:W-:Y:S02]  /*6d90*/  ISETP.GE.AND P1, PT, R10, R5, PT ;  /* 0x000000050a00720c */ /* 0x000fe40003f26270 */
[----:B------:R-:W-:-:S11]  /*6da0*/  IADD3.X R7, PT, PT, RZ, R7, RZ, P2, !PT ;  /* 0x00000007ff077210 */ /* 0x000fd600017fe4ff */
[----:B------:R-:W-:Y:S05]  /*6db0*/  @!P1 BRA `(.L_x_4070) ;  /* 0xffffffc000809947 */ /* 0x000fea000383ffff */
.L_x_4002:
[----:B0-----:R-:W-:Y:S05]  /*6dc0*/  BSYNC B0 ;  /* 0x0000000000007941 */ /* 0x001fea0003800000 */
.L_x_4001:
[----:B------:R-:W-:-:S03]  /*6dd0*/  UMOV UR4, 0xffffffff ;  /* 0xffffffff00047882 */ /* 0x000fc60000000000 */
[----:B------:R-:W-:Y:S05]  /*6de0*/  BRA.DIV UR4, `(.L_x_4071) ;  /* 0x0000005604887947 */ /* 0x000fea000b800000 */
[----:B------:R-:W0:Y:S02]  /*6df0*/  SHFL.BFLY PT, R14, R0, 0x10, 0x1f ;  /* 0x0e001f00000e7f89 */ /* 0x000e2400000e0000 */
[----:B0-----:R-:W-:-:S05]  /*6e00*/  FMNMX.FTZ R13, R14, R0, !PT ;  /* 0x000000000e0d7209 */ /* 0x001fca0007810000 */
[----:B------:R-:W0:Y:S02]  /*6e10*/  SHFL.BFLY PT, R14, R13, 0x8, 0x1f ;  /* 0x0d001f000d0e7f89 */ /* 0x000e2400000e0000 */
[----:B0----5:R-:W-:-:S05]  /*6e20*/  FMNMX.FTZ R2, R13, R14, !PT ;  /* 0x0000000e0d027209 */ /* 0x021fca0007810000 */
[----:B------:R0:W1:Y:S02]  /*6e30*/  SHFL.BFLY PT, R14, R2, 0x4, 0x1f ;  /* 0x0c801f00020e7f89 */ /* 0x00006400000e0000 */
.L_x_4140:
[----:B------:R-:W4:Y:S01]  /*6e40*/  S2R R0, SR_TID.X ;  /* 0x0000000000007919 */ /* 0x000f220000002100 */
[----:B------:R-:W-:Y:S01]  /*6e50*/  MOV R13, 0x400 ;  /* 0x00000400000d7802 */ /* 0x000fe20000000f00 */
[----:B------:R-:W-:Y:S05]  /*6e60*/  WARPSYNC.ALL ;  /* 0x0000000000007948 */ /* 0x000fea0003800000 */
[----:B------:R-:W5:Y:S01]  /*6e70*/  S2R R20, SR_CgaCtaId ;  /* 0x0000000000147919 */ /* 0x000f620000008800 */
[----:B-1----:R-:W-:Y:S02]  /*6e80*/  FMNMX.FTZ R3, R2, R14, !PT ;  /* 0x0000000e02037209 */ /* 0x002fe40007810000 */
[----:B----4-:R-:W-:-:S02]  /*6e90*/  LOP3.LUT P0, R5, R0, 0x1f, RZ, 0xc0, !PT ;  /* 0x0000001f00057812 */ /* 0x010fc4000780c0ff */
[----:B-----5:R-:W-:-:S11]  /*6ea0*/  LEA R4, R20, R13, 0x18 ;  /* 0x0000000d14047211 */ /* 0x020fd600078ec0ff */
[----:B0-----:R-:W-:-:S05]  /*6eb0*/  @!P0 LEA.HI R2, R0, R4, RZ, 0x1d ;  /* 0x0000000400028211 */ /* 0x001fca00078fe8ff */
[----:B------:R0:W-:Y:S01]  /*6ec0*/  @!P0 STS [R2], R3 ;  /* 0x0000000302008388 */ /* 0x0001e20000000800 */
[----:B------:R-:W-:Y:S01]  /*6ed0*/  BAR.SYNC.DEFER_BLOCKING 0x0 ;  /* 0x0000000000007b1d */ /* 0x000fe20000010000 */
[C---:B------:R-:W-:Y:S01]  /*6ee0*/  ISETP.GT.U32.AND P0, PT, R5.reuse, 0x1, PT ;  /* 0x000000010500780c */ /* 0x040fe20003f04070 */
[----:B------:R-:W-:Y:S01]  /*6ef0*/  IMAD R6, R5, 0x4, R4 ;  /* 0x0000000405067824 */ /* 0x000fe200078e0204 */
[----:B0-----:R-:W-:Y:S01]  /*6f00*/  MOV R2, 0xff7fffff ;  /* 0xff7fffff00027802 */ /* 0x001fe20000000f00 */
[----:B------:R-:W-:Y:S01]  /*6f10*/  IMAD.MOV.U32 R8, RZ, RZ, RZ ;  /* 0x000000ffff087224 */ /* 0x000fe200078e00ff */
[----:B------:R-:W-:-:S03]  /*6f20*/  MOV R9, UR40 ;  /* 0x0000002800097c02 */ /* 0x000fc60008000f00 */
        /* <DEDUP_REMOVED lines=8> */
[----:B------:R-:W-:Y:S01]  /*6fb0*/  VIADD R3, R0, UR39 ;  /* 0x0000002700037c36 */ /* 0x000fe20008000000 */
[----:B------:R-:W-:-:S04]  /*6fc0*/  IADD3 R2, PT, PT, R9, 0x1, RZ ;  /* 0x0000000109027810 */ /* 0x000fc80007ffe0ff */
[----:B------:R-:W-:Y:S01]  /*6fd0*/  ISETP.GT.AND P0, PT, R3, UR40, PT ;  /* 0x0000002803007c0c */ /* 0x000fe2000bf04270 */
        /* <DEDUP_REMOVED lines=9> */
[----:B------:R-:W-:Y:S02]  /*7070*/  IADD3 R10, PT, PT, R8, -UR39, R9 ;  /* 0x80000027080a7c10 */ /* 0x000fe4000fffe009 */
[----:B------:R-:W-:Y:S02]  /*7080*/  MOV R9, R3 ;  /* 0x0000000300097202 */ /* 0x000fe40000000f00 */
[C---:B------:R-:W-:Y:S02]  /*7090*/  LOP3.LUT R8, R10.reuse, 0xc0, RZ, 0xc0, !PT ;  /* 0x000000c00a087812 */ /* 0x040fe400078ec0ff */
[----:B------:R-:W-:Y:S02]  /*70a0*/  ISETP.GE.U32.AND P1, PT, R10, 0xc0, PT ;  /* 0x000000c00a00780c */ /* 0x000fe40003f26070 */
[----:B------:R-:W-:Y:S01]  /*70b0*/  ISETP.NE.AND P0, PT, R8, 0xc0, PT ;  /* 0x000000c00800780c */ /* 0x000fe20003f05270 */
[----:B------:R-:W-:-:S12]  /*70c0*/  IMAD.MOV.U32 R8, RZ, RZ, RZ ;  /* 0x000000ffff087224 */ /* 0x000fd800078e00ff */
[----:B------:R-:W-:Y:S05]  /*70d0*/  @!P0 BRA `(.L_x_4076) ;  /* 0x00000000004c8947 */ /* 0x000fea0003800000 */
[----:B------:R-:W-:Y:S01]  /*70e0*/  VIADD R9, R13, 0x210 ;  /* 0x000002100d097836 */ /* 0x000fe20000000000 */
[----:B------:R-:W-:-:S04]  /*70f0*/  LEA.HI R8, R10, 0x1, RZ, 0x1a ;  /* 0x000000010a087811 */ /* 0x000fc800078fd0ff */
[----:B------:R-:W-:Y:S01]  /*7100*/  LOP3.LUT R10, R8, 0x3, RZ, 0xc0, !PT ;  /* 0x00000003080a7812 */ /* 0x000fe200078ec0ff */
[----:B------:R-:W-:Y:S01]  /*7110*/  HFMA2 R8, -RZ, RZ, 0, 0 ;  /* 0x00000000ff087431 */ /* 0x000fe200000001ff */
[----:B------:R-:W-:Y:S01]  /*7120*/  LEA R11, R20, R9, 0x18 ;  /* 0x00000009140b7211 */ /* 0x000fe200078ec0ff */
[----:B------:R-:W-:Y:S02]  /*7130*/  IMAD.MOV.U32 R9, RZ, RZ, R3 ;  /* 0x000000ffff097224 */ /* 0x000fe400078e0003 */
[----:B------:R-:W-:Y:S01]  /*7140*/  IMAD.MOV R10, RZ, RZ, -R10 ;  /* 0x000000ffff0a7224 */ /* 0x000fe200078e0a0a */
[----:B------:R-:W-:-:S07]  /*7150*/  LEA R11, R0, R11, 0x2 ;  /* 0x0000000b000b7211 */ /* 0x000fce00078e10ff */
.L_x_4077:
        /* <DEDUP_REMOVED lines=11> */
.L_x_4076:
[----:B------:R-:W-:Y:S05]  /*7210*/  BSYNC.RECONVERGENT B1 ;  /* 0x0000000000017941 */ /* 0x000fea0003800200 */
.L_x_4075:
[----:B------:R-:W-:Y:S05]  /*7220*/  @!P1 BRA `(.L_x_4073) ;  /* 0x0000001400009947 */ /* 0x000fea0003800000 */
[----:B------:R-:W-:Y:S01]  /*7230*/  USHF.L.U32 UR4, UR39, 0x2, URZ ;  /* 0x0000000227047899 */ /* 0x000fe200080006ff */
[----:B------:R-:W-:-:S05]  /*7240*/  VIADD R13, R13, 0x210 ;  /* 0x000002100d0d7836 */ /* 0x000fca0000000000 */
[----:B------:R-:W-:Y:S02]  /*7250*/  LEA R11, R20, R13, 0x18 ;  /* 0x0000000d140b7211 */ /* 0x000fe400078ec0ff */
[C---:B------:R-:W-:Y:S01]  /*7260*/  LEA R10, R9.reuse, -UR4, 0x2 ;  /* 0x80000004090a7c11 */ /* 0x040fe2000f8e10ff */
[----:B------:R-:W-:-:S03]  /*7270*/  VIADD R9, R9, 0x100 ;  /* 0x0000010009097836 */ /* 0x000fc60000000000 */
[----:B------:R-:W-:Y:S02]  /*7280*/  IADD3 R11, PT, PT, R11, R10, RZ ;  /* 0x0000000a0b0b7210 */ /* 0x000fe40007ffe0ff */
[----:B------:R-:W-:-:S03]  /*7290*/  ISETP.GT.AND P0, PT, R9, UR40, PT ;  /* 0x0000002809007c0c */ /* 0x000fc6000bf04270 */
[----:B------:R-:W0:Y:S04]  /*72a0*/  LDS R10, [R11] ;  /* 0x000000000b0a7984 */ /* 0x000e280000000800 */
[----:B------:R-:W1:Y:S04]  /*72b0*/  LDS R12, [R11+0x100] ;  /* 0x000100000b0c7984 */ /* 0x000e680000000800 */
[----:B------:R-:W4:Y:S04]  /*72c0*/  LDS R14, [R11+0x200] ;  /* 0x000200000b0e7984 */ /* 0x000f280000000800 */
        /* <DEDUP_REMOVED lines=12> */
[----:B0-----:R0:W-:Y:S01]  /*7390*/  STS [R11], R10 ;  /* 0x0000000a0b007388 */ /* 0x0011e20000000800 */
[----:B------:R-:W-:-:S06]  /*73a0*/  FADD.FTZ R8, R8, R10 ;  /* 0x0000000a08087221 */ /* 0x000fcc0000010000 */
[----:B------:R-:W5:Y:S01]  /*73b0*/  MUFU.EX2 R18, R18 ;  /* 0x0000001200127308 */ /* 0x000f620000000800 */
[----:B-1----:R0:W-:Y:S01]  /*73c0*/  STS [R11+0x100], R12 ;  /* 0x0001000c0b007388 */ /* 0x0021e20000000800 */
[----:B------:R-:W-:-:S03]  /*73d0*/  FADD.FTZ R8, R8, R12 ;  /* 0x0000000c08087221 */ /* 0x000fc60000010000 */
[----:B----4-:R0:W-:Y:S01]  /*73e0*/  STS [R11+0x200], R14 ;  /* 0x0002000e0b007388 */ /* 0x0101e20000000800 */
[----:B------:R-:W-:-:S03]  /*73f0*/  FADD.FTZ R8, R8, R14 ;  /* 0x0000000e08087221 */ /* 0x000fc60000010000 */
[----:B-----5:R0:W-:Y:S01]  /*7400*/  STS [R11+0x300], R18 ;  /* 0x000300120b007388 */ /* 0x0201e20000000800 */
[----:B------:R-:W-:Y:S01]  /*7410*/  FADD.FTZ R8, R8, R18 ;  /* 0x0000001208087221 */ /* 0x000fe20000010000 */
[----:B------:R-:W-:Y:S06]  /*7420*/  @P0 BRA `(.L_x_4073) ;  /* 0x0000001000800947 */ /* 0x000fec0003800000 */
[----:B0-----:R-:W-:Y:S01]  /*7430*/  MOV R10, R9 ;  /* 0x00000009000a7202 */ /* 0x001fe20000000f00 */
[----:B------:R-:W-:Y:S01]  /*7440*/  BSSY.RECONVERGENT B1, `(.L_x_4078) ;  /* 0x000006d000017945 */ /* 0x000fe20003800200 */
[----:B------:R-:W-:Y:S02]  /*7450*/  PLOP3.LUT P0, PT, PT, PT, PT, 0x80, 0x8 ;  /* 0x000000000008781c */ /* 0x000fe40003f0f070 */
[----:B------:R-:W-:-:S04]  /*7460*/  IADD3 R9, PT, PT, -R10, UR40, RZ ;  /* 0x000000280a097c10 */ /* 0x000fc8000fffe1ff */
[----:B------:R-:W-:Y:S01]  /*7470*/  ISETP.GT.AND P1, PT, R9, 0x2ff, PT ;  /* 0x000002ff0900780c */ /* 0x000fe20003f24270 */
[----:B------:R-:W-:-:S12]  /*7480*/  VIADD R9, R11, 0x600 ;  /* 0x000006000b097836 */ /* 0x000fd80000000000 */
[----:B------:R-:W-:Y:S05]  /*7490*/  @!P1 BRA `(.L_x_4079) ;  /* 0x00000004009c9947 */ /* 0x000fea0003800000 */
[----:B------:R-:W-:Y:S02]  /*74a0*/  MOV R11, UR40 ;  /* 0x00000028000b7c02 */ /* 0x000fe40008000f00 */
[----:B------:R-:W-:-:S03]  /*74b0*/  PLOP3.LUT P0, PT, PT, PT, PT, 0x8, 0x80 ;  /* 0x000000000080781c */ /* 0x000fc60003f0e170 */
[----:B------:R-:W-:-:S10]  /*74c0*/  VIADD R11, R11, 0xfffffd01 ;  /* 0xfffffd010b0b7836 */ /* 0x000fd40000000000 */
.L_x_4080:
[----:B------:R-:W0:Y:S01]  /*74d0*/  LDS R12, [R9+-0x200] ;  /* 0xfffe0000090c7984 */ /* 0x000e220000000800 */
[----:B------:R-:W-:-:S03]  /*74e0*/  IADD3 R10, PT, PT, R10, 0x400, RZ ;  /* 0x000004000a0a7810 */ /* 0x000fc60007ffe0ff */
[----:B------:R-:W1:Y:S01]  /*74f0*/  LDS R14, [R9+-0x100] ;  /* 0xffff0000090e7984 */ /* 0x000e620000000800 */
[----:B------:R-:W-:-:S03]  /*7500*/  ISETP.GE.AND P1, PT, R10, R11, PT ;  /* 0x0000000b0a00720c */ /* 0x000fc60003f26270 */
[----:B------:R-:W4:Y:S04]  /*7510*/  LDS R18, [R9] ;  /* 0x0000000009127984 */ /* 0x000f280000000800 */
[----:B------:R-:W5:Y:S04]  /*7520*/  LDS R20, [R9+0x100] ;  /* 0x0001000009147984 */ /* 0x000f680000000800 */
[----:B------:R-:W5:Y:S04]  /*7530*/  LDS R22, [R9+0x200] ;  /* 0x0002000009167984 */ /* 0x000f680000000800 */
[----:B--2---:R-:W2:Y:S04]  /*7540*/  LDS R24, [R9+0x300] ;  /* 0x0003000009187984 */ /* 0x004ea80000000800 */
[----:B------:R-:W2:Y:S04]  /*7550*/  LDS R26, [R9+0x400] ;  /* 0x00040000091a7984 */ /* 0x000ea80000000800 */
        /* <DEDUP_REMOVED lines=11> */
[----:B------:R-:W3:Y:S01]  /*7610*/  MUFU.EX2 R12, R12 ;  /* 0x0000000c000c7308 */ /* 0x000ee20000000800 */
[----:B------:R-:W-:Y:S01]  /*7620*/  FMUL.FTZ R18, R18, 1.4426950216293334961 ;  /* 0x3fb8aa3b12127820 */ /* 0x000fe20000410000 */
[C---:B-----5:R-:W-:Y:S01]  /*7630*/  FADD.FTZ R20, -R7.reuse, R20 ;  /* 0x0000001407147221 */ /* 0x060fe20000010100 */
[----:B------:R-:W5:Y:S01]  /*7640*/  LDS R40, [R9+0xb00] ;  /* 0x000b000009287984 */ /* 0x000f620000000800 */
[----:B------:R-:W-:-:S02]  /*7650*/  FADD.FTZ R22, -R7, R22 ;  /* 0x0000001607167221 */ /* 0x000fc40000010100 */
[----:B------:R-:W-:Y:S01]  /*7660*/  FMUL.FTZ R20, R20, 1.4426950216293334961 ;  /* 0x3fb8aa3b14147820 */ /* 0x000fe20000410000 */
[----:B------:R-:W5:Y:S01]  /*7670*/  LDS R42, [R9+0xc00] ;  /* 0x000c0000092a7984 */ /* 0x000f620000000800 */
[----:B------:R-:W0:Y:S01]  /*7680*/  MUFU.EX2 R14, R14 ;  /* 0x0000000e000e7308 */ /* 0x000e220000000800 */
[----:B------:R-:W-:Y:S01]  /*7690*/  FMUL.FTZ R22, R22, 1.4426950216293334961 ;  /* 0x3fb8aa3b16167820 */ /* 0x000fe20000410000 */
[C---:B--2---:R-:W-:Y:S01]  /*76a0*/  FADD.FTZ R24, -R7.reuse, R24 ;  /* 0x0000001807187221 */ /* 0x044fe20000010100 */
[----:B------:R-:W2:Y:S01]  /*76b0*/  LDS R44, [R9+0xd00] ;  /* 0x000d0000092c7984 */ /* 0x000ea20000000800 */
[C---:B------:R-:W-:Y:S02]  /*76c0*/  FADD.FTZ R26, -R7.reuse, R26 ;  /* 0x0000001a071a7221 */ /* 0x040fe40000010100 */
        /* <DEDUP_REMOVED lines=22> */
[----:B---3--:R-:W-:Y:S01]  /*7830*/  FADD.FTZ R8, R8, R20 ;  /* 0x0000001408087221 */ /* 0x008fe20000010000 */
[C---:B----4-:R-:W-:Y:S01]  /*7840*/  FADD.FTZ R38, -R7.reuse, R38 ;  /* 0x0000002607267221 */ /* 0x050fe20000010100 */
[C---:B-----5:R-:W-:Y:S01]  /*7850*/  FADD.FTZ R40, -R7.reuse, R40 ;  /* 0x0000002807287221 */ /* 0x060fe20000010100 */
[----:B------:R-:W-:Y:S02]  /*7860*/  STS [R9+0x100], R20 ;  /* 0x0001001409007388 */ /* 0x000fe40000000800 */
[----:B------:R-:W-:Y:S01]  /*7870*/  FMUL.FTZ R38, R38, 1.4426950216293334961 ;  /* 0x3fb8aa3b26267820 */ /* 0x000fe20000410000 */
[----:B------:R-:W-:Y:S01]  /*7880*/  FMUL.FTZ R40, R40, 1.4426950216293334961 ;  /* 0x3fb8aa3b28287820 */ /* 0x000fe20000410000 */
[----:B------:R-:W3:Y:S01]  /*7890*/  MUFU.EX2 R26, R26 ;  /* 0x0000001a001a7308 */ /* 0x000ee20000000800 */
[----:B0-----:R-:W-:Y:S01]  /*78a0*/  FADD.FTZ R8, R8, R22 ;  /* 0x0000001608087221 */ /* 0x001fe20000010000 */
[C---:B------:R-:W-:Y:S01]  /*78b0*/  FADD.FTZ R42, -R7.reuse, R42 ;  /* 0x0000002a072a7221 */ /* 0x040fe20000010100 */
[----:B--2---:R-:W-:Y:S01]  /*78c0*/  FADD.FTZ R44, -R7, R44 ;  /* 0x0000002c072c7221 */ /* 0x004fe20000010100 */
[----:B------:R-:W-:Y:S02]  /*78d0*/  STS [R9+0x200], R22 ;  /* 0x0002001609007388 */ /* 0x000fe40000000800 */
[----:B------:R-:W-:Y:S01]  /*78e0*/  FMUL.FTZ R42, R42, 1.4426950216293334961 ;  /* 0x3fb8aa3b2a2a7820 */ /* 0x000fe20000410000 */
[----:B------:R-:W-:Y:S01]  /*78f0*/  FMUL.FTZ R44, R44, 1.4426950216293334961 ;  /* 0x3fb8aa3b2c2c7820 */ /* 0x000fe20000410000 */
[----:B------:R-:W0:Y:S01]  /*7900*/  MUFU.EX2 R28, R28 ;  /* 0x0000001c001c7308 */ /* 0x000e220000000800 */
[----:B-1----:R-:W-:Y:S01]  /*7910*/  FADD.FTZ R8, R8, R24 ;  /* 0x0000001808087221 */ /* 0x002fe20000010000 */
        /* <DEDUP_REMOVED lines=31> */
.L_x_4079:
[----:B------:R-:W-:Y:S05]  /*7b10*/  BSYNC.RECONVERGENT B1 ;  /* 0x0000000000017941 */ /* 0x000fea0003800200 */
.L_x_4078:
        /* <DEDUP_REMOVED lines=8> */
[----:B------:R-:W4:Y:S04]  /*7ba0*/  LDS R18, [R9] ;  /* 0x0000000009127984 */ /* 0x000f280000000800 */
[----:B------:R-:W5:Y:S04]  /*7bb0*/  LDS R20, [R9+0x100] ;  /* 0x0001000009147984 */ /* 0x000f680000000800 */
[----:B------:R-:W5:Y:S04]  /*7bc0*/  LDS R22, [R9+0x200] ;  /* 0x0002000009167984 */ /* 0x000f680000000800 */
[----:B--2---:R-:W2:Y:S04]  /*7bd0*/  LDS R24, [R9+0x300] ;  /* 0x0003000009187984 */ /* 0x004ea80000000800 */
[----:B------:R-:W2:Y:S04]  /*7be0*/  LDS R26, [R9+0x400] ;  /* 0x00040000091a7984 */ /* 0x000ea80000000800 */
[----:B---3--:R-:W3:Y:S01]  /*7bf0*/  LDS R28, [R9+0x500] ;  /* 0x00050000091c7984 */ /* 0x008ee20000000800 */
        /* <DEDUP_REMOVED lines=8> */
[----:B------:R-:W-:-:S03]  /*7c80*/  FADD.FTZ R22, -R7, R22 ;  /* 0x0000001607167221 */ /* 0x000fc60000010100 */
[----:B------:R-:W-:Y:S02]  /*7c90*/  FMUL.FTZ R20, R20, 1.4426950216293334961 ;  /* 0x3fb8aa3b14147820 */ /* 0x000fe40000410000 */
[----:B------:R-:W1:Y:S01]  /*7ca0*/  MUFU.EX2 R14, R14 ;  /* 0x0000000e000e7308 */ /* 0x000e620000000800 */
[----:B------:R-:W-:Y:S01]  /*7cb0*/  FMUL.FTZ R22, R22, 1.4426950216293334961 ;  /* 0x3fb8aa3b16167820 */ /* 0x000fe20000410000 */
[C---:B--2---:R-:W-:Y:S01]  /*7cc0*/  FADD.FTZ R24, -R7.reuse, R24 ;  /* 0x0000001807187221 */ /* 0x044fe20000010100 */
        /* <DEDUP_REMOVED lines=28> */
.L_x_4082:
[----:B------:R-:W-:Y:S05]  /*7e90*/  BSYNC.RECONVERGENT B1 ;  /* 0x0000000000017941 */ /* 0x000fea0003800200 */
.L_x_4081:
[----:B------:R-:W-:-:S13]  /*7ea0*/  ISETP.GT.AND P1, PT, R10, UR40, PT ;  /* 0x000000280a007c0c */ /* 0x000fda000bf24270 */
[----:B------:R-:W-:Y:S05]  /*7eb0*/  @!P0 BRA P1, `(.L_x_4073) ;  /* 0x0000000400dc8947 */ /* 0x000fea0000800000 */
        /* <DEDUP_REMOVED lines=25> */
.L_x_4074:
[----:B------:R-:W-:Y:S01]  /*8050*/  VIADDMNMX R8, R3, 0x40, R2, !PT ;  /* 0x0000004003087846 */ /* 0x000fe20007800102 */
[----:B------:R-:W-:Y:S01]  /*8060*/  BSSY.RECONVERGENT B1, `(.L_x_4083) ;  /* 0x0000024000017945 */ /* 0x000fe20003800200 */
[----:B------:R-:W-:-:S04]  /*8070*/  LOP3.LUT R9, RZ, R0, RZ, 0x33, !PT ;  /* 0x00000000ff097212 */ /* 0x000fc800078e33ff */
[----:B------:R-:W-:Y:S01]  /*8080*/  IADD3 R12, PT, PT, R8, -UR39, R9 ;  /* 0x80000027080c7c10 */ /* 0x000fe2000fffe009 */
        /* <DEDUP_REMOVED lines=9> */
[----:B------:R-:W-:Y:S02]  /*8120*/  IADD3 R18, P1, P2, R10, UR6, R3 ;  /* 0x000000060a127c10 */ /* 0x000fe4000fa3e003 */
[----:B------:R-:W-:Y:S01]  /*8130*/  LOP3.LUT R10, R8, 0x3, RZ, 0xc0, !PT ;  /* 0x00000003080a7812 */ /* 0x000fe200078ec0ff */
[----:B------:R-:W-:Y:S01]  /*8140*/  IMAD R12, R0, 0x4, R13 ;  /* 0x00000004000c7824 */ /* 0x000fe200078e020d */
[----:B------:R-:W-:Y:S01]  /*8150*/  IADD3.X R11, PT, PT, R11, UR12, RZ, P1, P2 ;  /* 0x0000000c0b0b7c10 */ /* 0x000fe20008fe44ff */
[----:B------:R-:W-:Y:S01]  /*8160*/  IMAD.MOV.U32 R8, RZ, RZ, RZ ;  /* 0x000000ffff087224 */ /* 0x000fe200078e00ff */
[----:B------:R-:W-:-:S02]  /*8170*/  MOV R9, R3 ;  /* 0x0000000300097202 */ /* 0x000fc40000000f00 */
[----:B------:R-:W-:-:S07]  /*8180*/  IADD3 R13, PT, PT, -R10, RZ, RZ ;  /* 0x000000ff0a0d7210 */ /* 0x000fce0007ffe1ff */
.L_x_4085:
[----:B------:R-:W-:-:S06]  /*8190*/  IMAD.MOV.U32 R10, RZ, RZ, R18 ;  /* 0x000000ffff0a7224 */ /* 0x000fcc00078e0012 */
[----:B------:R1:W4:Y:S01]  /*81a0*/  LDG.E.U8 R10, desc[UR36][R10.64] ;  /* 0x000000240a0a7981 */ /* 0x000322000c1e1100 */
[----:B------:R-:W-:Y:S01]  /*81b0*/  MOV R15, RZ ;  /* 0x000000ff000f7202 */ /* 0x000fe20000000f00 */
[----:B------:R-:W-:Y:S01]  /*81c0*/  VIADD R13, R13, 0x1 ;  /* 0x000000010d0d7836 */ /* 0x000fe20000000000 */
[----:B------:R-:W-:Y:S02]  /*81d0*/  IADD3 R18, P2, PT, R18, 0x40, RZ ;  /* 0x0000004012127810 */ /* 0x000fe40007f5e0ff */
[----:B------:R-:W-:-:S03]  /*81e0*/  IADD3 R9, PT, PT, R9, 0x40, RZ ;  /* 0x0000004009097810 */ /* 0x000fc60007ffe0ff */
[----:B-1----:R-:W-:Y:S01]  /*81f0*/  IMAD.X R11, RZ, RZ, R11, P2 ;  /* 0x000000ffff0b7224 */ /* 0x002fe200010e060b */
[----:B----4-:R-:W-:-:S13]  /*8200*/  ISETP.NE.AND P1, PT, R10, RZ, PT ;  /* 0x000000ff0a00720c */ /* 0x010fda0003f25270 */
        /* <DEDUP_REMOVED lines=9> */
.L_x_4084:
[----:B------:R-:W-:Y:S05]  /*82a0*/  BSYNC.RECONVERGENT B1 ;  /* 0x0000000000017941 */ /* 0x000fea0003800200 */
.L_x_4083:
[----:B------:R-:W-:Y:S05]  /*82b0*/  @!P0 BRA `(.L_x_4073) ;  /* 0x0000000000dc8947 */ /* 0x000fea0003800000 */
[----:B------:R-:W1:Y:S01]  /*82c0*/  S2R R12, SR_CgaCtaId ;  /* 0x00000000000c7919 */ /* 0x000e620000008800 */
[----:B------:R-:W4:Y:S01]  /*82d0*/  LDC.64 R14, c[0x0][0x420] ;  /* 0x00010800ff0e7b82 */ /* 0x000f220000000a00 */
        /* <DEDUP_REMOVED lines=10> */
.L_x_4086:
[----:B------:R-:W-:-:S05]  /*8380*/  IMAD.MOV.U32 R10, RZ, RZ, R14 ;  /* 0x000000ffff0a7224 */ /* 0x000fca00078e000e */
[----:B------:R-:W4:Y:S04]  /*8390*/  LDG.E.U8 R14, desc[UR36][R10.64+-0x80] ;  /* 0xffff80240a0e7981 */ /* 0x000f28000c1e1100 */
[----:B------:R-:W5:Y:S04]  /*83a0*/  LDG.E.U8 R13, desc[UR36][R10.64+-0x40] ;  /* 0xffffc0240a0d7981 */ /* 0x000f68000c1e1100 */
[----:B------:R-:W2:Y:S04]  /*83b0*/  LDG.E.U8 R15, desc[UR36][R10.64] ;  /* 0x000000240a0f7981 */ /* 0x000ea8000c1e1100 */
[----:B------:R-:W3:Y:S01]  /*83c0*/  LDG.E.U8 R19, desc[UR36][R10.64+0x40] ;  /* 0x000040240a137981 */ /* 0x000ee2000c1e1100 */
[----:B------:R-:W-:Y:S01]  /*83d0*/  IMAD.MOV.U32 R21, RZ, RZ, RZ ;  /* 0x000000ffff157224 */ /* 0x000fe200078e00ff */
[----:B------:R-:W-:-:S02]  /*83e0*/  IADD3 R9, PT, PT, R9, 0x100, RZ ;  /* 0x0000010009097810 */ /* 0x000fc40007ffe0ff */
[----:B----4-:R-:W-:Y:S02]  /*83f0*/  ISETP.NE.AND P0, PT, R14, RZ, PT ;  /* 0x000000ff0e00720c */ /* 0x010fe40003f05270 */
[----:B-----5:R-:W-:Y:S01]  /*8400*/  ISETP.NE.AND P1, PT, R13, RZ, PT ;  /* 0x000000ff0d00720c */ /* 0x020fe20003f25270 */
[----:B------:R-:W-:Y:S01]  /*8410*/  HFMA2 R13, -RZ, RZ, 0, 0 ;  /* 0x00000000ff0d7431 */ /* 0x000fe200000001ff */
[----:B--2---:R-:W-:Y:S01]  /*8420*/  ISETP.NE.AND P2, PT, R15, RZ, PT ;  /* 0x000000ff0f00720c */ /* 0x004fe20003f45270 */
[----:B------:R-:W-:Y:S01]  /*8430*/  IMAD.MOV.U32 R15, RZ, RZ, RZ ;  /* 0x000000ffff0f7224 */ /* 0x000fe200078e00ff */
[----:B---3--:R-:W-:-:S07]  /*8440*/  ISETP.NE.AND P3, PT, R19, RZ, PT ;  /* 0x000000ff1300720c */ /* 0x008fce0003f65270 */
        /* <DEDUP_REMOVED lines=11> */
[----:B------:R-:W-:Y:S01]  /*8500*/  ISETP.GT.AND P0, PT, R9, UR40, PT ;  /* 0x0000002809007c0c */ /* 0x000fe2000bf04270 */
        /* <DEDUP_REMOVED lines=18> */
.L_x_4073:
[----:B------:R-:W-:Y:S05]  /*8630*/  BSYNC.RECONVERGENT B0 ;  /* 0x0000000000007941 */ /* 0x000fea0003800200 */
.L_x_4072:
[----:B0-----:R-:W0:Y:S01]  /*8640*/  SHFL.BFLY PT, R7, R8, 0x10, 0x1f ;  /* 0x0e001f0008077f89 */ /* 0x001e2200000e0000 */
[C---:B------:R-:W-:Y:S01]  /*8650*/  ISETP.NE.AND P0, PT, R5.reuse, RZ, PT ;  /* 0x000000ff0500720c */ /* 0x040fe20003f05270 */
[----:B------:R-:W1:Y:S01]  /*8660*/  LDCU UR4, c[0x0][0x40c] ;  /* 0x00008180ff0477ac */ /* 0x000e620008000800 */
[----:B------:R-:W-:Y:S01]  /*8670*/  SHF.R.U32.HI R39, RZ, 0x5, R0 ;  /* 0x00000005ff277819 */ /* 0x000fe20000011600 */
[----:B------:R-:W4:Y:S01]  /*8680*/  S2R R18, SR_CTAID.X ;  /* 0x0000000000127919 */ /* 0x000f220000002500 */
[----:B------:R-:W-:Y:S01]  /*8690*/  ISETP.GT.U32.AND P1, PT, R5, 0x1, PT ;  /* 0x000000010500780c */ /* 0x000fe20003f24070 */
[----:B------:R-:W1:Y:S01]  /*86a0*/  LDCU UR5, c[0x0][0x3f4] ;  /* 0x00007e80ff0577ac */ /* 0x000e620008000800 */
[----:B------:R-:W5:Y:S07]  /*86b0*/  LDCU.U8 UR8, c[0x0][0x48c] ;  /* 0x00009180ff0877ac */ /* 0x000f6e0008000000 */
[----:B------:R-:W-:-:S02]  /*86c0*/  @!P0 IMAD R4, R39, 0x4, R4 ;  /* 0x0000000427048824 */ /* 0x000fc400078e0204 */
[----:B0-----:R-:W-:Y:S01]  /*86d0*/  FADD.FTZ R7, R7, R8 ;  /* 0x0000000807077221 */ /* 0x001fe20000010000 */
[----:B-1----:R-:W-:-:S04]  /*86e0*/  UISETP.LT.AND UP0, UPT, UR5, UR4, UPT ;  /* 0x000000040500728c */ /* 0x002fc8000bf01270 */
[----:B------:R-:W0:Y:S01]  /*86f0*/  SHFL.BFLY PT, R10, R7, 0x8, 0x1f ;  /* 0x0d001f00070a7f89 */ /* 0x000e2200000e0000 */
[----:B------:R-:W-:-:S04]  /*8700*/  USEL UR4, UR5, UR4, UP0 ;  /* 0x0000000405047287 */ /* 0x000fc80008000000 */
[----:B------:R-:W-:-:S04]  /*8710*/  UIADD3 UR4, UPT, UPT, UR4, 0x4, URZ ;  /* 0x0000000404047890 */ /* 0x000fc8000fffe0ff */
[----:B------:R-:W-:-:S04]  /*8720*/  USHF.R.S32.HI UR5, URZ, 0x1f, UR4 ;  /* 0x0000001fff057899 */ /* 0x000fc80008011404 */
[----:B------:R-:W-:-:S04]  /*8730*/  ULEA.HI UR5, UR5, UR4, URZ, 0x2 ;  /* 0x0000000405057291 */ /* 0x000fc8000f8f10ff */
[----:B------:R-:W-:-:S04]  /*8740*/  USHF.L.U32 UR5, UR5, 0x2, URZ ;  /* 0x0000000205057899 */ /* 0x000fc800080006ff */
[----:B------:R-:W-:Y:S01]  /*8750*/  ULOP3.LUT UR5, UR5, 0xfffffff0, URZ, 0xc0, !UPT ;  /* 0xfffffff005057892 */ /* 0x000fe2000f8ec0ff */
[----:B0-----:R-:W-:Y:S02]  /*8760*/  FADD.FTZ R10, R7, R10 ;  /* 0x0000000a070a7221 */ /* 0x001fe40000010000 */
[----:B------:R-:W4:Y:S03]  /*8770*/  LDC R7, c[0x0][0x3f8] ;  /* 0x0000fe00ff077b82 */ /* 0x000f260000000800 */
[----:B------:R-:W0:Y:S01]  /*8780*/  SHFL.BFLY PT, R9, R10, 0x4, 0x1f ;  /* 0x0c801f000a097f89 */ /* 0x000e2200000e0000 */
[----:B----4-:R-:W-:Y:S02]  /*8790*/  IMAD R23, R7, UR7, R18 ;  /* 0x0000000707177c24 */ /* 0x010fe4000f8e0212 */
[----:B0-----:R-:W-:-:S05]  /*87a0*/  FADD.FTZ R9, R10, R9 ;  /* 0x000000090a097221 */ /* 0x001fca0000010000 */
[----:B------:R-:W0:Y:S02]  /*87b0*/  SHFL.BFLY PT, R12, R9, 0x2, 0x1f ;  /* 0x0c401f00090c7f89 */ /* 0x000e2400000e0000 */
[----:B0-----:R-:W-:-:S05]  /*87c0*/  FADD.FTZ R12, R9, R12 ;  /* 0x0000000c090c7221 */ /* 0x001fca0000010000 */
[----:B------:R-:W0:Y:S02]  /*87d0*/  SHFL.BFLY PT, R11, R12, 0x1, 0x1f ;  /* 0x0c201f000c0b7f89 */ /* 0x000e2400000e0000 */
[----:B0-----:R-:W-:-:S05]  /*87e0*/  FADD.FTZ R11, R12, R11 ;  /* 0x0000000b0c0b7221 */ /* 0x001fca0000010000 */
[----:B------:R0:W-:Y:S01]  /*87f0*/  @!P0 STS [R4+0x8], R11 ;  /* 0x0000080b04008388 */ /* 0x0001e20000000800 */
[----:B------:R-:W-:Y:S01]  /*8800*/  BAR.SYNC.DEFER_BLOCKING 0x0 ;  /* 0x0000000000007b1d */ /* 0x000fe20000010000 */
[----:B-----5:R-:W-:Y:S02]  /*8810*/  ISETP.NE.AND P0, PT, RZ, UR8, PT ;  /* 0x00000008ff007c0c */ /* 0x020fe4000bf05270 */
[----:B0-----:R-:W-:-:S03]  /*8820*/  CS2R R4, SRZ ;  /* 0x0000000000047805 */ /* 0x001fc6000001ff00 */
[----:B------:R-:W0:Y:S01]  /*8830*/  @!P1 LDS R11, [R6+0x8] ;  /* 0x00000800060b9984 */ /* 0x000e220000000800 */
[----:B------:R-:W-:-:S03]  /*8840*/  ISETP.GT.AND P1, PT, R3, UR40, PT ;  /* 0x0000002803007c0c */ /* 0x000fc6000bf24270 */
[----:B0-----:R-:W0:Y:S02]  /*8850*/  SHFL.BFLY PT, R8, R11, 0x1, 0x1f ;  /* 0x0c201f000b087f89 */ /* 0x001e2400000e0000 */
[----:B0-----:R-:W-:-:S06]  /*8860*/  FADD.FTZ R8, R8, R11 ;  /* 0x0000000b08087221 */ /* 0x001fcc0000010000 */
[----:B------:R-:W0:Y:S02]  /*8870*/  SHFL.IDX PT, R8, R8, RZ, 0x1f ;  /* 0x00001fff08087589 */ /* 0x000e2400000e0000 */
[----:B0-----:R-:W-:-:S04]  /*8880*/  FADD.FTZ R6, R8, 9.9999999747524270788e-07 ;  /* 0x358637bd08067421 */ /* 0x001fc80000010000 */
[----:B------:R0:W1:Y:S01]  /*8890*/  MUFU.RCP R13, R6 ;  /* 0x00000006000d7308 */ /* 0x0000620000001000 */
[----:B------:R-:W-:Y:S05]  /*88a0*/  @!P0 BRA `(.L_x_4087) ;  /* 0x0000000000188947 */ /* 0x000fea0003800000 */
[----:B------:R-:W4:Y:S08]  /*88b0*/  LDC R4, c[0x0][0x488] ;  /* 0x00012200ff047b82 */ /* 0x000f300000000800 */
[----:B------:R-:W4:Y:S08]  /*88c0*/  LDC R5, c[0x0][0x40c] ;  /* 0x00010300ff057b82 */ /* 0x000f300000000800 */
[----:B------:R-:W5:Y:S01]  /*88d0*/  LDC R7, c[0x0][0x3f4] ;  /* 0x0000fd00ff077b82 */ /* 0x000f620000000800 */
[----:B----4-:R-:W-:-:S04]  /*88e0*/  IMAD R4, R23, R4, R5 ;  /* 0x0000000417047224 */ /* 0x010fc800078e0205 */
[----:B-----5:R-:W-:-:S05]  /*88f0*/  IMAD R4, R4, R7, RZ ;  /* 0x0000000704047224 */ /* 0x020fca00078e02ff */
[----:B------:R-:W-:-:S07]  /*8900*/  SHF.R.S32.HI R5, RZ, 0x1f, R4 ;  /* 0x0000001fff057819 */ /* 0x000fce0000011404 */
.L_x_4087:
[----:B------:R-:W-:Y:S04]  /*8910*/  BSSY.RECONVERGENT B0, `(.L_x_4088) ;  /* 0x0000062000007945 */ /* 0x000fe80003800200 */
[----:B------:R-:W-:Y:S05]  /*8920*/  @P1 BRA `(.L_x_4089) ;  /* 0x0000000400801947 */ /* 0x000fea0003800000 */
[----:B------:R-:W-:Y:S01]  /*8930*/  VIADDMNMX R2, R3, 0x40, R2, !PT ;  /* 0x0000004003027846 */ /* 0x000fe20007800102 */
[----:B------:R-:W-:Y:S01]  /*8940*/  BSSY.RECONVERGENT B1, `(.L_x_4090) ;  /* 0x0000028000017945 */ /* 0x000fe20003800200 */
[----:B------:R-:W-:-:S04]  /*8950*/  LOP3.LUT R7, RZ, R0, RZ, 0x33, !PT ;  /* 0x00000000ff077212 */ /* 0x000fc800078e33ff */
[----:B------:R-:W-:-:S04]  /*8960*/  IADD3 R2, PT, PT, R2, -UR39, R7 ;  /* 0x8000002702027c10 */ /* 0x000fc8000fffe007 */
[C---:B0-----:R-:W-:Y:S02]  /*8970*/  LOP3.LUT R6, R2.reuse, 0xc0, RZ, 0xc0, !PT ;  /* 0x000000c002067812 */ /* 0x041fe400078ec0ff */
[----:B------:R-:W-:Y:S02]  /*8980*/  ISETP.GE.U32.AND P1, PT, R2, 0xc0, PT ;  /* 0x000000c00200780c */ /* 0x000fe40003f26070 */
[----:B------:R-:W-:-:S13]  /*8990*/  ISETP.NE.AND P2, PT, R6, 0xc0, PT ;  /* 0x000000c00600780c */ /* 0x000fda0003f45270 */
[----:B------:R-:W-:Y:S05]  /*89a0*/  @!P2 BRA `(.L_x_4091) ;  /* 0x000000000084a947 */ /* 0x000fea0003800000 */
[----:B------:R-:W0:Y:S01]  /*89b0*/  S2UR UR7, SR_CgaCtaId ;  /* 0x00000000000779c3 */ /* 0x000e220000008800 */
[----:B------:R-:W4:Y:S01]  /*89c0*/  LDCU.64 UR10, c[0x0][0x480] ;  /* 0x00009000ff0a77ac */ /* 0x000f220008000a00 */
        /* <DEDUP_REMOVED lines=11> */
[----:B----4-:R-:W-:-:S04]  /*8a80*/  LEA R10, P2, R11, UR10, 0x2 ;  /* 0x0000000a0b0a7c11 */ /* 0x010fc8000f8410ff */
[----:B------:R-:W-:Y:S01]  /*8a90*/  LEA.HI.X R11, R11, UR11, R12, 0x2, P2 ;  /* 0x0000000b0b0b7c11 */ /* 0x000fe200090f140c */
[----:B0-----:R-:W-:-:S06]  /*8aa0*/  ULEA UR4, UR7, UR4, 0x18 ;  /* 0x0000000407047291 */ /* 0x001fcc000f8ec0ff */
[----:B------:R-:W-:Y:S02]  /*8ab0*/  IADD3 R2, PT, PT, R6, UR4, RZ ;  /* 0x0000000406027c10 */ /* 0x000fe4000fffe0ff */
[----:B------:R-:W-:-:S07]  /*8ac0*/  LEA R8, R0, UR4, 0x2 ;  /* 0x0000000400087c11 */ /* 0x000fce000f8e10ff */
.L_x_4092:
[----:B----4-:R0:W1:Y:S01]  /*8ad0*/  LDS R6, [R8] ;  /* 0x0000000008067984 */ /* 0x0100620000000800 */
[----:B------:R-:W-:Y:S01]  /*8ae0*/  @P0 MOV R7, R11 ;  /* 0x0000000b00070202 */ /* 0x000fe20000000f00 */
[----:B------:R-:W-:-:S05]  /*8af0*/  VIADD R9, R9, 0x1 ;  /* 0x0000000109097836 */ /* 0x000fca0000000000 */
[----:B------:R-:W-:Y:S02]  /*8b00*/  ISETP.NE.AND P3, PT, R9, RZ, PT ;  /* 0x000000ff0900720c */ /* 0x000fe40003f65270 */
[----:B0-----:R-:W-:Y:S01]  /*8b10*/  IADD3 R8, PT, PT, R8, 0x100, RZ ;  /* 0x0000010008087810 */ /* 0x001fe20007ffe0ff */
[----:B-1----:R-:W-:-:S05]  /*8b20*/  FMUL.FTZ R15, R6, R13 ;  /* 0x0000000d060f7220 */ /* 0x002fca0000410000 */
        /* <DEDUP_REMOVED lines=9> */
.L_x_4091:
[----:B------:R-:W-:Y:S05]  /*8bc0*/  BSYNC.RECONVERGENT B1 ;  /* 0x0000000000017941 */ /* 0x000fea0003800200 */
.L_x_4090:
[----:B------:R-:W-:Y:S05]  /*8bd0*/  @!P1 BRA `(.L_x_4089) ;  /* 0x0000000000d49947 */ /* 0x000fea0003800000 */
[----:B----4-:R-:W0:Y:S01]  /*8be0*/  S2R R7, SR_CgaCtaId ;  /* 0x0000000000077919 */ /* 0x010e220000008800 */
[----:B------:R-:W4:Y:S01]  /*8bf0*/  LDCU.64 UR10, c[0x0][0x480] ;  /* 0x00009000ff0a77ac */ /* 0x000f220008000a00 */
[C---:B------:R-:W-:Y:S01]  /*8c00*/  IADD3 R9, P0, PT, R3.reuse, R4, RZ ;  /* 0x0000000403097210 */ /* 0x040fe20007f1e0ff */
[----:B------:R-:W-:Y:S01]  /*8c10*/  IMAD.U32 R11, RZ, RZ, UR39 ;  /* 0x00000027ff0b7e24 */ /* 0x000fe2000f8e00ff */
[----:B------:R-:W-:Y:S01]  /*8c20*/  MOV R6, 0x400 ;  /* 0x0000040000067802 */ /* 0x000fe20000000f00 */
[----:B------:R-:W-:Y:S01]  /*8c30*/  USHF.L.U32 UR4, UR39, 0x2, URZ ;  /* 0x0000000227047899 */ /* 0x000fe200080006ff */
[----:B------:R-:W-:Y:S01]  /*8c40*/  LEA R2, R3, UR5, 0x1 ;  /* 0x0000000503027c11 */ /* 0x000fe2000f8e08ff */
[----:B------:R-:W-:Y:S01]  /*8c50*/  IMAD.X R10, RZ, RZ, R5, P0 ;  /* 0x000000ffff0a7224 */ /* 0x000fe200000e0605 */
[----:B------:R-:W-:Y:S01]  /*8c60*/  IADD3 R6, PT, PT, R6, 0x210, RZ ;  /* 0x0000021006067810 */ /* 0x000fe20007ffe0ff */
[----:B------:R-:W-:Y:S02]  /*8c70*/  UISETP.NE.AND UP0, UPT, UR8, URZ, UPT ;  /* 0x000000ff0800728c */ /* 0x000fe4000bf05270 */
[----:B------:R-:W-:Y:S01]  /*8c80*/  ISETP.NE.AND P1, PT, RZ, UR8, PT ;  /* 0x00000008ff007c0c */ /* 0x000fe2000bf25270 */
[----:B------:R-:W-:Y:S01]  /*8c90*/  IMAD R4, R11, -0x2, R2 ;  /* 0xfffffffe0b047824 */ /* 0x000fe200078e0202 */
[----:B------:R-:W-:-:S02]  /*8ca0*/  LEA R2, R3, -UR4, 0x2 ;  /* 0x8000000403027c11 */ /* 0x000fc4000f8e10ff */
[----:B------:R-:W-:Y:S02]  /*8cb0*/  PLOP3.LUT P0, PT, PT, PT, UP0, 0x80, 0x8 ;  /* 0x000000000008781c */ /* 0x000fe40003f0f008 */
[----:B----4-:R-:W-:-:S04]  /*8cc0*/  LEA R8, P3, R9, UR10, 0x2 ;  /* 0x0000000a09087c11 */ /* 0x010fc8000f8610ff */
[----:B------:R-:W-:Y:S02]  /*8cd0*/  IADD3 R8, P2, PT, R8, 0x200, RZ ;  /* 0x0000020008087810 */ /* 0x000fe40007f5e0ff */
[----:B------:R-:W-:-:S04]  /*8ce0*/  LEA.HI.X R9, R9, UR11, R10, 0x2, P3 ;  /* 0x0000000b09097c11 */ /* 0x000fc800098f140a */
[----:B------:R-:W-:Y:S02]  /*8cf0*/  IADD3.X R9, PT, PT, RZ, R9, RZ, P2, !PT ;  /* 0x00000009ff097210 */ /* 0x000fe400017fe4ff */
[----:B0-----:R-:W-:-:S04]  /*8d00*/  LEA R7, R7, R6, 0x18 ;  /* 0x0000000607077211 */ /* 0x001fc800078ec0ff */
[--C-:B------:R-:W-:Y:S02]  /*8d10*/  IADD3 R2, PT, PT, R2, 0x200, R7.reuse ;  /* 0x0000020002027810 */ /* 0x100fe40007ffe007 */
[----:B------:R-:W-:-:S07]  /*8d20*/  IADD3 R6, PT, PT, R4, 0x100, R7 ;  /* 0x0000010004067810 */ /* 0x000fce0007ffe007 */
.L_x_4093:
[----:B------:R-:W1:Y:S01]  /*8d30*/  LDS R4, [R2+-0x200] ;  /* 0xfffe000002047984 */ /* 0x000e620000000800 */
[----:B------:R-:W-:-:S05]  /*8d40*/  VIADD R3, R3, 0x100 ;  /* 0x0000010003037836 */ /* 0x000fca0000000000 */
[----:B------:R-:W-:Y:S01]  /*8d50*/  ISETP.GT.AND P2, PT, R3, UR40, PT ;  /* 0x0000002803007c0c */ /* 0x000fe2000bf44270 */
[----:B-1----:R-:W-:-:S05]  /*8d60*/  FMUL.FTZ R11, R4, R13 ;  /* 0x0000000d040b7220 */ /* 0x002fca0000410000 */
[----:B------:R-:W-:-:S04]  /*8d70*/  F2FP.F16.F32.PACK_AB R4, RZ, R11 ;  /* 0x0000000bff04723e */ /* 0x000fc800000000ff */
[----:B------:R-:W-:-:S05]  /*8d80*/  PRMT R5, R4, 0x7610, R5 ;  /* 0x0000761004057816 */ /* 0x000fca0000000005 */
[----:B------:R0:W-:Y:S04]  /*8d90*/  STS.U16 [R6+-0x100], R5 ;  /* 0xffff000506007388 */ /* 0x0001e80000000400 */
[----:B------:R-:W1:Y:S01]  /*8da0*/  LDS R4, [R2+-0x100] ;  /* 0xffff000002047984 */ /* 0x000e620000000800 */
[----:B0-----:R-:W-:Y:S01]  /*8db0*/  MOV R5, R9 ;  /* 0x0000000900057202 */ /* 0x001fe20000000f00 */
[----:B-1----:R-:W-:-:S05]  /*8dc0*/  FMUL.FTZ R15, R4, R13 ;  /* 0x0000000d040f7220 */ /* 0x002fca0000410000 */
[----:B------:R-:W-:-:S04]  /*8dd0*/  F2FP.F16.F32.PACK_AB R4, RZ, R15 ;  /* 0x0000000fff04723e */ /* 0x000fc800000000ff */
[----:B------:R-:W-:-:S05]  /*8de0*/  PRMT R10, R4, 0x7610, R10 ;  /* 0x00007610040a7816 */ /* 0x000fca000000000a */
[----:B------:R-:W-:Y:S04]  /*8df0*/  STS.U16 [R6+-0x80], R10 ;  /* 0xffff800a06007388 */ /* 0x000fe80000000400 */
[----:B------:R-:W0:Y:S02]  /*8e00*/  LDS R4, [R2] ;  /* 0x0000000002047984 */ /* 0x000e240000000800 */
[----:B0-----:R-:W-:-:S05]  /*8e10*/  FMUL.FTZ R19, R4, R13 ;  /* 0x0000000d04137220 */ /* 0x001fca0000410000 */
[----:B------:R-:W-:-:S05]  /*8e20*/  F2FP.F16.F32.PACK_AB R4, RZ, R19 ;  /* 0x00000013ff04723e */ /* 0x000fca00000000ff */
[----:B------:R0:W-:Y:S04]  /*8e30*/  STS.U16 [R6], R4 ;  /* 0x0000000406007388 */ /* 0x0001e80000000400 */
[----:B------:R1:W4:Y:S01]  /*8e40*/  LDS R7, [R2+0x100] ;  /* 0x0001000002077984 */ /* 0x0003220000000800 */
[----:B0-----:R-:W-:Y:S02]  /*8e50*/  IMAD.MOV.U32 R4, RZ, RZ, R8 ;  /* 0x000000ffff047224 */ /* 0x001fe400078e0008 */
[----:B-1----:R-:W-:-:S03]  /*8e60*/  VIADD R2, R2, 0x400 ;  /* 0x0000040002027836 */ /* 0x002fc60000000000 */
[----:B------:R-:W-:Y:S01]  /*8e70*/  @P0 STG.E desc[UR36][R4.64+-0x200], R11 ;  /* 0xfffe000b04000986 */ /* 0x000fe2000c101924 */
[----:B------:R-:W-:Y:S02]  /*8e80*/  PLOP3.LUT P0, PT, P1, PT, PT, 0x80, 0x8 ;  /* 0x000000000008781c */ /* 0x000fe40000f0f070 */
[----:B------:R-:W-:-:S04]  /*8e90*/  IADD3 R8, P3, PT, R4, 0x400, RZ ;  /* 0x0000040004087810 */ /* 0x000fc80007f7e0ff */
[----:B------:R-:W-:-:S07]  /*8ea0*/  IADD3.X R9, PT, PT, RZ, R5, RZ, P3, !PT ;  /* 0x00000005ff097210 */ /* 0x000fce0001ffe4ff */
[----:B------:R-:W-:Y:S04]  /*8eb0*/  @P0 STG.E desc[UR36][R4.64+-0x100], R15 ;  /* 0xffff000f04000986 */ /* 0x000fe8000c101924 */
[----:B------:R-:W-:Y:S01]  /*8ec0*/  @P0 STG.E desc[UR36][R4.64], R19 ;  /* 0x0000001304000986 */ /* 0x000fe2000c101924 */
[----:B----4-:R-:W-:-:S05]  /*8ed0*/  FMUL.FTZ R21, R7, R13 ;  /* 0x0000000d07157220 */ /* 0x010fca0000410000 */
[----:B------:R-:W-:Y:S01]  /*8ee0*/  @P0 STG.E desc[UR36][R4.64+0x100], R21 ;  /* 0x0001001504000986 */ /* 0x000fe2000c101924 */
[----:B------:R-:W-:-:S05]  /*8ef0*/  F2FP.F16.F32.PACK_AB R7, RZ, R21 ;  /* 0x00000015ff07723e */ /* 0x000fca00000000ff */
[----:B------:R0:W-:Y:S02]  /*8f00*/  STS.U16 [R6+0x80], R7 ;  /* 0x0000800706007388 */ /* 0x0001e40000000400 */
[----:B0-----:R-:W-:Y:S01]  /*8f10*/  IADD3 R6, PT, PT, R6, 0x200, RZ ;  /* 0x0000020006067810 */ /* 0x001fe20007ffe0ff */
[----:B------:R-:W-:Y:S06]  /*8f20*/  @!P2 BRA `(.L_x_4093) ;  /* 0xfffffffc0080a947 */ /* 0x000fec000383ffff */
.L_x_4089:
[----:B------:R-:W-:Y:S05]  /*8f30*/  BSYNC.RECONVERGENT B0 ;  /* 0x0000000000007941 */ /* 0x000fea0003800200 */
.L_x_4088:
[----:B------:R-:W-:Y:S01]  /*8f40*/  IMAD.U32 R2, RZ, RZ, UR40 ;  /* 0x00000028ff027e24 */ /* 0x000fe2000f8e00ff */
[----:B------:R-:W1:Y:S01]  /*8f50*/  LDCU.64 UR8, c[0x0][0x3b0] ;  /* 0x00007600ff0877ac */ /* 0x000e620008000a00 */
[----:B------:R-:W-:Y:S02]  /*8f60*/  SHF.L.U32 R33, R0, 0x3, RZ ;  /* 0x0000000300217819 */ /* 0x000fe400000006ff */
[----:B0---4-:R-:W-:Y:S02]  /*8f70*/  CS2R R6, SRZ ;  /* 0x0000000000067805 */ /* 0x011fe4000001ff00 */
[----:B------:R-:W-:Y:S01]  /*8f80*/  LEA.HI R2, R2, UR40, RZ, 0x1 ;  /* 0x0000002802027c11 */ /* 0x000fe2000f8f08ff */
[----:B------:R-:W0:Y:S01]  /*8f90*/  LDCU.64 UR10, c[0x0][0x3c8] ;  /* 0x00007900ff0a77ac */ /* 0x000e220008000a00 */
[----:B------:R-:W-:Y:S02]  /*8fa0*/  LOP3.LUT R33, R33, 0xf8, RZ, 0xc0, !PT ;  /* 0x000000f821217812 */ /* 0x000fe400078ec0ff */
[----:B------:R-:W-:Y:S01]  /*8fb0*/  LOP3.LUT R2, R2, 0xfffffffe, RZ, 0xc0, !PT ;  /* 0xfffffffe02027812 */ /* 0x000fe200078ec0ff */
[----:B------:R-:W4:Y:S03]  /*8fc0*/  LDCU.64 UR14, c[0x0][0x3c8] ;  /* 0x00007900ff0e77ac */ /* 0x000f260008000a00 */
[----:B------:R-:W-:-:S04]  /*8fd0*/  IADD3 R40, PT, PT, -R2, UR40, RZ ;  /* 0x0000002802287c10 */ /* 0x000fc8000fffe1ff */
[----:B------:R-:W-:Y:S02]  /*8fe0*/  ISETP.NE.AND P0, PT, R39, R40, PT ;  /* 0x000000282700720c */ /* 0x000fe40003f05270 */
[----:B-1----:R-:W-:Y:S02]  /*8ff0*/  ISETP.EQ.U32.AND P1, PT, RZ, UR8, PT ;  /* 0x00000008ff007c0c */ /* 0x002fe4000bf22070 */
[----:B------:R-:W-:-:S04]  /*9000*/  ISETP.GT.U32.OR P0, PT, R33, 0xdf, P0 ;  /* 0x000000df2100780c */ /* 0x000fc80000704470 */
[----:B------:R-:W-:-:S13]  /*9010*/  ISETP.EQ.OR.EX P0, PT, RZ, UR9, P0, P1 ;  /* 0x00000009ff007c0c */ /* 0x000fda0008702710 */
[----:B------:R-:W1:Y:S01]  /*9020*/  @!P0 LDC.64 R2, c[0x0][0x3b0] ;  /* 0x0000ec00ff028b82 */ /* 0x000e620000000a00 */
[----:B------:R-:W-:Y:S01]  /*9030*/  @!P0 IMAD R5, R18, 0xe0, R33 ;  /* 0x000000e012058824 */ /* 0x000fe200078e0221 */
[----:B------:R-:W-:Y:S01]  /*9040*/  BSSY.RECONVERGENT B0, `(.L_x_4094) ;  /* 0x000029c000007945 */ /* 0x000fe20003800200 */
[----:B------:R-:W-:Y:S02]  /*9050*/  HFMA2 R36, -RZ, RZ, 0, 0 ;  /* 0x00000000ff247431 */ /* 0x000fe400000001ff */
[----:B-1----:R-:W-:Y:S01]  /*9060*/  @!P0 IMAD.WIDE.U32 R2, R5, 0x2, R2 ;  /* 0x0000000205028825 */ /* 0x002fe200078e0002 */
[----:B------:R-:W-:-:S06]  /*9070*/  CS2R R4, SRZ ;  /* 0x0000000000047805 */ /* 0x000fcc000001ff00 */
[----:B------:R1:W5:Y:S01]  /*9080*/  @!P0 LDG.E.128 R4, desc[UR36][R2.64] ;  /* 0x0000002402048981 */ /* 0x000362000c1e1d00 */
[----:B------:R-:W-:Y:S01]  /*9090*/  BAR.SYNC.DEFER_BLOCKING 0x0 ;  /* 0x0000000000007b1d */ /* 0x000fe20000010000 */
[----:B------:R-:W-:Y:S01]  /*90a0*/  ISETP.GT.U32.AND P0, PT, R33, 0xdf, PT ;  /* 0x000000df2100780c */ /* 0x000fe20003f04070 */
[----:B------:R-:W-:Y:S01]  /*90b0*/  IMAD R32, R23, 0xe0, RZ ;  /* 0x000000e017207824 */ /* 0x000fe200078e02ff */
[----:B---3--:R-:W-:Y:S02]  /*90c0*/  CS2R R30, SRZ ;  /* 0x00000000001e7805 */ /* 0x008fe4000001ff00 */
[----:B------:R-:W-:Y:S01]  /*90d0*/  CS2R R28, SRZ ;  /* 0x00000000001c7805 */ /* 0x000fe2000001ff00 */
[----:B------:R-:W-:Y:S01]  /*90e0*/  IMAD.MOV.U32 R19, RZ, RZ, RZ ;  /* 0x000000ffff137224 */ /* 0x000fe200078e00ff */
[----:B------:R-:W-:-:S07]  /*90f0*/  CS2R R34, SRZ ;  /* 0x0000000000227805 */ /* 0x000fce000001ff00 */
[----:B01--4-:R-:W-:Y:S05]  /*9100*/  @P0 BRA `(.L_x_4095) ;  /* 0x00000028003c0947 */ /* 0x013fea0003800000 */
[----:B------:R-:W0:Y:S01]  /*9110*/  LDCU UR4, c[0x0][0x3f4] ;  /* 0x00007e80ff0477ac */ /* 0x000e220008000800 */
[----:B------:R-:W1:Y:S01]  /*9120*/  S2R R10, SR_CgaCtaId ;  /* 0x00000000000a7919 */ /* 0x000e620000008800 */
[----:B------:R-:W3:Y:S01]  /*9130*/  LDC.64 R2, c[0x0][0x3c0] ;  /* 0x0000f000ff027b82 */ /* 0x000ee20000000a00 */
[----:B------:R-:W-:Y:S01]  /*9140*/  IADD3 R42, PT, PT, R39, UR39, RZ ;  /* 0x00000027272a7c10 */ /* 0x000fe2000fffe0ff */
[----:B------:R-:W-:Y:S01]  /*9150*/  BSSY.RECONVERGENT B1, `(.L_x_4096) ;  /* 0x00000ea000017945 */ /* 0x000fe20003800200 */
[----:B------:R-:W-:Y:S02]  /*9160*/  MOV R9, 0x400 ;  /* 0x0000040000097802 */ /* 0x000fe40000000f00 */
[----:B------:R-:W-:-:S03]  /*9170*/  MOV R31, RZ ;  /* 0x000000ff001f7202 */ /* 0x000fc60000000f00 */
[----:B------:R-:W-:Y:S02]  /*9180*/  VIADD R41, R9, 0x210 ;  /* 0x0000021009297836 */ /* 0x000fe40000000000 */
[----:B0-----:R-:W-:-:S04]  /*9190*/  IMAD.U32 R37, RZ, RZ, UR4 ;  /* 0x00000004ff257e24 */ /* 0x001fc8000f8e00ff */
[----:B------:R-:W-:Y:S01]  /*91a0*/  IMAD R9, R50, R37, R33 ;  /* 0x0000002532097224 */ /* 0x000fe200078e0221 */
[----:B------:R-:W-:-:S03]  /*91b0*/  VIMNMX R8, PT, PT, R37, UR40, PT ;  /* 0x0000002825087c48 */ /* 0x000fc6000bfe0100 */
[----:B---3--:R-:W-:Y:S01]  /*91c0*/  IMAD.WIDE R2, R9, 0x2, R2 ;  /* 0x0000000209027825 */ /* 0x008fe200078e0202 */
[----:B------:R-:W-:Y:S02]  /*91d0*/  ISETP.GE.AND P0, PT, R42, R8, PT ;  /* 0x000000082a00720c */ /* 0x000fe40003f06270 */
[----:B-1----:R-:W-:-:S05]  /*91e0*/  LEA R41, R10, R41, 0x18 ;  /* 0x000000290a297211 */ /* 0x002fca00078ec0ff */
[----:B------:R-:W-:-:S06]  /*91f0*/  VIADD R38, R41, UR5 ;  /* 0x0000000529267c36 */ /* 0x000fcc0008000000 */
[----:B------:R-:W-:Y:S05]  /*9200*/  @P0 BRA `(.L_x_4097) ;  /* 0x0000000c00780947 */ /* 0x000fea0003800000 */
[----:B------:R-:W-:Y:S01]  /*9210*/  IADD3 R47, PT, PT, R42, 0x2, RZ ;  /* 0x000000022a2f7810 */ /* 0x000fe20007ffe0ff */
[----:B------:R-:W-:Y:S01]  /*9220*/  ULOP3.LUT UR4, URZ, UR39, URZ, 0x33, !UPT ;  /* 0x00000027ff047292 */ /* 0x000fe2000f8e33ff */
[----:B------:R-:W-:Y:S01]  /*9230*/  BSSY.RECONVERGENT B2, `(.L_x_4098) ;  /* 0x000007f000027945 */ /* 0x000fe20003800200 */
[----:B------:R-:W0:Y:S01]  /*9240*/  LDCU UR7, c[0x0][0x3f8] ;  /* 0x00007f00ff0777ac */ /* 0x000e220008000800 */
[----:B------:R-:W-:Y:S02]  /*9250*/  VIMNMX R8, PT, PT, R8, R47, !PT ;  /* 0x0000002f08087248 */ /* 0x000fe40007fe0100 */
[----:B------:R-:W-:Y:S01]  /*9260*/  CS2R R34, SRZ ;  /* 0x0000000000227805 */ /* 0x000fe2000001ff00 */
[----:B------:R-:W-:Y:S01]  /*9270*/  IMAD.MOV.U32 R43, RZ, RZ, R42 ;  /* 0x000000ffff2b7224 */ /* 0x000fe200078e002a */
[----:B------:R-:W-:Y:S01]  /*9280*/  MOV R36, RZ ;  /* 0x000000ff00247202 */ /* 0x000fe20000000f00 */
[----:B------:R-:W-:Y:S01]  /*9290*/  IMAD.MOV.U32 R19, RZ, RZ, RZ ;  /* 0x000000ffff137224 */ /* 0x000fe200078e00ff */
[----:B------:R-:W-:-:S02]  /*92a0*/  IADD3 R45, PT, PT, -R39, UR4, R8 ;  /* 0x00000004272d7c10 */ /* 0x000fc4000fffe108 */
[----:B------:R-:W-:Y:S02]  /*92b0*/  CS2R R28, SRZ ;  /* 0x00000000001c7805 */ /* 0x000fe4000001ff00 */
[----:B------:R-:W-:Y:S02]  /*92c0*/  CS2R R30, SRZ ;  /* 0x00000000001e7805 */ /* 0x000fe4000001ff00 */
[C---:B------:R-:W-:Y:S02]  /*92d0*/  ISETP.GE.U32.AND P0, PT, R45.reuse, 0x6, PT ;  /* 0x000000062d00780c */ /* 0x040fe40003f06070 */
[----:B------:R-:W-:-:S04]  /*92e0*/  LEA.HI R48, R45, 0x1, RZ, 0x1f ;  /* 0x000000012d307811 */ /* 0x000fc800078ff8ff */
[----:B------:R-:W-:Y:S01]  /*92f0*/  LOP3.LUT P1, R58, R48, 0x3, RZ, 0xc0, !PT ;  /* 0x00000003303a7812 */ /* 0x000fe2000782c0ff */
[----:B0-----:R-:W-:-:S06]  /*9300*/  IMAD R44, R37, UR7, RZ ;  /* 0x00000007252c7c24 */ /* 0x001fcc000f8e02ff */
[----:B------:R-:W-:Y:S06]  /*9310*/  @!P0 BRA `(.L_x_4099) ;  /* 0x0000000400c08947 */ /* 0x000fec0003800000 */
[----:B------:R-:W-:Y:S01]  /*9320*/  LOP3.LUT R48, R48, 0xfffffffc, RZ, 0xc0, !PT ;  /* 0xfffffffc30307812 */ /* 0x000fe200078ec0ff */
[----:B------:R-:W-:Y:S01]  /*9330*/  HFMA2 R34, -RZ, RZ, 0, 0 ;  /* 0x00000000ff227431 */ /* 0x000fe200000001ff */
[----:B------:R-:W-:Y:S01]  /*9340*/  LEA R46, R39, UR5, 0x1 ;  /* 0x00000005272e7c11 */ /* 0x000fe2000f8e08ff */
[C---:B------:R-:W-:Y:S01]  /*9350*/  VIADD R49, R42.reuse, 0x4 ;  /* 0x000000042a317836 */ /* 0x040fe20000000000 */
[----:B------:R-:W-:Y:S01]  /*9360*/  IADD3 R51, PT, PT, R42, 0x6, RZ ;  /* 0x000000062a337810 */ /* 0x000fe20007ffe0ff */
[----:B------:R-:W-:Y:S01]  /*9370*/  IMAD.MOV.U32 R43, RZ, RZ, R42 ;  /* 0x000000ffff2b7224 */ /* 0x000fe200078e002a */
[----:B------:R-:W-:Y:S02]  /*9380*/  IADD3 R46, PT, PT, R46, 0x8, R41 ;  /* 0x000000082e2e7810 */ /* 0x000fe40007ffe029 */
[----:B------:R-:W-:-:S07]  /*9390*/  IADD3 R48, PT, PT, -R48, RZ, RZ ;  /* 0x000000ff30307210 */ /* 0x000fce0007ffe1ff */
.L_x_4100:
[----:B------:R-:W-:Y:S01]  /*93a0*/  IADD3 R8, P0, PT, R43, UR6, RZ ;  /* 0x000000062b087c10 */ /* 0x000fe2000ff1e0ff */
[----:B------:R-:W0:Y:S04]  /*93b0*/  LDS.U16 R50, [R46+-0x8] ;  /* 0xfffff8002e327984 */ /* 0x000e280000000400 */
[----:B------:R-:W-:Y:S01]  /*93c0*/  IMAD.X R9, RZ, RZ, UR12, P0 ;  /* 0x0000000cff097e24 */ /* 0x000fe200080e06ff */
[C---:B------:R-:W-:Y:S01]  /*93d0*/  LEA R20, P0, R8.reuse, UR10, 0x2 ;  /* 0x0000000a08147c11 */ /* 0x040fe2000f8010ff */
[----:B------:R-:W1:Y:S03]  /*93e0*/  LDS.U16 R56, [R46+-0x4] ;  /* 0xfffffc002e387984 */ /* 0x000e660000000400 */
[----:B------:R-:W-:Y:S01]  /*93f0*/  LEA.HI.X R21, R8, UR11, R9, 0x2, P0 ;  /* 0x0000000b08157c11 */ /* 0x000fe200080f1409 */
[----:B------:R-:W3:Y:S04]  /*9400*/  LDS.U16 R59, [R46] ;  /* 0x000000002e3b7984 */ /* 0x000ee80000000400 */
[----:B------:R-:W4:Y:S04]  /*9410*/  LDG.E R8, desc[UR36][R20.64] ;  /* 0x0000002414087981 */ /* 0x000f28000c1e1900 */
[----:B------:R-:W3:Y:S04]  /*9420*/  LDG.E R12, desc[UR36][R20.64+0x8] ;  /* 0x00000824140c7981 */ /* 0x000ee8000c1e1900 */
[----:B------:R-:W3:Y:S04]  /*9430*/  LDG.E R22, desc[UR36][R20.64+0x10] ;  /* 0x0000102414167981 */ /* 0x000ee8000c1e1900 */
[----:B--2---:R-:W2:Y:S01]  /*9440*/  LDG.E R24, desc[UR36][R20.64+0x18] ;  /* 0x0000182414187981 */ /* 0x004ea2000c1e1900 */
[----:B----4-:R-:W-:-:S04]  /*9450*/  IMAD R8, R44, R8, R43 ;  /* 0x000000082c087224 */ /* 0x010fc800078e022b */
[----:B------:R-:W-:-:S04]  /*9460*/  IMAD R9, R8, 0xe0, RZ ;  /* 0x000000e008097824 */ /* 0x000fc800078e02ff */
[----:B------:R-:W-:-:S06]  /*9470*/  IMAD.WIDE R8, R9, 0x2, R2 ;  /* 0x0000000209087825 */ /* 0x000fcc00078e0202 */
[----:B------:R-:W4:Y:S01]  /*9480*/  LDG.E.128 R8, desc[UR36][R8.64] ;  /* 0x0000002408087981 */ /* 0x000f22000c1e1d00 */
[----:B---3--:R-:W-:-:S04]  /*9490*/  IMAD R12, R44, R12, R47 ;  /* 0x0000000c2c0c7224 */ /* 0x008fc800078e022f */
[----:B------:R-:W-:Y:S02]  /*94a0*/  IMAD R13, R12, 0xe0, RZ ;  /* 0x000000e00c0d7824 */ /* 0x000fe400078e02ff */
[----:B------:R-:W-:Y:S02]  /*94b0*/  IMAD R22, R44, R22, R49 ;  /* 0x000000162c167224 */ /* 0x000fe400078e0231 */
[----:B------:R-:W-:-:S04]  /*94c0*/  IMAD.WIDE R12, R13, 0x2, R2 ;  /* 0x000000020d0c7825 */ /* 0x000fc800078e0202 */
[----:B------:R-:W-:Y:S02]  /*94d0*/  IMAD R23, R22, 0xe0, RZ ;  /* 0x000000e016177824 */ /* 0x000fe400078e02ff */
[----:B------:R-:W3:Y:S01]  /*94e0*/  LDG.E.128 R12, desc[UR36][R12.64] ;  /* 0x000000240c0c7981 */ /* 0x000ee2000c1e1d00 */
[----:B--2---:R-:W-:Y:S02]  /*94f0*/  IMAD R24, R44, R24, R51 ;  /* 0x000000182c187224 */ /* 0x004fe400078e0233 */
[----:B------:R-:W-:-:S04]  /*9500*/  IMAD.WIDE R20, R23, 0x2, R2 ;  /* 0x0000000217147825 */ /* 0x000fc800078e0202 */
[----:B------:R-:W-:Y:S02]  /*9510*/  IMAD R25, R24, 0xe0, RZ ;  /* 0x000000e018197824 */ /* 0x000fe400078e02ff */
[----:B------:R-:W2:Y:S02]  /*9520*/  LDG.E.128 R20, desc[UR36][R20.64] ;  /* 0x0000002414147981 */ /* 0x000ea4000c1e1d00 */
[----:B------:R-:W-:-:S06]  /*9530*/  IMAD.WIDE R24, R25, 0x2, R2 ;  /* 0x0000000219187825 */ /* 0x000fcc00078e0202 */
[----:B------:R-:W2:Y:S01]  /*9540*/  LDG.E.128 R24, desc[UR36][R24.64] ;  /* 0x0000002418187981 */ /* 0x000ea2000c1e1d00 */
[----:B0-----:R-:W-:Y:S01]  /*9550*/  HADD2.F32 R53, -RZ, R50.H0_H0 ;  /* 0x20000032ff357230 */ /* 0x001fe20000004100 */
[----:B------:R-:W-:Y:S01]  /*9560*/  IADD3 R48, PT, PT, R48, 0x4, RZ ;  /* 0x0000000430307810 */ /* 0x000fe20007ffe0ff */
[----:B------:R-:W-:Y:S01]  /*9570*/  VIADD R47, R47, 0x8 ;  /* 0x000000082f2f7836 */ /* 0x000fe20000000000 */
[----:B------:R-:W-:Y:S01]  /*9580*/  IADD3 R43, PT, PT, R43, 0x8, RZ ;  /* 0x000000082b2b7810 */ /* 0x000fe20007ffe0ff */
[----:B------:R-:W-:Y:S01]  /*9590*/  VIADD R51, R51, 0x8 ;  /* 0x0000000833337836 */ /* 0x000fe20000000000 */
[----:B------:R-:W-:Y:S02]  /*95a0*/  ISETP.NE.AND P0, PT, R48, RZ, PT ;  /* 0x000000ff3000720c */ /* 0x000fe40003f05270 */
[----:B------:R-:W-:Y:S01]  /*95b0*/  IADD3 R49, PT, PT, R49, 0x8, RZ ;  /* 0x0000000831317810 */ /* 0x000fe20007ffe0ff */
[--C-:B----4-:R-:W-:Y:S02]  /*95c0*/  HADD2.F32 R50, -RZ, R8.reuse.H0_H0 ;  /* 0x20000008ff327230 */ /* 0x110fe40000004100 */
[----:B------:R-:W-:-:S02]  /*95d0*/  HADD2.F32 R8, -RZ, R8.H1_H1 ;  /* 0x30000008ff087230 */ /* 0x000fc40000004100 */
[--C-:B------:R-:W-:Y:S02]  /*95e0*/  HADD2.F32 R55, -RZ, R9.reuse.H0_H0 ;  /* 0x20000009ff377230 */ /* 0x100fe40000004100 */
[C---:B------:R-:W-:Y:S01]  /*95f0*/  FFMA.FTZ R50, R53.reuse, R50, R34 ;  /* 0x0000003235327223 */ /* 0x040fe20000010022 */
[----:B------:R-:W-:Y:S02]  /*9600*/  HADD2.F32 R52, -RZ, R9.H1_H1 ;  /* 0x30000009ff347230 */ /* 0x000fe40000004100 */
[C---:B------:R-:W-:Y:S01]  /*9610*/  FFMA.FTZ R35, R53.reuse, R8, R35 ;  /* 0x0000000835237223 */ /* 0x040fe20000010023 */
[--C-:B------:R-:W-:Y:S01]  /*9620*/  HADD2.F32 R9, -RZ, R10.reuse.H0_H0 ;  /* 0x2000000aff097230 */ /* 0x100fe20000004100 */
[----:B------:R-:W0:Y:S01]  /*9630*/  LDS.U16 R8, [R46+0x4] ;  /* 0x000004002e087984 */ /* 0x000e220000000400 */
[----:B------:R-:W-:Y:S02]  /*9640*/  HADD2.F32 R10, -RZ, R10.H1_H1 ;  /* 0x3000000aff0a7230 */ /* 0x000fe40000004100 */
[----:B------:R-:W-:Y:S01]  /*9650*/  FFMA.FTZ R52, R53, R52, R19 ;  /* 0x0000003435347223 */ /* 0x000fe20000010013 */
[----:B------:R-:W-:-:S02]  /*9660*/  HADD2.F32 R57, -RZ, R11.H0_H0 ;  /* 0x2000000bff397230 */ /* 0x000fc40000004100 */
[C---:B------:R-:W-:Y:S01]  /*9670*/  FFMA.FTZ R9, R53.reuse, R9, R28 ;  /* 0x0000000935097223 */ /* 0x040fe2000001001c */
[----:B------:R-:W-:Y:S02]  /*9680*/  HADD2.F32 R54, -RZ, R11.H1_H1 ;  /* 0x3000000bff367230 */ /* 0x000fe40000004100 */
[C---:B------:R-:W-:Y:S01]  /*9690*/  FFMA.FTZ R10, R53.reuse, R10, R29 ;  /* 0x0000000a350a7223 */ /* 0x040fe2000001001d */
[--C-:B---3--:R-:W-:Y:S02]  /*96a0*/  HADD2.F32 R29, -RZ, R14.reuse.H1_H1 ;  /* 0x3000000eff1d7230 */ /* 0x108fe40000004100 */
[C---:B------:R-:W-:Y:S01]  /*96b0*/  FFMA.FTZ R57, R53.reuse, R57, R30 ;  /* 0x0000003935397223 */ /* 0x040fe2000001001e */
[----:B------:R-:W-:Y:S02]  /*96c0*/  HADD2.F32 R30, -RZ, R14.H0_H0 ;  /* 0x2000000eff1e7230 */ /* 0x000fe40000004100 */
[----:B------:R-:W-:Y:S01]  /*96d0*/  FFMA.FTZ R55, R53, R55, R36 ;  /* 0x0000003735377223 */ /* 0x000fe20000010024 */
[----:B------:R-:W-:-:S02]  /*96e0*/  HADD2.F32 R19, -RZ, R12.H0_H0 ;  /* 0x2000000cff137230 */ /* 0x000fc40000004100 */
[----:B------:R-:W-:Y:S01]  /*96f0*/  FFMA.FTZ R54, R53, R54, R31 ;  /* 0x0000003635367223 */ /* 0x000fe2000001001f */
[----:B------:R-:W-:Y:S02]  /*9700*/  HADD2.F32 R28, -RZ, R13.H0_H0 ;  /* 0x2000000dff1c7230 */ /* 0x000fe40000004100 */
[----:B------:R-:W-:Y:S02]  /*9710*/  HADD2.F32 R14, -RZ, R15.H0_H0 ;  /* 0x2000000fff0e7230 */ /* 0x000fe40000004100 */
[----:B-1----:R-:W-:Y:S02]  /*9720*/  HADD2.F32 R11, -RZ, R56.H0_H0 ;  /* 0x20000038ff0b7230 */ /* 0x002fe40000004100 */
[----:B------:R-:W-:Y:S02]  /*9730*/  HADD2.F32 R12, -RZ, R12.H1_H1 ;  /* 0x3000000cff0c7230 */ /* 0x000fe40000004100 */
[----:B------:R-:W-:Y:S02]  /*9740*/  HADD2.F32 R13, -RZ, R13.H1_H1 ;  /* 0x3000000dff0d7230 */ /* 0x000fe40000004100 */
[----:B------:R-:W-:Y:S01]  /*9750*/  FFMA.FTZ R19, R11, R19, R50 ;  /* 0x000000130b137223 */ /* 0x000fe20000010032 */
[----:B------:R-:W-:-:S02]  /*9760*/  HADD2.F32 R15, -RZ, R15.H1_H1 ;  /* 0x3000000fff0f7230 */ /* 0x000fc40000004100 */
[C---:B------:R-:W-:Y:S01]  /*9770*/  FFMA.FTZ R12, R11.reuse, R12, R35 ;  /* 0x0000000c0b0c7223 */ /* 0x040fe20000010023 */
[C---:B------:R-:W-:Y:S01]  /*9780*/  FFMA.FTZ R28, R11.reuse, R28, R55 ;  /* 0x0000001c0b1c7223 */ /* 0x040fe20000010037 */
[C---:B------:R-:W-:Y:S01]  /*9790*/  FFMA.FTZ R13, R11.reuse, R13, R52 ;  /* 0x0000000d0b0d7223 */ /* 0x040fe20000010034 */
[C---:B------:R-:W-:Y:S01]  /*97a0*/  FFMA.FTZ R9, R11.reuse, R30, R9 ;  /* 0x0000001e0b097223 */ /* 0x040fe20000010009 */
[C---:B------:R-:W-:Y:S01]  /*97b0*/  FFMA.FTZ R10, R11.reuse, R29, R10 ;  /* 0x0000001d0b0a7223 */ /* 0x040fe2000001000a */
[C---:B------:R-:W-:Y:S01]  /*97c0*/  FFMA.FTZ R14, R11.reuse, R14, R57 ;  /* 0x0000000e0b0e7223 */ /* 0x040fe20000010039 */
[----:B------:R-:W-:Y:S01]  /*97d0*/  FFMA.FTZ R15, R11, R15, R54 ;  /* 0x0000000f0b0f7223 */ /* 0x000fe20000010036 */
[--C-:B--2---:R-:W-:Y:S02]  /*97e0*/  HADD2.F32 R11, -RZ, R20.reuse.H0_H0 ;  /* 0x20000014ff0b7230 */ /* 0x104fe40000004100 */
[----:B------:R-:W-:Y:S02]  /*97f0*/  HADD2.F32 R29, -RZ, R20.H1_H1 ;  /* 0x30000014ff1d7230 */ /* 0x000fe40000004100 */
[----:B------:R-:W-:-:S02]  /*9800*/  HADD2.F32 R31, -RZ, R21.H0_H0 ;  /* 0x20000015ff1f7230 */ /* 0x000fc40000004100 */
[----:B------:R-:W-:Y:S02]  /*9810*/  HADD2.F32 R20, -RZ, R21.H1_H1 ;  /* 0x30000015ff147230 */ /* 0x000fe40000004100 */
[----:B------:R-:W-:Y:S02]  /*9820*/  HADD2.F32 R30, -RZ, R59.H0_H0 ;  /* 0x2000003bff1e7230 */ /* 0x000fe40000004100 */
[--C-:B------:R-:W-:Y:S02]  /*9830*/  HADD2.F32 R34, -RZ, R22.reuse.H0_H0 ;  /* 0x20000016ff227230 */ /* 0x100fe40000004100 */
        /* <DEDUP_REMOVED lines=8> */
[C---:B------:R-:W-:Y:S01]  /*98c0*/  FFMA.FTZ R10, R30.reuse, R21, R10 ;  /* 0x000000151e0a7223 */ /* 0x040fe2000001000a */
[C---:B------:R-:W-:Y:S01]  /*98d0*/  FFMA.FTZ R15, R30.reuse, R22, R15 ;  /* 0x000000161e0f7223 */ /* 0x040fe2000001000f */
[----:B0-----:R-:W-:Y:S02]  /*98e0*/  HADD2.F32 R8, -RZ, R8.H0_H0 ;  /* 0x20000008ff087230 */ /* 0x001fe40000004100 */
[----:B------:R-:W-:Y:S01]  /*98f0*/  FFMA.FTZ R28, R30, R31, R28 ;  /* 0x0000001f1e1c7223 */ /* 0x000fe2000001001c */
[--C-:B------:R-:W-:Y:S02]  /*9900*/  HADD2.F32 R34, -RZ, R24.reuse.H0_H0 ;  /* 0x20000018ff227230 */ /* 0x100fe40000004100 */
[----:B------:R-:W-:-:S02]  /*9910*/  HADD2.F32 R35, -RZ, R24.H1_H1 ;  /* 0x30000018ff237230 */ /* 0x000fc40000004100 */
[--C-:B------:R-:W-:Y:S02]  /*9920*/  HADD2.F32 R19, -RZ, R25.reuse.H0_H0 ;  /* 0x20000019ff137230 */ /* 0x100fe40000004100 */
        /* <DEDUP_REMOVED lines=15> */
.L_x_4099:
[----:B------:R-:W-:Y:S05]  /*9a20*/  BSYNC.RECONVERGENT B2 ;  /* 0x0000000000027941 */ /* 0x000fea0003800200 */
.L_x_4098:
        /* <DEDUP_REMOVED lines=13> */
[----:B------:R-:W-:-:S05]  /*9b00*/  IADD3 R23, PT, PT, R43, -UR39, RZ ;  /* 0x800000272b177c10 */ /* 0x000fca000fffe0ff */
[----:B------:R-:W-:-:S05]  /*9b10*/  IMAD R23, R23, 0x2, R38 ;  /* 0x0000000217177824 */ /* 0x000fca00078e0226 */
[----:B0-----:R-:W0:Y:S04]  /*9b20*/  LDS.U16 R20, [R23] ;  /* 0x0000000017147984 */ /* 0x001e280000000400 */
[----:B--2---:R-:W1:Y:S01]  /*9b30*/  LDS.U16 R26, [R23+0x4] ;  /* 0x00000400171a7984 */ /* 0x004e620000000400 */
[----:B---3--:R-:W-:-:S04]  /*9b40*/  IMAD R8, R44, R8, R43 ;  /* 0x000000082c087224 */ /* 0x008fc800078e022b */
[----:B------:R-:W-:Y:S02]  /*9b50*/  IMAD R9, R8, 0xe0, RZ ;  /* 0x000000e008097824 */ /* 0x000fe400078e02ff */
[----:B----4-:R-:W-:Y:S02]  /*9b60*/  IMAD R12, R44, R12, R43 ;  /* 0x0000000c2c0c7224 */ /* 0x010fe400078e022b */
[----:B------:R-:W-:-:S04]  /*9b70*/  IMAD.WIDE R8, R9, 0x2, R2 ;  /* 0x0000000209087825 */ /* 0x000fc800078e0202 */
[----:B------:R-:W-:Y:S02]  /*9b80*/  IMAD R13, R12, R13, 0x1c0 ;  /* 0x000001c00c0d7424 */ /* 0x000fe400078e020d */
[----:B------:R-:W2:Y:S02]  /*9b90*/  LDG.E.128 R8, desc[UR36][R8.64] ;  /* 0x0000002408087981 */ /* 0x000ea4000c1e1d00 */
[----:B------:R-:W-:-:S06]  /*9ba0*/  IMAD.WIDE R12, R13, 0x2, R2 ;  /* 0x000000020d0c7825 */ /* 0x000fcc00078e0202 */
[----:B------:R-:W3:Y:S01]  /*9bb0*/  LDG.E.128 R12, desc[UR36][R12.64] ;  /* 0x000000240c0c7981 */ /* 0x000ee2000c1e1d00 */
[----:B0-----:R-:W-:Y:S01]  /*9bc0*/  HADD2.F32 R21, -RZ, R20.H0_H0 ;  /* 0x20000014ff157230 */ /* 0x001fe20000004100 */
[----:B------:R-:W-:Y:S01]  /*9bd0*/  IADD3 R43, PT, PT, R43, 0x4, RZ ;  /* 0x000000042b2b7810 */ /* 0x000fe20007ffe0ff */
[--C-:B--2---:R-:W-:Y:S02]  /*9be0*/  HADD2.F32 R20, -RZ, R8.reuse.H0_H0 ;  /* 0x20000008ff147230 */ /* 0x104fe40000004100 */
[--C-:B------:R-:W-:Y:S02]  /*9bf0*/  HADD2.F32 R25, -RZ, R9.reuse.H0_H0 ;  /* 0x20000009ff197230 */ /* 0x100fe40000004100 */
        /* <DEDUP_REMOVED lines=12> */
[--C-:B---3--:R-:W-:Y:S02]  /*9cc0*/  HADD2.F32 R34, -RZ, R12.reuse.H0_H0 ;  /* 0x2000000cff227230 */ /* 0x108fe40000004100 */
[C---:B------:R-:W-:Y:S01]  /*9cd0*/  FFMA.FTZ R27, R21.reuse, R27, R30 ;  /* 0x0000001b151b7223 */ /* 0x040fe2000001001e */
[----:B------:R-:W-:Y:S02]  /*9ce0*/  HADD2.F32 R35, -RZ, R12.H1_H1 ;  /* 0x3000000cff237230 */ /* 0x000fe40000004100 */
[----:B------:R-:W-:Y:S01]  /*9cf0*/  FFMA.FTZ R24, R21, R24, R31 ;  /* 0x0000001815187223 */ /* 0x000fe2000001001f */
[----:B-1----:R-:W-:Y:S02]  /*9d00*/  HADD2.F32 R31, -RZ, R26.H0_H0 ;  /* 0x2000001aff1f7230 */ /* 0x002fe40000004100 */
[--C-:B------:R-:W-:Y:S02]  /*9d10*/  HADD2.F32 R36, -RZ, R13.reuse.H0_H0 ;  /* 0x2000000dff247230 */ /* 0x100fe40000004100 */
        /* <DEDUP_REMOVED lines=12> */
[----:B------:R-:W-:-:S07]  /*9de0*/  FFMA.FTZ R31, R31, R15, R24 ;  /* 0x0000000f1f1f7223 */ /* 0x000fce0000010018 */
.L_x_4102:
[----:B------:R-:W-:Y:S05]  /*9df0*/  BSYNC.RECONVERGENT B2 ;  /* 0x0000000000027941 */ /* 0x000fea0003800200 */
.L_x_4101:
[----:B------:R-:W-:Y:S05]  /*9e00*/  @P0 BRA `(.L_x_4097) ;  /* 0x0000000000780947 */ /* 0x000fea0003800000 */
[----:B------:R-:W0:Y:S01]  /*9e10*/  LDCU.64 UR8, c[0x0][0x3c8] ;  /* 0x00007900ff0877ac */ /* 0x000e220008000a00 */
[----:B------:R-:W-:-:S05]  /*9e20*/  IADD3 R8, P0, PT, R43, UR6, RZ ;  /* 0x000000062b087c10 */ /* 0x000fca000ff1e0ff */
[----:B------:R-:W-:Y:S01]  /*9e30*/  IMAD.X R9, RZ, RZ, UR12, P0 ;  /* 0x0000000cff097e24 */ /* 0x000fe200080e06ff */
[----:B0-----:R-:W-:-:S04]  /*9e40*/  LEA R12, P0, R8, UR8, 0x2 ;  /* 0x00000008080c7c11 */ /* 0x001fc8000f8010ff */
[----:B------:R-:W-:-:S05]  /*9e50*/  LEA.HI.X R13, R8, UR9, R9, 0x2, P0 ;  /* 0x00000009080d7c11 */ /* 0x000fca00080f1409 */
[----:B------:R-:W3:Y:S01]  /*9e60*/  LDG.E R12, desc[UR36][R12.64] ;  /* 0x000000240c0c7981 */ /* 0x000ee2000c1e1900 */
[----:B------:R-:W-:-:S05]  /*9e70*/  IADD3 R15, PT, PT, R43, -UR39, RZ ;  /* 0x800000272b0f7c10 */ /* 0x000fca000fffe0ff */
[----:B------:R-:W-:-:S06]  /*9e80*/  IMAD R15, R15, 0x2, R38 ;  /* 0x000000020f0f7824 */ /* 0x000fcc00078e0226 */
[----:B------:R-:W0:Y:S01]  /*9e90*/  LDS.U16 R15, [R15] ;  /* 0x000000000f0f7984 */ /* 0x000e220000000400 */
[----:B---3--:R-:W-:-:S04]  /*9ea0*/  IMAD R44, R44, R12, R43 ;  /* 0x0000000c2c2c7224 */ /* 0x008fc800078e022b */
[----:B------:R-:W-:-:S04]  /*9eb0*/  IMAD R9, R44, 0xe0, RZ ;  /* 0x000000e02c097824 */ /* 0x000fc800078e02ff */
[----:B------:R-:W-:-:S06]  /*9ec0*/  IMAD.WIDE R8, R9, 0x2, R2 ;  /* 0x0000000209087825 */ /* 0x000fcc00078e0202 */
[----:B------:R-:W3:Y:S01]  /*9ed0*/  LDG.E.128 R8, desc[UR36][R8.64] ;  /* 0x0000002408087981 */ /* 0x000ee2000c1e1d00 */
[----:B0-----:R-:W-:Y:S02]  /*9ee0*/  HADD2.F32 R21, -RZ, R15.H0_H0 ;  /* 0x2000000fff157230 */ /* 0x001fe40000004100 */
[--C-:B---3--:R-:W-:Y:S02]  /*9ef0*/  HADD2.F32 R14, -RZ, R8.reuse.H0_H0 ;  /* 0x20000008ff0e7230 */ /* 0x108fe40000004100 */
        /* <DEDUP_REMOVED lines=15> */
.L_x_4097:
[----:B------:R-:W-:Y:S05]  /*9ff0*/  BSYNC.RECONVERGENT B1 ;  /* 0x0000000000017941 */ /* 0x000fea0003800200 */
.L_x_4096:
[----:B------:R-:W-:Y:S01]  /*a000*/  ISETP.GE.AND P0, PT, R42, UR40, PT ;  /* 0x000000282a007c0c */ /* 0x000fe2000bf06270 */
[----:B------:R-:W-:-:S12]  /*a010*/  BSSY.RECONVERGENT B1, `(.L_x_4103) ;  /* 0x0000130000017945 */ /* 0x000fd80003800200 */
[----:B------:R-:W-:Y:S05]  /*a020*/  @P0 BRA `(.L_x_4104) ;  /* 0x0000001000b80947 */ /* 0x000fea0003800000 */
[----:B------:R-:W-:Y:S01]  /*a030*/  MOV R9, 0x2 ;  /* 0x0000000200097802 */ /* 0x000fe20000000f00 */
[----:B------:R-:W-:Y:S01]  /*a040*/  ULOP3.LUT UR7, URZ, UR39, URZ, 0x33, !UPT ;  /* 0x00000027ff077292 */ /* 0x000fe2000f8e33ff */
[----:B------:R-:W-:Y:S01]  /*a050*/  BSSY.RECONVERGENT B2, `(.L_x_4105) ;  /* 0x0000048000027945 */ /* 0x000fe20003800200 */
[----:B------:R-:W0:Y:S01]  /*a060*/  LDCU UR4, c[0x0][0x3f8] ;  /* 0x00007f00ff0477ac */ /* 0x000e220008000800 */
[----:B------:R-:W-:-:S04]  /*a070*/  VIADDMNMX R8, R42, R9, UR40, !PT ;  /* 0x000000282a087e46 */ /* 0x000fc8000f800109 */
[----:B--2---:R-:W-:-:S04]  /*a080*/  IADD3 R26, PT, PT, -R39, UR7, R8 ;  /* 0x00000007271a7c10 */ /* 0x004fc8000fffe108 */
[----:B------:R-:W-:-:S04]  /*a090*/  LOP3.LUT R8, R26, 0x6, RZ, 0xc0, !PT ;  /* 0x000000061a087812 */ /* 0x000fc800078ec0ff */
[----:B------:R-:W-:Y:S01]  /*a0a0*/  ISETP.NE.AND P0, PT, R8, 0x6, PT ;  /* 0x000000060800780c */ /* 0x000fe20003f05270 */
[----:B0-----:R-:W-:-:S12]  /*a0b0*/  IMAD R12, R37, UR4, RZ ;  /* 0x00000004250c7c24 */ /* 0x001fd8000f8e02ff */
[----:B------:R-:W-:Y:S05]  /*a0c0*/  @!P0 BRA `(.L_x_4106) ;  /* 0x0000000400008947 */ /* 0x000fea0003800000 */
[----:B------:R-:W0:Y:S01]  /*a0d0*/  LDC R37, c[0x0][0x3f4] ;  /* 0x0000fd00ff257b82 */ /* 0x000e220000000800 */
[----:B------:R-:W-:Y:S02]  /*a0e0*/  LEA.HI R8, R26, 0x1, RZ, 0x1f ;  /* 0x000000011a087811 */ /* 0x000fe400078ff8ff */
[----:B------:R-:W-:Y:S02]  /*a0f0*/  LEA R10, R39, UR5, 0x1 ;  /* 0x00000005270a7c11 */ /* 0x000fe4000f8e08ff */
[----:B------:R-:W-:-:S03]  /*a100*/  LOP3.LUT R8, R8, 0x3, RZ, 0xc0, !PT ;  /* 0x0000000308087812 */ /* 0x000fc600078ec0ff */
[----:B------:R-:W-:Y:S01]  /*a110*/  IMAD.IADD R41, R41, 0x1, R10 ;  /* 0x0000000129297824 */ /* 0x000fe200078e020a */
[----:B------:R-:W-:-:S07]  /*a120*/  IADD3 R13, PT, PT, -R8, RZ, RZ ;  /* 0x000000ff080d7210 */ /* 0x000fce0007ffe1ff */
.L_x_4109:
[----:B0-----:R-:W-:Y:S01]  /*a130*/  ISETP.GE.AND P1, PT, R42, R37, PT ;  /* 0x000000252a00720c */ /* 0x001fe20003f26270 */
[----:B------:R-:W-:Y:S01]  /*a140*/  VIADD R13, R13, 0x1 ;  /* 0x000000010d0d7836 */ /* 0x000fe20000000000 */
[----:B------:R-:W-:Y:S04]  /*a150*/  BSSY.RECONVERGENT B3, `(.L_x_4107) ;  /* 0x0000034000037945 */ /* 0x000fe80003800200 */
        /* <DEDUP_REMOVED lines=11> */
[----:B------:R-:W-:Y:S02]  /*a210*/  IMAD R15, R8, R11, RZ ;  /* 0x0000000b080f7224 */ /* 0x000fe400078e02ff */
[----:B------:R-:W-:-:S05]  /*a220*/  HFMA2 R8, -RZ, RZ, 0, 0 ;  /* 0x00000000ff087431 */ /* 0x000fca00000001ff */
[----:B------:R-:W-:-:S04]  /*a230*/  IMAD.HI.U32 R8, R9, R15, R8 ;  /* 0x0000000f09087227 */ /* 0x000fc800078e0008 */
[----:B------:R-:W-:Y:S02]  /*a240*/  IMAD.MOV.U32 R9, RZ, RZ, R20 ;  /* 0x000000ffff097224 */ /* 0x000fe400078e0014 */
[----:B------:R-:W0:Y:S02]  /*a250*/  LDS.U16 R20, [R41] ;  /* 0x0000000029147984 */ /* 0x000e240000000400 */
        /* <DEDUP_REMOVED lines=11> */
[----:B------:R-:W-:-:S04]  /*a310*/  LEA R14, P1, R9, UR14, 0x2 ;  /* 0x0000000e090e7c11 */ /* 0x000fc8000f8210ff */
[----:B------:R-:W-:-:S06]  /*a320*/  LEA.HI.X R15, R9, UR15, R10, 0x2, P1 ;  /* 0x0000000f090f7c11 */ /* 0x000fcc00088f140a */
[----:B------:R-:W2:Y:S02]  /*a330*/  LDG.E R15, desc[UR36][R14.64] ;  /* 0x000000240e0f7981 */ /* 0x000ea4000c1e1900 */
[----:B--2---:R-:W-:-:S04]  /*a340*/  IMAD R8, R12, R15, R8 ;  /* 0x0000000f0c087224 */ /* 0x004fc800078e0208 */
[----:B------:R-:W-:-:S04]  /*a350*/  IMAD R9, R8, 0xe0, RZ ;  /* 0x000000e008097824 */ /* 0x000fc800078e02ff */
[----:B------:R-:W-:-:S06]  /*a360*/  IMAD.WIDE R8, R9, 0x2, R2 ;  /* 0x0000000209087825 */ /* 0x000fcc00078e0202 */
[----:B------:R-:W2:Y:S01]  /*a370*/  LDG.E.128 R8, desc[UR36][R8.64] ;  /* 0x0000002408087981 */ /* 0x000ea2000c1e1d00 */
[----:B0-----:R-:W-:Y:S02]  /*a380*/  HADD2.F32 R21, -RZ, R20.H0_H0 ;  /* 0x20000014ff157230 */ /* 0x001fe40000004100 */
[----:B--2---:R-:W-:Y:S02]  /*a390*/  HADD2.F32 R15, -RZ, R10.H0_H0 ;  /* 0x2000000aff0f7230 */ /* 0x004fe40000004100 */
[--C-:B------:R-:W-:Y:S02]  /*a3a0*/  HADD2.F32 R20, -RZ, R8.reuse.H0_H0 ;  /* 0x20000008ff147230 */ /* 0x100fe40000004100 */
[----:B------:R-:W-:Y:S02]  /*a3b0*/  HADD2.F32 R22, -RZ, R8.H1_H1 ;  /* 0x30000008ff167230 */ /* 0x000fe40000004100 */
[----:B------:R-:W-:Y:S01]  /*a3c0*/  FFMA.FTZ R28, R21, R15, R28 ;  /* 0x0000000f151c7223 */ /* 0x000fe2000001001c */
[----:B------:R-:W-:-:S02]  /*a3d0*/  HADD2.F32 R23, -RZ, R9.H0_H0 ;  /* 0x20000009ff177230 */ /* 0x000fc40000004100 */
        /* <DEDUP_REMOVED lines=11> */
.L_x_4108:
[----:B------:R-:W-:Y:S05]  /*a490*/  BSYNC.RECONVERGENT B3 ;  /* 0x0000000000037941 */ /* 0x000fea0003800200 */
.L_x_4107:
[----:B------:R-:W-:Y:S01]  /*a4a0*/  VIADD R42, R42, 0x2 ;  /* 0x000000022a2a7836 */ /* 0x000fe20000000000 */
[----:B------:R-:W-:Y:S01]  /*a4b0*/  IADD3 R41, PT, PT, R41, 0x4, RZ ;  /* 0x0000000429297810 */ /* 0x000fe20007ffe0ff */
[----:B------:R-:W-:Y:S06]  /*a4c0*/  @P0 BRA `(.L_x_4109) ;  /* 0xfffffffc00180947 */ /* 0x000fec000383ffff */
.L_x_4106:
[----:B------:R-:W-:Y:S05]  /*a4d0*/  BSYNC.RECONVERGENT B2 ;  /* 0x0000000000027941 */ /* 0x000fea0003800200 */
.L_x_4105:
[----:B------:R-:W-:-:S13]  /*a4e0*/  ISETP.GE.U32.AND P0, PT, R26, 0x6, PT ;  /* 0x000000061a00780c */ /* 0x000fda0003f06070 */
[----:B------:R-:W-:Y:S05]  /*a4f0*/  @!P0 BRA `(.L_x_4104) ;  /* 0x0000000c00848947 */ /* 0x000fea0003800000 */
[----:B------:R-:W0:Y:S02]  /*a500*/  LDC R37, c[0x0][0x3f4] ;  /* 0x0000fd00ff257b82 */ /* 0x000e240000000800 */
.L_x_4118:
[CC--:B0-----:R-:W-:Y:S01]  /*a510*/  ISETP.GE.AND P3, PT, R42.reuse, R37.reuse, PT ;  /* 0x000000252a00720c */ /* 0x0c1fe20003f66270 */
[C---:B------:R-:W-:Y:S01]  /*a520*/  VIADD R44, R42.reuse, 0x2 ;  /* 0x000000022a2c7836 */ /* 0x040fe20000000000 */
[C---:B------:R-:W-:Y:S01]  /*a530*/  IADD3 R13, PT, PT, R42.reuse, -UR39, RZ ;  /* 0x800000272a0d7c10 */ /* 0x040fe2000fffe0ff */
[C---:B------:R-:W-:Y:S01]  /*a540*/  VIADD R14, R42.reuse, 0x6 ;  /* 0x000000062a0e7836 */ /* 0x040fe20000000000 */
[----:B------:R-:W-:Y:S01]  /*a550*/  IADD3 R20, PT, PT, R42, 0x4, RZ ;  /* 0x000000042a147810 */ /* 0x000fe20007ffe0ff */
[----:B------:R-:W-:Y:S01]  /*a560*/  BSSY.RECONVERGENT B2, `(.L_x_4110) ;  /* 0x0000038000027945 */ /* 0x000fe20003800200 */
[-C--:B------:R-:W-:Y:S01]  /*a570*/  ISETP.GE.AND P0, PT, R44, R37.reuse, PT ;  /* 0x000000252c00720c */ /* 0x080fe20003f06270 */
[----:B------:R-:W-:Y:S01]  /*a580*/  IMAD R13, R13, 0x2, R38 ;  /* 0x000000020d0d7824 */ /* 0x000fe200078e0226 */
[-C--:B------:R-:W-:Y:S02]  /*a590*/  ISETP.GE.AND P1, PT, R20, R37.reuse, PT ;  /* 0x000000251400720c */ /* 0x080fe40003f26270 */
[----:B------:R-:W-:-:S03]  /*a5a0*/  ISETP.GE.AND P2, PT, R14, R37, PT ;  /* 0x000000250e00720c */ /* 0x000fc60003f46270 */
[----:B------:R-:W-:Y:S10]  /*a5b0*/  @!P3 BRA `(.L_x_4111) ;  /* 0x0000000000c8b947 */ /* 0x000ff40003800000 */
        /* <DEDUP_REMOVED lines=8> */
[----:B------:R1:W2:Y:S02]  /*a640*/  F2I.FTZ.U32.TRUNC.NTZ R9, R15 ;  /* 0x0000000f00097305 */ /* 0x0002a4000021f000 */
[----:B-1----:R-:W1:Y:S01]  /*a650*/  LDS.U16 R15, [R13] ;  /* 0x000000000d0f7984 */ /* 0x002e620000000400 */
[----:B--2---:R-:W-:-:S04]  /*a660*/  IMAD.MOV R8, RZ, RZ, -R9 ;  /* 0x000000ffff087224 */ /* 0x004fc800078e0a09 */
        /* <DEDUP_REMOVED lines=16> */
[----:B------:R-:W-:-:S06]  /*a770*/  LEA.HI.X R23, R9, UR9, R10, 0x2, P3 ;  /* 0x0000000909177c11 */ /* 0x000fcc00098f140a */
[----:B------:R-:W2:Y:S02]  /*a780*/  LDG.E R23, desc[UR36][R22.64] ;  /* 0x0000002416177981 */ /* 0x000ea4000c1e1900 */
[----:B--2---:R-:W-:-:S04]  /*a790*/  IMAD R8, R12, R23, R8 ;  /* 0x000000170c087224 */ /* 0x004fc800078e0208 */
[----:B------:R-:W-:-:S04]  /*a7a0*/  IMAD R9, R8, 0xe0, RZ ;  /* 0x000000e008097824 */ /* 0x000fc800078e02ff */
[----:B------:R-:W-:-:S06]  /*a7b0*/  IMAD.WIDE R8, R9, 0x2, R2 ;  /* 0x0000000209087825 */ /* 0x000fcc00078e0202 */
[----:B------:R-:W2:Y:S01]  /*a7c0*/  LDG.E.128 R8, desc[UR36][R8.64] ;  /* 0x0000002408087981 */ /* 0x000ea2000c1e1d00 */
[----:B-1----:R-:W-:Y:S02]  /*a7d0*/  HADD2.F32 R15, -RZ, R15.H0_H0 ;  /* 0x2000000fff0f7230 */ /* 0x002fe40000004100 */
        /* <DEDUP_REMOVED lines=16> */
.L_x_4111:
[----:B------:R-:W-:Y:S05]  /*a8e0*/  BSYNC.RECONVERGENT B2 ;  /* 0x0000000000027941 */ /* 0x000fea0003800200 */
.L_x_4110:
[----:B------:R-:W-:Y:S04]  /*a8f0*/  BSSY.RECONVERGENT B2, `(.L_x_4112) ;  /* 0x0000034000027945 */ /* 0x000fe80003800200 */
        /* <DEDUP_REMOVED lines=8> */
[----:B-1----:R-:W-:-:S06]  /*a980*/  VIADD R15, R10, 0xffffffe ;  /* 0x0ffffffe0a0f7836 */ /* 0x002fcc0000000000 */
[----:B------:R1:W2:Y:S02]  /*a990*/  F2I.FTZ.U32.TRUNC.NTZ R9, R15 ;  /* 0x0000000f00097305 */ /* 0x0002a4000021f000 */
[----:B-1----:R-:W1:Y:S01]  /*a9a0*/  LDS.U16 R15, [R13+0x4] ;  /* 0x000004000d0f7984 */ /* 0x002e620000000400 */
        /* <DEDUP_REMOVED lines=40> */
.L_x_4113:
[----:B------:R-:W-:Y:S05]  /*ac30*/  BSYNC.RECONVERGENT B2 ;  /* 0x0000000000027941 */ /* 0x000fea0003800200 */
.L_x_4112:
        /* <DEDUP_REMOVED lines=11> */
[----:B-1----:R-:W1:Y:S01]  /*acf0*/  LDS.U16 R15, [R13+0x8] ;  /* 0x000008000d0f7984 */ /* 0x002e620000000400 */
        /* <DEDUP_REMOVED lines=40> */
.L_x_4115:
[----:B------:R-:W-:Y:S05]  /*af80*/  BSYNC.RECONVERGENT B2 ;  /* 0x0000000000027941 */ /* 0x000fea0003800200 */
.L_x_4114:
[----:B------:R-:W-:Y:S04]  /*af90*/  BSSY.RECONVERGENT B2, `(.L_x_4116) ;  /* 0x0000034000027945 */ /* 0x000fe80003800200 */
[----:B------:R-:W-:Y:S05]  /*afa0*/  @!P2 BRA `(.L_x_4117) ;  /* 0x0000000000c8a947 */ /* 0x000fea0003800000 */
[----:B------:R-:W-:Y:S01]  /*afb0*/  IABS R11, R37 ;  /* 0x00000025000b7213 */ /* 0x000fe20000000000 */
[----:B------:R-:W0:Y:S01]  /*afc0*/  LDCU.64 UR8, c[0x0][0x3c8] ;  /* 0x00007900ff0877ac */ /* 0x000e220008000a00 */
[----:B------:R-:W-:Y:S01]  /*afd0*/  IABS R20, R14 ;  /* 0x0000000e00147213 */ /* 0x000fe20000000000 */
[----:B------:R-:W1:Y:S01]  /*afe0*/  LDS.U16 R13, [R13+0xc] ;  /* 0x00000c000d0d7984 */ /* 0x000e620000000400 */
[----:B------:R-:W2:Y:S01]  /*aff0*/  I2F.RP R10, R11 ;  /* 0x0000000b000a7306 */ /* 0x000ea20000209400 */
[----:B------:R-:W-:Y:S02]  /*b000*/  ISETP.GE.AND P1, PT, R14, RZ, PT ;  /* 0x000000ff0e00720c */ /* 0x000fe40003f26270 */
[----:B------:R-:W-:-:S05]  /*b010*/  ISETP.NE.AND P2, PT, R37, RZ, PT ;  /* 0x000000ff2500720c */ /* 0x000fca0003f45270 */
        /* <DEDUP_REMOVED lines=43> */
.L_x_4117:
[----:B------:R-:W-:Y:S05]  /*b2d0*/  BSYNC.RECONVERGENT B2 ;  /* 0x0000000000027941 */ /* 0x000fea0003800200 */
.L_x_4116:
[----:B------:R-:W-:-:S04]  /*b2e0*/  IADD3 R42, PT, PT, R42, 0x8, RZ ;  /* 0x000000082a2a7810 */ /* 0x000fc80007ffe0ff */
[----:B------:R-:W-:-:S13]  /*b2f0*/  ISETP.GE.AND P0, PT, R42, UR40, PT ;  /* 0x000000282a007c0c */ /* 0x000fda000bf06270 */
[----:B------:R-:W-:Y:S05]  /*b300*/  @!P0 BRA `(.L_x_4118) ;  /* 0xfffffff000808947 */ /* 0x000fea000383ffff */
.L_x_4104:
[----:B------:R-:W-:Y:S05]  /*b310*/  BSYNC.RECONVERGENT B1 ;  /* 0x0000000000017941 */ /* 0x000fea0003800200 */
.L_x_4103:
[----:B------:R-:W-:-:S13]  /*b320*/  ISETP.NE.AND P0, PT, R39, R40, PT ;  /* 0x000000282700720c */ /* 0x000fda0003f05270 */
[----:B------:R-:W-:Y:S05]  /*b330*/  @P0 BRA `(.L_x_4095) ;  /* 0x0000000400b00947 */ /* 0x000fea0003800000 */
[----:B------:R-:W0:Y:S01]  /*b340*/  LDCU UR4, c[0x0][0x478] ;  /* 0x00008f00ff0477ac */ /* 0x000e220008000800 */
[----:B------:R-:W-:Y:S01]  /*b350*/  IMAD.IADD R3, R33, 0x1, R16 ;  /* 0x0000000121037824 */ /* 0x000fe200078e0210 */
        /* <DEDUP_REMOVED lines=33> */
[----:B--2---:R-:W-:-:S02]  /*b570*/  SHF.R.S32.HI R25, RZ, 0x18, R21 ;  /* 0x00000018ff197819 */ /* 0x004fc40000011415 */
[----:B------:R-:W-:Y:S02]  /*b580*/  @P1 LOP3.LUT R15, R15, 0xffffff00, RZ, 0xfc, !PT ;  /* 0xffffff000f0f1812 */ /* 0x000fe400078efcff */
[----:B------:R-:W-:Y:S02]  /*b590*/  @P0 LOP3.LUT R13, R13, 0xffffff00, RZ, 0xfc, !PT ;  /* 0xffffff000d0d0812 */ /* 0x000fe400078efcff */
[----:B------:R-:W-:Y:S01]  /*b5a0*/  SHF.R.S32.HI R10, RZ, 0x8, R10 ;  /* 0x00000008ff0a7819 */ /* 0x000fe2000001140a */
[----:B------:R-:W1:Y:S01]  /*b5b0*/  I2F.S16 R9, R9 ;  /* 0x0000000900097306 */ /* 0x000e620000101400 */
[----:B------:R-:W-:Y:S01]  /*b5c0*/  @P2 LOP3.LUT R16, R16, 0xffffff00, RZ, 0xfc, !PT ;  /* 0xffffff0010102812 */ /* 0x000fe200078efcff */
[----:B0-----:R-:W-:-:S06]  /*b5d0*/  FMUL.FTZ R2, R8, R3 ;  /* 0x0000000308027220 */ /* 0x001fcc0000410000 */
[----:B------:R-:W0:Y:S01]  /*b5e0*/  I2F.S16 R25, R25 ;  /* 0x0000001900197306 */ /* 0x000e220000101400 */
[----:B-1----:R-:W-:-:S07]  /*b5f0*/  FMUL.FTZ R12, R8, R9 ;  /* 0x00000009080c7220 */ /* 0x002fce0000410000 */
[----:B------:R-:W1:Y:S01]  /*b600*/  I2F.S16 R21, R10 ;  /* 0x0000000a00157306 */ /* 0x000e620000101400 */
[----:B0-----:R-:W-:-:S07]  /*b610*/  FMUL.FTZ R14, R8, R25 ;  /* 0x00000019080e7220 */ /* 0x001fce0000410000 */
[----:B------:R-:W0:Y:S01]  /*b620*/  I2F.S8 R15, R15 ;  /* 0x0000000f000f7306 */ /* 0x000e220000001400 */
[----:B-1----:R-:W-:-:S07]  /*b630*/  FMUL.FTZ R21, R8, R21 ;  /* 0x0000001508157220 */ /* 0x002fce0000410000 */
[----:B------:R-:W1:Y:S01]  /*b640*/  I2F.S8 R13, R13 ;  /* 0x0000000d000d7306 */ /* 0x000e620000001400 */
[----:B0-----:R-:W-:-:S07]  /*b650*/  FMUL.FTZ R10, R8, R15 ;  /* 0x0000000f080a7220 */ /* 0x001fce0000410000 */
[----:B------:R-:W0:Y:S01]  /*b660*/  I2F.S8 R23, R16 ;  /* 0x0000001000177306 */ /* 0x000e220000001400 */
[----:B------:R-:W-:Y:S01]  /*b670*/  F2FP.F16.F32.PACK_AB R10, R21, R10 ;  /* 0x0000000a150a723e */ /* 0x000fe200000000ff */
[----:B-1----:R-:W-:-:S05]  /*b680*/  FMUL.FTZ R9, R8, R13 ;  /* 0x0000000d08097220 */ /* 0x002fca0000410000 */
[----:B------:R-:W-:Y:S01]  /*b690*/  F2FP.F16.F32.PACK_AB R9, R12, R9 ;  /* 0x000000090c09723e */ /* 0x000fe200000000ff */
[----:B0-----:R-:W-:Y:S01]  /*b6a0*/  FMUL.FTZ R23, R8, R23 ;  /* 0x0000001708177220 */ /* 0x001fe20000410000 */
[----:B------:R-:W-:-:S04]  /*b6b0*/  F2FP.F16.F32.PACK_AB R8, R2, R11 ;  /* 0x0000000b0208723e */ /* 0x000fc800000000ff */
[----:B------:R-:W-:Y:S01]  /*b6c0*/  F2FP.F16.F32.PACK_AB R11, R14, R23 ;  /* 0x000000170e0b723e */ /* 0x000fe200000000ff */
[----:B------:R-:W-:Y:S06]  /*b6d0*/  BRA `(.L_x_4120) ;  /* 0x00000000000c7947 */ /* 0x000fec0003800000 */
.L_x_4119:
[----:B------:R-:W0:Y:S02]  /*b6e0*/  LDC.64 R8, c[0x0][0x3a8] ;  /* 0x0000ea00ff087b82 */ /* 0x000e240000000a00 */
[----:B0-----:R-:W-:-:S06]  /*b6f0*/  IMAD.WIDE R8, R3, 0x2, R8 ;  /* 0x0000000203087825 */ /* 0x001fcc00078e0208 */
[----:B------:R-:W5:Y:S02]  /*b700*/  LDG.E.128 R8, desc[UR36][R8.64] ;  /* 0x0000002408087981 */ /* 0x000f64000c1e1d00 */
.L_x_4120:
[----:B------:R-:W0:Y:S02]  /*b710*/  LDCU.64 UR8, c[0x0][0x460] ;  /* 0x00008c00ff0877ac */ /* 0x000e240008000a00 */
[----:B0-----:R-:W-:-:S04]  /*b720*/  ISETP.NE.U32.AND P0, PT, RZ, UR8, PT ;  /* 0x00000008ff007c0c */ /* 0x001fc8000bf05070 */
[----:B------:R-:W-:Y:S01]  /*b730*/  ISETP.NE.AND.EX P0, PT, RZ, UR9, PT, P0 ;  /* 0x00000009ff007c0c */ /* 0x000fe2000bf05300 */
[----:B------:R-:W0:-:S12]  /*b740*/  LDCU.64 UR8, c[0x0][0x3c0] ;  /* 0x00007800ff0877ac */ /* 0x000e180008000a00 */
[----:B------:R-:W1:Y:S08]  /*b750*/  @P0 LDC R2, c[0x0][0x3f8] ;  /* 0x0000fe00ff020b82 */ /* 0x000e700000000800 */
[----:B------:R-:W3:Y:S01]  /*b760*/  @P0 LDC.64 R12, c[0x0][0x458] ;  /* 0x00011600ff0c0b82 */ /* 0x000ee20000000a00 */
[----:B-1----:R-:W-:-:S04]  /*b770*/  @P0 IMAD R18, R17, R2, R18 ;  /* 0x0000000211120224 */ /* 0x002fc800078e0212 */
[----:B------:R-:W-:-:S04]  /*b780*/  @P0 IMAD R3, R18, 0xe0, R33 ;  /* 0x000000e012030824 */ /* 0x000fc800078e0221 */
[----:B---3--:R-:W-:-:S06]  /*b790*/  @P0 IMAD.WIDE R12, R3, 0x2, R12 ;  /* 0x00000002030c0825 */ /* 0x008fcc00078e020c */
[----:B------:R-:W3:Y:S01]  /*b7a0*/  @P0 LDG.E.128 R12, desc[UR36][R12.64] ;  /* 0x000000240c0c0981 */ /* 0x000ee2000c1e1d00 */
[----:B------:R-:W-:Y:S01]  /*b7b0*/  MOV R3, UR16 ;  /* 0x0000001000037c02 */ /* 0x000fe20008000f00 */
[----:B------:R-:W-:Y:S01]  /*b7c0*/  UIMAD UR4, UR38, 0xe0, URZ ;  /* 0x000000e0260478a4 */ /* 0x000fe2000f8e02ff */
[----:B------:R-:W-:Y:S02]  /*b7d0*/  IMAD R37, R32, R37, R33 ;  /* 0x0000002520257224 */ /* 0x000fe400078e0221 */
[----:B-----5:R-:W-:Y:S02]  /*b7e0*/  HFMA2 R4, R8, 1, 1, R4 ;  /* 0x3c003c0008047831 */ /* 0x020fe40000000004 */
[----:B------:R-:W-:Y:S02]  /*b7f0*/  HADD2 R5, R9, R5 ;  /* 0x0000000509057230 */ /* 0x000fe40000000000 */
[----:B------:R-:W-:Y:S02]  /*b800*/  IMAD R38, R3, 0x2, R38 ;  /* 0x0000000203267824 */ /* 0x000fe400078e0226 */
[----:B------:R-:W-:Y:S01]  /*b810*/  HFMA2 R6, R10, 1, 1, R6 ;  /* 0x3c003c000a067831 */ /* 0x000fe20000000006 */
[----:B------:R-:W-:Y:S01]  /*b820*/  SHF.R.S32.HI R2, RZ, 0x1f, R37 ;  /* 0x0000001fff027819 */ /* 0x000fe20000011425 */
[----:B------:R-:W-:Y:S01]  /*b830*/  HADD2 R7, R11, R7 ;  /* 0x000000070b077230 */ /* 0x000fe20000000000 */
[----:B------:R-:W-:Y:S01]  /*b840*/  IADD3 R37, P1, PT, R37, UR4, RZ ;  /* 0x0000000425257c10 */ /* 0x000fe2000ff3e0ff */
[----:B------:R-:W1:Y:S01]  /*b850*/  LDS.U16 R38, [R38] ;  /* 0x0000000026267984 */ /* 0x000e620000000400 */
[----:B------:R-:W-:-:S04]  /*b860*/  MOV R3, UR4 ;  /* 0x0000000400037c02 */ /* 0x000fc80008000f00 */
[----:B------:R-:W-:Y:S02]  /*b870*/  LEA.HI.X.SX32 R16, R3, R2, 0x1, P1 ;  /* 0x0000000203107211 */ /* 0x000fe400008f0eff */
[----:B0-----:R-:W-:-:S04]  /*b880*/  LEA R2, P1, R37, UR8, 0x1 ;  /* 0x0000000825027c11 */ /* 0x001fc8000f8208ff */
[----:B------:R-:W-:Y:S01]  /*b890*/  LEA.HI.X R3, R37, UR9, R16, 0x1, P1 ;  /* 0x0000000925037c11 */ /* 0x000fe200088f0c10 */
[----:B-1----:R-:W-:Y:S02]  /*b8a0*/  HADD2.F32 R9, -RZ, R38.H0_H0 ;  /* 0x20000026ff097230 */ /* 0x002fe40000004100 */
[----:B---3--:R-:W-:Y:S02]  /*b8b0*/  @P0 HFMA2 R5, R5, R13, -RZ ;  /* 0x0000000d05050231 */ /* 0x008fe400001000ff */
        /* <DEDUP_REMOVED lines=20> */
.L_x_4095:
[----:B------:R-:W-:Y:S05]  /*ba00*/  BSYNC.RECONVERGENT B0 ;  /* 0x0000000000007941 */ /* 0x000fea0003800200 */
.L_x_4094:
[----:B------:R-:W-:Y:S01]  /*ba10*/  BAR.SYNC.DEFER_BLOCKING 0x0 ;  /* 0x0000000000007b1d */ /* 0x000fe20000010000 */
[----:B------:R-:W-:-:S13]  /*ba20*/  ISETP.GT.U32.AND P0, PT, R33, 0xdf, PT ;  /* 0x000000df2100780c */ /* 0x000fda0003f04070 */
[----:B------:R-:W-:Y:S05]  /*ba30*/  @P0 BRA `(.L_x_4121) ;  /* 0x0000000000940947 */ /* 0x000fea0003800000 */
[----:B------:R-:W0:Y:S01]  /*ba40*/  S2UR UR5, SR_CgaCtaId ;  /* 0x00000000000579c3 */ /* 0x000e220000008800 */
[C---:B------:R-:W-:Y:S01]  /*ba50*/  LOP3.LUT R2, R0.reuse, 0x3e0, RZ, 0xc0, !PT ;  /* 0x000003e000027812 */ /* 0x040fe200078ec0ff */
[----:B------:R-:W-:Y:S01]  /*ba60*/  UMOV UR4, 0x400 ;  /* 0x0000040000047882 */ /* 0x000fe20000000000 */
[----:B------:R-:W-:Y:S01]  /*ba70*/  ISETP.GT.U32.AND P2, PT, R0, 0x1f, PT ;  /* 0x0000001f0000780c */ /* 0x000fe20003f44070 */
[----:B------:R-:W-:Y:S01]  /*ba80*/  UIADD3 UR4, UPT, UPT, UR4, 0x210, URZ ;  /* 0x0000021004047890 */ /* 0x000fe2000fffe0ff */
[----:B------:R-:W-:-:S03]  /*ba90*/  ISETP.NE.AND P1, PT, R2, 0x20, PT ;  /* 0x000000200200780c */ /* 0x000fc60003f25270 */
[----:B0-----:R-:W-:-:S06]  /*baa0*/  ULEA UR4, UR5, UR4, 0x18 ;  /* 0x0000000405047291 */ /* 0x001fcc000f8ec0ff */
[----:B------:R-:W-:-:S04]  /*bab0*/  LEA R2, R33, UR4, 0x1 ;  /* 0x0000000421027c11 */ /* 0x000fc8000f8e08ff */
[----:B------:R-:W-:Y:S05]  /*bac0*/  @P1 BRA `(.L_x_4122) ;  /* 0x0000000000141947 */ /* 0x000fea0003800000 */
[----:B-----5:R-:W-:Y:S02]  /*bad0*/  F2FP.F16.F32.PACK_AB R4, R35, R34 ;  /* 0x000000222304723e */ /* 0x020fe400000000ff */
[----:B------:R-:W-:Y:S02]  /*bae0*/  F2FP.F16.F32.PACK_AB R5, R19, R36 ;  /* 0x000000241305723e */ /* 0x000fe400000000ff */
[----:B------:R-:W-:Y:S02]  /*baf0*/  F2FP.F16.F32.PACK_AB R6, R29, R28 ;  /* 0x0000001c1d06723e */ /* 0x000fe400000000ff */
[----:B------:R-:W-:-:S05]  /*bb00*/  F2FP.F16.F32.PACK_AB R7, R31, R30 ;  /* 0x0000001e1f07723e */ /* 0x000fca00000000ff */
[----:B------:R0:W-:Y:S02]  /*bb10*/  STS.128 [R2], R4 ;  /* 0x0000000402007388 */ /* 0x0001e40000000c00 */
.L_x_4122:
[----:B------:R-:W-:Y:S05]  /*bb20*/  WARPSYNC.ALL ;  /* 0x0000000000007948 */ /* 0x000fea0003800000 */
[----:B------:R-:W-:Y:S06]  /*bb30*/  BAR.SYNC.DEFER_BLOCKING 0x0 ;  /* 0x0000000000007b1d */ /* 0x000fec0000010000 */
[----:B------:R-:W-:Y:S04]  /*bb40*/  BSSY.RECONVERGENT B0, `(.L_x_4123) ;  /* 0x0000013000007945 */ /* 0x000fe80003800200 */
[----:B------:R-:W-:Y:S05]  /*bb50*/  @P2 BRA `(.L_x_4124) ;  /* 0x0000000000442947 */ /* 0x000fea0003800000 */
[----:B0----5:R-:W0:Y:S02]  /*bb60*/  LDS.128 R4, [R2] ;  /* 0x0000000002047984 */ /* 0x021e240000000c00 */
        /* <DEDUP_REMOVED lines=16> */
.L_x_4124:
[----:B------:R-:W-:Y:S05]  /*bc70*/  BSYNC.RECONVERGENT B0 ;  /* 0x0000000000007941 */ /* 0x000fea0003800200 */
.L_x_4123:
[----:B------:R-:W-:Y:S06]  /*bc80*/  BAR.SYNC.DEFER_BLOCKING 0x0 ;  /* 0x0000000000007b1d */ /* 0x000fec0000010000 */
.L_x_4121:
[----:B------:R-:W-:-:S13]  /*bc90*/  ISETP.GT.U32.OR P0, PT, R0, 0x1f, P0 ;  /* 0x0000001f0000780c */ /* 0x000fda0000704470 */
[----:B------:R-:W-:Y:S05]  /*bca0*/  @P0 EXIT ;  /* 0x000000000000094d */ /* 0x000fea0003800000 */
[----:B------:R-:W1:Y:S02]  /*bcb0*/  LDCU UR4, c[0x0][0x478] ;  /* 0x00008f00ff0477ac */ /* 0x000e640008000800 */
[----:B-1----:R-:W-:-:S09]  /*bcc0*/  UISETP.NE.AND UP0, UPT, UR4, 0x2, UPT ;  /* 0x000000020400788c */ /* 0x002fd2000bf05270 */
[----:B------:R-:W-:Y:S05]  /*bcd0*/  BRA.U UP0, `(.L_x_4125) ;  /* 0x0000000100e07547 */ /* 0x000fea000b800000 */
[----:B0-----:R-:W0:Y:S01]  /*bce0*/  LDC.64 R2, c[0x0][0x470] ;  /* 0x00011c00ff027b82 */ /* 0x001e220000000a00 */
[----:B------:R-:W1:Y:S01]  /*bcf0*/  LDCU.64 UR4, c[0x0][0x380] ;  /* 0x00007000ff0477ac */ /* 0x000e620008000a00 */
[----:B0-----:R-:W3:Y:S01]  /*bd00*/  LDG.E R2, desc[UR36][R2.64] ;  /* 0x0000002402027981 */ /* 0x001ee2000c1e1900 */
[----:B------:R-:W-:-:S04]  /*bd10*/  IADD3 R32, PT, PT, R32, R33, RZ ;  /* 0x0000002120207210 */ /* 0x000fc80007ffe0ff */
[----:B-1----:R-:W-:Y:S01]  /*bd20*/  IADD3 R8, P0, PT, R32, UR4, RZ ;  /* 0x0000000420087c10 */ /* 0x002fe2000ff1e0ff */
        /* <DEDUP_REMOVED lines=15> */
[----:B------:R-:W-:-:S05]  /*be20*/  IMAD.U32 R0, R0, 0x10000, RZ ;  /* 0x0001000000007824 */ /* 0x000fca00078e00ff */
[----:B-----5:R-:W-:Y:S02]  /*be30*/  LOP3.LUT R4, R0, 0xff0000, RZ, 0xc0, !PT ;  /* 0x00ff000000047812 */ /* 0x020fe400078ec0ff */
[----:B------:R-:W3:Y:S01]  /*be40*/  F2I.S8.NTZ R35, R35 ;  /* 0x0000002300237305 */ /* 0x000ee20000202100 */
[----:B0-----:R-:W-:Y:S02]  /*be50*/  PRMT R3, R31, 0x8880, RZ ;  /* 0x000088801f037816 */ /* 0x001fe400000000ff */
[----:B------:R-:W-:Y:S02]  /*be60*/  PRMT R0, R29, 0x7710, RZ ;  /* 0x000077101d007816 */ /* 0x000fe400000000ff */
[----:B------:R-:W-:-:S03]  /*be70*/  PRMT R3, R3, 0x7710, RZ ;  /* 0x0000771003037816 */ /* 0x000fc600000000ff */
[----:B------:R-:W0:Y:S01]  /*be80*/  F2I.S8.NTZ R36, R36 ;  /* 0x0000002400247305 */ /* 0x000e220000202100 */
[----:B------:R-:W-:Y:S01]  /*be90*/  PRMT R3, R4, 0x4210, R3 ;  /* 0x0000421004037816 */ /* 0x000fe20000000003 */
[----:B------:R-:W-:Y:S01]  /*bea0*/  IMAD.SHL.U32 R0, R0, 0x100, RZ ;  /* 0x0000010000007824 */ /* 0x000fe200078e00ff */
[----:B-1----:R-:W-:Y:S02]  /*beb0*/  PRMT R4, R19, 0x8880, RZ ;  /* 0x0000888013047816 */ /* 0x002fe400000000ff */
[----:B---3--:R-:W-:-:S03]  /*bec0*/  PRMT R35, R35, 0x8880, RZ ;  /* 0x0000888023237816 */ /* 0x008fc600000000ff */
[----:B------:R-:W1:Y:S01]  /*bed0*/  F2I.S8.NTZ R28, R28 ;  /* 0x0000001c001c7305 */ /* 0x000e620000202100 */
[----:B------:R-:W-:Y:S02]  /*bee0*/  LOP3.LUT R9, R3, 0xff00, R0, 0xf8, !PT ;  /* 0x0000ff0003097812 */ /* 0x000fe400078ef800 */
[----:B------:R-:W-:Y:S02]  /*bef0*/  PRMT R4, R4, 0x7710, RZ ;  /* 0x0000771004047816 */ /* 0x000fe400000000ff */
[----:B------:R-:W-:Y:S02]  /*bf00*/  PRMT R0, R35, 0x7710, RZ ;  /* 0x0000771023007816 */ /* 0x000fe400000000ff */
[----:B0-----:R-:W-:Y:S01]  /*bf10*/  PRMT R36, R36, 0x8880, RZ ;  /* 0x0000888024247816 */ /* 0x001fe200000000ff */
[----:B------:R-:W0:Y:S01]  /*bf20*/  F2I.S8.NTZ R2, R2 ;  /* 0x0000000200027305 */ /* 0x000e220000202100 */
[----:B------:R-:W-:Y:S02]  /*bf30*/  LOP3.LUT R4, R4, 0xff, RZ, 0xc0, !PT ;  /* 0x000000ff04047812 */ /* 0x000fe400078ec0ff */
[----:B------:R-:W-:-:S02]  /*bf40*/  PRMT R3, R36, 0x7710, RZ ;  /* 0x0000771024037816 */ /* 0x000fc400000000ff */
[----:B------:R-:W-:Y:S02]  /*bf50*/  LOP3.LUT R6, R0, 0xff, RZ, 0xc0, !PT ;  /* 0x000000ff00067812 */ /* 0x000fe400078ec0ff */
[----:B-1----:R-:W-:Y:S02]  /*bf60*/  PRMT R28, R28, 0x8880, RZ ;  /* 0x000088801c1c7816 */ /* 0x002fe400000000ff */
[----:B------:R-:W-:Y:S01]  /*bf70*/  LOP3.LUT R5, R3, 0xff, RZ, 0xc0, !PT ;  /* 0x000000ff03057812 */ /* 0x000fe200078ec0ff */
[----:B------:R-:W-:Y:S01]  /*bf80*/  IMAD.WIDE.U32 R6, R6, 0x100, RZ ;  /* 0x0000010006067825 */ /* 0x000fe200078e00ff */
[----:B------:R-:W-:Y:S02]  /*bf90*/  PRMT R0, R28, 0x7710, RZ ;  /* 0x000077101c007816 */ /* 0x000fe400000000ff */
[----:B0-----:R-:W-:Y:S01]  /*bfa0*/  PRMT R10, R2, 0x8880, RZ ;  /* 0x00008880020a7816 */ /* 0x001fe200000000ff */
[----:B------:R-:W-:Y:S01]  /*bfb0*/  IMAD.WIDE.U32 R2, R4, 0x1000000, RZ ;  /* 0x0100000004027825 */ /* 0x000fe200078e00ff */
[----:B------:R-:W-:-:S02]  /*bfc0*/  LOP3.LUT R9, R9, 0xff, R0, 0xf8, !PT ;  /* 0x000000ff09097812 */ /* 0x000fc400078ef800 */
        /* <DEDUP_REMOVED lines=9> */
.L_x_4125:
        /* <DEDUP_REMOVED lines=12> */
.L_x_4000:
[----:B------:R-:W-:Y:S01]  /*c120*/  IMAD.MOV.U32 R12, RZ, RZ, 0x10 ;  /* 0x00000010ff0c7424 */ /* 0x000fe200078e00ff */
[----:B------:R-:W-:Y:S01]  /*c130*/  MOV R11, 0x1f ;  /* 0x0000001f000b7802 */ /* 0x000fe20000000f00 */
[----:B------:R-:W-:-:S07]  /*c140*/  IMAD.MOV.U32 R15, RZ, RZ, -0x1 ;  /* 0xffffffffff0f7424 */ /* 0x000fce00078e00ff */
[----:B0----5:R-:W-:Y:S05]  /*c150*/  WARPSYNC.COLLECTIVE R15, `(.L_x_4126) ;  /* 0x000000000f087348 */ /* 0x021fea0003c00000 */
[----:B------:R1:W2:Y:S02]  /*c160*/  SHFL.BFLY P6, R14, R13, R12, R11 ;  /* 0x0c00000c0d0e7389 */ /* 0x0002a400000c000b */
[----:B012--5:R-:W-:Y:S05]  /*c170*/  ENDCOLLECTIVE ;  /* 0x000000000000791b */ /* 0x027fea0003800000 */
.L_x_4126:
[----:B------:R-:W-:Y:S02]  /*c180*/  IMAD.MOV.U32 R12, RZ, RZ, 0x8 ;  /* 0x00000008ff0c7424 */ /* 0x000fe400078e00ff */
[----:B------:R-:W-:-:S05]  /*c190*/  FADD.FTZ R3, R13, R14 ;  /* 0x0000000e0d037221 */ /* 0x000fca0000010000 */
[----:B------:R-:W-:-:S07]  /*c1a0*/  MOV R13, R3 ;  /* 0x00000003000d7202 */ /* 0x000fce0000000f00 */
[----:B------:R-:W-:Y:S05]  /*c1b0*/  WARPSYNC.COLLECTIVE R15, `(.L_x_4127) ;  /* 0x000000000f087348 */ /* 0x000fea0003c00000 */
[----:B------:R0:W1:Y:S02]  /*c1c0*/  SHFL.BFLY P6, R14, R13, R12, R11 ;  /* 0x0c00000c0d0e7389 */ /* 0x00006400000c000b */
[----:B01----:R-:W-:Y:S05]  /*c1d0*/  ENDCOLLECTIVE ;  /* 0x000000000000791b */ /* 0x003fea0003800000 */
.L_x_4127:
[----:B------:R-:W-:Y:S02]  /*c1e0*/  IMAD.MOV.U32 R12, RZ, RZ, 0x4 ;  /* 0x00000004ff0c7424 */ /* 0x000fe400078e00ff */
[----:B------:R-:W-:-:S05]  /*c1f0*/  FADD.FTZ R4, R3, R14 ;  /* 0x0000000e03047221 */ /* 0x000fca0000010000 */
[----:B------:R-:W-:-:S07]  /*c200*/  MOV R13, R4 ;  /* 0x00000004000d7202 */ /* 0x000fce0000000f00 */
[----:B------:R-:W-:Y:S05]  /*c210*/  WARPSYNC.COLLECTIVE R15, `(.L_x_4128) ;  /* 0x000000000f087348 */ /* 0x000fea0003c00000 */
[----:B------:R0:W1:Y:S02]  /*c220*/  SHFL.BFLY P6, R14, R13, R12, R11 ;  /* 0x0c00000c0d0e7389 */ /* 0x00006400000c000b */
[----:B01----:R-:W-:Y:S05]  /*c230*/  ENDCOLLECTIVE ;  /* 0x000000000000791b */ /* 0x003fea0003800000 */
.L_x_4128:
[----:B------:R-:W-:Y:S02]  /*c240*/  IMAD.MOV.U32 R12, RZ, RZ, 0x2 ;  /* 0x00000002ff0c7424 */ /* 0x000fe400078e00ff */
[----:B------:R-:W-:-:S05]  /*c250*/  FADD.FTZ R5, R4, R14 ;  /* 0x0000000e04057221 */ /* 0x000fca0000010000 */
[----:B------:R-:W-:-:S07]  /*c260*/  MOV R13, R5 ;  /* 0x00000005000d7202 */ /* 0x000fce0000000f00 */
[----:B------:R-:W-:Y:S05]  /*c270*/  WARPSYNC.COLLECTIVE R15, `(.L_x_4129) ;  /* 0x000000000f087348 */ /* 0x000fea0003c00000 */
[----:B------:R0:W1:Y:S02]  /*c280*/  SHFL.BFLY P6, R14, R13, R12, R11 ;  /* 0x0c00000c0d0e7389 */ /* 0x00006400000c000b */
[----:B01----:R-:W-:Y:S05]  /*c290*/  ENDCOLLECTIVE ;  /* 0x000000000000791b */ /* 0x003fea0003800000 */
.L_x_4129:
[----:B------:R-:W-:Y:S02]  /*c2a0*/  IMAD.MOV.U32 R12, RZ, RZ, 0x1 ;  /* 0x00000001ff0c7424 */ /* 0x000fe400078e00ff */
[----:B------:R-:W-:-:S05]  /*c2b0*/  FADD.FTZ R6, R5, R14 ;  /* 0x0000000e05067221 */ /* 0x000fca0000010000 */
[----:B------:R-:W-:-:S07]  /*c2c0*/  MOV R13, R6 ;  /* 0x00000006000d7202 */ /* 0x000fce0000000f00 */
[----:B------:R-:W-:Y:S05]  /*c2d0*/  WARPSYNC.COLLECTIVE R15, `(.L_x_4130) ;  /* 0x000000000f087348 */ /* 0x000fea0003c00000 */
[----:B------:R0:W1:Y:S02]  /*c2e0*/  SHFL.BFLY P6, R14, R13, R12, R11 ;  /* 0x0c00000c0d0e7389 */ /* 0x00006400000c000b */
[----:B01----:R-:W-:Y:S05]  /*c2f0*/  ENDCOLLECTIVE ;  /* 0x000000000000791b */ /* 0x003fea0003800000 */
.L_x_4130:
[----:B------:R-:W-:Y:S05]  /*c300*/  BRA `(.L_x_4131) ;  /* 0xffffff6400747947 */ /* 0x000fea000383ffff */
.L_x_4067:
[----:B------:R-:W-:Y:S01]  /*c310*/  BSSY B1, `(.L_x_4132) ;  /* 0x0000007000017945 */ /* 0x000fe20003800000 */
[----:B------:R-:W-:Y:S01]  /*c320*/  MOV R12, 0x2 ;  /* 0x00000002000c7802 */ /* 0x000fe20000000f00 */
[----:B------:R-:W-:Y:S01]  /*c330*/  IMAD.MOV.U32 R11, RZ, RZ, 0x1f ;  /* 0x0000001fff0b7424 */ /* 0x000fe200078e00ff */
[----:B------:R-:W-:-:S07]  /*c340*/  MOV R15, 0xffffffff ;  /* 0xffffffff000f7802 */ /* 0x000fce0000000f00 */
[----:B------:R-:W-:Y:S05]  /*c350*/  WARPSYNC.COLLECTIVE R15, `(.L_x_4133) ;  /* 0x000000000f087348 */ /* 0x000fea0003c00000 */
[----:B------:R0:W1:Y:S02]  /*c360*/  SHFL.BFLY P6, R14, R13, R12, R11 ;  /* 0x0c00000c0d0e7389 */ /* 0x00006400000c000b */
[----:B01----:R-:W-:Y:S05]  /*c370*/  ENDCOLLECTIVE ;  /* 0x000000000000791b */ /* 0x003fea0003800000 */
.L_x_4133:
[----:B------:R-:W-:Y:S05]  /*c380*/  BSYNC B1 ;  /* 0x0000000000017941 */ /* 0x000fea0003800000 */
.L_x_4132:
[----:B------:R-:W-:Y:S02]  /*c390*/  HFMA2 R11, -RZ, RZ, 0, 1.847743988037109375e-06 ;  /* 0x0000001fff0b7431 */ /* 0x000fe400000001ff */
[----:B------:R-:W-:Y:S01]  /*c3a0*/  FADD.FTZ R13, R13, R14 ;  /* 0x0000000e0d0d7221 */ /* 0x000fe20000010000 */
[----:B------:R-:W-:Y:S02]  /*c3b0*/  IMAD.MOV.U32 R12, RZ, RZ, 0x1 ;  /* 0x00000001ff0c7424 */ /* 0x000fe400078e00ff */
[----:B------:R-:W-:-:S07]  /*c3c0*/  IMAD.MOV.U32 R15, RZ, RZ, -0x1 ;  /* 0xffffffffff0f7424 */ /* 0x000fce00078e00ff */
[----:B------:R-:W-:Y:S05]  /*c3d0*/  WARPSYNC.COLLECTIVE R15, `(.L_x_4134) ;  /* 0x000000000f087348 */ /* 0x000fea0003c00000 */
[----:B------:R0:W1:Y:S02]  /*c3e0*/  SHFL.BFLY P6, R14, R13, R12, R11 ;  /* 0x0c00000c0d0e7389 */ /* 0x00006400000c000b */
[----:B01----:R-:W-:Y:S05]  /*c3f0*/  ENDCOLLECTIVE ;  /* 0x000000000000791b */ /* 0x003fea0003800000 */
.L_x_4134:
[----:B------:R-:W-:Y:S05]  /*c400*/  BRA `(.L_x_4135) ;  /* 0xffffffa400d87947 */ /* 0x000fea000383ffff */
.L_x_4071:
[----:B------:R-:W-:Y:S01]  /*c410*/  HFMA2 R11, -RZ, RZ, 0, 1.847743988037109375e-06 ;  /* 0x0000001fff0b7431 */ /* 0x000fe200000001ff */
[----:B------:R-:W-:Y:S01]  /*c420*/  BSSY B0, `(.L_x_4136) ;  /* 0x0000007000007945 */ /* 0x000fe20003800000 */
[----:B------:R-:W-:Y:S01]  /*c430*/  MOV R13, R0 ;  /* 0x00000000000d7202 */ /* 0x000fe20000000f00 */
[----:B------:R-:W-:Y:S02]  /*c440*/  IMAD.MOV.U32 R12, RZ, RZ, 0x10 ;  /* 0x00000010ff0c7424 */ /* 0x000fe400078e00ff */
[----:B------:R-:W-:-:S07]  /*c450*/  IMAD.MOV.U32 R15, RZ, RZ, -0x1 ;  /* 0xffffffffff0f7424 */ /* 0x000fce00078e00ff */
[----:B--23-5:R-:W-:Y:S05]  /*c460*/  WARPSYNC.COLLECTIVE R15, `(.L_x_4137) ;  /* 0x000000000f087348 */ /* 0x02cfea0003c00000 */
[----:B------:R0:W1:Y:S02]  /*c470*/  SHFL.BFLY P6, R14, R13, R12, R11 ;  /* 0x0c00000c0d0e7389 */ /* 0x00006400000c000b */
[----:B0123-5:R-:W-:Y:S05]  /*c480*/  ENDCOLLECTIVE ;  /* 0x000000000000791b */ /* 0x02ffea0003800000 */
.L_x_4137:
[----:B------:R-:W-:Y:S05]  /*c490*/  BSYNC B0 ;  /* 0x0000000000007941 */ /* 0x000fea0003800000 */
.L_x_4136:
[----:B------:R-:W-:Y:S01]  /*c4a0*/  FMNMX.FTZ R13, R14, R0, !PT ;  /* 0x000000000e0d7209 */ /* 0x000fe20007810000 */
[----:B------:R-:W-:Y:S01]  /*c4b0*/  IMAD.MOV.U32 R11, RZ, RZ, 0x1f ;  /* 0x0000001fff0b7424 */ /* 0x000fe200078e00ff */
[----:B------:R-:W-:Y:S02]  /*c4c0*/  MOV R12, 0x8 ;  /* 0x00000008000c7802 */ /* 0x000fe40000000f00 */
[----:B------:R-:W-:-:S07]  /*c4d0*/  MOV R15, 0xffffffff ;  /* 0xffffffff000f7802 */ /* 0x000fce0000000f00 */
[----:B------:R-:W-:Y:S05]  /*c4e0*/  WARPSYNC.COLLECTIVE R15, `(.L_x_4138) ;  /* 0x000000000f087348 */ /* 0x000fea0003c00000 */
[----:B------:R0:W1:Y:S02]  /*c4f0*/  SHFL.BFLY P6, R14, R13, R12, R11 ;  /* 0x0c00000c0d0e7389 */ /* 0x00006400000c000b */
[----:B01----:R-:W-:Y:S05]  /*c500*/  ENDCOLLECTIVE ;  /* 0x000000000000791b */ /* 0x003fea0003800000 */
.L_x_4138:
[----:B------:R-:W-:Y:S01]  /*c510*/  HFMA2 R12, -RZ, RZ, 0, 2.384185791015625e-07 ;  /* 0x00000004ff0c7431 */ /* 0x000fe200000001ff */
[----:B------:R-:W-:-:S05]  /*c520*/  FMNMX.FTZ R2, R13, R14, !PT ;  /* 0x0000000e0d027209 */ /* 0x000fca0007810000 */
[----:B------:R-:W-:-:S07]  /*c530*/  IMAD.MOV.U32 R13, RZ, RZ, R2 ;  /* 0x000000ffff0d7224 */ /* 0x000fce00078e0002 */
[----:B------:R-:W-:Y:S05]  /*c540*/  WARPSYNC.COLLECTIVE R15, `(.L_x_4139) ;  /* 0x000000000f087348 */ /* 0x000fea0003c00000 */
[----:B------:R0:W1:Y:S02]  /*c550*/  SHFL.BFLY P6, R14, R13, R12, R11 ;  /* 0x0c00000c0d0e7389 */ /* 0x00006400000c000b */
[----:B01----:R-:W-:Y:S05]  /*c560*/  ENDCOLLECTIVE ;  /* 0x000000000000791b */ /* 0x003fea0003800000 */
.L_x_4139:
[----:B------:R-:W-:Y:S05]  /*c570*/  BRA `(.L_x_4140) ;  /* 0xffffffa800307947 */ /* 0x000fea000383ffff */
.L_x_4141:
        /* <DEDUP_REMOVED lines=16> */
.L_x_5603:


//--------------------- .text._ZN4mmha33masked_multihead_attention_kernelItLi224ELi256ELi1ELi32ELi256ELb0ELb0EEEv26Multihead_attention_paramsIT_XT5_EE --------------------------
	.section	.text._ZN4mmha33masked_multihead_attention_kernelItLi224ELi256ELi1ELi32ELi256ELb0ELb0EEEv26Multihead_attention_paramsIT_XT5_EE,"ax",@progbits
	.align	128
        .global         _ZN4mmha33masked_multihead_attention_kernelItLi224ELi256ELi1ELi32ELi256ELb0ELb0EEEv26Multihead_attention_paramsIT_XT5_EE
        .type           _ZN4mmha33masked_multihead_attention_kernelItLi224ELi256ELi1ELi32ELi256ELb0ELb0EEEv26Multihead_attention_paramsIT_XT5_EE,@function
        .size           _ZN4mmha33masked_multihead_attention_kernelItLi224ELi256ELi1ELi32ELi256ELb0ELb0EEEv26Multihead_attention_paramsIT_XT5_EE,(.L_x_5604 - _ZN4mmha33masked_multihead_attention_kernelItLi224ELi256ELi1ELi32ELi256ELb0ELb0EEEv26Multihead_attention_paramsIT_XT5_EE)
        .other          _ZN4mmha33masked_multihead_attention_kernelItLi224ELi256ELi1ELi32ELi256ELb0ELb0EEEv26Multihead_attention_paramsIT_XT5_EE,@"STO_CUDA_ENTRY STV_DEFAULT"
_ZN4mmha33masked_multihead_attention_kernelItLi224ELi256ELi1ELi32ELi256ELb0ELb0EEEv26Multihead_attention_paramsIT_XT5_EE:
.text._ZN4mmha33masked_multihead_attention_kernelItLi224ELi256ELi1ELi32ELi256ELb0ELb0EEEv26Multihead_attention_paramsIT_XT5_EE:
        /* <DEDUP_REMOVED lines=10> */
[----:B------:R-:W-:-:S04]  /*00a0*/  MOV R2, UR4 ;  /* 0x0000000400027c02 */ /* 0x000fc80008000f00 */
[----:B------:R-:W-:-:S05]  /*00b0*/  IMAD.U32 R3, RZ, RZ, UR5 ;  /* 0x00000005ff037e24 */ /* 0x000fca000f8e00ff */
[----:B0-----:R-:W2:Y:S02]  /*00c0*/  LDG.E.U8 R2, desc[UR36][R2.64] ;  /* 0x0000002402027981 */ /* 0x001ea4000c1e1100 */
[----:B--2---:R-:W-:-:S13]  /*00d0*/  ISETP.NE.AND P0, PT, R2, 0x1, PT ;  /* 0x000000010200780c */ /* 0x004fda0003f05270 */
[----:B------:R-:W-:Y:S05]  /*00e0*/  @!P0 EXIT ;  /* 0x000000000000894d */ /* 0x000fea0003800000 */
.L_x_4142:
[----:B------:R-:W1:Y:S01]  /*00f0*/  LDCU UR13, c[0x0][0x3f0] ;  /* 0x00007e00ff0d77ac */ /* 0x000e620008000800 */
[----:B------:R-:W2:Y:S01]  /*0100*/  S2R R5, SR_CTAID.Y ;  /* 0x0000000000057919 */ /* 0x000ea20000002600 */
[----:B------:R-:W3:Y:S01]  /*0110*/  LDCU.64 UR4, c[0x0][0x4a0] ;  /* 0x00009400ff0477ac */ /* 0x000ee20008000a00 */
[----:B------:R-:W4:Y:S01]  /*0120*/  LDCU.64 UR10, c[0x0][0x460] ;  /* 0x00008c00ff0a77ac */ /* 0x000f220008000a00 */
[----:B-1----:R-:W-:-:S04]  /*0130*/  MOV R0, UR13 ;  /* 0x0000000d00007c02 */ /* 0x002fc80008000f00 */
[----:B------:R-:W-:Y:S01]  /*0140*/  IABS R0, R0 ;  /* 0x0000000000007213 */ /* 0x000fe20000000000 */
[----:B---3--:R-:W-:-:S03]  /*0150*/  UISETP.NE.U32.AND UP0, UPT, UR4, URZ, UPT ;  /* 0x000000ff0400728c */ /* 0x008fc6000bf05070 */
[----:B------:R-:W-:Y:S01]  /*0160*/  R2UR UR12, R0 ;  /* 0x00000000000c72ca */ /* 0x000fe200000e0000 */
[----:B------:R-:W-:-:S06]  /*0170*/  UISETP.NE.AND.EX UP0, UPT, UR5, URZ, UPT, UP0 ;  /* 0x000000ff0500728c */ /* 0x000fcc000bf05300 */
[----:B------:R-:W-:-:S05]  /*0180*/  PLOP3.LUT P0, PT, PT, PT, UP0, 0x80, 0x8 ;  /* 0x000000000008781c */ /* 0x000fca0003f0f008 */
[----:B------:R-:W1:Y:S01]  /*0190*/  @UP0 LDCU.64 UR8, c[0x0][0x4a0] ;  /* 0x00009400ff0807ac */ /* 0x000e620008000a00 */
        /* <DEDUP_REMOVED lines=35> */
[----:B-1----:R-:W-:Y:S01]  /*03d0*/  MOV R0, UR8 ;  /* 0x0000000800007c02 */ /* 0x002fe20008000f00 */
[----:B------:R-:W1:Y:S02]  /*03e0*/  @UP0 LDCU UR7, c[0x0][0x430] ;  /* 0x00008600ff0707ac */ /* 0x000e640008000800 */
[----:B---3--:R-:W-:-:S06]  /*03f0*/  @UP1 UIMAD.WIDE UR4, UR41, 0x4, UR4 ;  /* 0x00000004290418a5 */ /* 0x008fcc000f8e0204 */
[----:B0-----:R-:W-:Y:S01]  /*0400*/  MOV R2, UR4 ;  /* 0x0000000400027c02 */ /* 0x001fe20008000f00 */
[----:B------:R-:W-:-:S05]  /*0410*/  IMAD.U32 R3, RZ, RZ, UR5 ;  /* 0x00000005ff037e24 */ /* 0x000fca000f8e00ff */
        /* <DEDUP_REMOVED lines=71> */
[----:B0-----:R-:W-:Y:S02]  /*0890*/  SHF.R.S32.HI R3, RZ, 0x8, R6 ;  /* 0x00000008ff037819 */ /* 0x001fe40000011406 */
[----:B------:R-:W-:-:S02]  /*08a0*/  SHF.R.S32.HI R8, RZ, 0x10, R15 ;  /* 0x00000010ff087819 */ /* 0x000fc4000001140f */
[----:B------:R-:W-:Y:S02]  /*08b0*/  MOV R6, R4 ;  /* 0x0000000400067202 */ /* 0x000fe40000000f00 */
[----:B------:R-:W-:Y:S01]  /*08c0*/  SHF.R.U64 R4, R12, 0x7, RZ ;  /* 0x000000070c047819 */ /* 0x000fe200000012ff */
[----:B------:R-:W0:Y:S01]  /*08d0*/  I2F.S16 R3, R3 ;  /* 0x0000000300037306 */ /* 0x000e220000101400 */
[----:B------:R-:W-:Y:S01]  /*08e0*/  PRMT R5, R5, 0x9910, RZ ;  /* 0x0000991005057816 */ /* 0x000fe200000000ff */
[----:B---3--:R-:W-:Y:S01]  /*08f0*/  FMUL.FTZ R7, R2, R7 ;  /* 0x0000000702077220 */ /* 0x008fe20000410000 */
[----:B------:R-:W-:Y:S02]  /*0900*/  LOP3.LUT R8, R8, 0xff, RZ, 0xc0, !PT ;  /* 0x000000ff08087812 */ /* 0x000fe400078ec0ff */
[----:B------:R-:W-:Y:S01]  /*0910*/  ISETP.NE.U32.AND P0, PT, R4, RZ, PT ;  /* 0x000000ff0400720c */ /* 0x000fe20003f05070 */
[----:B------:R-:W-:Y:S01]  /*0920*/  IMAD.MOV.U32 R4, RZ, RZ, R5 ;  /* 0x000000ffff047224 */ /* 0x000fe200078e0005 */
        /* <DEDUP_REMOVED lines=29> */
.L_x_4145:
[----:B------:R-:W0:Y:S02]  /*0b00*/  LDC.64 R24, c[0x0][0x388] ;  /* 0x0000e200ff187b82 */ /* 0x000e240000000a00 */
[----:B0-----:R-:W-:-:S06]  /*0b10*/  IMAD.WIDE R24, R21, 0x2, R24 ;  /* 0x0000000215187825 */ /* 0x001fcc00078e0218 */
[----:B------:R-:W5:Y:S02]  /*0b20*/  LDG.E.128 R24, desc[UR36][R24.64] ;  /* 0x0000002418187981 */ /* 0x000f64000c1e1d00 */
.L_x_4144:
[----:B------:R-:W-:Y:S05]  /*0b30*/  BSYNC.RECONVERGENT B0 ;  /* 0x0000000000007941 */ /* 0x000fea0003800200 */
.L_x_4143:
        /* <DEDUP_REMOVED lines=57> */
.L_x_4146:
[----:B------:R-:W-:Y:S01]  /*0ed0*/  BSSY.RECONVERGENT B0, `(.L_x_4147) ;  /* 0x0000007000007945 */ /* 0x000fe20003800200 */
[----:B------:R-:W-:Y:S02]  /*0ee0*/  CS2R R14, SRZ ;  /* 0x00000000000e7805 */ /* 0x000fe4000001ff00 */
[----:B------:R-:W-:Y:S01]  /*0ef0*/  CS2R R12, SRZ ;  /* 0x00000000000c7805 */ /* 0x000fe2000001ff00 */
[----:B------:R-:W-:Y:S06]  /*0f00*/  @P3 BRA `(.L_x_4148) ;  /* 0x00000000000c3947 */ /* 0x000fec0003800000 */
[----:B------:R-:W0:Y:S02]  /*0f10*/  LDC.64 R2, c[0x0][0x398] ;  /* 0x0000e600ff027b82 */ /* 0x000e240000000a00 */
[----:B0-----:R-:W-:-:S05]  /*0f20*/  IMAD.WIDE R2, R21, 0x2, R2 ;  /* 0x0000000215027825 */ /* 0x001fca00078e0202 */
[----:B------:R0:W5:Y:S02]  /*0f30*/  LDG.E.128 R12, desc[UR36][R2.64] ;  /* 0x00000024020c7981 */ /* 0x000164000c1e1d00 */
.L_x_4148:
[----:B------:R-:W-:Y:S05]  /*0f40*/  BSYNC.RECONVERGENT B0 ;  /* 0x0000000000007941 */ /* 0x000fea0003800200 */
.L_x_4147:
        /* <DEDUP_REMOVED lines=35> */
[----:B---3--:R-:W-:Y:S01]  /*1180*/  @!P1 IMAD.WIDE.U32 R4, R9, 0x2, R4 ;  /* 0x0000000209049825 */ /* 0x008fe200078e0004 */
[----:B------:R-:W-:-:S04]  /*1190*/  MOV R9, UR7 ;  /* 0x0000000700097c02 */ /* 0x000fc80008000f00 */
[----:B------:R-:W3:Y:S04]  /*11a0*/  @!P1 LDG.E.128 R20, desc[UR36][R4.64] ;  /* 0x0000002404149981 */ /* 0x000ee8000c1e1d00 */
        /* <DEDUP_REMOVED lines=118> */
.L_x_4150:
        /* <DEDUP_REMOVED lines=28> */
[----:B------:R-:W-:Y:S02]  /*1ad0*/  ISETP.GE.AND P0, PT, R0, R11, PT ;  /* 0x0000000b0000720c */ /* 0x000fe40003f06270 */
[----:B------:R-:W-:-:S05]  /*1ae0*/  MOV R28, R3 ;  /* 0x00000003001c7202 */ /* 0x000fca0000000f00 */
        /* <DEDUP_REMOVED lines=18> */
[----:B---3--:R-:W-:-:S02]  /*1c10*/  MOV R6, UR6 ;  /* 0x0000000600067c02 */ /* 0x008fc40008000f00 */
[----:B------:R-:W-:Y:S01]  /*1c20*/  MOV R7, UR7 ;  /* 0x0000000700077c02 */ /* 0x000fe20008000f00 */
[----:B----4-:R-:W-:Y:S01]  /*1c30*/  IMAD.U32 R10, RZ, RZ, UR8 ;  /* 0x00000008ff0a7e24 */ /* 0x010fe2000f8e00ff */
[----:B-1----:R-:W-:-:S07]  /*1c40*/  MOV R11, UR9 ;  /* 0x00000009000b7c02 */ /* 0x002fce0008000f00 */
[----:B------:R-:W-:-:S07]  /*1c50*/  LEPC R20, `(.L_x_4152) ;  /* 0x000000001014794e */ /* 0x000fce0000000000 */
[----:B--2---:R-:W-:Y:S05]  /*1c60*/  CALL.ABS.NOINC R2 ;  /* 0x0000000002007343 */ /* 0x004fea0003c00000 */
.L_x_4152:
[----:B------:R-:W0:Y:S01]  /*1c70*/  S2R R3, SR_CgaCtaId ;  /* 0x0000000000037919 */ /* 0x000e220000008800 */
[----:B------:R-:W1:Y:S01]  /*1c80*/  LDC R5, c[0x0][0x400] ;  /* 0x00010000ff057b82 */ /* 0x000e620000000800 */
[----:B------:R-:W-:Y:S01]  /*1c90*/  ISETP.NE.AND P6, PT, R22, RZ, PT ;  /* 0x000000ff1600720c */ /* 0x000fe20003fc5270 */
[----:B------:R-:W-:Y:S05]  /*1ca0*/  WARPSYNC.ALL ;  /* 0x0000000000007948 */ /* 0x000fea0003800000 */
[----:B------:R-:W-:-:S04]  /*1cb0*/  MOV R0, 0x400 ;  /* 0x0000040000007802 */ /* 0x000fc80000000f00 */
[----:B------:R-:W-:-:S04]  /*1cc0*/  IADD3 R0, PT, PT, R0, 0x240, RZ ;  /* 0x0000024000007810 */ /* 0x000fc80007ffe0ff */
[----:B0-----:R-:W-:Y:S01]  /*1cd0*/  LEA R0, R3, R0, 0x18 ;  /* 0x0000000003007211 */ /* 0x001fe200078ec0ff */
[----:B------:R-:W-:-:S04]  /*1ce0*/  @!P6 IMAD R3, R23, R28, R29 ;  /* 0x0000001c1703e224 */ /* 0x000fc800078e021d */
[----:B-1----:R-:W-:Y:S01]  /*1cf0*/  IMAD R10, R5, 0x2, R0 ;  /* 0x00000002050a7824 */ /* 0x002fe200078e0200 */
[----:B------:R-:W-:-:S04]  /*1d00*/  @!P6 LEA R2, R3, R0, 0x1 ;  /* 0x000000000302e211 */ /* 0x000fc800078e08ff */
[----:B------:R-:W-:Y:S01]  /*1d10*/  @!P6 LEA R3, R3, R10, 0x1 ;  /* 0x0000000a0303e211 */ /* 0x000fe200078e08ff */
        /* <DEDUP_REMOVED lines=15> */
[----:B------:R-:W-:Y:S01]  /*1e10*/  LEA R31, R23, R30, 0x1 ;  /* 0x0000001e171f7211 */ /* 0x000fe200078e08ff */
[----:B------:R-:W0:Y:S01]  /*1e20*/  LDS.64 R8, [R30] ;  /* 0x000000001e087984 */ /* 0x000e220000000a00 */
[----:B------:R-:W-:-:S03]  /*1e30*/  LEA.HI R2, R2, R3, RZ, 0x2 ;  /* 0x0000000302027211 */ /* 0x000fc600078f10ff */
[----:B------:R-:W1:Y:S01]  /*1e40*/  LDS.64 R26, [R31] ;  /* 0x000000001f1a7984 */ /* 0x000e620000000a00 */
[----:B------:R-:W-:-:S03]  /*1e50*/  SHF.L.U32 R2, R2, 0x1, RZ ;  /* 0x0000000102027819 */ /* 0x000fc600000006ff */
[----:B------:R-:W2:Y:S01]  /*1e60*/  LDS.64 R12, [R32] ;  /* 0x00000000200c7984 */ /* 0x000ea20000000a00 */
[----:B------:R-:W-:-:S03]  /*1e70*/  LOP3.LUT R7, R2, 0xfffffff8, RZ, 0xc0, !PT ;  /* 0xfffffff802077812 */ /* 0x000fc600078ec0ff */
[----:B------:R-:W3:Y:S01]  /*1e80*/  LDS.64 R14, [R33] ;  /* 0x00000000210e7984 */ /* 0x000ee20000000a00 */
[----:B------:R-:W-:Y:S02]  /*1e90*/  ISETP.GE.AND P0, PT, R7, R5, PT ;  /* 0x000000050700720c */ /* 0x000fe40003f06270 */
[--C-:B0-----:R-:W-:Y:S02]  /*1ea0*/  SHF.R.U64 R4, R8, 0x10, R9.reuse ;  /* 0x0000001008047819 */ /* 0x101fe40000001209 */
[----:B------:R-:W-:Y:S02]  /*1eb0*/  SHF.R.U32.HI R6, RZ, 0x10, R9 ;  /* 0x00000010ff067819 */ /* 0x000fe40000011609 */
[--C-:B-1----:R-:W-:Y:S02]  /*1ec0*/  SHF.R.U64 R25, R26, 0x10, R27.reuse ;  /* 0x000000101a197819 */ /* 0x102fe4000000121b */
[----:B------:R-:W-:Y:S02]  /*1ed0*/  PRMT R24, R8, 0x5410, R26 ;  /* 0x0000541008187816 */ /* 0x000fe4000000001a */
[----:B------:R-:W-:-:S02]  /*1ee0*/  PRMT R26, R9, 0x5410, R27 ;  /* 0x00005410091a7816 */ /* 0x000fc4000000001b */
[----:B------:R-:W-:Y:S02]  /*1ef0*/  PRMT R25, R4, 0x5410, R25 ;  /* 0x0000541004197816 */ /* 0x000fe40000000019 */
        /* <DEDUP_REMOVED lines=107> */
.L_x_4156:
[----:B------:R-:W-:Y:S05]  /*25b0*/  BSYNC.RECONVERGENT B1 ;  /* 0x0000000000017941 */ /* 0x000fea0003800200 */
.L_x_4155:
        /* <DEDUP_REMOVED lines=11> */
[----:B------:R-:W-:Y:S02]  /*2670*/  LOP3.LUT R8, R4, 0xffff, R24, 0xf8, !PT ;  /* 0x0000ffff04087812 */ /* 0x000fe400078ef818 */
[----:B------:R-:W-:Y:S02]  /*2680*/  LOP3.LUT R9, R11, R5, RZ, 0xfc, !PT ;  /* 0x000000050b097212 */ /* 0x000fe400078efcff */
[----:B------:R-:W-:-:S02]  /*2690*/  PRMT R4, R25, 0x7732, RZ ;  /* 0x0000773219047816 */ /* 0x000fc400000000ff */
[----:B------:R-:W-:Y:S02]  /*26a0*/  PRMT R11, R27, 0x7732, RZ ;  /* 0x000077321b0b7816 */ /* 0x000fe400000000ff */
[----:B------:R-:W-:Y:S01]  /*26b0*/  PRMT R12, R26, 0x7732, RZ ;  /* 0x000077321a0c7816 */ /* 0x000fe200000000ff */
[----:B------:R-:W-:Y:S01]  /*26c0*/  IMAD.WIDE.U32 R4, R4, 0x10000, RZ ;  /* 0x0001000004047825 */ /* 0x000fe200078e00ff */
[----:B------:R-:W-:Y:S02]  /*26d0*/  LOP3.LUT R7, R7, R3, RZ, 0xfc, !PT ;  /* 0x0000000307077212 */ /* 0x000fe400078efcff */
[----:B------:R-:W-:Y:S01]  /*26e0*/  PRMT R14, R24, 0x7732, RZ ;  /* 0x00007732180e7816 */ /* 0x000fe200000000ff */
        /* <DEDUP_REMOVED lines=12> */
.L_x_4154:
[----:B------:R-:W-:Y:S05]  /*27b0*/  BSYNC.RECONVERGENT B0 ;  /* 0x0000000000007941 */ /* 0x000fea0003800200 */
.L_x_4153:
[----:B------:R-:W-:Y:S01]  /*27c0*/  BAR.SYNC.DEFER_BLOCKING 0x0 ;  /* 0x0000000000007b1d */ /* 0x000fe20000010000 */
[----:B------:R-:W-:-:S04]  /*27d0*/  @!P6 IMAD R23, R23, R28, R29 ;  /* 0x0000001c1717e224 */ /* 0x000fc800078e021d */
[C---:B------:R-:W-:Y:S01]  /*27e0*/  @!P6 IMAD R0, R23.reuse, 0x2, R0 ;  /* 0x000000021700e824 */ /* 0x040fe200078e0200 */
[----:B------:R-:W-:-:S04]  /*27f0*/  @!P6 LEA R10, R23, R10, 0x1 ;  /* 0x0000000a170ae211 */ /* 0x000fc800078e08ff */
[----:B------:R1:W2:Y:S04]  /*2800*/  @!P6 LDS.128 R24, [R0] ;  /* 0x000000000018e984 */ /* 0x0002a80000000c00 */
[----:B------:R1:W3:Y:S01]  /*2810*/  @!P6 LDS.128 R16, [R10] ;  /* 0x000000000a10e984 */ /* 0x0002e20000000c00 */
[----:B------:R-:W-:Y:S06]  /*2820*/  BAR.SYNC.DEFER_BLOCKING 0x0 ;  /* 0x0000000000007b1d */ /* 0x000fec0000010000 */
.L_x_4151:
[----:B------:R-:W-:Y:S05]  /*2830*/  BSYNC.RECONVERGENT B6 ;  /* 0x0000000000067941 */ /* 0x000fea0003800200 */
.L_x_4149:
        /* <DEDUP_REMOVED lines=17> */
[----:B------:R-:W-:Y:S02]  /*2950*/  @!P0 IMAD R7, R5, 0x1c, R0 ;  /* 0x0000001c05078824 */ /* 0x000fe400078e0200 */
[----:B------:R-:W-:-:S03]  /*2960*/  VIADD R0, R6, 0x40 ;  /* 0x0000004006007836 */ /* 0x000fc60000000000 */
[----:B------:R-:W-:Y:S02]  /*2970*/  @!P0 SHF.L.U32 R7, R7, 0x3, RZ ;  /* 0x0000000307078819 */ /* 0x000fe400000006ff */
        /* <DEDUP_REMOVED lines=17> */
.L_x_4295:
        /* <DEDUP_REMOVED lines=13> */
[----:B------:R-:W-:Y:S01]  /*2b60*/  IMAD.U32 R2, RZ, RZ, UR4 ;  /* 0x00000004ff027e24 */ /* 0x000fe2000f8e00ff */
[----:B------:R-:W-:-:S04]  /*2b70*/  MOV R3, UR5 ;  /* 0x0000000500037c02 */ /* 0x000fc80008000f00 */
[----:B------:R-:W1:Y:S01]  /*2b80*/  LDCU UR4, c[0x0][0x410] ;  /* 0x00008200ff0477ac */ /* 0x000e620008000800 */
[----:B------:R-:W2:Y:S01]  /*2b90*/  @P0 LDG.E.U16 R2, desc[UR36][R2.64] ;  /* 0x0000002402020981 */ /* 0x000ea2000c1e1500 */
[----:B------:R-:W-:Y:S02]  /*2ba0*/  IADD3 R6, PT, PT, R6, 0x240, RZ ;  /* 0x0000024006067810 */ /* 0x000fe40007ffe0ff */
[----:B0-----:R-:W-:Y:S02]  /*2bb0*/  IADD3 R4, PT, PT, -R125, UR42, RZ ;  /* 0x0000002a7d047c10 */ /* 0x001fe4000fffe1ff */
[----:B------:R-:W-:-:S05]  /*2bc0*/  LEA R21, R21, R6, 0x18 ;  /* 0x0000000615157211 */ /* 0x000fca00078ec0ff */
[----:B------:R-:W-:Y:S02]  /*2bd0*/  IMAD R4, R4, 0x4, R21 ;  /* 0x0000000404047824 */ /* 0x000fe400078e0215 */
[----:B-1----:R-:W-:Y:S01]  /*2be0*/  FMUL.FTZ R5, R14, UR4 ;  /* 0x000000040e057c20 */ /* 0x002fe20008410000 */
[----:B--2---:R-:W-:-:S05]  /*2bf0*/  @P0 HADD2.F32 R0, -RZ, R2.H0_H0 ;  /* 0x20000002ff000230 */ /* 0x004fca0000004100 */
[----:B------:R-:W-:-:S05]  /*2c00*/  @P0 FADD.FTZ R5, R5, R0 ;  /* 0x0000000005050221 */ /* 0x000fca0000010000 */
[----:B------:R1:W-:Y:S04]  /*2c10*/  STL [R1+0x30], R5 ;  /* 0x0000300501007387 */ /* 0x0003e80000100800 */
[----:B------:R1:W-:Y:S02]  /*2c20*/  STS [R4], R5 ;  /* 0x0000000504007388 */ /* 0x0003e40000000800 */
.L_x_4157:
[----:B------:R-:W-:Y:S05]  /*2c30*/  WARPSYNC.ALL ;  /* 0x0000000000007948 */ /* 0x000fea0003800000 */
[----:B------:R-:W-:Y:S01]  /*2c40*/  IADD3 R0, PT, PT, -R125, UR42, RZ ;  /* 0x0000002a7d007c10 */ /* 0x000fe2000fffe1ff */
[----:B------:R-:W4:Y:S01]  /*2c50*/  LDCU UR4, c[0x0][0x3f0] ;  /* 0x00007e00ff0477ac */ /* 0x000f220008000800 */
[----:B------:R-:W-:Y:S02]  /*2c60*/  BSSY.RECONVERGENT B0, `(.L_x_4159) ;  /* 0x000038d000007945 */ /* 0x000fe40003800200 */
[----:B------:R-:W-:Y:S01]  /*2c70*/  IADD3 R0, PT, PT, R0, 0x1f, RZ ;  /* 0x0000001f00007810 */ /* 0x000fe20007ffe0ff */
[----:B------:R-:W1:Y:S03]  /*2c80*/  LDCU UR15, c[0x0][0x410] ;  /* 0x00008200ff0f77ac */ /* 0x000e660008000800 */
[----:B0-----:R-:W-:Y:S01]  /*2c90*/  SHF.R.S32.HI R3, RZ, 0x1f, R0 ;  /* 0x0000001fff037819 */ /* 0x001fe20000011400 */
[----:B------:R-:W0:Y:S03]  /*2ca0*/  LDCU.64 UR10, c[0x0][0x3b8] ;  /* 0x00007700ff0a77ac */ /* 0x000e260008000a00 */
[----:B------:R-:W-:Y:S01]  /*2cb0*/  LEA.HI R3, R3, R0, RZ, 0x5 ;  /* 0x0000000003037211 */ /* 0x000fe200078f28ff */
[----:B------:R-:W0:Y:S03]  /*2cc0*/  LDCU.64 UR16, c[0x0][0x438] ;  /* 0x00008700ff1077ac */ /* 0x000e260008000a00 */
[----:B------:R-:W-:Y:S01]  /*2cd0*/  LOP3.LUT R0, R3, 0xffffffe0, RZ, 0xc0, !PT ;  /* 0xffffffe003007812 */ /* 0x000fe200078ec0ff */
[----:B------:R-:W0:Y:S01]  /*2ce0*/  LDCU.64 UR12, c[0x0][0x448] ;  /* 0x00008900ff0c77ac */ /* 0x000e220008000a00 */
[----:B------:R-:W-:Y:S02]  /*2cf0*/  BAR.SYNC.DEFER_BLOCKING 0x0 ;  /* 0x0000000000007b1d */ /* 0x000fe40000010000 */
[----:B------:R-:W-:Y:S01]  /*2d00*/  ISETP.GE.AND P0, PT, R124, R0, PT ;  /* 0x000000007c00720c */ /* 0x000fe20003f06270 */
[----:B----4-:R-:W-:-:S04]  /*2d10*/  UIMAD UR4, UR41, UR4, UR43 ;  /* 0x00000004290472a4 */ /* 0x010fc8000f8e022b */
[----:B------:R-:W-:-:S08]  /*2d20*/  UIMAD UR4, UR4, 0xe0, URZ ;  /* 0x000000e0040478a4 */ /* 0x000fd0000f8e02ff */
[----:B-1----:R-:W-:Y:S05]  /*2d30*/  @P0 BRA `(.L_x_4160) ;  /* 0x0000003400fc0947 */ /* 0x002fea0003800000 */
[----:B------:R-:W1:Y:S01]  /*2d40*/  LDC R2, c[0x0][0x3f4] ;  /* 0x0000fd00ff027b82 */ /* 0x000e620000000800 */
[----:B------:R-:W-:Y:S01]  /*2d50*/  UMOV UR5, 0x400 ;  /* 0x0000040000057882 */ /* 0x000fe20000000000 */
[----:B------:R-:W4:Y:S01]  /*2d60*/  LDCU.64 UR8, c[0x0][0x420] ;  /* 0x00008400ff0877ac */ /* 0x000f220008000a00 */
[----:B------:R-:W-:Y:S01]  /*2d70*/  IADD3 R0, PT, PT, R125, R0, RZ ;  /* 0x000000007d007210 */ /* 0x000fe20007ffe0ff */
[----:B------:R-:W5:Y:S04]  /*2d80*/  LDCU UR14, c[0x0][0x440] ;  /* 0x00008800ff0e77ac */ /* 0x000f680008000800 */
[----:B------:R-:W0:Y:S01]  /*2d90*/  S2UR UR6, SR_CgaCtaId ;  /* 0x00000000000679c3 */ /* 0x000e220000008800 */
[----:B----4-:R-:W-:Y:S02]  /*2da0*/  MOV R127, UR8 ;  /* 0x00000008007f7c02 */ /* 0x010fe40008000f00 */
[----:B------:R-:W-:-:S02]  /*2db0*/  ISETP.NE.U32.AND P0, PT, RZ, UR8, PT ;  /* 0x00000008ff007c0c */ /* 0x000fc4000bf05070 */
[----:B-1----:R-:W-:Y:S01]  /*2dc0*/  IABS R2, R2 ;  /* 0x0000000200027213 */ /* 0x002fe20000000000 */
[----:B-----5:R-:W-:Y:S01]  /*2dd0*/  IMAD.U32 R129, RZ, RZ, UR14 ;  /* 0x0000000eff817e24 */ /* 0x020fe2000f8e00ff */
[----:B------:R-:W-:Y:S02]  /*2de0*/  ISETP.NE.AND.EX P0, PT, RZ, UR9, PT, P0 ;  /* 0x00000009ff007c0c */ /* 0x000fe4000bf05300 */
[----:B------:R-:W-:Y:S01]  /*2df0*/  MOV R128, R2 ;  /* 0x0000000200807202 */ /* 0x000fe20000000f00 */
[----:B0-----:R-:W-:-:S03]  /*2e00*/  ULEA UR7, UR6, UR5, 0x18 ;  /* 0x0000000506077291 */ /* 0x001fc6000f8ec0ff */
[----:B------:R-:W0:Y:S01]  /*2e10*/  I2F.RP R2, R128 ;  /* 0x0000008000027306 */ /* 0x000e220000209400 */
[----:B------:R-:W-:-:S04]  /*2e20*/  UIADD3 UR5, UPT, UPT, UR5, 0x240, URZ ;  /* 0x0000024005057890 */ /* 0x000fc8000fffe0ff */
[----:B------:R-:W-:Y:S01]  /*2e30*/  ULEA UR5, UR6, UR5, 0x18 ;  /* 0x0000000506057291 */ /* 0x000fe2000f8ec0ff */
[----:B------:R-:W1:Y:S04]  /*2e40*/  LDS.128 R8, [UR7+0x40] ;  /* 0x00004007ff087984 */ /* 0x000e680008000c00 */
[----:B------:R-:W4:Y:S01]  /*2e50*/  LDS.128 R4, [UR7+0x50] ;  /* 0x00005007ff047984 */ /* 0x000f220008000c00 */
[----:B0-----:R-:W0:Y:S03]  /*2e60*/  MUFU.RCP R2, R2 ;  /* 0x0000000200027308 */ /* 0x001e260000001000 */
[----:B------:R-:W2:Y:S04]  /*2e70*/  LDS.128 R120, [UR7+0x60] ;  /* 0x00006007ff787984 */ /* 0x000ea80008000c00 */
[----:B------:R-:W2:Y:S04]  /*2e80*/  LDS.128 R116, [UR7+0x70] ;  /* 0x00007007ff747984 */ /* 0x000ea80008000c00 */
[----:B------:R-:W2:Y:S04]  /*2e90*/  LDS.128 R112, [UR7+0x80] ;  /* 0x00008007ff707984 */ /* 0x000ea80008000c00 */
[----:B------:R-:W2:Y:S01]  /*2ea0*/  LDS.128 R108, [UR7+0x90] ;  /* 0x00009007ff6c7984 */ /* 0x000ea20008000c00 */
[----:B0-----:R-:W-:-:S03]  /*2eb0*/  VIADD R2, R2, 0xffffffe ;  /* 0x0ffffffe02027836 */ /* 0x001fc60000000000 */
[----:B------:R-:W0:Y:S01]  /*2ec0*/  LDS.128 R104, [UR7+0xa0] ;  /* 0x0000a007ff687984 */ /* 0x000e220008000c00 */
[----:B------:R5:W3:Y:S03]  /*2ed0*/  F2I.FTZ.U32.TRUNC.NTZ R3, R2 ;  /* 0x0000000200037305 */ /* 0x000ae6000021f000 */
[----:B------:R-:W0:Y:S04]  /*2ee0*/  LDS.128 R100, [UR7+0xb0] ;  /* 0x0000b007ff647984 */ /* 0x000e280008000c00 */
[----:B------:R-:W0:Y:S01]  /*2ef0*/  LDS.128 R96, [UR7+0xc0] ;  /* 0x0000c007ff607984 */ /* 0x000e220008000c00 */
[----:B-----5:R-:W-:-:S03]  /*2f00*/  HFMA2 R2, -RZ, RZ, 0, 0 ;  /* 0x00000000ff027431 */ /* 0x020fc600000001ff */
[----:B------:R-:W0:Y:S04]  /*2f10*/  LDS.128 R92, [UR7+0xd0] ;  /* 0x0000d007ff5c7984 */ /* 0x000e280008000c00 */
[----:B-1----:R-:W-:Y:S01]  /*2f20*/  STL.64 [R1+0x10], R8 ;  /* 0x0000100801007387 */ /* 0x002fe20000100a00 */
[----:B---3--:R-:W-:-:S03]  /*2f30*/  IADD3 R126, PT, PT, RZ, -R3, RZ ;  /* 0x80000003ff7e7210 */ /* 0x008fc60007ffe0ff */
[----:B------:R-:W-:Y:S04]  /*2f40*/  STL.64 [R1+0x18], R10 ;  /* 0x0000180a01007387 */ /* 0x000fe80000100a00 */
[----:B----4-:R-:W-:Y:S04]  /*2f50*/  STL.64 [R1], R4 ;  /* 0x0000000401007387 */ /* 0x010fe80000100a00 */
[----:B------:R-:W-:Y:S04]  /*2f60*/  STL.64 [R1+0x8], R6 ;  /* 0x0000080601007387 */ /* 0x000fe80000100a00 */
[----:B------:R1:W-:Y:S04]  /*2f70*/  STL [R1+0x38], R0 ;  /* 0x0000380001007387 */ /* 0x0003e80000100800 */
[----:B------:R-:W3:Y:S04]  /*2f80*/  LDS.128 R88, [UR7+0xe0] ;  /* 0x0000e007ff587984 */ /* 0x000ee80008000c00 */
[----:B------:R-:W4:Y:S01]  /*2f90*/  LDS.128 R84, [UR7+0xf0] ;  /* 0x0000f007ff547984 */ /* 0x000f220008000c00 */
[----:B-1----:R-:W-:Y:S01]  /*2fa0*/  IMAD.IADD R0, R125, 0x1, R124 ;  /* 0x000000017d007824 */ /* 0x002fe200078e027c */
[----:B------:R-:W-:-:S02]  /*2fb0*/  MOV R125, R126 ;  /* 0x0000007e007d7202 */ /* 0x000fc40000000f00 */
[----:B------:R-:W1:Y:S01]  /*2fc0*/  LDS.128 R80, [UR7+0x100] ;  /* 0x00010007ff507984 */ /* 0x000e620008000c00 */
[----:B------:R-:W-:Y:S02]  /*2fd0*/  MOV R126, UR9 ;  /* 0x00000009007e7c02 */ /* 0x000fe40008000f00 */
[----:B------:R-:W-:Y:S01]  /*2fe0*/  IADD3 R127, P1, P2, R127, UR44, R0 ;  /* 0x0000002c7f7f7c10 */ /* 0x000fe2000fa3e000 */
[----:B------:R-:W-:Y:S01]  /*2ff0*/  IMAD R125, R125, R128, RZ ;  /* 0x000000807d7d7224 */ /* 0x000fe200078e02ff */
[----:B------:R-:W0:Y:S03]  /*3000*/  LDS.128 R76, [UR7+0x110] ;  /* 0x00011007ff4c7984 */ /* 0x000e260008000c00 */
[----:B------:R-:W-:Y:S01]  /*3010*/  IMAD.HI.U32 R2, R3, R125, R2 ;  /* 0x0000007d03027227 */ /* 0x000fe200078e0002 */
[----:B------:R-:W0:Y:S01]  /*3020*/  LDS.128 R72, [UR7+0x120] ;  /* 0x00012007ff487984 */ /* 0x000e220008000c00 */
[----:B------:R-:W-:-:S03]  /*3030*/  LEA R3, R124, UR5, 0x2 ;  /* 0x000000057c037c11 */ /* 0x000fc6000f8e10ff */
        /* <DEDUP_REMOVED lines=11> */
[----:B--2---:R-:W2:Y:S04]  /*30f0*/  LDS.128 R24, [UR7+0x1e0] ;  /* 0x0001e007ff187984 */ /* 0x004ea80008000c00 */
[----:B------:R-:W0:Y:S04]  /*3100*/  LDS.128 R20, [UR7+0x1f0] ;  /* 0x0001f007ff147984 */ /* 0x000e280008000c00 */
[----:B------:R-:W0:Y:S04]  /*3110*/  LDS.128 R16, [UR7+0x200] ;  /* 0x00020007ff107984 */ /* 0x000e280008000c00 */
[----:B------:R-:W0:Y:S04]  /*3120*/  LDS.128 R12, [UR7+0x210] ;  /* 0x00021007ff0c7984 */ /* 0x000e280008000c00 */
[----:B------:R-:W0:Y:S04]  /*3130*/  LDS.128 R8, [UR7+0x220] ;  /* 0x00022007ff087984 */ /* 0x000e280008000c00 */
[----:B------:R-:W0:Y:S01]  /*3140*/  LDS.128 R4, [UR7+0x230] ;  /* 0x00023007ff047984 */ /* 0x000e220008000c00 */
[----:B------:R-:W-:-:S03]  /*3150*/  UIMAD UR7, UR43, UR14, UR42 ;  /* 0x0000000e2b0772a4 */ /* 0x000fc6000f8e022a */
[----:B------:R-:W-:Y:S03]  /*3160*/  STL [R1+0x24], R127 ;  /* 0x0000247f01007387 */ /* 0x000fe60000100800 */
[----:B------:R-:W-:Y:S01]  /*3170*/  IMAD R125, R129, UR7, R0 ;  /* 0x00000007817d7c24 */ /* 0x000fe2000f8e0200 */
[----:B------:R5:W-:Y:S04]  /*3180*/  STL [R1+0x34], R2 ;  /* 0x0000340201007387 */ /* 0x000be80000100800 */
[----:B------:R0:W-:Y:S01]  /*3190*/  STL [R1+0x28], R125 ;  /* 0x0000287d01007387 */ /* 0x0001e20000100800 */
[----:B-----5:R-:W-:-:S05]  /*31a0*/  IADD3.X R2, PT, PT, R126, UR46, RZ, P1, P2 ;  /* 0x0000002e7e027c10 */ /* 0x020fca0008fe44ff */
[----:B------:R0:W-:Y:S04]  /*31b0*/  STL [R1+0x20], R2 ;  /* 0x0000200201007387 */ /* 0x0001e80000100800 */
[----:B-1234-:R0:W-:Y:S02]  /*31c0*/  STL [R1+0x2c], R3 ;  /* 0x00002c0301007387 */ /* 0x01e1e40000100800 */
.L_x_4227:
[----:B0-----:R-:W2:Y:S01]  /*31d0*/  LDL R3, [R1+0x34] ;  /* 0x0000340001037983 */ /* 0x001ea20000100800 */
[----:B------:R-:W0:Y:S01]  /*31e0*/  LDC R252, c[0x0][0x3f4] ;  /* 0x0000fd00fffc7b82 */ /* 0x000e220000000800 */
[----:B------:R-:W-:Y:S02]  /*31f0*/  IABS R2, R0 ;  /* 0x0000000000027213 */ /* 0x000fe40000000000 */
[----:B-----5:R1:W-:Y:S04]  /*3200*/  STL [R1+0x40], R5 ;  /* 0x0000400501007387 */ /* 0x0203e80000100800 */
[----:B------:R3:W-:Y:S01]  /*3210*/  STL [R1+0x3c], R4 ;  /* 0x00003c0401007387 */ /* 0x0007e20000100800 */
[----:B-1----:R-:W1:Y:S01]  /*3220*/  LDC R5, c[0x0][0x3f4] ;  /* 0x0000fd00ff057b82 */ /* 0x002e620000000800 */
[----:B0-----:R-:W-:-:S05]  /*3230*/  IABS R252, R252 ;  /* 0x000000fc00fc7213 */ /* 0x001fca0000000000 */
[----:B---3--:R-:W-:Y:S01]  /*3240*/  IMAD.MOV.U32 R4, RZ, RZ, R252 ;  /* 0x000000ffff047224 */ /* 0x008fe200078e00fc */
[----:B-1----:R-:W-:Y:S01]  /*3250*/  IABS R5, R5 ;  /* 0x0000000500057213 */ /* 0x002fe20000000000 */
[----:B--2---:R-:W-:-:S05]  /*3260*/  IMAD.HI.U32 R3, R3, R2, RZ ;  /* 0x0000000203037227 */ /* 0x004fca00078e00ff */
[----:B------:R-:W-:-:S05]  /*3270*/  IADD3 R3, PT, PT, -R3, RZ, RZ ;  /* 0x000000ff03037210 */ /* 0x000fca0007ffe1ff */
[----:B------:R-:W-:Y:S02]  /*3280*/  IMAD R252, R4, R3, R2 ;  /* 0x0000000304fc7224 */ /* 0x000fe400078e0202 */
[----:B------:R-:W2:Y:S04]  /*3290*/  LDL R3, [R1+0x20] ;  /* 0x0000200001037983 */ /* 0x000ea80000100800 */
[----:B------:R-:W2:Y:S01]  /*32a0*/  LDL R2, [R1+0x24] ;  /* 0x0000240001027983 */ /* 0x000ea20000100800 */
[----:B------:R-:W-:-:S13]  /*32b0*/  ISETP.GT.U32.AND P1, PT, R5, R252, PT ;  /* 0x000000fc0500720c */ /* 0x000fda0003f24070 */
[----:B------:R-:W-:-:S04]  /*32c0*/  @!P1 IADD3 R252, PT, PT, R252, -R4, RZ ;  /* 0x80000004fcfc9210 */ /* 0x000fc80007ffe0ff */
[----:B------:R-:W-:Y:S02]  /*32d0*/  ISETP.GT.U32.AND P1, PT, R5, R252, PT ;  /* 0x000000fc0500720c */ /* 0x000fe40003f24070 */
[----:B------:R-:W5:Y:S11]  /*32e0*/  LDL.LU R5, [R1+0x40] ;  /* 0x0000400001057983 */ /* 0x000f760000300800 */
[----:B------:R-:W-:-:S02]  /*32f0*/  @!P1 IMAD.IADD R252, R252, 0x1, -R4 ;  /* 0x00000001fcfc9824 */ /* 0x000fc400078e0a04 */
[----:B------:R-:W5:Y:S04]  /*3300*/  LDL.LU R4, [R1+0x3c] ;  /* 0x00003c0001047983 */ /* 0x000f680000300800 */
[----:B--2---:R0:W2:Y:S01]  /*3310*/  @P0 LDG.E.U8 R2, desc[UR36][R2.64] ;  /* 0x0000002402020981 */ /* 0x0040a2000c1e1100 */
[----:B------:R-:W-:Y:S01]  /*3320*/  ISETP.GE.AND P1, PT, R0, RZ, PT ;  /* 0x000000ff0000720c */ /* 0x000fe20003f26270 */
[----:B------:R-:W-:Y:S01]  /*3330*/  BSSY.RECONVERGENT B1, `(.L_x_4161) ;  /* 0x0000017000017945 */ /* 0x000fe20003800200 */
[----:B0-----:R-:W0:Y:S02]  /*3340*/  LDC R3, c[0x0][0x3f4] ;  /* 0x0000fd00ff037b82 */ /* 0x001e240000000800 */
[----:B0-----:R-:W-:Y:S02]  /*3350*/  ISETP.NE.AND P2, PT, R3, RZ, PT ;  /* 0x000000ff0300720c */ /* 0x001fe40003f45270 */
[----:B------:R-:W-:-:S04]  /*3360*/  MOV R3, R252 ;  /* 0x000000fc00037202 */ /* 0x000fc80000000f00 */
[----:B------:R-:W0:Y:S03]  /*3370*/  LDC R252, c[0x0][0x3f4] ;  /* 0x0000fd00fffc7b82 */ /* 0x000e260000000800 */
[----:B------:R-:W-:Y:S02]  /*3380*/  @!P1 IADD3 R3, PT, PT, -R3, RZ, RZ ;  /* 0x000000ff03039210 */ /* 0x000fe40007ffe1ff */
[----:B------:R-:W-:Y:S02]  /*3390*/  ISETP.GE.AND P1, PT, R0, UR42, PT ;  /* 0x0000002a00007c0c */ /* 0x000fe4000bf26270 */
[----:B0-----:R-:W-:Y:S02]  /*33a0*/  @!P2 LOP3.LUT R3, RZ, R252, RZ, 0x33, !PT ;  /* 0x000000fcff03a212 */ /* 0x001fe400078e33ff */
[----:B--2---:R-:W-:-:S03]  /*33b0*/  ISETP.NE.AND P3, PT, R2, RZ, P0 ;  /* 0x000000ff0200720c */ /* 0x004fc60000765270 */
[C---:B------:R-:W-:Y:S01]  /*33c0*/  IMAD.SHL.U32 R2, R3.reuse, 0x8, RZ ;  /* 0x0000000803027824 */ /* 0x040fe200078e00ff */
[----:B------:R-:W-:-:S05]  /*33d0*/  IADD3 R3, PT, PT, R3, R252, RZ ;  /* 0x000000fc03037210 */ /* 0x000fca0007ffe0ff */
[----:B------:R-:W-:Y:S05]  /*33e0*/  @P1 BRA `(.L_x_4162) ;  /* 0x00000000002c1947 */ /* 0x000fea0003800000 */
[----:B------:R-:W-:Y:S01]  /*33f0*/  IMAD R124, R252, 0xe0, RZ ;  /* 0x000000e0fc7c7824 */ /* 0x000fe200078e02ff */
[----:B------:R-:W-:-:S04]  /*3400*/  CS2R R126, SRZ ;  /* 0x00000000007e7805 */ /* 0x000fc8000001ff00 */
[----:B------:R-:W-:Y:S02]  /*3410*/  ISETP.GE.AND P2, PT, R2, R124, PT ;  /* 0x0000007c0200720c */ /* 0x000fe40003f46270 */
[----:B------:R-:W-:-:S11]  /*3420*/  CS2R R124, SRZ ;  /* 0x00000000007c7805 */ /* 0x000fd6000001ff00 */
[----:B------:R-:W-:Y:S05]  /*3430*/  @P2 BRA `(.L_x_4162) ;  /* 0x0000000000182947 */ /* 0x000fea0003800000 */
[----:B------:R-:W-:-:S05]  /*3440*/  IMAD R126, R252, UR4, RZ ;  /* 0x00000004fc7e7c24 */ /* 0x000fca000f8e02ff */
[----:B------:R-:W-:-:S04]  /*3450*/  IADD3 R125, P2, PT, R2, R126, RZ ;  /* 0x0000007e027d7210 */ /* 0x000fc80007f5e0ff */
[----:B------:R-:W-:Y:S02]  /*3460*/  LEA.HI.X.SX32 R126, R126, RZ, 0x1, P2 ;  /* 0x000000ff7e7e7211 */ /* 0x000fe400010f0eff */
[----:B------:R-:W-:-:S04]  /*3470*/  LEA R124, P2, R125, UR10, 0x1 ;  /* 0x0000000a7d7c7c11 */ /* 0x000fc8000f8408ff */
[----:B------:R-:W-:-:S06]  /*3480*/  LEA.HI.X R125, R125, UR11, R126, 0x1, P2 ;  /* 0x0000000b7d7d7c11 */ /* 0x000fcc00090f0c7e */
[----:B------:R-:W5:Y:S03]  /*3490*/  LDG.E.128 R124, desc[UR36][R124.64] ;  /* 0x000000247c7c7981 */ /* 0x000f66000c1e1d00 */
.L_x_4162:
[----:B------:R-:W-:Y:S05]  /*34a0*/  BSYNC.RECONVERGENT B1 ;  /* 0x0000000000017941 */ /* 0x000fea0003800200 */
.L_x_4161:
[----:B------:R-:W-:Y:S04]  /*34b0*/  BSSY.RECONVERGENT B1, `(.L_x_4163) ;  /* 0x0000010000017945 */ /* 0x000fe80003800200 */
[----:B------:R-:W-:Y:S05]  /*34c0*/  @P1 BRA `(.L_x_4164) ;  /* 0x0000000000381947 */ /* 0x000fea0003800000 */
[----:B------:R-:W-:Y:S01]  /*34d0*/  IMAD R128, R252, 0xe0, RZ ;  /* 0x000000e0fc807824 */ /* 0x000fe200078e02ff */
[----:B------:R-:W-:Y:S02]  /*34e0*/  SHF.L.U32 R252, R3, 0x3, RZ ;  /* 0x0000000303fc7819 */ /* 0x000fe400000006ff */
[----:B------:R-:W-:Y:S02]  /*34f0*/  CS2R R130, SRZ ;  /* 0x0000000000827805 */ /* 0x000fe4000001ff00 */
[----:B------:R-:W-:Y:S02]  /*3500*/  ISETP.GE.AND P2, PT, R252, R128, PT ;  /* 0x00000080fc00720c */ /* 0x000fe40003f46270 */
[----:B------:R-:W-:-:S11]  /*3510*/  CS2R R128, SRZ ;  /* 0x0000000000807805 */ /* 0x000fd6000001ff00 */
[----:B------:R-:W-:Y:S05]  /*3520*/  @P2 BRA `(.L_x_4164) ;  /* 0x0000000000202947 */ /* 0x000fea0003800000 */
[----:B------:R-:W0:Y:S01]  /*3530*/  LDC R128, c[0x0][0x3f4] ;  /* 0x0000fd00ff807b82 */ /* 0x000e220000000800 */
[----:B------:R-:W-:Y:S01]  /*3540*/  SHF.R.S32.HI R130, RZ, 0x1f, R252 ;  /* 0x0000001fff827819 */ /* 0x000fe200000114fc */
[----:B0-----:R-:W-:-:S05]  /*3550*/  IMAD R128, R128, UR4, RZ ;  /* 0x0000000480807c24 */ /* 0x001fca000f8e02ff */
[----:B------:R-:W-:-:S04]  /*3560*/  IADD3 R129, P2, PT, R128, R252, RZ ;  /* 0x000000fc80817210 */ /* 0x000fc80007f5e0ff */
[----:B------:R-:W-:Y:S02]  /*3570*/  LEA.HI.X.SX32 R130, R128, R130, 0x1, P2 ;  /* 0x0000008280827211 */ /* 0x000fe400010f0eff */
[----:B------:R-:W-:-:S04]  /*3580*/  LEA R128, P2, R129, UR10, 0x1 ;  /* 0x0000000a81807c11 */ /* 0x000fc8000f8408ff */
[----:B------:R-:W-:-:S06]  /*3590*/  LEA.HI.X R129, R129, UR11, R130, 0x1, P2 ;  /* 0x0000000b81817c11 */ /* 0x000fcc00090f0c82 */
[----:B------:R-:W5:Y:S03]  /*35a0*/  LDG.E.128 R128, desc[UR36][R128.64] ;  /* 0x0000002480807981 */ /* 0x000f66000c1e1d00 */
.L_x_4164:
[----:B------:R-:W-:Y:S05]  /*35b0*/  BSYNC.RECONVERGENT B1 ;  /* 0x0000000000017941 */ /* 0x000fea0003800200 */
.L_x_4163:
[----:B------:R-:W-:Y:S04]  /*35c0*/  BSSY.RECONVERGENT B1, `(.L_x_4165) ;  /* 0x0000011000017945 */ /* 0x000fe80003800200 */
[----:B------:R-:W-:Y:S05]  /*35d0*/  @P1 BRA `(.L_x_4166) ;  /* 0x00000000003c1947 */ /* 0x000fea0003800000 */
[----:B------:R-:W0:Y:S01]  /*35e0*/  LDC R252, c[0x0][0x3f4] ;  /* 0x0000fd00fffc7b82 */ /* 0x000e220000000800 */
[----:B------:R-:W-:Y:S01]  /*35f0*/  CS2R R134, SRZ ;  /* 0x0000000000867805 */ /* 0x000fe2000001ff00 */
[C---:B0-----:R-:W-:Y:S02]  /*3600*/  IMAD R132, R252.reuse, 0xe0, RZ ;  /* 0x000000e0fc847824 */ /* 0x041fe400078e02ff */
[----:B------:R-:W-:-:S05]  /*3610*/  IMAD R252, R252, 0x10, R2 ;  /* 0x00000010fcfc7824 */ /* 0x000fca00078e0202 */
        /* <DEDUP_REMOVED lines=11> */
.L_x_4166:
[----:B------:R-:W-:Y:S05]  /*36d0*/  BSYNC.RECONVERGENT B1 ;  /* 0x0000000000017941 */ /* 0x000fea0003800200 */
.L_x_4165:
[----:B------:R-:W-:Y:S04]  /*36e0*/  BSSY.RECONVERGENT B1, `(.L_x_4167) ;  /* 0x0000012000017945 */ /* 0x000fe80003800200 */
[----:B------:R-:W-:Y:S05]  /*36f0*/  @P1 BRA `(.L_x_4168) ;  /* 0x0000000000401947 */ /* 0x000fea0003800000 */
[----:B------:R-:W0:Y:S01]  /*3700*/  LDC R252, c[0x0][0x3f4] ;  /* 0x0000fd00fffc7b82 */ /* 0x000e220000000800 */
[----:B------:R-:W-:Y:S02]  /*3710*/  CS2R R138, SRZ ;  /* 0x00000000008a7805 */ /* 0x000fe4000001ff00 */
[C---:B0-----:R-:W-:Y:S01]  /*3720*/  LEA R136, R252.reuse, R3, 0x1 ;  /* 0x00000003fc887211 */ /* 0x041fe200078e08ff */
[----:B------:R-:W-:-:S03]  /*3730*/  IMAD R137, R252, 0xe0, RZ ;  /* 0x000000e0fc897824 */ /* 0x000fc600078e02ff */
[----:B------:R-:W-:-:S04]  /*3740*/  SHF.L.U32 R252, R136, 0x3, RZ ;  /* 0x0000000388fc7819 */ /* 0x000fc800000006ff */
        /* <DEDUP_REMOVED lines=11> */
.L_x_4168:
[----:B------:R-:W-:Y:S05]  /*3800*/  BSYNC.RECONVERGENT B1 ;  /* 0x0000000000017941 */ /* 0x000fea0003800200 */
.L_x_4167:
[----:B------:R-:W0:Y:S01]  /*3810*/  LDC R252, c[0x0][0x3f4] ;  /* 0x0000fd00fffc7b82 */ /* 0x000e220000000800 */
[----:B------:R-:W-:Y:S01]  /*3820*/  BSSY.RECONVERGENT B1, `(.L_x_4169) ;  /* 0x0000011000017945 */ /* 0x000fe20003800200 */
[----:B0-----:R-:W-:-:S03]  /*3830*/  IMAD R3, R252, 0x4, R3 ;  /* 0x00000004fc037824 */ /* 0x001fc600078e0203 */
[----:B------:R-:W-:Y:S05]  /*3840*/  @P1 BRA `(.L_x_4170) ;  /* 0x0000000000381947 */ /* 0x000fea0003800000 */
[C---:B------:R-:W-:Y:S01]  /*3850*/  IMAD R140, R252.reuse, 0xe0, RZ ;  /* 0x000000e0fc8c7824 */ /* 0x040fe200078e02ff */
[----:B------:R-:W-:Y:S02]  /*3860*/  LEA R252, R252, R2, 0x5 ;  /* 0x00000002fcfc7211 */ /* 0x000fe400078e28ff */
        /* <DEDUP_REMOVED lines=12> */
.L_x_4170:
[----:B------:R-:W-:Y:S05]  /*3930*/  BSYNC.RECONVERGENT B1 ;  /* 0x0000000000017941 */ /* 0x000fea0003800200 */
.L_x_4169:
[----:B------:R-:W-:Y:S04]  /*3940*/  BSSY.RECONVERGENT B1, `(.L_x_4171) ;  /* 0x0000011000017945 */ /* 0x000fe80003800200 */
[----:B------:R-:W-:Y:S05]  /*3950*/  @P1 BRA `(.L_x_4172) ;  /* 0x00000000003c1947 */ /* 0x000fea0003800000 */
[----:B------:R-:W0:Y:S01]  /*3960*/  LDC R252, c[0x0][0x3f4] ;  /* 0x0000fd00fffc7b82 */ /* 0x000e220000000800 */
[----:B------:R-:W-:Y:S01]  /*3970*/  CS2R R146, SRZ ;  /* 0x0000000000927805 */ /* 0x000fe2000001ff00 */
[----:B0-----:R-:W-:Y:S01]  /*3980*/  IMAD R144, R252, 0xe0, RZ ;  /* 0x000000e0fc907824 */ /* 0x001fe200078e02ff */
        /* <DEDUP_REMOVED lines=12> */
.L_x_4172:
[----:B------:R-:W-:Y:S05]  /*3a50*/  BSYNC.RECONVERGENT B1 ;  /* 0x0000000000017941 */ /* 0x000fea0003800200 */
.L_x_4171:
[----:B------:R-:W0:Y:S01]  /*3a60*/  LDC R252, c[0x0][0x3f4] ;  /* 0x0000fd00fffc7b82 */ /* 0x000e220000000800 */
[----:B------:R-:W-:Y:S01]  /*3a70*/  BSSY.RECONVERGENT B1, `(.L_x_4173) ;  /* 0x0000011000017945 */ /* 0x000fe20003800200 */
[----:B0-----:R-:W-:-:S03]  /*3a80*/  IMAD.IADD R3, R3, 0x1, R252 ;  /* 0x0000000103037824 */ /* 0x001fc600078e02fc */
        /* <DEDUP_REMOVED lines=15> */
.L_x_4174:
[----:B------:R-:W-:Y:S05]  /*3b80*/  BSYNC.RECONVERGENT B1 ;  /* 0x0000000000017941 */ /* 0x000fea0003800200 */
.L_x_4173:
[----:B------:R-:W0:Y:S01]  /*3b90*/  LDC R252, c[0x0][0x3f4] ;  /* 0x0000fd00fffc7b82 */ /* 0x000e220000000800 */
[----:B------:R-:W-:Y:S01]  /*3ba0*/  BSSY.RECONVERGENT B1, `(.L_x_4175) ;  /* 0x0000011000017945 */ /* 0x000fe20003800200 */
[----:B0-----:R-:W-:-:S03]  /*3bb0*/  IADD3 R3, PT, PT, R3, R252, RZ ;  /* 0x000000fc03037210 */ /* 0x001fc60007ffe0ff */
[----:B------:R-:W-:Y:S05]  /*3bc0*/  @P1 BRA `(.L_x_4176) ;  /* 0x0000000000381947 */ /* 0x000fea0003800000 */
[----:B------:R-:W-:Y:S01]  /*3bd0*/  IMAD R152, R252, 0xe0, RZ ;  /* 0x000000e0fc987824 */ /* 0x000fe200078e02ff */
[----:B------:R-:W-:Y:S01]  /*3be0*/  CS2R R154, SRZ ;  /* 0x00000000009a7805 */ /* 0x000fe2000001ff00 */
[----:B------:R-:W-:-:S05]  /*3bf0*/  IMAD.SHL.U32 R252, R3, 0x8, RZ ;  /* 0x0000000803fc7824 */ /* 0x000fca00078e00ff */
        /* <DEDUP_REMOVED lines=11> */
.L_x_4176:
[----:B------:R-:W-:Y:S05]  /*3cb0*/  BSYNC.RECONVERGENT B1 ;  /* 0x0000000000017941 */ /* 0x000fea0003800200 */
.L_x_4175:
[----:B------:R-:W-:Y:S04]  /*3cc0*/  BSSY.RECONVERGENT B1, `(.L_x_4177) ;  /* 0x0000011000017945 */ /* 0x000fe80003800200 */
[----:B------:R-:W-:Y:S05]  /*3cd0*/  @P1 BRA `(.L_x_4178) ;  /* 0x00000000003c1947 */ /* 0x000fea0003800000 */
[----:B------:R-:W0:Y:S01]  /*3ce0*/  LDC R252, c[0x0][0x3f4] ;  /* 0x0000fd00fffc7b82 */ /* 0x000e220000000800 */
[----:B------:R-:W-:Y:S01]  /*3cf0*/  CS2R R158, SRZ ;  /* 0x00000000009e7805 */ /* 0x000fe2000001ff00 */
[C---:B0-----:R-:W-:Y:S01]  /*3d00*/  IMAD R156, R252.reuse, 0xe0, RZ ;  /* 0x000000e0fc9c7824 */ /* 0x041fe200078e02ff */
[----:B------:R-:W-:-:S04]  /*3d10*/  LEA R252, R252, R2, 0x6 ;  /* 0x00000002fcfc7211 */ /* 0x000fc800078e30ff */
        /* <DEDUP_REMOVED lines=11> */
.L_x_4178:
[----:B------:R-:W-:Y:S05]  /*3dd0*/  BSYNC.RECONVERGENT B1 ;  /* 0x0000000000017941 */ /* 0x000fea0003800200 */
.L_x_4177:
[----:B------:R-:W0:Y:S01]  /*3de0*/  LDC R252, c[0x0][0x3f4] ;  /* 0x0000fd00fffc7b82 */ /* 0x000e220000000800 */
[----:B------:R-:W-:Y:S01]  /*3df0*/  BSSY.RECONVERGENT B1, `(.L_x_4179) ;  /* 0x0000012000017945 */ /* 0x000fe20003800200 */
[C---:B0-----:R-:W-:Y:S01]  /*3e00*/  LEA R2, R252.reuse, R2, 0x7 ;  /* 0x00000002fc027211 */ /* 0x041fe200078e38ff */
[----:B------:R-:W-:Y:S02]  /*3e10*/  IMAD R3, R252, 0x2, R3 ;  /* 0x00000002fc037824 */ /* 0x000fe400078e0203 */
        /* <DEDUP_REMOVED lines=15> */
.L_x_4180:
[----:B------:R-:W-:Y:S05]  /*3f10*/  BSYNC.RECONVERGENT B1 ;  /* 0x0000000000017941 */ /* 0x000fea0003800200 */
.L_x_4179:
        /* <DEDUP_REMOVED lines=18> */
.L_x_4182:
[----:B------:R-:W-:Y:S05]  /*4040*/  BSYNC.RECONVERGENT B1 ;  /* 0x0000000000017941 */ /* 0x000fea0003800200 */
.L_x_4181:
[----:B------:R-:W0:Y:S01]  /*4050*/  LDC R252, c[0x0][0x3f4] ;  /* 0x0000fd00fffc7b82 */ /* 0x000e220000000800 */
[----:B------:R-:W-:Y:S01]  /*4060*/  BSSY.RECONVERGENT B1, `(.L_x_4183) ;  /* 0x0000011000017945 */ /* 0x000fe20003800200 */
[----:B0-----:R-:W-:-:S03]  /*4070*/  IADD3 R3, PT, PT, R3, R252, RZ ;  /* 0x000000fc03037210 */ /* 0x001fc60007ffe0ff */
        /* <DEDUP_REMOVED lines=15> */
.L_x_4184:
[----:B------:R-:W-:Y:S05]  /*4170*/  BSYNC.RECONVERGENT B1 ;  /* 0x0000000000017941 */ /* 0x000fea0003800200 */
.L_x_4183:
        /* <DEDUP_REMOVED lines=18> */
.L_x_4186:
[----:B------:R-:W-:Y:S05]  /*42a0*/  BSYNC.RECONVERGENT B1 ;  /* 0x0000000000017941 */ /* 0x000fea0003800200 */
.L_x_4185:
        /* <DEDUP_REMOVED lines=18> */
.L_x_4188:
[----:B------:R-:W-:Y:S05]  /*43d0*/  BSYNC.RECONVERGENT B1 ;  /* 0x0000000000017941 */ /* 0x000fea0003800200 */
.L_x_4187:
        /* <DEDUP_REMOVED lines=18> */
.L_x_4190:
[----:B------:R-:W-:Y:S05]  /*4500*/  BSYNC.RECONVERGENT B1 ;  /* 0x0000000000017941 */ /* 0x000fea0003800200 */
.L_x_4189:
        /* <DEDUP_REMOVED lines=18> */
.L_x_4192:
[----:B------:R-:W-:Y:S05]  /*4630*/  BSYNC.RECONVERGENT B1 ;  /* 0x0000000000017941 */ /* 0x000fea0003800200 */
.L_x_4191:
[----:B------:R-:W-:Y:S04]  /*4640*/  BSSY.RECONVERGENT B1, `(.L_x_4193) ;  /* 0x0000010000017945 */ /* 0x000fe80003800200 */
[----:B------:R-:W-:Y:S05]  /*4650*/  @P1 BRA `(.L_x_4194) ;  /* 0x0000000000381947 */ /* 0x000fea0003800000 */
[----:B------:R-:W0:Y:S01]  /*4660*/  LDC R252, c[0x0][0x3f4] ;  /* 0x0000fd00fffc7b82 */ /* 0x000e220000000800 */
[----:B------:R-:W-:Y:S02]  /*4670*/  CS2R R190, SRZ ;  /* 0x0000000000be7805 */ /* 0x000fe4000001ff00 */
[----:B------:R-:W-:Y:S01]  /*4680*/  CS2R R188, SRZ ;  /* 0x0000000000bc7805 */ /* 0x000fe2000001ff00 */
[----:B0-----:R-:W-:-:S05]  /*4690*/  IMAD R252, R252, 0xe0, RZ ;  /* 0x000000e0fcfc7824 */ /* 0x001fca00078e02ff */
[----:B------:R-:W-:-:S13]  /*46a0*/  ISETP.GE.AND P2, PT, R2, R252, PT ;  /* 0x000000fc0200720c */ /* 0x000fda0003f46270 */
        /* <DEDUP_REMOVED lines=9> */
.L_x_4194:
[----:B------:R-:W-:Y:S05]  /*4740*/  BSYNC.RECONVERGENT B1 ;  /* 0x0000000000017941 */ /* 0x000fea0003800200 */
.L_x_4193:
[----:B------:R-:W0:Y:S01]  /*4750*/  LDC R252, c[0x0][0x3f4] ;  /* 0x0000fd00fffc7b82 */ /* 0x000e220000000800 */
[----:B------:R-:W-:Y:S01]  /*4760*/  BSSY.RECONVERGENT B1, `(.L_x_4195) ;  /* 0x0000011000017945 */ /* 0x000fe20003800200 */
[----:B0-----:R-:W-:-:S03]  /*4770*/  LEA R3, R252, R3, 0x1 ;  /* 0x00000003fc037211 */ /* 0x001fc600078e08ff */
[----:B------:R-:W-:Y:S05]  /*4780*/  @P1 BRA `(.L_x_4196) ;  /* 0x0000000000381947 */ /* 0x000fea0003800000 */
[----:B------:R-:W0:Y:S01]  /*4790*/  LDC R2, c[0x0][0x3f4] ;  /* 0x0000fd00ff027b82 */ /* 0x000e220000000800 */
[----:B------:R-:W-:Y:S01]  /*47a0*/  CS2R R194, SRZ ;  /* 0x0000000000c27805 */ /* 0x000fe2000001ff00 */
[----:B0-----:R-:W-:Y:S02]  /*47b0*/  IMAD R192, R2, 0xe0, RZ ;  /* 0x000000e002c07824 */ /* 0x001fe400078e02ff */
[----:B------:R-:W-:-:S05]  /*47c0*/  IMAD.SHL.U32 R2, R3, 0x8, RZ ;  /* 0x0000000803027824 */ /* 0x000fca00078e00ff */
[----:B------:R-:W-:Y:S02]  /*47d0*/  ISETP.GE.AND P2, PT, R2, R192, PT ;  /* 0x000000c00200720c */ /* 0x000fe40003f46270 */
[----:B------:R-:W-:-:S11]  /*47e0*/  CS2R R192, SRZ ;  /* 0x0000000000c07805 */ /* 0x000fd6000001ff00 */
[----:B------:R-:W-:Y:S05]  /*47f0*/  @P2 BRA `(.L_x_4196) ;  /* 0x00000000001c2947 */ /* 0x000fea0003800000 */
[----:B------:R-:W-:Y:S01]  /*4800*/  IMAD R192, R252, UR4, RZ ;  /* 0x00000004fcc07c24 */ /* 0x000fe2000f8e02ff */
[----:B------:R-:W-:-:S04]  /*4810*/  SHF.R.S32.HI R193, RZ, 0x1f, R2 ;  /* 0x0000001fffc17819 */ /* 0x000fc80000011402 */
[----:B------:R-:W-:-:S04]  /*4820*/  IADD3 R2, P2, PT, R192, R2, RZ ;  /* 0x00000002c0027210 */ /* 0x000fc80007f5e0ff */
[----:B------:R-:W-:Y:S02]  /*4830*/  LEA.HI.X.SX32 R193, R192, R193, 0x1, P2 ;  /* 0x000000c1c0c17211 */ /* 0x000fe400010f0eff */
[----:B------:R-:W-:-:S04]  /*4840*/  LEA R192, P2, R2, UR10, 0x1 ;  /* 0x0000000a02c07c11 */ /* 0x000fc8000f8408ff */
[----:B------:R-:W-:-:S06]  /*4850*/  LEA.HI.X R193, R2, UR11, R193, 0x1, P2 ;  /* 0x0000000b02c17c11 */ /* 0x000fcc00090f0cc1 */
[----:B------:R-:W5:Y:S03]  /*4860*/  LDG.E.128 R192, desc[UR36][R192.64] ;  /* 0x00000024c0c07981 */ /* 0x000f66000c1e1d00 */
.L_x_4196:
[----:B------:R-:W-:Y:S05]  /*4870*/  BSYNC.RECONVERGENT B1 ;  /* 0x0000000000017941 */ /* 0x000fea0003800200 */
.L_x_4195:
[----:B------:R-:W-:Y:S01]  /*4880*/  BSSY.RECONVERGENT B1, `(.L_x_4197) ;  /* 0x0000011000017945 */ /* 0x000fe20003800200 */
[----:B------:R-:W-:-:S03]  /*4890*/  IADD3 R3, PT, PT, R3, R252, RZ ;  /* 0x000000fc03037210 */ /* 0x000fc60007ffe0ff */
        /* <DEDUP_REMOVED lines=15> */
.L_x_4198:
[----:B------:R-:W-:Y:S05]  /*4990*/  BSYNC.RECONVERGENT B1 ;  /* 0x0000000000017941 */ /* 0x000fea0003800200 */
.L_x_4197:
[----:B------:R-:W-:Y:S01]  /*49a0*/  BSSY.RECONVERGENT B1, `(.L_x_4199) ;  /* 0x0000011000017945 */ /* 0x000fe20003800200 */
[----:B------:R-:W-:-:S03]  /*49b0*/  IMAD.IADD R3, R3, 0x1, R252 ;  /* 0x0000000103037824 */ /* 0x000fc600078e02fc */
        /* <DEDUP_REMOVED lines=15> */
.L_x_4200:
[----:B------:R-:W-:Y:S05]  /*4ab0*/  BSYNC.RECONVERGENT B1 ;  /* 0x0000000000017941 */ /* 0x000fea0003800200 */
.L_x_4199:
[----:B------:R-:W-:Y:S01]  /*4ac0*/  BSSY.RECONVERGENT B1, `(.L_x_4201) ;  /* 0x0000011000017945 */ /* 0x000fe20003800200 */
[----:B------:R-:W-:-:S03]  /*4ad0*/  IADD3 R3, PT, PT, R3, R252, RZ ;  /* 0x000000fc03037210 */ /* 0x000fc60007ffe0ff */
        /* <DEDUP_REMOVED lines=15> */
.L_x_4202:
[----:B------:R-:W-:Y:S05]  /*4bd0*/  BSYNC.RECONVERGENT B1 ;  /* 0x0000000000017941 */ /* 0x000fea0003800200 */
.L_x_4201:
        /* <DEDUP_REMOVED lines=17> */
.L_x_4204:
[----:B------:R-:W-:Y:S05]  /*4cf0*/  BSYNC.RECONVERGENT B1 ;  /* 0x0000000000017941 */ /* 0x000fea0003800200 */
.L_x_4203:
        /* <DEDUP_REMOVED lines=17> */
.L_x_4206:
[----:B------:R-:W-:Y:S05]  /*4e10*/  BSYNC.RECONVERGENT B1 ;  /* 0x0000000000017941 */ /* 0x000fea0003800200 */
.L_x_4205:
        /* <DEDUP_REMOVED lines=17> */
.L_x_4208:
[----:B------:R-:W-:Y:S05]  /*4f30*/  BSYNC.RECONVERGENT B1 ;  /* 0x0000000000017941 */ /* 0x000fea0003800200 */
.L_x_4207:
        /* <DEDUP_REMOVED lines=17> */
.L_x_4210:
[----:B------:R-:W-:Y:S05]  /*5050*/  BSYNC.RECONVERGENT B1 ;  /* 0x0000000000017941 */ /* 0x000fea0003800200 */
.L_x_4209:
        /* <DEDUP_REMOVED lines=17> */
.L_x_4212:
[----:B------:R-:W-:Y:S05]  /*5170*/  BSYNC.RECONVERGENT B1 ;  /* 0x0000000000017941 */ /* 0x000fea0003800200 */
.L_x_4211:
        /* <DEDUP_REMOVED lines=17> */
.L_x_4214:
[----:B------:R-:W-:Y:S05]  /*5290*/  BSYNC.RECONVERGENT B1 ;  /* 0x0000000000017941 */ /* 0x000fea0003800200 */
.L_x_4213:
        /* <DEDUP_REMOVED lines=17> */
.L_x_4216:
[----:B------:R-:W-:Y:S05]  /*53b0*/  BSYNC.RECONVERGENT B1 ;  /* 0x0000000000017941 */ /* 0x000fea0003800200 */
.L_x_4215:
        /* <DEDUP_REMOVED lines=17> */
.L_x_4218:
[----:B------:R-:W-:Y:S05]  /*54d0*/  BSYNC.RECONVERGENT B1 ;  /* 0x0000000000017941 */ /* 0x000fea0003800200 */
.L_x_4217:
        /* <DEDUP_REMOVED lines=17> */
.L_x_4220:
[----:B------:R-:W-:Y:S05]  /*55f0*/  BSYNC.RECONVERGENT B1 ;  /* 0x0000000000017941 */ /* 0x000fea0003800200 */
.L_x_4219:
        /* <DEDUP_REMOVED lines=17> */
.L_x_4222:
[----:B------:R-:W-:Y:S05]  /*5710*/  BSYNC.RECONVERGENT B1 ;  /* 0x0000000000017941 */ /* 0x000fea0003800200 */
.L_x_4221:
[----:B------:R-:W-:Y:S04]  /*5720*/  BSSY.RECONVERGENT B1, `(.L_x_4223) ;  /* 0x0000011000017945 */ /* 0x000fe80003800200 */
[----:B------:R-:W-:Y:S05]  /*5730*/  @P1 BRA `(.L_x_4224) ;  /* 0x00000000003c1947 */ /* 0x000fea0003800000 */
[----:B------:R-:W0:Y:S01]  /*5740*/  LDC R2, c[0x0][0x3f4] ;  /* 0x0000fd00ff027b82 */ /* 0x000e220000000800 */
[----:B------:R-:W-:Y:S01]  /*5750*/  CS2R R250, SRZ ;  /* 0x0000000000fa7805 */ /* 0x000fe2000001ff00 */
[----:B0-----:R-:W-:Y:S02]  /*5760*/  IMAD R248, R2, 0xe0, RZ ;  /* 0x000000e002f87824 */ /* 0x001fe400078e02ff */
[----:B------:R-:W-:-:S05]  /*5770*/  IMAD.IADD R2, R3, 0x1, R252 ;  /* 0x0000000103027824 */ /* 0x000fca00078e02fc */
        /* <DEDUP_REMOVED lines=11> */
.L_x_4224:
[----:B------:R-:W-:Y:S05]  /*5830*/  BSYNC.RECONVERGENT B1 ;  /* 0x0000000000017941 */ /* 0x000fea0003800200 */
.L_x_4223:
[----:B------:R-:W-:Y:S04]  /*5840*/  BSSY.RECONVERGENT B1, `(.L_x_4225) ;  /* 0x00000b9000017945 */ /* 0x000fe80003800200 */
[----:B------:R-:W-:Y:S05]  /*5850*/  @P1 BRA `(.L_x_4226) ;  /* 0x0000000800dc1947 */ /* 0x000fea0003800000 */
[----:B------:R0:W-:Y:S04]  /*5860*/  STL [R1+0x50], R11 ;  /* 0x0000500b01007387 */ /* 0x0001e80000100800 */
[----:B0-----:R-:W2:Y:S04]  /*5870*/  LDL R11, [R1+0x10] ;  /* 0x00001000010b7983 */ /* 0x001ea80000100800 */
[----:B-----5:R0:W-:Y:S04]  /*5880*/  STL [R1+0x4c], R247 ;  /* 0x00004cf701007387 */ /* 0x0201e80000100800 */
[----:B0-----:R-:W3:Y:S04]  /*5890*/  LDL R247, [R1+0x14] ;  /* 0x0000140001f77983 */ /* 0x001ee80000100800 */
[----:B------:R0:W-:Y:S04]  /*58a0*/  STL [R1+0x48], R7 ;  /* 0x0000480701007387 */ /* 0x0001e80000100800 */
[----:B0-----:R-:W4:Y:S04]  /*58b0*/  LDL R7, [R1+0x4] ;  /* 0x0000040001077983 */ /* 0x001f280000100800 */
[----:B------:R0:W-:Y:S04]  /*58c0*/  STL [R1+0x44], R251 ;  /* 0x000044fb01007387 */ /* 0x0001e80000100800 */
[----:B0-----:R-:W4:Y:S04]  /*58d0*/  LDL R251, [R1] ;  /* 0x0000000001fb7983 */ /* 0x001f280000100800 */
[----:B------:R0:W-:Y:S04]  /*58e0*/  STL [R1+0x40], R0 ;  /* 0x0000400001007387 */ /* 0x0001e80000100800 */
[----:B0-----:R-:W4:Y:S01]  /*58f0*/  LDL R0, [R1+0x1c] ;  /* 0x00001c0001007983 */ /* 0x001f220000100800 */
[----:B--2---:R-:W-:-:S03]  /*5900*/  HMUL2 R3, R11, R124 ;  /* 0x0000007c0b037232 */ /* 0x004fc60000000000 */
[----:B------:R-:W2:Y:S04]  /*5910*/  LDL.LU R11, [R1+0x50] ;  /* 0x00005000010b7983 */ /* 0x000ea80000300800 */
[----:B------:R0:W-:Y:S01]  /*5920*/  STL [R1+0x3c], R124 ;  /* 0x00003c7c01007387 */ /* 0x0001e20000100800 */
[----:B---3--:R-:W-:-:S03]  /*5930*/  HFMA2 R2, R247, R125, -RZ ;  /* 0x0000007df7027231 */ /* 0x008fc600001000ff */
[----:B0-----:R-:W3:Y:S04]  /*5940*/  LDL R124, [R1+0xc] ;  /* 0x00000c00017c7983 */ /* 0x001ee80000100800 */
[----:B------:R-:W2:Y:S01]  /*5950*/  LDL.LU R247, [R1+0x4c] ;  /* 0x00004c0001f77983 */ /* 0x000ea20000300800 */
[----:B----4-:R-:W-:-:S03]  /*5960*/  HFMA2 R2, R7, R129, R2 ;  /* 0x0000008107027231 */ /* 0x010fc60000000002 */
[----:B------:R-:W4:Y:S01]  /*5970*/  LDL R7, [R1+0x18] ;  /* 0x0000180001077983 */ /* 0x000f220000100800 */
[----:B------:R-:W-:-:S03]  /*5980*/  HFMA2 R3, R251, R128, R3 ;  /* 0x00000080fb037231 */ /* 0x000fc60000000003 */
        /* <DEDUP_REMOVED lines=62> */
[----:B----4-:R-:W-:Y:S02]  /*5d70*/  HMUL2 R2, R7, R126 ;  /* 0x0000007e07027232 */ /* 0x010fe40000000000 */
[----:B------:R-:W4:Y:S02]  /*5d80*/  LDL.LU R7, [R1+0x48] ;  /* 0x0000480001077983 */ /* 0x000f240000300800 */
[----:B---3--:R-:W-:Y:S02]  /*5d90*/  HFMA2 R2, R251, R130, R2 ;  /* 0x00000082fb027231 */ /* 0x008fe40000000002 */
[----:B------:R-:W4:Y:S01]  /*5da0*/  LDL.LU R251, [R1+0x44] ;  /* 0x0000440001fb7983 */ /* 0x000f220000300800 */
[----:B------:R-:W-:-:S03]  /*5db0*/  HMUL2 R3, R0, R127 ;  /* 0x0000007f00037232 */ /* 0x000fc60000000000 */
[----:B------:R-:W3:Y:S01]  /*5dc0*/  LDL.LU R0, [R1+0x40] ;  /* 0x0000400001007983 */ /* 0x000ee20000300800 */
        /* <DEDUP_REMOVED lines=59> */
[----:B--2---:R-:W-:Y:S02]  /*6180*/  HFMA2 R3, R11, R247, R3 ;  /* 0x000000f70b037231 */ /* 0x004fe40000000003 */
[----:B------:R-:W-:-:S04]  /*6190*/  HFMA2 R2, R6, R250, R2 ;  /* 0x000000fa06027231 */ /* 0x000fc80000000002 */
[----:B------:R-:W-:Y:S01]  /*61a0*/  HADD2 R2, R252, R2 ;  /* 0x00000002fc027230 */ /* 0x000fe20000000000 */
[----:B------:R-:W-:-:S04]  /*61b0*/  ISETP.NE.U32.AND P1, PT, RZ, UR16, PT ;  /* 0x00000010ff007c0c */ /* 0x000fc8000bf25070 */
[----:B------:R-:W-:Y:S01]  /*61c0*/  ISETP.NE.AND.EX P2, PT, RZ, UR17, PT, P1 ;  /* 0x00000011ff007c0c */ /* 0x000fe2000bf45310 */
[----:B----4-:R-:W-:-:S04]  /*61d0*/  HFMA2 R3, R7, R251, R3 ;  /* 0x000000fb07037231 */ /* 0x010fc80000000003 */
[----:B------:R-:W-:-:S05]  /*61e0*/  HFMA2 R2, R2, 1, 1, R3 ;  /* 0x3c003c0002027831 */ /* 0x000fca0000000003 */
[--C-:B------:R-:W-:Y:S02]  /*61f0*/  HADD2.F32 R252, -RZ, R2.reuse.H0_H0 ;  /* 0x20000002fffc7230 */ /* 0x100fe40000004100 */
[----:B------:R-:W-:-:S05]  /*6200*/  HADD2.F32 R2, -RZ, R2.H1_H1 ;  /* 0x30000002ff027230 */ /* 0x000fca0000004100 */
[----:B------:R-:W-:Y:S02]  /*6210*/  FADD.FTZ R252, R252, R2 ;  /* 0x00000002fcfc7221 */ /* 0x000fe40000010000 */
[----:B------:R-:W3:Y:S02]  /*6220*/  @P2 LDC.64 R2, c[0x0][0x438] ;  /* 0x00010e00ff022b82 */ /* 0x000ee40000000a00 */
[----:B---3--:R-:W-:-:S06]  /*6230*/  @P2 IMAD.WIDE R2, R124, 0x2, R2 ;  /* 0x000000027c022825 */ /* 0x008fcc00078e0202 */
        /* <DEDUP_REMOVED lines=10> */
[----:B------:R-:W-:Y:S02]  /*62e0*/  @P1 ISETP.GE.AND P2, PT, R0, R2, PT ;  /* 0x000000020000120c */ /* 0x000fe40003f46270 */
[----:B------:R-:W1:Y:S02]  /*62f0*/  @P1 LDC.64 R2, c[0x0][0x448] ;  /* 0x00011200ff021b82 */ /* 0x000e640000000a00 */
[----:B-1----:R-:W-:Y:S02]  /*6300*/  @P1 IMAD.WIDE.U32 R2, R124, 0x2, R2 ;  /* 0x000000027c021825 */ /* 0x002fe400078e0002 */
[----:B------:R-:W5:Y:S04]  /*6310*/  LDL.LU R124, [R1+0x3c] ;  /* 0x00003c00017c7983 */ /* 0x000f680000300800 */
[----:B------:R0:W2:Y:S02]  /*6320*/  @P1 LDG.E.U16 R3, desc[UR36][R2.64] ;  /* 0x0000002402031981 */ /* 0x0000a4000c1e1500 */
[----:B0-----:R-:W-:-:S04]  /*6330*/  @P1 SEL R2, RZ, UR39, P2 ;  /* 0x00000027ff021c07 */ /* 0x001fc80009000000 */
[----:B------:R-:W-:-:S04]  /*6340*/  @P1 IADD3 R2, PT, PT, R0, -UR42, R2 ;  /* 0x8000002a00021c10 */ /* 0x000fc8000fffe002 */
[----:B------:R-:W-:Y:S01]  /*6350*/  @P1 I2FP.F32.S32 R2, R2 ;  /* 0x0000000200021245 */ /* 0x000fe20000201400 */
[----:B--2---:R-:W-:-:S05]  /*6360*/  @P1 HADD2.F32 R3, -RZ, R3.H0_H0 ;  /* 0x20000003ff031230 */ /* 0x004fca0000004100 */
[----:B------:R-:W-:Y:S02]  /*6370*/  @P1 FFMA.FTZ R252, R2, R3, R252 ;  /* 0x0000000302fc1223 */ /* 0x000fe400000100fc */
[----:B------:R-:W2:Y:S04]  /*6380*/  LDL R3, [R1+0x30] ;  /* 0x0000300001037983 */ /* 0x000ea80000100800 */
[----:B------:R-:W3:Y:S01]  /*6390*/  LDL R2, [R1+0x2c] ;  /* 0x00002c0001027983 */ /* 0x000ee20000100800 */
[----:B--2---:R-:W-:-:S03]  /*63a0*/  @!P3 FMNMX.FTZ R3, R3, R252, !PT ;  /* 0x000000fc0303b209 */ /* 0x004fc60007810000 */
[----:B---3--:R0:W-:Y:S04]  /*63b0*/  STS [R2], R252 ;  /* 0x000000fc02007388 */ /* 0x0081e80000000800 */
[----:B------:R0:W-:Y:S02]  /*63c0*/  @!P3 STL [R1+0x30], R3 ;  /* 0x000030030100b387 */ /* 0x0001e40000100800 */
.L_x_4226:
[----:B------:R-:W-:Y:S05]  /*63d0*/  BSYNC.RECONVERGENT B1 ;  /* 0x0000000000017941 */ /* 0x000fea0003800200 */
.L_x_4225:
[----:B0-----:R-:W2:Y:S04]  /*63e0*/  LDL.LU R2, [R1+0x2c] ;  /* 0x00002c0001027983 */ /* 0x001ea80000300800 */
[----:B-----5:R0:W-:Y:S04]  /*63f0*/  STL [R1+0x40], R5 ;  /* 0x0000400501007387 */ /* 0x0201e80000100800 */
[----:B0-----:R-:W3:Y:S04]  /*6400*/  LDL.LU R5, [R1+0x24] ;  /* 0x0000240001057983 */ /* 0x001ee80000300800 */
[----:B------:R2:W-:Y:S04]  /*6410*/  STL [R1+0x3c], R4 ;  /* 0x00003c0401007387 */ /* 0x0005e80000100800 */
[----:B------:R-:W4:Y:S04]  /*6420*/  LDL.LU R252, [R1+0x28] ;  /* 0x0000280001fc7983 */ /* 0x000f280000300800 */
[----:B------:R-:W4:Y:S01]  /*6430*/  LDL.LU R3, [R1+0x20] ;  /* 0x0000200001037983 */ /* 0x000f220000300800 */
[----:B--2---:R-:W-:-:S03]  /*6440*/  IMAD.MOV.U32 R4, RZ, RZ, R2 ;  /* 0x000000ffff047224 */ /* 0x004fc600078e0002 */
[----:B------:R-:W2:Y:S02]  /*6450*/  LDL R2, [R1+0x38] ;  /* 0x0000380001027983 */ /* 0x000ea40000100800 */
[----:B------:R-:W-:Y:S02]  /*6460*/  IADD3 R4, PT, PT, R4, 0x400, RZ ;  /* 0x0000040004047810 */ /* 0x000fe40007ffe0ff */
[----:B---3--:R-:W-:-:S05]  /*6470*/  IADD3 R5, P1, PT, R5, 0x100, RZ ;  /* 0x0000010005057810 */ /* 0x008fca0007f3e0ff */
[----:B------:R0:W-:Y:S01]  /*6480*/  STL [R1+0x24], R5 ;  /* 0x0000240501007387 */ /* 0x0001e20000100800 */
[----:B----4-:R-:W-:Y:S01]  /*6490*/  VIADD R252, R252, 0x100 ;  /* 0x00000100fcfc7836 */ /* 0x010fe20000000000 */
[----:B------:R-:W-:Y:S02]  /*64a0*/  IADD3.X R3, PT, PT, RZ, R3, RZ, P1, !PT ;  /* 0x00000003ff037210 */ /* 0x000fe40000ffe4ff */
[----:B0-----:R1:W5:Y:S04]  /*64b0*/  LDL.LU R5, [R1+0x40] ;  /* 0x0000400001057983 */ /* 0x0013680000300800 */
[----:B------:R0:W-:Y:S01]  /*64c0*/  STL [R1+0x2c], R4 ;  /* 0x00002c0401007387 */ /* 0x0001e20000100800 */
[----:B------:R-:W-:-:S03]  /*64d0*/  IADD3 R0, PT, PT, R0, 0x100, RZ ;  /* 0x0000010000007810 */ /* 0x000fc60007ffe0ff */
[----:B0-----:R1:W5:Y:S04]  /*64e0*/  LDL.LU R4, [R1+0x3c] ;  /* 0x00003c0001047983 */ /* 0x0013680000300800 */
[----:B------:R1:W-:Y:S04]  /*64f0*/  STL [R1+0x28], R252 ;  /* 0x000028fc01007387 */ /* 0x0003e80000100800 */
[----:B------:R1:W-:Y:S01]  /*6500*/  STL [R1+0x20], R3 ;  /* 0x0000200301007387 */ /* 0x0003e20000100800 */
[----:B--2---:R-:W-:-:S13]  /*6510*/  ISETP.GE.AND P1, PT, R0, R2, PT ;  /* 0x000000020000720c */ /* 0x004fda0003f26270 */
[----:B-1----:R-:W-:Y:S05]  /*6520*/  @!P1 BRA `(.L_x_4227) ;  /* 0xffffffcc00289947 */ /* 0x002fea000383ffff */
.L_x_4160:
[----:B0-----:R-:W-:Y:S05]  /*6530*/  BSYNC.RECONVERGENT B0 ;  /* 0x0000000000007941 */ /* 0x001fea0003800200 */
.L_x_4159:
[----:B------:R-:W4:Y:S01]  /*6540*/  LDL.LU R2, [R1+0x30] ;  /* 0x0000300001027983 */ /* 0x000f220000300800 */
[----:B------:R-:W0:Y:S01]  /*6550*/  S2UR UR7, SR_CgaCtaId ;  /* 0x00000000000779c3 */ /* 0x000e220000008800 */
[----:B------:R-:W-:Y:S01]  /*6560*/  UMOV UR6, 0x400 ;  /* 0x0000040000067882 */ /* 0x000fe20000000000 */
[----:B------:R-:W1:Y:S01]  /*6570*/  LDCU UR5, c[0x0][0x3f4] ;  /* 0x00007e80ff0577ac */ /* 0x000e620008000800 */
[----:B------:R-:W-:Y:S01]  /*6580*/  BSSY.RECONVERGENT B0, `(.L_x_4228) ;  /* 0x000018b000007945 */ /* 0x000fe20003800200 */
[----:B------:R-:W-:Y:S02]  /*6590*/  UIADD3 UR9, UPT, UPT, UR42, 0x1, URZ ;  /* 0x000000012a097890 */ /* 0x000fe4000fffe0ff */
[----:B-1----:R-:W-:Y:S02]  /*65a0*/  UIADD3 UR5, UPT, UPT, UR42, 0x1, -UR5 ;  /* 0x000000012a057890 */ /* 0x002fe4000fffe805 */
[----:B0-----:R-:W-:Y:S01]  /*65b0*/  ULEA UR8, UR7, UR6, 0x18 ;  /* 0x0000000607087291 */ /* 0x001fe2000f8ec0ff */
[----:B----4-:R-:W0:Y:S02]  /*65c0*/  SHFL.BFLY PT, R0, R2, 0x10, 0x1f ;  /* 0x0e001f0002007f89 */ /* 0x010e2400000e0000 */
[----:B0-----:R-:W-:-:S05]  /*65d0*/  FMNMX.FTZ R3, R0, R2, !PT ;  /* 0x0000000200037209 */ /* 0x001fca0007810000 */
[----:B------:R-:W0:Y:S02]  /*65e0*/  SHFL.BFLY PT, R0, R3, 0x8, 0x1f ;  /* 0x0d001f0003007f89 */ /* 0x000e2400000e0000 */
[----:B0----5:R-:W-:Y:S02]  /*65f0*/  FMNMX.FTZ R4, R3, R0, !PT ;  /* 0x0000000003047209 */ /* 0x021fe40007810000 */
[----:B------:R-:W0:Y:S03]  /*6600*/  S2R R0, SR_TID.X ;  /* 0x0000000000007919 */ /* 0x000e260000002100 */
[----:B------:R-:W1:Y:S02]  /*6610*/  SHFL.BFLY PT, R5, R4, 0x4, 0x1f ;  /* 0x0c801f0004057f89 */ /* 0x000e6400000e0000 */
[----:B-1----:R-:W-:-:S05]  /*6620*/  FMNMX.FTZ R5, R4, R5, !PT ;  /* 0x0000000504057209 */ /* 0x002fca0007810000 */
[----:B------:R-:W1:Y:S02]  /*6630*/  SHFL.BFLY PT, R2, R5, 0x2, 0x1f ;  /* 0x0c401f0005027f89 */ /* 0x000e6400000e0000 */
[----:B-1----:R-:W-:Y:S02]  /*6640*/  FMNMX.FTZ R6, R5, R2, !PT ;  /* 0x0000000205067209 */ /* 0x002fe40007810000 */
[----:B0-----:R-:W-:-:S03]  /*6650*/  LOP3.LUT P0, R2, R0, 0x1f, RZ, 0xc0, !PT ;  /* 0x0000001f00027812 */ /* 0x001fc6000780c0ff */
[----:B------:R-:W0:Y:S01]  /*6660*/  SHFL.BFLY PT, R7, R6, 0x1, 0x1f ;  /* 0x0c201f0006077f89 */ /* 0x000e2200000e0000 */
[C---:B------:R-:W-:Y:S02]  /*6670*/  ISETP.GT.U32.AND P1, PT, R2.reuse, 0x7, PT ;  /* 0x000000070200780c */ /* 0x040fe40003f24070 */
[----:B------:R-:W-:-:S07]  /*6680*/  LEA R4, R2, UR8, 0x2 ;  /* 0x0000000802047c11 */ /* 0x000fce000f8e10ff */
[----:B------:R-:W-:Y:S02]  /*6690*/  @!P0 LEA.HI R3, R0, UR8, RZ, 0x1d ;  /* 0x0000000800038c11 */ /* 0x000fe4000f8fe8ff */
[----:B0-----:R-:W-:Y:S02]  /*66a0*/  FMNMX.FTZ R10, R6, R7, !PT ;  /* 0x00000007060a7209 */ /* 0x001fe40007810000 */
[----:B------:R-:W-:-:S03]  /*66b0*/  MOV R7, 0xff7fffff ;  /* 0xff7fffff00077802 */ /* 0x000fc60000000f00 */
[----:B------:R0:W-:Y:S01]  /*66c0*/  @!P0 STS [R3], R10 ;  /* 0x0000000a03008388 */ /* 0x0001e20000000800 */
[----:B------:R-:W-:Y:S01]  /*66d0*/  BAR.SYNC.DEFER_BLOCKING 0x0 ;  /* 0x0000000000007b1d */ /* 0x000fe20000010000 */
[----:B0-----:R-:W-:Y:S01]  /*66e0*/  VIMNMX R3, PT, PT, RZ, UR5, !PT ;  /* 0x00000005ff037c48 */ /* 0x001fe2000ffe0100 */
[----:B------:R-:W-:-:S04]  /*66f0*/  HFMA2 R10, -RZ, RZ, 0, 0 ;  /* 0x00000000ff0a7431 */ /* 0x000fc800000001ff */
[----:B------:R-:W0:Y:S04]  /*6700*/  @!P1 LDS R7, [R4] ;  /* 0x0000000004079984 */ /* 0x000e280000000800 */
[----:B0-----:R-:W0:Y:S02]  /*6710*/  SHFL.BFLY PT, R6, R7, 0x4, 0x1f ;  /* 0x0c801f0007067f89 */ /* 0x001e2400000e0000 */
[----:B0-----:R-:W-:-:S05]  /*6720*/  FMNMX.FTZ R6, R6, R7, !PT ;  /* 0x0000000706067209 */ /* 0x001fca0007810000 */
[----:B------:R-:W0:Y:S02]  /*6730*/  SHFL.BFLY PT, R5, R6, 0x2, 0x1f ;  /* 0x0c401f0006057f89 */ /* 0x000e2400000e0000 */
[----:B0-----:R-:W-:-:S05]  /*6740*/  FMNMX.FTZ R8, R6, R5, !PT ;  /* 0x0000000506087209 */ /* 0x001fca0007810000 */
[----:B------:R-:W0:Y:S02]  /*6750*/  SHFL.BFLY PT, R5, R8, 0x1, 0x1f ;  /* 0x0c201f0008057f89 */ /* 0x000e2400000e0000 */
[----:B0-----:R-:W-:Y:S01]  /*6760*/  FMNMX.FTZ R9, R8, R5, !PT ;  /* 0x0000000508097209 */ /* 0x001fe20007810000 */
[----:B------:R-:W-:-:S04]  /*6770*/  IMAD.IADD R5, R3, 0x1, R0 ;  /* 0x0000000103057824 */ /* 0x000fc800078e0200 */
[----:B------:R0:W1:Y:S01]  /*6780*/  SHFL.IDX PT, R41, R9, RZ, 0x1f ;  /* 0x00001fff09297589 */ /* 0x00006200000e0000 */
[----:B------:R-:W-:-:S13]  /*6790*/  ISETP.GT.AND P0, PT, R5, UR42, PT ;  /* 0x0000002a05007c0c */ /* 0x000fda000bf04270 */
[----:B0-----:R-:W-:Y:S05]  /*67a0*/  @P0 BRA `(.L_x_4229) ;  /* 0x0000001400a00947 */ /* 0x001fea0003800000 */
[----:B------:R-:W0:Y:S02]  /*67b0*/  LDC.64 R14, c[0x0][0x420] ;  /* 0x00010800ff0e7b82 */ /* 0x000e240000000a00 */
[----:B0-----:R-:W-:-:S04]  /*67c0*/  ISETP.NE.U32.AND P0, PT, R14, RZ, PT ;  /* 0x000000ff0e00720c */ /* 0x001fc80003f05070 */
[----:B------:R-:W-:-:S13]  /*67d0*/  ISETP.NE.AND.EX P0, PT, R15, RZ, PT, P0 ;  /* 0x000000ff0f00720c */ /* 0x000fda0003f05300 */
[----:B------:R-:W-:Y:S05]  /*67e0*/  @P0 BRA `(.L_x_4230) ;  /* 0x0000001000040947 */ /* 0x000fea0003800000 */
[----:B------:R-:W-:Y:S01]  /*67f0*/  MOV R6, UR9 ;  /* 0x0000000900067c02 */ /* 0x000fe20008000f00 */
[----:B------:R-:W-:Y:S01]  /*6800*/  BSSY.RECONVERGENT B1, `(.L_x_4231) ;  /* 0x000001d000017945 */ /* 0x000fe20003800200 */
[----:B------:R-:W-:Y:S01]  /*6810*/  LOP3.LUT R7, RZ, R0, RZ, 0x33, !PT ;  /* 0x00000000ff077212 */ /* 0x000fe200078e33ff */
[----:B------:R-:W-:Y:S01]  /*6820*/  IMAD.MOV.U32 R10, RZ, RZ, RZ ;  /* 0x000000ffff0a7224 */ /* 0x000fe200078e00ff */
[----:B------:R-:W-:-:S04]  /*6830*/  VIADDMNMX R6, R5, 0x100, R6, !PT ;  /* 0x0000010005067846 */ /* 0x000fc80007800106 */
[----:B------:R-:W-:-:S04]  /*6840*/  IADD3 R7, PT, PT, -R3, R6, R7 ;  /* 0x0000000603077210 */ /* 0x000fc80007ffe107 */
[C---:B------:R-:W-:Y:S02]  /*6850*/  LOP3.LUT R6, R7.reuse, 0x300, RZ, 0xc0, !PT ;  /* 0x0000030007067812 */ /* 0x040fe400078ec0ff */
[----:B------:R-:W-:Y:S02]  /*6860*/  ISETP.GE.U32.AND P1, PT, R7, 0x300, PT ;  /* 0x000003000700780c */ /* 0x000fe40003f26070 */
[----:B------:R-:W-:Y:S02]  /*6870*/  ISETP.NE.AND P0, PT, R6, 0x300, PT ;  /* 0x000003000600780c */ /* 0x000fe40003f05270 */
[----:B------:R-:W-:-:S11]  /*6880*/  MOV R6, R5 ;  /* 0x0000000500067202 */ /* 0x000fd60000000f00 */
[----:B------:R-:W-:Y:S05]  /*6890*/  @!P0 BRA `(.L_x_4232) ;  /* 0x00000000004c8947 */ /* 0x000fea0003800000 */
[----:B------:R-:W-:Y:S01]  /*68a0*/  UIADD3 UR5, UPT, UPT, UR6, 0x240, URZ ;  /* 0x0000024006057890 */ /* 0x000fe2000fffe0ff */
[----:B------:R-:W-:Y:S01]  /*68b0*/  LEA.HI R6, R7, 0x1, RZ, 0x18 ;  /* 0x0000000107067811 */ /* 0x000fe200078fc0ff */
[----:B------:R-:W-:Y:S02]  /*68c0*/  HFMA2 R10, -RZ, RZ, 0, 0 ;  /* 0x00000000ff0a7431 */ /* 0x000fe400000001ff */
[----:B------:R-:W-:Y:S01]  /*68d0*/  ULEA UR5, UR7, UR5, 0x18 ;  /* 0x0000000507057291 */ /* 0x000fe2000f8ec0ff */
[----:B------:R-:W-:Y:S01]  /*68e0*/  LOP3.LUT R7, R6, 0x3, RZ, 0xc0, !PT ;  /* 0x0000000306077812 */ /* 0x000fe200078ec0ff */
[----:B------:R-:W-:-:S03]  /*68f0*/  IMAD.MOV.U32 R6, RZ, RZ, R5 ;  /* 0x000000ffff067224 */ /* 0x000fc600078e0005 */
[----:B------:R-:W-:Y:S02]  /*6900*/  IADD3 R8, PT, PT, -R7, RZ, RZ ;  /* 0x000000ff07087210 */ /* 0x000fe40007ffe1ff */
[----:B------:R-:W-:-:S07]  /*6910*/  LEA R7, R0, UR5, 0x2 ;  /* 0x0000000500077c11 */ /* 0x000fce000f8e10ff */
.L_x_4233:
        /* <DEDUP_REMOVED lines=11> */
.L_x_4232:
[----:B------:R-:W-:Y:S05]  /*69d0*/  BSYNC.RECONVERGENT B1 ;  /* 0x0000000000017941 */ /* 0x000fea0003800200 */
.L_x_4231:
[----:B------:R-:W-:Y:S05]  /*69e0*/  @!P1 BRA `(.L_x_4229) ;  /* 0x0000001400109947 */ /* 0x000fea0003800000 */
[----:B------:R-:W-:Y:S01]  /*69f0*/  UIADD3 UR5, UPT, UPT, UR6, 0x240, URZ ;  /* 0x0000024006057890 */ /* 0x000fe2000fffe0ff */
[----:B------:R-:W-:Y:S02]  /*6a00*/  SHF.L.U32 R7, R3, 0x2, RZ ;  /* 0x0000000203077819 */ /* 0x000fe400000006ff */
[C---:B------:R-:W-:Y:S01]  /*6a10*/  IADD3 R13, PT, PT, R6.reuse, 0x400, RZ ;  /* 0x00000400060d7810 */ /* 0x040fe20007ffe0ff */
[----:B------:R-:W-:Y:S02]  /*6a20*/  ULEA UR5, UR7, UR5, 0x18 ;  /* 0x0000000507057291 */ /* 0x000fe4000f8ec0ff */
[----:B------:R-:W-:Y:S01]  /*6a30*/  IMAD R7, R6, 0x4, -R7 ;  /* 0x0000000406077824 */ /* 0x000fe200078e0a07 */
[----:B------:R-:W-:-:S04]  /*6a40*/  ISETP.GT.AND P0, PT, R13, UR42, PT ;  /* 0x0000002a0d007c0c */ /* 0x000fc8000bf04270 */
[----:B------:R-:W-:Y:S02]  /*6a50*/  IADD3 R6, PT, PT, R7, UR5, RZ ;  /* 0x0000000507067c10 */ /* 0x000fe4000fffe0ff */
[----:B------:R-:W1:Y:S04]  /*6a60*/  LDS R8, [R7+UR5] ;  /* 0x0000000507087984 */ /* 0x000e680008000800 */
[----:B------:R-:W0:Y:S04]  /*6a70*/  LDS R9, [R7+UR5+0x400] ;  /* 0x0004000507097984 */ /* 0x000e280008000800 */
[----:B------:R-:W4:Y:S04]  /*6a80*/  LDS R11, [R7+UR5+0x800] ;  /* 0x00080005070b7984 */ /* 0x000f280008000800 */
[----:B------:R-:W5:Y:S01]  /*6a90*/  LDS R12, [R7+UR5+0xc00] ;  /* 0x000c0005070c7984 */ /* 0x000f620008000800 */
[----:B-1----:R-:W-:-:S04]  /*6aa0*/  FADD.FTZ R8, -R41, R8 ;  /* 0x0000000829087221 */ /* 0x002fc80000010100 */
[----:B------:R-:W-:Y:S01]  /*6ab0*/  FMUL.FTZ R8, R8, 1.4426950216293334961 ;  /* 0x3fb8aa3b08087820 */ /* 0x000fe20000410000 */
[C---:B0-----:R-:W-:Y:S01]  /*6ac0*/  FADD.FTZ R9, -R41.reuse, R9 ;  /* 0x0000000929097221 */ /* 0x041fe20000010100 */
[----:B----4-:R-:W-:-:S03]  /*6ad0*/  FADD.FTZ R11, -R41, R11 ;  /* 0x0000000b290b7221 */ /* 0x010fc60000010100 */
[----:B------:R-:W-:Y:S01]  /*6ae0*/  FMUL.FTZ R9, R9, 1.4426950216293334961 ;  /* 0x3fb8aa3b09097820 */ /* 0x000fe20000410000 */
[----:B------:R-:W0:Y:S01]  /*6af0*/  MUFU.EX2 R8, R8 ;  /* 0x0000000800087308 */ /* 0x000e220000000800 */
[----:B-----5:R-:W-:Y:S01]  /*6b00*/  FADD.FTZ R12, -R41, R12 ;  /* 0x0000000c290c7221 */ /* 0x020fe20000010100 */
[----:B------:R-:W-:-:S03]  /*6b10*/  FMUL.FTZ R11, R11, 1.4426950216293334961 ;  /* 0x3fb8aa3b0b0b7820 */ /* 0x000fc60000410000 */
[----:B------:R-:W-:-:S03]  /*6b20*/  FMUL.FTZ R12, R12, 1.4426950216293334961 ;  /* 0x3fb8aa3b0c0c7820 */ /* 0x000fc60000410000 */
[----:B------:R-:W1:Y:S08]  /*6b30*/  MUFU.EX2 R9, R9 ;  /* 0x0000000900097308 */ /* 0x000e700000000800 */
[----:B------:R-:W4:Y:S01]  /*6b40*/  MUFU.EX2 R11, R11 ;  /* 0x0000000b000b7308 */ /* 0x000f220000000800 */
[----:B0-----:R-:W-:Y:S01]  /*6b50*/  FADD.FTZ R10, R10, R8 ;  /* 0x000000080a0a7221 */ /* 0x001fe20000010000 */
[----:B------:R0:W-:Y:S06]  /*6b60*/  STS [R7+UR5], R8 ;  /* 0x0000000807007988 */ /* 0x0001ec0008000805 */
[----:B------:R-:W5:Y:S01]  /*6b70*/  MUFU.EX2 R12, R12 ;  /* 0x0000000c000c7308 */ /* 0x000f620000000800 */
[----:B-1----:R-:W-:Y:S01]  /*6b80*/  FADD.FTZ R10, R10, R9 ;  /* 0x000000090a0a7221 */ /* 0x002fe20000010000 */
[----:B------:R0:W-:Y:S03]  /*6b90*/  STS [R7+UR5+0x400], R9 ;  /* 0x0004000907007988 */ /* 0x0001e60008000805 */
[----:B----4-:R-:W-:Y:S01]  /*6ba0*/  FADD.FTZ R10, R10, R11 ;  /* 0x0000000b0a0a7221 */ /* 0x010fe20000010000 */
[----:B------:R0:W-:Y:S04]  /*6bb0*/  STS [R7+UR5+0x800], R11 ;  /* 0x0008000b07007988 */ /* 0x0001e80008000805 */
[----:B-----5:R0:W-:Y:S01]  /*6bc0*/  STS [R7+UR5+0xc00], R12 ;  /* 0x000c000c07007988 */ /* 0x0201e20008000805 */
[----:B------:R-:W-:Y:S01]  /*6bd0*/  FADD.FTZ R10, R10, R12 ;  /* 0x0000000c0a0a7221 */ /* 0x000fe20000010000 */
[----:B------:R-:W-:Y:S06]  /*6be0*/  @P0 BRA `(.L_x_4229) ;  /* 0x0000001000900947 */ /* 0x000fec0003800000 */
[----:B0-----:R-:W-:Y:S01]  /*6bf0*/  IADD3 R7, PT, PT, -R13, UR42, RZ ;  /* 0x0000002a0d077c10 */ /* 0x001fe2000fffe1ff */
[----:B------:R-:W-:Y:S01]  /*6c00*/  BSSY.RECONVERGENT B1, `(.L_x_4234) ;  /* 0x000006c000017945 */ /* 0x000fe20003800200 */
[----:B------:R-:W-:Y:S01]  /*6c10*/  VIADD R6, R6, 0x1800 ;  /* 0x0000180006067836 */ /* 0x000fe20000000000 */
[----:B------:R-:W-:Y:S02]  /*6c20*/  PLOP3.LUT P0, PT, PT, PT, PT, 0x80, 0x8 ;  /* 0x000000000008781c */ /* 0x000fe40003f0f070 */
[----:B------:R-:W-:-:S13]  /*6c30*/  ISETP.GT.AND P1, PT, R7, 0xbff, PT ;  /* 0x00000bff0700780c */ /* 0x000fda0003f24270 */
[----:B------:R-:W-:Y:S05]  /*6c40*/  @!P1 BRA `(.L_x_4235) ;  /* 0x00000004009c9947 */ /* 0x000fea0003800000 */
[----:B------:R-:W-:Y:S02]  /*6c50*/  MOV R32, UR42 ;  /* 0x0000002a00207c02 */ /* 0x000fe40008000f00 */
[----:B------:R-:W-:Y:S02]  /*6c60*/  PLOP3.LUT P0, PT, PT, PT, PT, 0x8, 0x80 ;  /* 0x000000000080781c */ /* 0x000fe40003f0e170 */
[----:B------:R-:W-:-:S11]  /*6c70*/  IADD3 R32, PT, PT, R32, -0xbff, RZ ;  /* 0xfffff40120207810 */ /* 0x000fd60007ffe0ff */
.L_x_4236:
[----:B------:R-:W0:Y:S01]  /*6c80*/  LDS R7, [R6+-0x800] ;  /* 0xfff8000006077984 */ /* 0x000e220000000800 */
[----:B------:R-:W-:-:S03]  /*6c90*/  VIADD R13, R13, 0x1000 ;  /* 0x000010000d0d7836 */ /* 0x000fc60000000000 */
[----:B------:R-:W1:Y:S02]  /*6ca0*/  LDS R8, [R6+-0x400] ;  /* 0xfffc000006087984 */ /* 0x000e640000000800 */
[----:B------:R-:W-:Y:S02]  /*6cb0*/  ISETP.GE.AND P1, PT, R13, R32, PT ;  /* 0x000000200d00720c */ /* 0x000fe40003f26270 */
[----:B------:R-:W4:Y:S04]  /*6cc0*/  LDS R9, [R6] ;  /* 0x0000000006097984 */ /* 0x000f280000000800 */
[----:B------:R-:W5:Y:S04]  /*6cd0*/  LDS R12, [R6+0x400] ;  /* 0x00040000060c7984 */ /* 0x000f680000000800 */
[----:B------:R-:W5:Y:S04]  /*6ce0*/  LDS R14, [R6+0x800] ;  /* 0x00080000060e7984 */ /* 0x000f680000000800 */
[----:B---3--:R-:W3:Y:S04]  /*6cf0*/  LDS R16, [R6+0xc00] ;  /* 0x000c000006107984 */ /* 0x008ee80000000800 */
[----:B------:R-:W3:Y:S04]  /*6d00*/  LDS R18, [R6+0x1000] ;  /* 0x0010000006127984 */ /* 0x000ee80000000800 */
[----:B------:R-:W3:Y:S04]  /*6d10*/  LDS R20, [R6+0x1400] ;  /* 0x0014000006147984 */ /* 0x000ee80000000800 */
[----:B------:R-:W3:Y:S04]  /*6d20*/  LDS R22, [R6+0x1800] ;  /* 0x0018000006167984 */ /* 0x000ee80000000800 */
[----:B--2---:R-:W2:Y:S01]  /*6d30*/  LDS R24, [R6+0x1c00] ;  /* 0x001c000006187984 */ /* 0x004ea20000000800 */
[----:B0-----:R-:W-:-:S03]  /*6d40*/  FADD.FTZ R7, -R41, R7 ;  /* 0x0000000729077221 */ /* 0x001fc60000010100 */
[----:B------:R-:W0:Y:S01]  /*6d50*/  LDS R26, [R6+0x2000] ;  /* 0x00200000061a7984 */ /* 0x000e220000000800 */
[----:B-1----:R-:W-:Y:S01]  /*6d60*/  FADD.FTZ R8, -R41, R8 ;  /* 0x0000000829087221 */ /* 0x002fe20000010100 */
[----:B------:R-:W-:Y:S02]  /*6d70*/  FMUL.FTZ R7, R7, 1.4426950216293334961 ;  /* 0x3fb8aa3b07077820 */ /* 0x000fe40000410000 */
[----:B------:R-:W1:Y:S01]  /*6d80*/  LDS R28, [R6+0x2400] ;  /* 0x00240000061c7984 */ /* 0x000e620000000800 */
[----:B------:R-:W-:Y:S01]  /*6d90*/  FMUL.FTZ R8, R8, 1.4426950216293334961 ;  /* 0x3fb8aa3b08087820 */ /* 0x000fe20000410000 */
[C---:B----4-:R-:W-:Y:S02]  /*6da0*/  FADD.FTZ R11, -R41.reuse, R9 ;  /* 0x00000009290b7221 */ /* 0x050fe40000010100 */
[----:B------:R-:W4:Y:S01]  /*6db0*/  LDS R30, [R6+0x2c00] ;  /* 0x002c0000061e7984 */ /* 0x000f220000000800 */
[----:B------:R-:W2:Y:S01]  /*6dc0*/  MUFU.EX2 R7, R7 ;  /* 0x0000000700077308 */ /* 0x000ea20000000800 */
[----:B-----5:R-:W-:Y:S01]  /*6dd0*/  FADD.FTZ R12, -R41, R12 ;  /* 0x0000000c290c7221 */ /* 0x020fe20000010100 */
[----:B------:R-:W-:Y:S01]  /*6de0*/  FMUL.FTZ R11, R11, 1.4426950216293334961 ;  /* 0x3fb8aa3b0b0b7820 */ /* 0x000fe20000410000 */
[----:B------:R-:W-:-:S02]  /*6df0*/  FADD.FTZ R14, -R41, R14 ;  /* 0x0000000e290e7221 */ /* 0x000fc40000010100 */
[----:B------:R-:W-:-:S03]  /*6e00*/  FMUL.FTZ R12, R12, 1.4426950216293334961 ;  /* 0x3fb8aa3b0c0c7820 */ /* 0x000fc60000410000 */
[----:B------:R5:W0:Y:S01]  /*6e10*/  MUFU.EX2 R9, R8 ;  /* 0x0000000800097308 */ /* 0x000a220000000800 */
[----:B------:R-:W-:Y:S01]  /*6e20*/  FMUL.FTZ R14, R14, 1.4426950216293334961 ;  /* 0x3fb8aa3b0e0e7820 */ /* 0x000fe20000410000 */
[C---:B---3--:R-:W-:Y:S01]  /*6e30*/  FADD.FTZ R16, -R41.reuse, R16 ;  /* 0x0000001029107221 */ /* 0x048fe20000010100 */
[----:B------:R-:W-:-:S03]  /*6e40*/  FADD.FTZ R18, -R41, R18 ;  /* 0x0000001229127221 */ /* 0x000fc60000010100 */
[----:B------:R-:W-:Y:S02]  /*6e50*/  FMUL.FTZ R16, R16, 1.4426950216293334961 ;  /* 0x3fb8aa3b10107820 */ /* 0x000fe40000410000 */
[----:B------:R3:W1:Y:S01]  /*6e60*/  MUFU.EX2 R15, R12 ;  /* 0x0000000c000f7308 */ /* 0x0006620000000800 */
[----:B-----5:R-:W5:Y:S01]  /*6e70*/  LDS R8, [R6+0x2800] ;  /* 0x0028000006087984 */ /* 0x020f620000000800 */
[----:B--2---:R-:W-:Y:S01]  /*6e80*/  FADD.FTZ R10, R7, R10 ;  /* 0x0000000a070a7221 */ /* 0x004fe20000010000 */
[----:B------:R-:W-:Y:S01]  /*6e90*/  FMUL.FTZ R18, R18, 1.4426950216293334961 ;  /* 0x3fb8aa3b12127820 */ /* 0x000fe20000410000 */
[C---:B------:R-:W-:Y:S01]  /*6ea0*/  FADD.FTZ R20, -R41.reuse, R20 ;  /* 0x0000001429147221 */ /* 0x040fe20000010100 */
[C---:B------:R-:W-:Y:S01]  /*6eb0*/  FADD.FTZ R22, -R41.reuse, R22 ;  /* 0x0000001629167221 */ /* 0x040fe20000010100 */
[----:B------:R-:W-:Y:S02]  /*6ec0*/  STS [R6+-0x800], R7 ;  /* 0xfff8000706007388 */ /* 0x000fe40000000800 */
[----:B------:R-:W2:Y:S01]  /*6ed0*/  MUFU.EX2 R11, R11 ;  /* 0x0000000b000b7308 */ /* 0x000ea20000000800 */
[----:B0-----:R-:W-:Y:S01]  /*6ee0*/  FADD.FTZ R10, R10, R9 ;  /* 0x000000090a0a7221 */ /* 0x001fe20000010000 */
[----:B---3--:R-:W0:Y:S01]  /*6ef0*/  LDS R12, [R6+0x3000] ;  /* 0x00300000060c7984 */ /* 0x008e220000000800 */
[----:B------:R-:W-:Y:S01]  /*6f00*/  FMUL.FTZ R20, R20, 1.4426950216293334961 ;  /* 0x3fb8aa3b14147820 */ /* 0x000fe20000410000 */
[----:B------:R-:W-:Y:S01]  /*6f10*/  FMUL.FTZ R22, R22, 1.4426950216293334961 ;  /* 0x3fb8aa3b16167820 */ /* 0x000fe20000410000 */
[C---:B------:R-:W-:Y:S01]  /*6f20*/  FADD.FTZ R24, -R41.reuse, R24 ;  /* 0x0000001829187221 */ /* 0x040fe20000010100 */
[C---:B------:R-:W-:Y:S01]  /*6f30*/  FADD.FTZ R26, -R41.reuse, R26 ;  /* 0x0000001a291a7221 */ /* 0x040fe20000010100 */
[----:B------:R-:W-:Y:S01]  /*6f40*/  STS [R6+-0x400], R9 ;  /* 0xfffc000906007388 */ /* 0x000fe20000000800 */
[----:B------:R3:W4:Y:S01]  /*6f50*/  MUFU.EX2 R17, R14 ;  /* 0x0000000e00117308 */ /* 0x0007220000000800 */
[----:B------:R-:W-:Y:S01]  /*6f60*/  FMUL.FTZ R24, R24, 1.4426950216293334961 ;  /* 0x3fb8aa3b18187820 */ /* 0x000fe20000410000 */
[----:B------:R-:W-:Y:S01]  /*6f70*/  FMUL.FTZ R26, R26, 1.4426950216293334961 ;  /* 0x3fb8aa3b1a1a7820 */ /* 0x000fe20000410000 */
[C---:B-1----:R-:W-:Y:S01]  /*6f80*/  FADD.FTZ R28, -R41.reuse, R28 ;  /* 0x0000001c291c7221 */ /* 0x042fe20000010100 */
[----:B------:R-:W-:Y:S03]  /*6f90*/  STS [R6+0x400], R15 ;  /* 0x0004000f06007388 */ /* 0x000fe60000000800 */
[----:B------:R-:W-:Y:S01]  /*6fa0*/  FMUL.FTZ R28, R28, 1.4426950216293334961 ;  /* 0x3fb8aa3b1c1c7820 */ /* 0x000fe20000410000 */
[----:B------:R-:W1:Y:S01]  /*6fb0*/  MUFU.EX2 R19, R16 ;  /* 0x0000001000137308 */ /* 0x000e620000000800 */
[----:B---3--:R-:W3:Y:S01]  /*6fc0*/  LDS R14, [R6+0x3400] ;  /* 0x00340000060e7984 */ /* 0x008ee20000000800 */
[----:B--2---:R-:W-:Y:S01]  /*6fd0*/  FADD.FTZ R10, R10, R11 ;  /* 0x0000000b0a0a7221 */ /* 0x004fe20000010000 */
[----:B----4-:R-:W-:-:S02]  /*6fe0*/  FADD.FTZ R30, -R41, R30 ;  /* 0x0000001e291e7221 */ /* 0x010fc40000010100 */
[----:B------:R-:W-:Y:S01]  /*6ff0*/  STS [R6], R11 ;  /* 0x0000000b06007388 */ /* 0x000fe20000000800 */
[----:B------:R-:W-:Y:S01]  /*7000*/  FADD.FTZ R10, R10, R15 ;  /* 0x0000000f0a0a7221 */ /* 0x000fe20000010000 */
[----:B------:R-:W-:Y:S01]  /*7010*/  FMUL.FTZ R30, R30, 1.4426950216293334961 ;  /* 0x3fb8aa3b1e1e7820 */ /* 0x000fe20000410000 */
[----:B------:R-:W2:Y:S01]  /*7020*/  MUFU.EX2 R21, R18 ;  /* 0x0000001200157308 */ /* 0x000ea20000000800 */
[----:B------:R-:W-:Y:S01]  /*7030*/  STS [R6+0x800], R17 ;  /* 0x0008001106007388 */ /* 0x000fe20000000800 */
[----:B------:R-:W-:-:S06]  /*7040*/  FADD.FTZ R10, R10, R17 ;  /* 0x000000110a0a7221 */ /* 0x000fcc0000010000 */
[----:B------:R-:W4:Y:S01]  /*7050*/  MUFU.EX2 R23, R20 ;  /* 0x0000001400177308 */ /* 0x000f220000000800 */
[----:B-1----:R-:W-:Y:S01]  /*7060*/  FADD.FTZ R10, R10, R19 ;  /* 0x000000130a0a7221 */ /* 0x002fe20000010000 */
[C---:B-----5:R-:W-:Y:S01]  /*7070*/  FADD.FTZ R8, -R41.reuse, R8 ;  /* 0x0000000829087221 */ /* 0x060fe20000010100 */
[----:B------:R-:W-:Y:S03]  /*7080*/  STS [R6+0xc00], R19 ;  /* 0x000c001306007388 */ /* 0x000fe60000000800 */
[----:B------:R-:W-:Y:S02]  /*7090*/  FMUL.FTZ R8, R8, 1.4426950216293334961 ;  /* 0x3fb8aa3b08087820 */ /* 0x000fe40000410000 */
[----:B------:R-:W1:Y:S01]  /*70a0*/  MUFU.EX2 R25, R22 ;  /* 0x0000001600197308 */ /* 0x000e620000000800 */
[----:B--2---:R-:W-:Y:S01]  /*70b0*/  FADD.FTZ R10, R10, R21 ;  /* 0x000000150a0a7221 */ /* 0x004fe20000010000 */
[----:B0-----:R-:W-:Y:S01]  /*70c0*/  FADD.FTZ R12, -R41, R12 ;  /* 0x0000000c290c7221 */ /* 0x001fe20000010100 */
[----:B------:R-:W-:Y:S03]  /*70d0*/  STS [R6+0x1000], R21 ;  /* 0x0010001506007388 */ /* 0x000fe60000000800 */
[----:B------:R-:W-:-:S02]  /*70e0*/  FMUL.FTZ R12, R12, 1.4426950216293334961 ;  /* 0x3fb8aa3b0c0c7820 */ /* 0x000fc40000410000 */
[----:B------:R-:W0:Y:S01]  /*70f0*/  MUFU.EX2 R27, R24 ;  /* 0x00000018001b7308 */ /* 0x000e220000000800 */
[----:B----4-:R-:W-:Y:S01]  /*7100*/  FADD.FTZ R10, R10, R23 ;  /* 0x000000170a0a7221 */ /* 0x010fe20000010000 */
[----:B------:R-:W-:Y:S06]  /*7110*/  STS [R6+0x1400], R23 ;  /* 0x0014001706007388 */ /* 0x000fec0000000800 */
[----:B------:R-:W2:Y:S01]  /*7120*/  MUFU.EX2 R29, R26 ;  /* 0x0000001a001d7308 */ /* 0x000ea20000000800 */
[----:B-1----:R-:W-:Y:S01]  /*7130*/  FADD.FTZ R10, R10, R25 ;  /* 0x000000190a0a7221 */ /* 0x002fe20000010000 */
[----:B---3--:R-:W-:Y:S01]  /*7140*/  FADD.FTZ R14, -R41, R14 ;  /* 0x0000000e290e7221 */ /* 0x008fe20000010100 */
[----:B------:R-:W-:Y:S03]  /*7150*/  STS [R6+0x1800], R25 ;  /* 0x0018001906007388 */ /* 0x000fe60000000800 */
[----:B------:R-:W-:-:S02]  /*7160*/  FMUL.FTZ R14, R14, 1.4426950216293334961 ;  /* 0x3fb8aa3b0e0e7820 */ /* 0x000fc40000410000 */
        /* <DEDUP_REMOVED lines=19> */
[----:B0-----:R-:W-:Y:S01]  /*72a0*/  IADD3 R6, PT, PT, R6, 0x4000, RZ ;  /* 0x0000400006067810 */ /* 0x001fe20007ffe0ff */
[----:B------:R-:W-:Y:S06]  /*72b0*/  @!P1 BRA `(.L_x_4236) ;  /* 0xfffffff800709947 */ /* 0x000fec000383ffff */
.L_x_4235:
[----:B------:R-:W-:Y:S05]  /*72c0*/  BSYNC.RECONVERGENT B1 ;  /* 0x0000000000017941 */ /* 0x000fea0003800200 */
.L_x_4234:
        /* <DEDUP_REMOVED lines=10> */
[----:B------:R-:W2:Y:S04]  /*7370*/  LDS R14, [R6+0x800] ;  /* 0x00080000060e7984 */ /* 0x000ea80000000800 */
[----:B---3--:R-:W3:Y:S04]  /*7380*/  LDS R16, [R6+0xc00] ;  /* 0x000c000006107984 */ /* 0x008ee80000000800 */
[----:B------:R-:W3:Y:S04]  /*7390*/  LDS R18, [R6+0x1000] ;  /* 0x0010000006127984 */ /* 0x000ee80000000800 */
[----:B------:R-:W3:Y:S01]  /*73a0*/  LDS R20, [R6+0x1400] ;  /* 0x0014000006147984 */ /* 0x000ee20000000800 */
        /* <DEDUP_REMOVED lines=41> */
.L_x_4238:
[----:B------:R-:W-:Y:S05]  /*7640*/  BSYNC.RECONVERGENT B1 ;  /* 0x0000000000017941 */ /* 0x000fea0003800200 */
.L_x_4237:
[----:B------:R-:W-:-:S13]  /*7650*/  ISETP.GT.AND P1, PT, R13, UR42, PT ;  /* 0x0000002a0d007c0c */ /* 0x000fda000bf24270 */
[----:B------:R-:W-:Y:S05]  /*7660*/  @!P0 BRA P1, `(.L_x_4229) ;  /* 0x0000000400f08947 */ /* 0x000fea0000800000 */
[----:B------:R-:W0:Y:S04]  /*7670*/  LDS R7, [R6+-0x800] ;  /* 0xfff8000006077984 */ /* 0x000e280000000800 */
[----:B------:R-:W1:Y:S04]  /*7680*/  LDS R9, [R6] ;  /* 0x0000000006097984 */ /* 0x000e680000000800 */
[----:B------:R-:W4:Y:S04]  /*7690*/  LDS R8, [R6+-0x400] ;  /* 0xfffc000006087984 */ /* 0x000f280000000800 */
        /* <DEDUP_REMOVED lines=22> */
.L_x_4230:
[----:B------:R-:W-:Y:S01]  /*7800*/  MOV R8, UR9 ;  /* 0x0000000900087c02 */ /* 0x000fe20008000f00 */
[----:B------:R-:W3:Y:S01]  /*7810*/  S2UR UR5, SR_CTAID.Y ;  /* 0x00000000000579c3 */ /* 0x000ee20000002600 */
[----:B------:R-:W-:Y:S01]  /*7820*/  LOP3.LUT R7, RZ, R0, RZ, 0x33, !PT ;  /* 0x00000000ff077212 */ /* 0x000fe200078e33ff */
[----:B------:R-:W-:Y:S01]  /*7830*/  BSSY.RECONVERGENT B1, `(.L_x_4239) ;  /* 0x0000027000017945 */ /* 0x000fe20003800200 */
[----:B------:R-:W-:Y:S01]  /*7840*/  VIADDMNMX R8, R5, 0x100, R8, !PT ;  /* 0x0000010005087846 */ /* 0x000fe20007800108 */
[----:B------:R-:W-:-:S03]  /*7850*/  HFMA2 R10, -RZ, RZ, 0, 0 ;  /* 0x00000000ff0a7431 */ /* 0x000fc600000001ff */
[----:B------:R-:W-:Y:S01]  /*7860*/  IADD3 R7, PT, PT, -R3, R8, R7 ;  /* 0x0000000803077210 */ /* 0x000fe20007ffe107 */
[----:B------:R-:W3:Y:S03]  /*7870*/  LDC R6, c[0x0][0x3f4] ;  /* 0x0000fd00ff067b82 */ /* 0x000ee60000000800 */
[C---:B------:R-:W-:Y:S02]  /*7880*/  LOP3.LUT R8, R7.reuse, 0x300, RZ, 0xc0, !PT ;  /* 0x0000030007087812 */ /* 0x040fe400078ec0ff */
[----:B------:R-:W-:Y:S02]  /*7890*/  ISETP.GE.U32.AND P1, PT, R7, 0x300, PT ;  /* 0x000003000700780c */ /* 0x000fe40003f26070 */
[----:B------:R-:W-:Y:S01]  /*78a0*/  ISETP.NE.AND P0, PT, R8, 0x300, PT ;  /* 0x000003000800780c */ /* 0x000fe20003f05270 */
[----:B------:R-:W-:Y:S02]  /*78b0*/  IMAD.MOV.U32 R8, RZ, RZ, R5 ;  /* 0x000000ffff087224 */ /* 0x000fe400078e0005 */
[----:B---3--:R-:W-:-:S05]  /*78c0*/  IMAD R17, R6, UR5, RZ ;  /* 0x0000000506117c24 */ /* 0x008fca000f8e02ff */
[----:B------:R-:W-:-:S05]  /*78d0*/  SHF.R.S32.HI R16, RZ, 0x1f, R17 ;  /* 0x0000001fff107819 */ /* 0x000fca0000011411 */
[----:B------:R-:W-:Y:S05]  /*78e0*/  @!P0 BRA `(.L_x_4240) ;  /* 0x00000000006c8947 */ /* 0x000fea0003800000 */
[----:B------:R-:W-:Y:S01]  /*78f0*/  UIADD3 UR5, UPT, UPT, UR6, 0x240, URZ ;  /* 0x0000024006057890 */ /* 0x000fe2000fffe0ff */
[----:B------:R-:W-:Y:S02]  /*7900*/  LEA.HI R6, R7, 0x1, RZ, 0x18 ;  /* 0x0000000107067811 */ /* 0x000fe400078fc0ff */
[----:B------:R-:W-:Y:S01]  /*7910*/  IADD3 R14, P0, P2, R17, R14, R5 ;  /* 0x0000000e110e7210 */ /* 0x000fe20007a1e005 */
[----:B------:R-:W-:Y:S01]  /*7920*/  ULEA UR5, UR7, UR5, 0x18 ;  /* 0x0000000507057291 */ /* 0x000fe2000f8ec0ff */
[----:B------:R-:W-:Y:S02]  /*7930*/  LOP3.LUT R6, R6, 0x3, RZ, 0xc0, !PT ;  /* 0x0000000306067812 */ /* 0x000fe400078ec0ff */
[----:B------:R-:W-:Y:S02]  /*7940*/  IADD3.X R7, PT, PT, R16, R15, RZ, P0, P2 ;  /* 0x0000000f10077210 */ /* 0x000fe400007e44ff */
[----:B------:R-:W-:Y:S01]  /*7950*/  MOV R10, RZ ;  /* 0x000000ff000a7202 */ /* 0x000fe20000000f00 */
[----:B------:R-:W-:Y:S01]  /*7960*/  IMAD.MOV R11, RZ, RZ, -R6 ;  /* 0x000000ffff0b7224 */ /* 0x000fe200078e0a06 */
[----:B------:R-:W-:-:S02]  /*7970*/  MOV R8, R5 ;  /* 0x0000000500087202 */ /* 0x000fc40000000f00 */
[----:B------:R-:W-:-:S07]  /*7980*/  LEA R9, R0, UR5, 0x2 ;  /* 0x0000000500097c11 */ /* 0x000fce000f8e10ff */
.L_x_4241:
[----:B------:R-:W-:-:S06]  /*7990*/  MOV R6, R14 ;  /* 0x0000000e00067202 */ /* 0x000fcc0000000f00 */
[----:B------:R0:W3:Y:S01]  /*79a0*/  LDG.E.U8 R6, desc[UR36][R6.64] ;  /* 0x0000002406067981 */ /* 0x0000e2000c1e1100 */
[----:B------:R-:W-:Y:S01]  /*79b0*/  VIADD R11, R11, 0x1 ;  /* 0x000000010b0b7836 */ /* 0x000fe20000000000 */
[----:B------:R-:W-:Y:S02]  /*79c0*/  IADD3 R14, P2, PT, R14, 0x100, RZ ;  /* 0x000001000e0e7810 */ /* 0x000fe40007f5e0ff */
[----:B------:R-:W-:Y:S02]  /*79d0*/  IADD3 R8, PT, PT, R8, 0x100, RZ ;  /* 0x0000010008087810 */ /* 0x000fe40007ffe0ff */
[----:B0-----:R-:W-:Y:S02]  /*79e0*/  IADD3.X R7, PT, PT, RZ, R7, RZ, P2, !PT ;  /* 0x00000007ff077210 */ /* 0x001fe400017fe4ff */
[----:B---3--:R-:W-:-:S13]  /*79f0*/  ISETP.NE.AND P0, PT, R6, RZ, PT ;  /* 0x000000ff0600720c */ /* 0x008fda0003f05270 */
        /* <DEDUP_REMOVED lines=10> */
.L_x_4240:
[----:B------:R-:W-:Y:S05]  /*7aa0*/  BSYNC.RECONVERGENT B1 ;  /* 0x0000000000017941 */ /* 0x000fea0003800200 */
.L_x_4239:
[----:B------:R-:W-:Y:S05]  /*7ab0*/  @!P1 BRA `(.L_x_4229) ;  /* 0x0000000000dc9947 */ /* 0x000fea0003800000 */
[----:B------:R-:W0:Y:S01]  /*7ac0*/  S2R R14, SR_CgaCtaId ;  /* 0x00000000000e7919 */ /* 0x000e220000008800 */
[----:B------:R-:W3:Y:S01]  /*7ad0*/  LDCU.64 UR10, c[0x0][0x420] ;  /* 0x00008400ff0a77ac */ /* 0x000ee20008000a00 */
[----:B------:R-:W-:Y:S02]  /*7ae0*/  MOV R6, 0x400 ;  /* 0x0000040000067802 */ /* 0x000fe40000000f00 */
[----:B------:R-:W-:Y:S02]  /*7af0*/  SHF.L.U32 R7, R3, 0x2, RZ ;  /* 0x0000000203077819 */ /* 0x000fe400000006ff */
[----:B------:R-:W-:-:S03]  /*7b00*/  IADD3 R9, PT, PT, R6, 0x240, RZ ;  /* 0x0000024006097810 */ /* 0x000fc60007ffe0ff */
[----:B------:R-:W-:Y:S01]  /*7b10*/  IMAD R6, R8, 0x4, -R7 ;  /* 0x0000000408067824 */ /* 0x000fe200078e0a07 */
[----:B---3--:R-:W-:-:S04]  /*7b20*/  IADD3 R12, P0, P1, R17, UR10, R8 ;  /* 0x0000000a110c7c10 */ /* 0x008fc8000f91e008 */
[----:B------:R-:W-:Y:S02]  /*7b30*/  IADD3 R12, P2, PT, R12, 0x200, RZ ;  /* 0x000002000c0c7810 */ /* 0x000fe40007f5e0ff */
[----:B------:R-:W-:-:S04]  /*7b40*/  IADD3.X R7, PT, PT, R16, UR11, RZ, P0, P1 ;  /* 0x0000000b10077c10 */ /* 0x000fc800087e24ff */
[----:B------:R-:W-:Y:S02]  /*7b50*/  IADD3.X R7, PT, PT, RZ, R7, RZ, P2, !PT ;  /* 0x00000007ff077210 */ /* 0x000fe400017fe4ff */
[----:B0-----:R-:W-:-:S04]  /*7b60*/  LEA R9, R14, R9, 0x18 ;  /* 0x000000090e097211 */ /* 0x001fc800078ec0ff */
[----:B------:R-:W-:-:S07]  /*7b70*/  IADD3 R9, PT, PT, R6, 0x800, R9 ;  /* 0x0000080006097810 */ /* 0x000fce0007ffe009 */
.L_x_4242:
[----:B------:R-:W-:-:S05]  /*7b80*/  MOV R6, R12 ;  /* 0x0000000c00067202 */ /* 0x000fca0000000f00 */
[----:B------:R-:W3:Y:S04]  /*7b90*/  LDG.E.U8 R13, desc[UR36][R6.64+-0x200] ;  /* 0xfffe0024060d7981 */ /* 0x000ee8000c1e1100 */
[----:B------:R-:W4:Y:S04]  /*7ba0*/  LDG.E.U8 R11, desc[UR36][R6.64+-0x100] ;  /* 0xffff0024060b7981 */ /* 0x000f28000c1e1100 */
[----:B------:R-:W5:Y:S04]  /*7bb0*/  LDG.E.U8 R12, desc[UR36][R6.64] ;  /* 0x00000024060c7981 */ /* 0x000f68000c1e1100 */
[----:B------:R-:W2:Y:S01]  /*7bc0*/  LDG.E.U8 R14, desc[UR36][R6.64+0x100] ;  /* 0x00010024060e7981 */ /* 0x000ea2000c1e1100 */
[----:B------:R-:W-:Y:S01]  /*7bd0*/  MOV R16, RZ ;  /* 0x000000ff00107202 */ /* 0x000fe20000000f00 */
[----:B------:R-:W-:Y:S01]  /*7be0*/  IMAD.MOV.U32 R18, RZ, RZ, RZ ;  /* 0x000000ffff127224 */ /* 0x000fe200078e00ff */
[----:B------:R-:W-:-:S02]  /*7bf0*/  IADD3 R8, PT, PT, R8, 0x400, RZ ;  /* 0x0000040008087810 */ /* 0x000fc40007ffe0ff */
[----:B---3--:R-:W-:Y:S02]  /*7c00*/  ISETP.NE.AND P0, PT, R13, RZ, PT ;  /* 0x000000ff0d00720c */ /* 0x008fe40003f05270 */
[----:B----4-:R-:W-:Y:S02]  /*7c10*/  ISETP.NE.AND P1, PT, R11, RZ, PT ;  /* 0x000000ff0b00720c */ /* 0x010fe40003f25270 */
[----:B-----5:R-:W-:Y:S02]  /*7c20*/  ISETP.NE.AND P2, PT, R12, RZ, PT ;  /* 0x000000ff0c00720c */ /* 0x020fe40003f45270 */
[----:B--2---:R-:W-:-:S07]  /*7c30*/  ISETP.NE.AND P3, PT, R14, RZ, PT ;  /* 0x000000ff0e00720c */ /* 0x004fce0003f65270 */
[----:B------:R-:W1:Y:S01]  /*7c40*/  @!P0 LDS R11, [R9+-0x800] ;  /* 0xfff80000090b8984 */ /* 0x000e620000000800 */
[----:B------:R-:W-:-:S03]  /*7c50*/  HFMA2 R14, -RZ, RZ, 0, 0 ;  /* 0x00000000ff0e7431 */ /* 0x000fc600000001ff */
        /* <DEDUP_REMOVED lines=10> */
[----:B------:R-:W-:Y:S01]  /*7d00*/  ISETP.GT.AND P0, PT, R8, UR42, PT ;  /* 0x0000002a08007c0c */ /* 0x000fe2000bf04270 */
[----:B---3--:R-:W-:Y:S02]  /*7d10*/  @!P3 FADD.FTZ R17, -R41, R17 ;  /* 0x000000112911b221 */ /* 0x008fe40000010100 */
[----:B------:R-:W-:Y:S02]  /*7d20*/  @!P2 FMUL.FTZ R15, R15, 1.4426950216293334961 ;  /* 0x3fb8aa3b0f0fa820 */ /* 0x000fe40000410000 */
[----:B------:R1:W2:Y:S01]  /*7d30*/  @!P1 MUFU.EX2 R14, R13 ;  /* 0x0000000d000e9308 */ /* 0x0002a20000000800 */
[----:B------:R-:W-:Y:S01]  /*7d40*/  @!P3 FMUL.FTZ R17, R17, 1.4426950216293334961 ;  /* 0x3fb8aa3b1111b820 */ /* 0x000fe20000410000 */
[----:B0-----:R-:W-:-:S04]  /*7d50*/  IADD3 R12, P1, PT, R6, 0x400, RZ ;  /* 0x00000400060c7810 */ /* 0x001fc80007f3e0ff */
[----:B------:R-:W-:Y:S02]  /*7d60*/  IADD3.X R7, PT, PT, RZ, R7, RZ, P1, !PT ;  /* 0x00000007ff077210 */ /* 0x000fe40000ffe4ff */
        /* <DEDUP_REMOVED lines=12> */
.L_x_4229:
[----:B------:R-:W-:Y:S05]  /*7e30*/  BSYNC.RECONVERGENT B0 ;  /* 0x0000000000007941 */ /* 0x000fea0003800200 */
.L_x_4228:
[----:B0-----:R-:W0:Y:S01]  /*7e40*/  SHFL.BFLY PT, R7, R10, 0x10, 0x1f ;  /* 0x0e001f000a077f89 */ /* 0x001e2200000e0000 */
[C---:B------:R-:W-:Y:S01]  /*7e50*/  ISETP.NE.AND P0, PT, R2.reuse, RZ, PT ;  /* 0x000000ff0200720c */ /* 0x040fe20003f05270 */
[----:B------:R-:W4:Y:S01]  /*7e60*/  LDCU UR5, c[0x0][0x40c] ;  /* 0x00008180ff0577ac */ /* 0x000f220008000800 */
[----:B------:R-:W-:Y:S01]  /*7e70*/  ISETP.GT.U32.AND P1, PT, R2, 0x7, PT ;  /* 0x000000070200780c */ /* 0x000fe20003f24070 */
[----:B---3--:R-:W3:Y:S01]  /*7e80*/  S2R R18, SR_CTAID.X ;  /* 0x0000000000127919 */ /* 0x008ee20000002500 */
[----:B------:R-:W-:Y:S01]  /*7e90*/  SHF.R.U32.HI R2, RZ, 0x5, R0 ;  /* 0x00000005ff027819 */ /* 0x000fe20000011600 */
[----:B------:R-:W4:Y:S01]  /*7ea0*/  LDCU UR6, c[0x0][0x3f4] ;  /* 0x00007e80ff0677ac */ /* 0x000f220008000800 */
[----:B------:R-:W3:Y:S01]  /*7eb0*/  S2UR UR7, SR_CTAID.Y ;  /* 0x00000000000779c3 */ /* 0x000ee20000002600 */
[----:B0-----:R-:W-:-:S06]  /*7ec0*/  FADD.FTZ R7, R7, R10 ;  /* 0x0000000a07077221 */ /* 0x001fcc0000010000 */
[----:B------:R-:W-:Y:S01]  /*7ed0*/  @!P0 LEA R10, R2, UR8, 0x2 ;  /* 0x00000008020a8c11 */ /* 0x000fe2000f8e10ff */
[----:B------:R-:W0:Y:S01]  /*7ee0*/  LDCU.U8 UR8, c[0x0][0x48c] ;  /* 0x00009180ff0877ac */ /* 0x000e220008000000 */
[----:B------:R-:W5:Y:S01]  /*7ef0*/  SHFL.BFLY PT, R6, R7, 0x8, 0x1f ;  /* 0x0d001f0007067f89 */ /* 0x000f6200000e0000 */
[----:B----4-:R-:W-:-:S04]  /*7f00*/  UISETP.LT.AND UP0, UPT, UR6, UR5, UPT ;  /* 0x000000050600728c */ /* 0x010fc8000bf01270 */
[----:B------:R-:W-:-:S04]  /*7f10*/  USEL UR5, UR6, UR5, UP0 ;  /* 0x0000000506057287 */ /* 0x000fc80008000000 */
[----:B------:R-:W-:-:S04]  /*7f20*/  UIADD3 UR5, UPT, UPT, UR5, 0x4, URZ ;  /* 0x0000000405057890 */ /* 0x000fc8000fffe0ff */
[----:B------:R-:W-:-:S04]  /*7f30*/  USHF.R.S32.HI UR6, URZ, 0x1f, UR5 ;  /* 0x0000001fff067899 */ /* 0x000fc80008011405 */
[----:B------:R-:W-:-:S04]  /*7f40*/  ULEA.HI UR6, UR6, UR5, URZ, 0x2 ;  /* 0x0000000506067291 */ /* 0x000fc8000f8f10ff */
[----:B------:R-:W-:Y:S01]  /*7f50*/  USHF.L.U32 UR6, UR6, 0x2, URZ ;  /* 0x0000000206067899 */ /* 0x000fe200080006ff */
[----:B-----5:R-:W-:-:S03]  /*7f60*/  FADD.FTZ R6, R7, R6 ;  /* 0x0000000607067221 */ /* 0x020fc60000010000 */
[----:B------:R-:W-:Y:S02]  /*7f70*/  ULOP3.LUT UR6, UR6, 0xfffffff0, URZ, 0xc0, !UPT ;  /* 0xfffffff006067892 */ /* 0x000fe4000f8ec0ff */
[----:B------:R-:W4:Y:S02]  /*7f80*/  SHFL.BFLY PT, R9, R6, 0x4, 0x1f ;  /* 0x0c801f0006097f89 */ /* 0x000f2400000e0000 */
[----:B----4-:R-:W-:-:S05]  /*7f90*/  FADD.FTZ R9, R6, R9 ;  /* 0x0000000906097221 */ /* 0x010fca0000010000 */
[----:B------:R-:W4:Y:S02]  /*7fa0*/  SHFL.BFLY PT, R8, R9, 0x2, 0x1f ;  /* 0x0c401f0009087f89 */ /* 0x000f2400000e0000 */
[----:B----4-:R-:W-:Y:S02]  /*7fb0*/  FADD.FTZ R8, R9, R8 ;  /* 0x0000000809087221 */ /* 0x010fe40000010000 */
[----:B------:R-:W3:Y:S03]  /*7fc0*/  LDC R9, c[0x0][0x3f8] ;  /* 0x0000fe00ff097b82 */ /* 0x000ee60000000800 */
[----:B------:R-:W4:Y:S01]  /*7fd0*/  SHFL.BFLY PT, R11, R8, 0x1, 0x1f ;  /* 0x0c201f00080b7f89 */ /* 0x000f2200000e0000 */
[----:B---3--:R-:W-:Y:S02]  /*7fe0*/  IMAD R23, R9, UR7, R18 ;  /* 0x0000000709177c24 */ /* 0x008fe4000f8e0212 */
[----:B----4-:R-:W-:-:S05]  /*7ff0*/  FADD.FTZ R11, R8, R11 ;  /* 0x0000000b080b7221 */ /* 0x010fca0000010000 */
[----:B------:R-:W-:Y:S01]  /*8000*/  @!P0 STS [R10+0x20], R11 ;  /* 0x0000200b0a008388 */ /* 0x000fe20000000800 */
[----:B------:R-:W-:Y:S01]  /*8010*/  BAR.SYNC.DEFER_BLOCKING 0x0 ;  /* 0x0000000000007b1d */ /* 0x000fe20000010000 */
[----:B0-----:R-:W-:-:S05]  /*8020*/  ISETP.NE.AND P0, PT, RZ, UR8, PT ;  /* 0x00000008ff007c0c */ /* 0x001fca000bf05270 */
[----:B------:R-:W0:Y:S01]  /*8030*/  @!P1 LDS R11, [R4+0x20] ;  /* 0x00002000040b9984 */ /* 0x000e220000000800 */
[----:B------:R-:W-:-:S03]  /*8040*/  ISETP.GT.AND P1, PT, R5, UR42, PT ;  /* 0x0000002a05007c0c */ /* 0x000fc6000bf24270 */
        /* <DEDUP_REMOVED lines=9> */
[----:B------:R0:W3:Y:S01]  /*80e0*/  MUFU.RCP R15, R4 ;  /* 0x00000004000f7308 */ /* 0x0000e20000001000 */
[----:B------:R-:W-:Y:S05]  /*80f0*/  @!P0 BRA `(.L_x_4243) ;  /* 0x0000000000188947 */ /* 0x000fea0003800000 */
[----:B0-----:R-:W0:Y:S08]  /*8100*/  LDC R4, c[0x0][0x488] ;  /* 0x00012200ff047b82 */ /* 0x001e300000000800 */
[----:B------:R-:W0:Y:S08]  /*8110*/  LDC R6, c[0x0][0x40c] ;  /* 0x00010300ff067b82 */ /* 0x000e300000000800 */
[----:B------:R-:W4:Y:S01]  /*8120*/  LDC R7, c[0x0][0x3f4] ;  /* 0x0000fd00ff077b82 */ /* 0x000f220000000800 */
[----:B0-----:R-:W-:-:S04]  /*8130*/  IMAD R4, R23, R4, R6 ;  /* 0x0000000417047224 */ /* 0x001fc800078e0206 */
[----:B----4-:R-:W-:-:S05]  /*8140*/  IMAD R6, R4, R7, RZ ;  /* 0x0000000704067224 */ /* 0x010fca00078e02ff */
[----:B------:R-:W-:-:S07]  /*8150*/  SHF.R.S32.HI R7, RZ, 0x1f, R6 ;  /* 0x0000001fff077819 */ /* 0x000fce0000011406 */
.L_x_4243:
[----:B------:R-:W-:Y:S04]  /*8160*/  BSSY.RECONVERGENT B0, `(.L_x_4244) ;  /* 0x0000062000007945 */ /* 0x000fe80003800200 */
[----:B------:R-:W-:Y:S05]  /*8170*/  @P1 BRA `(.L_x_4245) ;  /* 0x0000000400801947 */ /* 0x000fea0003800000 */
[----:B0-----:R-:W-:Y:S01]  /*8180*/  MOV R4, UR9 ;  /* 0x0000000900047c02 */ /* 0x001fe20008000f00 */
[----:B------:R-:W-:Y:S01]  /*8190*/  BSSY.RECONVERGENT B1, `(.L_x_4246) ;  /* 0x0000029000017945 */ /* 0x000fe20003800200 */
[----:B------:R-:W-:Y:S02]  /*81a0*/  LOP3.LUT R8, RZ, R0, RZ, 0x33, !PT ;  /* 0x00000000ff087212 */ /* 0x000fe400078e33ff */
[----:B------:R-:W-:-:S04]  /*81b0*/  VIADDMNMX R4, R5, 0x100, R4, !PT ;  /* 0x0000010005047846 */ /* 0x000fc80007800104 */
        /* <DEDUP_REMOVED lines=15> */
[----:B------:R-:W-:Y:S02]  /*82b0*/  LEA R8, R0, UR6, 0x1 ;  /* 0x0000000600087c11 */ /* 0x000fe4000f8e08ff */
[----:B------:R-:W-:Y:S02]  /*82c0*/  IADD3 R5, PT, PT, R5, R10, RZ ;  /* 0x0000000a05057210 */ /* 0x000fe40007ffe0ff */
[----:B------:R-:W-:Y:S02]  /*82d0*/  IADD3 R11, PT, PT, -R4, RZ, RZ ;  /* 0x000000ff040b7210 */ /* 0x000fe40007ffe1ff */
[----:B----4-:R-:W-:-:S04]  /*82e0*/  LEA R12, P1, R13, UR10, 0x2 ;  /* 0x0000000a0d0c7c11 */ /* 0x010fc8000f8210ff */
[----:B------:R-:W-:Y:S01]  /*82f0*/  LEA.HI.X R13, R13, UR11, R14, 0x2, P1 ;  /* 0x0000000b0d0d7c11 */ /* 0x000fe200088f140e */
[----:B0-----:R-:W-:-:S06]  /*8300*/  ULEA UR5, UR7, UR5, 0x18 ;  /* 0x0000000507057291 */ /* 0x001fcc000f8ec0ff */
[----:B------:R-:W-:Y:S01]  /*8310*/  VIADD R4, R8, UR5 ;  /* 0x0000000508047c36 */ /* 0x000fe20008000000 */
[----:B------:R-:W-:-:S07]  /*8320*/  LEA R10, R0, UR5, 0x2 ;  /* 0x00000005000a7c11 */ /* 0x000fce000f8e10ff */
.L_x_4248:
[----:B----4-:R0:W3:Y:S01]  /*8330*/  LDS R8, [R10] ;  /* 0x000000000a087984 */ /* 0x0100e20000000800 */
[----:B------:R-:W-:Y:S01]  /*8340*/  @P0 MOV R9, R13 ;  /* 0x0000000d00090202 */ /* 0x000fe20000000f00 */
[----:B------:R-:W-:-:S05]  /*8350*/  VIADD R11, R11, 0x1 ;  /* 0x000000010b0b7836 */ /* 0x000fca0000000000 */
[----:B------:R-:W-:Y:S02]  /*8360*/  ISETP.NE.AND P3, PT, R11, RZ, PT ;  /* 0x000000ff0b00720c */ /* 0x000fe40003f65270 */
[----:B0-----:R-:W-:Y:S01]  /*8370*/  IADD3 R10, PT, PT, R10, 0x400, RZ ;  /* 0x000004000a0a7810 */ /* 0x001fe20007ffe0ff */
[----:B---3--:R-:W-:-:S05]  /*8380*/  FMUL.FTZ R17, R8, R15 ;  /* 0x0000000f08117220 */ /* 0x008fca0000410000 */
        /* <DEDUP_REMOVED lines=9> */
.L_x_4247:
[----:B------:R-:W-:Y:S05]  /*8420*/  BSYNC.RECONVERGENT B1 ;  /* 0x0000000000017941 */ /* 0x000fea0003800200 */
.L_x_4246:
[----:B------:R-:W-:Y:S05]  /*8430*/  @!P2 BRA `(.L_x_4245) ;  /* 0x0000000000d0a947 */ /* 0x000fea0003800000 */
[----:B----4-:R-:W0:Y:S01]  /*8440*/  S2R R9, SR_CgaCtaId ;  /* 0x0000000000097919 */ /* 0x010e220000008800 */
[----:B------:R-:W4:Y:S01]  /*8450*/  LDCU.64 UR10, c[0x0][0x480] ;  /* 0x00009000ff0a77ac */ /* 0x000f220008000a00 */
[----:B------:R-:W-:Y:S02]  /*8460*/  MOV R4, 0x400 ;  /* 0x0000040000047802 */ /* 0x000fe40000000f00 */
[C---:B------:R-:W-:Y:S01]  /*8470*/  IADD3 R8, P0, PT, R5.reuse, R6, RZ ;  /* 0x0000000605087210 */ /* 0x040fe20007f1e0ff */
[----:B------:R-:W-:Y:S01]  /*8480*/  UISETP.NE.AND UP0, UPT, UR8, URZ, UPT ;  /* 0x000000ff0800728c */ /* 0x000fe2000bf05270 */
[----:B------:R-:W-:Y:S02]  /*8490*/  IADD3 R4, PT, PT, R4, 0x240, RZ ;  /* 0x0000024004047810 */ /* 0x000fe40007ffe0ff */
[----:B------:R-:W-:Y:S02]  /*84a0*/  LEA R6, R5, UR6, 0x1 ;  /* 0x0000000605067c11 */ /* 0x000fe4000f8e08ff */
[----:B------:R-:W-:-:S02]  /*84b0*/  IADD3.X R7, PT, PT, RZ, R7, RZ, P0, !PT ;  /* 0x00000007ff077210 */ /* 0x000fc400007fe4ff */
[----:B------:R-:W-:Y:S01]  /*84c0*/  ISETP.NE.AND P1, PT, RZ, UR8, PT ;  /* 0x00000008ff007c0c */ /* 0x000fe2000bf25270 */
[----:B------:R-:W-:Y:S01]  /*84d0*/  IMAD R6, R3, -0x2, R6 ;  /* 0xfffffffe03067824 */ /* 0x000fe200078e0206 */
[----:B------:R-:W-:Y:S02]  /*84e0*/  PLOP3.LUT P0, PT, PT, PT, UP0, 0x80, 0x8 ;  /* 0x000000000008781c */ /* 0x000fe40003f0f008 */
[----:B----4-:R-:W-:-:S04]  /*84f0*/  LEA R10, P3, R8, UR10, 0x2 ;  /* 0x0000000a080a7c11 */ /* 0x010fc8000f8610ff */
[----:B------:R-:W-:Y:S02]  /*8500*/  IADD3 R10, P2, PT, R10, 0x800, RZ ;  /* 0x000008000a0a7810 */ /* 0x000fe40007f5e0ff */
[----:B------:R-:W-:-:S04]  /*8510*/  LEA.HI.X R7, R8, UR11, R7, 0x2, P3 ;  /* 0x0000000b08077c11 */ /* 0x000fc800098f1407 */
[----:B------:R-:W-:Y:S02]  /*8520*/  IADD3.X R11, PT, PT, RZ, R7, RZ, P2, !PT ;  /* 0x00000007ff0b7210 */ /* 0x000fe400017fe4ff */
[----:B0-----:R-:W-:Y:S01]  /*8530*/  LEA R9, R9, R4, 0x18 ;  /* 0x0000000409097211 */ /* 0x001fe200078ec0ff */
[----:B------:R-:W-:-:S03]  /*8540*/  IMAD.SHL.U32 R4, R3, 0x4, RZ ;  /* 0x0000000403047824 */ /* 0x000fc600078e00ff */
[----:B------:R-:W-:Y:S02]  /*8550*/  IADD3 R8, PT, PT, R6, 0x400, R9 ;  /* 0x0000040006087810 */ /* 0x000fe40007ffe009 */
[----:B------:R-:W-:-:S04]  /*8560*/  LEA R4, R5, -R4, 0x2 ;  /* 0x8000000405047211 */ /* 0x000fc800078e10ff */
[----:B------:R-:W-:-:S07]  /*8570*/  IADD3 R4, PT, PT, R4, 0x800, R9 ;  /* 0x0000080004047810 */ /* 0x000fce0007ffe009 */
.L_x_4249:
[----:B------:R-:W3:Y:S01]  /*8580*/  LDS R6, [R4+-0x800] ;  /* 0xfff8000004067984 */ /* 0x000ee20000000800 */
[----:B------:R-:W-:-:S04]  /*8590*/  IADD3 R5, PT, PT, R5, 0x400, RZ ;  /* 0x0000040005057810 */ /* 0x000fc80007ffe0ff */
[----:B------:R-:W-:Y:S01]  /*85a0*/  ISETP.GT.AND P2, PT, R5, UR42, PT ;  /* 0x0000002a05007c0c */ /* 0x000fe2000bf44270 */
[----:B---3--:R-:W-:-:S05]  /*85b0*/  FMUL.FTZ R13, R6, R15 ;  /* 0x0000000f060d7220 */ /* 0x008fca0000410000 */
        /* <DEDUP_REMOVED lines=14> */
[----:B0-----:R-:W-:Y:S01]  /*86a0*/  IMAD.MOV.U32 R6, RZ, RZ, R10 ;  /* 0x000000ffff067224 */ /* 0x001fe200078e000a */
[----:B---3--:R-:W-:-:S04]  /*86b0*/  IADD3 R4, PT, PT, R4, 0x1000, RZ ;  /* 0x0000100004047810 */ /* 0x008fc80007ffe0ff */
[----:B------:R-:W-:Y:S01]  /*86c0*/  @P0 STG.E desc[UR36][R6.64+-0x800], R13 ;  /* 0xfff8000d06000986 */ /* 0x000fe2000c101924 */
[----:B------:R-:W-:Y:S02]  /*86d0*/  PLOP3.LUT P0, PT, P1, PT, PT, 0x80, 0x8 ;  /* 0x000000000008781c */ /* 0x000fe40000f0f070 */
[----:B------:R-:W-:-:S05]  /*86e0*/  IADD3 R10, P3, PT, R6, 0x1000, RZ ;  /* 0x00001000060a7810 */ /* 0x000fca0007f7e0ff */
[----:B------:R-:W-:-:S06]  /*86f0*/  IMAD.X R11, RZ, RZ, R7, P3 ;  /* 0x000000ffff0b7224 */ /* 0x000fcc00018e0607 */
        /* <DEDUP_REMOVED lines=8> */
.L_x_4245:
[----:B------:R-:W-:Y:S05]  /*8780*/  BSYNC.RECONVERGENT B0 ;  /* 0x0000000000007941 */ /* 0x000fea0003800200 */
.L_x_4244:
[----:B------:R-:W-:Y:S01]  /*8790*/  USHF.R.S32.HI UR5, URZ, 0x1f, UR42 ;  /* 0x0000001fff057899 */ /* 0x000fe2000801142a */
[----:B------:R-:W-:Y:S01]  /*87a0*/  IMAD.SHL.U32 R19, R0, 0x8, RZ ;  /* 0x0000000800137824 */ /* 0x000fe200078e00ff */
[----:B------:R-:W0:Y:S01]  /*87b0*/  LDCU.64 UR8, c[0x0][0x3b0] ;  /* 0x00007600ff0877ac */ /* 0x000e220008000a00 */
[----:B------:R-:W-:Y:S01]  /*87c0*/  CS2R R6, SRZ ;  /* 0x0000000000067805 */ /* 0x000fe2000001ff00 */
[----:B------:R-:W-:Y:S02]  /*87d0*/  ULEA.HI UR5, UR5, UR42, URZ, 0x3 ;  /* 0x0000002a05057291 */ /* 0x000fe4000f8f18ff */
[----:B------:R-:W-:Y:S02]  /*87e0*/  LOP3.LUT R19, R19, 0xf8, RZ, 0xc0, !PT ;  /* 0x000000f813137812 */ /* 0x000fe400078ec0ff */
[----:B------:R-:W-:-:S04]  /*87f0*/  ULOP3.LUT UR5, UR5, 0xfffffff8, URZ, 0xc0, !UPT ;  /* 0xfffffff805057892 */ /* 0x000fc8000f8ec0ff */
[----:B------:R-:W-:-:S06]  /*8800*/  UIADD3 UR5, UPT, UPT, -UR5, UR42, URZ ;  /* 0x0000002a05057290 */ /* 0x000fcc000fffe1ff */
[----:B------:R-:W-:Y:S02]  /*8810*/  ISETP.NE.AND P0, PT, R2, UR5, PT ;  /* 0x0000000502007c0c */ /* 0x000fe4000bf05270 */
[----:B0-----:R-:W-:Y:S02]  /*8820*/  ISETP.EQ.U32.AND P1, PT, RZ, UR8, PT ;  /* 0x00000008ff007c0c */ /* 0x001fe4000bf22070 */
[----:B------:R-:W-:-:S04]  /*8830*/  ISETP.GT.U32.OR P0, PT, R19, 0xdf, P0 ;  /* 0x000000df1300780c */ /* 0x000fc80000704470 */
[----:B------:R-:W-:-:S13]  /*8840*/  ISETP.EQ.OR.EX P0, PT, RZ, UR9, P0, P1 ;  /* 0x00000009ff007c0c */ /* 0x000fda0008702710 */
[----:B----4-:R-:W0:Y:S01]  /*8850*/  @!P0 LDC.64 R8, c[0x0][0x3b0] ;  /* 0x0000ec00ff088b82 */ /* 0x010e220000000a00 */
[----:B------:R-:W-:Y:S01]  /*8860*/  @!P0 IMAD R5, R18, 0xe0, R19 ;  /* 0x000000e012058824 */ /* 0x000fe200078e0213 */
[----:B------:R-:W-:Y:S03]  /*8870*/  BSSY.RECONVERGENT B0, `(.L_x_4250) ;  /* 0x0000250000007945 */ /* 0x000fe60003800200 */
[----:B0-----:R-:W-:Y:S01]  /*8880*/  @!P0 IMAD.WIDE.U32 R8, R5, 0x2, R8 ;  /* 0x0000000205088825 */ /* 0x001fe200078e0008 */
[----:B------:R-:W-:-:S06]  /*8890*/  CS2R R4, SRZ ;  /* 0x0000000000047805 */ /* 0x000fcc000001ff00 */
[----:B------:R0:W5:Y:S01]  /*88a0*/  @!P0 LDG.E.128 R4, desc[UR36][R8.64] ;  /* 0x0000002408048981 */ /* 0x000162000c1e1d00 */
[----:B------:R-:W-:Y:S01]  /*88b0*/  BAR.SYNC.DEFER_BLOCKING 0x0 ;  /* 0x0000000000007b1d */ /* 0x000fe20000010000 */
[----:B------:R-:W-:Y:S01]  /*88c0*/  ISETP.GT.U32.AND P0, PT, R19, 0xdf, PT ;  /* 0x000000df1300780c */ /* 0x000fe20003f04070 */
[----:B------:R-:W-:Y:S01]  /*88d0*/  IMAD R20, R23, 0xe0, RZ ;  /* 0x000000e017147824 */ /* 0x000fe200078e02ff */
[----:B------:R-:W-:Y:S02]  /*88e0*/  CS2R R30, SRZ ;  /* 0x00000000001e7805 */ /* 0x000fe4000001ff00 */
[----:B------:R-:W-:Y:S02]  /*88f0*/  CS2R R28, SRZ ;  /* 0x00000000001c7805 */ /* 0x000fe4000001ff00 */
[----:B--2---:R-:W-:Y:S02]  /*8900*/  CS2R R26, SRZ ;  /* 0x00000000001a7805 */ /* 0x004fe4000001ff00 */
[----:B------:R-:W-:-:S05]  /*8910*/  CS2R R24, SRZ ;  /* 0x0000000000187805 */ /* 0x000fca000001ff00 */
[----:B0-----:R-:W-:Y:S05]  /*8920*/  @P0 BRA `(.L_x_4251) ;  /* 0x0000002400100947 */ /* 0x001fea0003800000 */
[----:B------:R-:W0:Y:S01]  /*8930*/  LDCU UR7, c[0x0][0x3f4] ;  /* 0x00007e80ff0777ac */ /* 0x000e220008000800 */
[----:B------:R-:W2:Y:S01]  /*8940*/  S2R R11, SR_CgaCtaId ;  /* 0x00000000000b7919 */ /* 0x000ea20000008800 */
[----:B------:R-:W4:Y:S01]  /*8950*/  LDC.64 R16, c[0x0][0x3c0] ;  /* 0x0000f000ff107b82 */ /* 0x000f220000000a00 */
[----:B------:R-:W-:Y:S01]  /*8960*/  IADD3 R23, PT, PT, R3, R2, RZ ;  /* 0x0000000203177210 */ /* 0x000fe20007ffe0ff */
[----:B------:R-:W-:Y:S01]  /*8970*/  BSSY.RECONVERGENT B1, `(.L_x_4252) ;  /* 0x00000c3000017945 */ /* 0x000fe20003800200 */
[----:B------:R-:W-:Y:S01]  /*8980*/  MOV R9, 0x400 ;  /* 0x0000040000097802 */ /* 0x000fe20000000f00 */
[----:B------:R-:W-:-:S04]  /*8990*/  HFMA2 R31, -RZ, RZ, 0, 0 ;  /* 0x00000000ff1f7431 */ /* 0x000fc800000001ff */
[----:B------:R-:W-:Y:S01]  /*89a0*/  VIADD R10, R9, 0x240 ;  /* 0x00000240090a7836 */ /* 0x000fe20000000000 */
[----:B0-----:R-:W-:-:S04]  /*89b0*/  MOV R22, UR7 ;  /* 0x0000000700167c02 */ /* 0x001fc80008000f00 */
[C---:B------:R-:W-:Y:S01]  /*89c0*/  VIMNMX R8, PT, PT, R22.reuse, UR42, PT ;  /* 0x0000002a16087c48 */ /* 0x040fe2000bfe0100 */
[----:B------:R-:W-:-:S03]  /*89d0*/  IMAD R9, R22, UR4, R19 ;  /* 0x0000000416097c24 */ /* 0x000fc6000f8e0213 */
[----:B------:R-:W-:Y:S01]  /*89e0*/  ISETP.GE.AND P0, PT, R23, R8, PT ;  /* 0x000000081700720c */ /* 0x000fe20003f06270 */
[----:B----4-:R-:W-:Y:S01]  /*89f0*/  IMAD.WIDE R16, R9, 0x2, R16 ;  /* 0x0000000209107825 */ /* 0x010fe200078e0210 */
[----:B--2---:R-:W-:-:S04]  /*8a00*/  LEA R53, R11, R10, 0x18 ;  /* 0x0000000a0b357211 */ /* 0x004fc800078ec0ff */
[----:B------:R-:W-:-:S07]  /*8a10*/  IADD3 R21, PT, PT, R53, UR6, RZ ;  /* 0x0000000635157c10 */ /* 0x000fce000fffe0ff */
[----:B------:R-:W-:Y:S05]  /*8a20*/  @P0 BRA `(.L_x_4253) ;  /* 0x0000000800dc0947 */ /* 0x000fea0003800000 */
[----:B------:R-:W-:Y:S01]  /*8a30*/  VIADDMNMX R9, R23, 0x8, R8, !PT ;  /* 0x0000000817097846 */ /* 0x000fe20007800108 */
[----:B------:R-:W-:Y:S01]  /*8a40*/  BSSY.RECONVERGENT B2, `(.L_x_4254) ;  /* 0x000006a000027945 */ /* 0x000fe20003800200 */
[----:B------:R-:W-:Y:S02]  /*8a50*/  LOP3.LUT R8, RZ, R3, RZ, 0x33, !PT ;  /* 0x00000003ff087212 */ /* 0x000fe400078e33ff */
[----:B------:R-:W-:Y:S01]  /*8a60*/  CS2R R24, SRZ ;  /* 0x0000000000187805 */ /* 0x000fe2000001ff00 */
[----:B------:R-:W-:Y:S01]  /*8a70*/  IMAD.MOV.U32 R38, RZ, RZ, R23 ;  /* 0x000000ffff267224 */ /* 0x000fe200078e0017 */
[----:B------:R-:W-:Y:S02]  /*8a80*/  CS2R R26, SRZ ;  /* 0x00000000001a7805 */ /* 0x000fe4000001ff00 */
[----:B------:R-:W-:Y:S02]  /*8a90*/  IADD3 R51, PT, PT, -R2, R9, R8 ;  /* 0x0000000902337210 */ /* 0x000fe40007ffe108 */
[----:B------:R-:W-:-:S02]  /*8aa0*/  CS2R R28, SRZ ;  /* 0x00000000001c7805 */ /* 0x000fc4000001ff00 */
[----:B------:R-:W-:Y:S02]  /*8ab0*/  CS2R R30, SRZ ;  /* 0x00000000001e7805 */ /* 0x000fe4000001ff00 */
[C---:B------:R-:W-:Y:S02]  /*8ac0*/  ISETP.GE.U32.AND P0, PT, R51.reuse, 0x18, PT ;  /* 0x000000183300780c */ /* 0x040fe40003f06070 */
[----:B------:R-:W-:-:S04]  /*8ad0*/  LEA.HI R8, R51, 0x1, RZ, 0x1d ;  /* 0x0000000133087811 */ /* 0x000fc800078fe8ff */
[----:B------:R-:W-:-:S07]  /*8ae0*/  LOP3.LUT P1, R54, R8, 0x3, RZ, 0xc0, !PT ;  /* 0x0000000308367812 */ /* 0x000fce000782c0ff */
[----:B------:R-:W-:Y:S06]  /*8af0*/  @!P0 BRA `(.L_x_4255) ;  /* 0x0000000400788947 */ /* 0x000fec0003800000 */
[----:B------:R-:W-:Y:S01]  /*8b00*/  HFMA2 R24, -RZ, RZ, 0, 0 ;  /* 0x00000000ff187431 */ /* 0x000fe200000001ff */
[----:B------:R-:W-:Y:S01]  /*8b10*/  LOP3.LUT R52, R8, 0x3ffffffc, RZ, 0xc0, !PT ;  /* 0x3ffffffc08347812 */ /* 0x000fe200078ec0ff */
[----:B------:R-:W-:Y:S01]  /*8b20*/  IMAD.MOV.U32 R38, RZ, RZ, R23 ;  /* 0x000000ffff267224 */ /* 0x000fe200078e0017 */
[----:B------:R-:W-:-:S07]  /*8b30*/  MOV R39, RZ ;  /* 0x000000ff00277202 */ /* 0x000fce0000000f00 */
.L_x_4256:
[----:B------:R-:W-:-:S04]  /*8b40*/  IMAD R13, R38, 0xe0, RZ ;  /* 0x000000e0260d7824 */ /* 0x000fc800078e02ff */
[C-C-:B------:R-:W-:Y:S01]  /*8b50*/  IMAD.WIDE.U32 R36, R13.reuse, 0x2, R16.reuse ;  /* 0x000000020d247825 */ /* 0x140fe200078e0010 */
[C---:B------:R-:W-:Y:S02]  /*8b60*/  IADD3 R33, PT, PT, R13.reuse, 0x700, RZ ;  /* 0x000007000d217810 */ /* 0x040fe40007ffe0ff */
[----:B------:R-:W-:Y:S02]  /*8b70*/  IADD3 R9, PT, PT, R13, 0xe00, RZ ;  /* 0x00000e000d097810 */ /* 0x000fe40007ffe0ff */
[----:B-1----:R0:W2:Y:S01]  /*8b80*/  LDG.E.128 R40, desc[UR36][R36.64] ;  /* 0x0000002424287981 */ /* 0x0020a2000c1e1d00 */
[----:B------:R-:W-:-:S04]  /*8b90*/  IMAD.WIDE.U32 R32, R33, 0x2, R16 ;  /* 0x0000000221207825 */ /* 0x000fc800078e0010 */
[--C-:B------:R-:W-:Y:S02]  /*8ba0*/  IMAD.WIDE.U32 R8, R9, 0x2, R16.reuse ;  /* 0x0000000209087825 */ /* 0x100fe400078e0010 */
[----:B------:R-:W4:Y:S02]  /*8bb0*/  LDG.E.128 R32, desc[UR36][R32.64] ;  /* 0x0000002420207981 */ /* 0x000f24000c1e1d00 */
[----:B------:R-:W-:Y:S02]  /*8bc0*/  VIADD R13, R13, 0x1500 ;  /* 0x000015000d0d7836 */ /* 0x000fe40000000000 */
[----:B------:R-:W4:Y:S02]  /*8bd0*/  LDG.E.128 R8, desc[UR36][R8.64] ;  /* 0x0000002408087981 */ /* 0x000f24000c1e1d00 */
[----:B------:R-:W-:-:S06]  /*8be0*/  IMAD.WIDE.U32 R12, R13, 0x2, R16 ;  /* 0x000000020d0c7825 */ /* 0x000fcc00078e0010 */
[----:B---3--:R-:W3:Y:S01]  /*8bf0*/  LDG.E.128 R12, desc[UR36][R12.64] ;  /* 0x000000240c0c7981 */ /* 0x008ee2000c1e1d00 */
[----:B------:R-:W-:Y:S01]  /*8c00*/  IADD3 R44, PT, PT, -R3, R38, RZ ;  /* 0x00000026032c7210 */ /* 0x000fe20007ffe1ff */
[----:B------:R-:W-:Y:S01]  /*8c10*/  VIADD R39, R39, 0x4 ;  /* 0x0000000427277836 */ /* 0x000fe20000000000 */
[----:B------:R-:W-:Y:S02]  /*8c20*/  IADD3 R38, PT, PT, R38, 0x20, RZ ;  /* 0x0000002026267810 */ /* 0x000fe40007ffe0ff */
[----:B------:R-:W-:Y:S02]  /*8c30*/  LEA R44, R44, R21, 0x1 ;  /* 0x000000152c2c7211 */ /* 0x000fe400078e08ff */
[----:B------:R-:W-:-:S03]  /*8c40*/  ISETP.NE.AND P0, PT, R39, R52, PT ;  /* 0x000000342700720c */ /* 0x000fc60003f05270 */
[----:B0-----:R-:W0:Y:S04]  /*8c50*/  LDS.U16 R36, [R44] ;  /* 0x000000002c247984 */ /* 0x001e280000000400 */
[----:B------:R-:W1:Y:S04]  /*8c60*/  LDS.U16 R48, [R44+0x10] ;  /* 0x000010002c307984 */ /* 0x000e680000000400 */
[----:B------:R-:W4:Y:S04]  /*8c70*/  LDS.U16 R50, [R44+0x20] ;  /* 0x000020002c327984 */ /* 0x000f280000000400 */
[----:B------:R-:W3:Y:S01]  /*8c80*/  LDS.U16 R44, [R44+0x30] ;  /* 0x000030002c2c7984 */ /* 0x000ee20000000400 */
[----:B0-----:R-:W-:-:S02]  /*8c90*/  HADD2.F32 R37, -RZ, R36.H0_H0 ;  /* 0x20000024ff257230 */ /* 0x001fc40000004100 */
[----:B-1----:R-:W-:Y:S02]  /*8ca0*/  HADD2.F32 R48, -RZ, R48.H0_H0 ;  /* 0x20000030ff307230 */ /* 0x002fe40000004100 */
[----:B--2---:R-:W-:Y:S02]  /*8cb0*/  HADD2.F32 R45, -RZ, R40.H0_H0 ;  /* 0x20000028ff2d7230 */ /* 0x004fe40000004100 */
[----:B------:R-:W-:Y:S02]  /*8cc0*/  HADD2.F32 R47, -RZ, R42.H0_H0 ;  /* 0x2000002aff2f7230 */ /* 0x000fe40000004100 */
[----:B------:R-:W-:Y:S02]  /*8cd0*/  HADD2.F32 R40, -RZ, R40.H1_H1 ;  /* 0x30000028ff287230 */ /* 0x000fe40000004100 */
[C---:B------:R-:W-:Y:S01]  /*8ce0*/  FFMA.FTZ R45, R37.reuse, R45, R24 ;  /* 0x0000002d252d7223 */ /* 0x040fe20000010018 */
[----:B------:R-:W-:Y:S02]  /*8cf0*/  HADD2.F32 R46, -RZ, R41.H0_H0 ;  /* 0x20000029ff2e7230 */ /* 0x000fe40000004100 */
[----:B------:R-:W-:Y:S01]  /*8d00*/  FFMA.FTZ R47, R37, R47, R28 ;  /* 0x0000002f252f7223 */ /* 0x000fe2000001001c */
[----:B------:R-:W-:-:S02]  /*8d10*/  HADD2.F32 R42, -RZ, R42.H1_H1 ;  /* 0x3000002aff2a7230 */ /* 0x000fc40000004100 */
[C---:B------:R-:W-:Y:S01]  /*8d20*/  FFMA.FTZ R40, R37.reuse, R40, R27 ;  /* 0x0000002825287223 */ /* 0x040fe2000001001b */
[----:B------:R-:W-:Y:S02]  /*8d30*/  HADD2.F32 R49, -RZ, R43.H0_H0 ;  /* 0x2000002bff317230 */ /* 0x000fe40000004100 */
[C---:B------:R-:W-:Y:S01]  /*8d40*/  FFMA.FTZ R46, R37.reuse, R46, R25 ;  /* 0x0000002e252e7223 */ /* 0x040fe20000010019 */
[----:B------:R-:W-:Y:S02]  /*8d50*/  HADD2.F32 R41, -RZ, R41.H1_H1 ;  /* 0x30000029ff297230 */ /* 0x000fe40000004100 */
[C---:B------:R-:W-:Y:S01]  /*8d60*/  FFMA.FTZ R42, R37.reuse, R42, R29 ;  /* 0x0000002a252a7223 */ /* 0x040fe2000001001d */
[----:B------:R-:W-:Y:S02]  /*8d70*/  HADD2.F32 R36, -RZ, R43.H1_H1 ;  /* 0x3000002bff247230 */ /* 0x000fe40000004100 */
[----:B------:R-:W-:Y:S01]  /*8d80*/  FFMA.FTZ R49, R37, R49, R30 ;  /* 0x0000003125317223 */ /* 0x000fe2000001001e */
[----:B----4-:R-:W-:-:S02]  /*8d90*/  HADD2.F32 R25, -RZ, R32.H1_H1 ;  /* 0x30000020ff197230 */ /* 0x010fc40000004100 */
[C---:B------:R-:W-:Y:S01]  /*8da0*/  FFMA.FTZ R41, R37.reuse, R41, R26 ;  /* 0x0000002925297223 */ /* 0x040fe2000001001a */
[----:B------:R-:W-:Y:S02]  /*8db0*/  HADD2.F32 R27, -RZ, R33.H0_H0 ;  /* 0x20000021ff1b7230 */ /* 0x000fe40000004100 */
[----:B------:R-:W-:Y:S01]  /*8dc0*/  FFMA.FTZ R36, R37, R36, R31 ;  /* 0x0000002425247223 */ /* 0x000fe2000001001f */
        /* <DEDUP_REMOVED lines=10> */
[----:B------:R-:W-:Y:S02]  /*8e70*/  HADD2.F32 R24, -RZ, R32.H0_H0 ;  /* 0x20000020ff187230 */ /* 0x000fe40000004100 */
[----:B------:R-:W-:Y:S01]  /*8e80*/  FFMA.FTZ R28, R48, R28, R47 ;  /* 0x0000001c301c7223 */ /* 0x000fe2000001002f */
[----:B------:R-:W-:-:S02]  /*8e90*/  HADD2.F32 R32, -RZ, R8.H0_H0 ;  /* 0x20000008ff207230 */ /* 0x000fc40000004100 */
[C---:B------:R-:W-:Y:S01]  /*8ea0*/  FFMA.FTZ R35, R48.reuse, R35, R36 ;  /* 0x0000002330237223 */ /* 0x040fe20000010024 */
[----:B------:R-:W-:Y:S02]  /*8eb0*/  HADD2.F32 R33, -RZ, R10.H0_H0 ;  /* 0x2000000aff217230 */ /* 0x000fe40000004100 */
[----:B------:R-:W-:Y:S01]  /*8ec0*/  FFMA.FTZ R24, R48, R24, R45 ;  /* 0x0000001830187223 */ /* 0x000fe2000001002d */
[----:B------:R-:W-:Y:S02]  /*8ed0*/  HADD2.F32 R31, -RZ, R50.H0_H0 ;  /* 0x20000032ff1f7230 */ /* 0x000fe40000004100 */
[----:B------:R-:W-:Y:S02]  /*8ee0*/  HADD2.F32 R8, -RZ, R8.H1_H1 ;  /* 0x30000008ff087230 */ /* 0x000fe40000004100 */
        /* <DEDUP_REMOVED lines=10> */
[----:B---3--:R-:W-:-:S02]  /*8f90*/  HADD2.F32 R10, -RZ, R12.H0_H0 ;  /* 0x2000000cff0a7230 */ /* 0x008fc40000004100 */
[C---:B------:R-:W-:Y:S01]  /*8fa0*/  FFMA.FTZ R24, R31.reuse, R32, R24 ;  /* 0x000000201f187223 */ /* 0x040fe20000010018 */
[----:B------:R-:W-:Y:S02]  /*8fb0*/  HADD2.F32 R27, -RZ, R12.H1_H1 ;  /* 0x3000000cff1b7230 */ /* 0x000fe40000004100 */
[C---:B------:R-:W-:Y:S01]  /*8fc0*/  FFMA.FTZ R30, R31.reuse, R37, R30 ;  /* 0x000000251f1e7223 */ /* 0x040fe2000001001e */
[--C-:B------:R-:W-:Y:S02]  /*8fd0*/  HADD2.F32 R25, -RZ, R13.reuse.H0_H0 ;  /* 0x2000000dff197230 */ /* 0x100fe40000004100 */
[----:B------:R-:W-:Y:S01]  /*8fe0*/  FFMA.FTZ R31, R31, R36, R35 ;  /* 0x000000241f1f7223 */ /* 0x000fe20000010023 */
[----:B------:R-:W-:Y:S02]  /*8ff0*/  HADD2.F32 R11, -RZ, R14.H0_H0 ;  /* 0x2000000eff0b7230 */ /* 0x000fe40000004100 */
[----:B------:R-:W-:Y:S02]  /*9000*/  HADD2.F32 R9, -RZ, R44.H0_H0 ;  /* 0x2000002cff097230 */ /* 0x000fe40000004100 */
[----:B------:R-:W-:-:S02]  /*9010*/  HADD2.F32 R13, -RZ, R13.H1_H1 ;  /* 0x3000000dff0d7230 */ /* 0x000fc40000004100 */
        /* <DEDUP_REMOVED lines=8> */
[C---:B------:R-:W-:Y:S01]  /*90a0*/  FFMA.FTZ R29, R9.reuse, R14, R29 ;  /* 0x0000000e091d7223 */ /* 0x040fe2000001001d */
[C---:B------:R-:W-:Y:S01]  /*90b0*/  FFMA.FTZ R30, R9.reuse, R33, R30 ;  /* 0x00000021091e7223 */ /* 0x040fe2000001001e */
[----:B------:R-:W-:Y:S01]  /*90c0*/  FFMA.FTZ R31, R9, R12, R31 ;  /* 0x0000000c091f7223 */ /* 0x000fe2000001001f */
[----:B------:R-:W-:Y:S06]  /*90d0*/  @P0 BRA `(.L_x_4256) ;  /* 0xfffffff800980947 */ /* 0x000fec000383ffff */
.L_x_4255:
[----:B------:R-:W-:Y:S05]  /*90e0*/  BSYNC.RECONVERGENT B2 ;  /* 0x0000000000027941 */ /* 0x000fea0003800200 */
.L_x_4254:
[----:B------:R-:W-:Y:S05]  /*90f0*/  @!P1 BRA `(.L_x_4253) ;  /* 0x0000000400289947 */ /* 0x000fea0003800000 */
[----:B------:R-:W-:Y:S01]  /*9100*/  ISETP.NE.AND P1, PT, R54, 0x1, PT ;  /* 0x000000013600780c */ /* 0x000fe20003f25270 */
[----:B------:R-:W-:Y:S01]  /*9110*/  BSSY.RECONVERGENT B2, `(.L_x_4257) ;  /* 0x0000030000027945 */ /* 0x000fe20003800200 */
[----:B------:R-:W-:-:S11]  /*9120*/  LOP3.LUT P0, RZ, R51, 0x8, RZ, 0xc0, !PT ;  /* 0x0000000833ff7812 */ /* 0x000fd6000780c0ff */
[----:B------:R-:W-:Y:S05]  /*9130*/  @!P1 BRA `(.L_x_4258) ;  /* 0x0000000000b49947 */ /* 0x000fea0003800000 */
[----:B------:R-:W-:-:S04]  /*9140*/  IMAD R11, R38, 0xe0, RZ ;  /* 0x000000e0260b7824 */ /* 0x000fc800078e02ff */
[C---:B------:R-:W-:Y:S01]  /*9150*/  IMAD.WIDE.U32 R8, R11.reuse, 0x2, R16 ;  /* 0x000000020b087825 */ /* 0x040fe200078e0010 */
[----:B------:R-:W-:-:S04]  /*9160*/  IADD3 R11, PT, PT, R11, 0x700, RZ ;  /* 0x000007000b0b7810 */ /* 0x000fc80007ffe0ff */
[----:B---3--:R-:W2:Y:S01]  /*9170*/  LDG.E.128 R12, desc[UR36][R8.64] ;  /* 0x00000024080c7981 */ /* 0x008ea2000c1e1d00 */
[----:B------:R-:W-:-:S05]  /*9180*/  IMAD.WIDE.U32 R10, R11, 0x2, R16 ;  /* 0x000000020b0a7825 */ /* 0x000fca00078e0010 */
[----:B-1----:R0:W3:Y:S01]  /*9190*/  LDG.E.128 R40, desc[UR36][R10.64] ;  /* 0x000000240a287981 */ /* 0x0020e2000c1e1d00 */
[C---:B------:R-:W-:Y:S01]  /*91a0*/  IMAD.IADD R32, R38.reuse, 0x1, -R3 ;  /* 0x0000000126207824 */ /* 0x040fe200078e0a03 */
[----:B------:R-:W-:-:S04]  /*91b0*/  IADD3 R38, PT, PT, R38, 0x10, RZ ;  /* 0x0000001026267810 */ /* 0x000fc80007ffe0ff */
[----:B------:R-:W-:-:S05]  /*91c0*/  LEA R32, R32, R21, 0x1 ;  /* 0x0000001520207211 */ /* 0x000fca00078e08ff */
[----:B------:R-:W1:Y:S04]  /*91d0*/  LDS.U16 R33, [R32] ;  /* 0x0000000020217984 */ /* 0x000e680000000400 */
[----:B------:R-:W4:Y:S01]  /*91e0*/  LDS.U16 R35, [R32+0x10] ;  /* 0x0000100020237984 */ /* 0x000f220000000400 */
[----:B-1----:R-:W-:Y:S02]  /*91f0*/  HADD2.F32 R33, -RZ, R33.H0_H0 ;  /* 0x20000021ff217230 */ /* 0x002fe40000004100 */
[----:B----4-:R-:W-:Y:S02]  /*9200*/  HADD2.F32 R35, -RZ, R35.H0_H0 ;  /* 0x20000023ff237230 */ /* 0x010fe40000004100 */
[--C-:B--2---:R-:W-:Y:S02]  /*9210*/  HADD2.F32 R36, -RZ, R13.reuse.H0_H0 ;  /* 0x2000000dff247230 */ /* 0x104fe40000004100 */
[----:B------:R-:W-:-:S02]  /*9220*/  HADD2.F32 R13, -RZ, R13.H1_H1 ;  /* 0x3000000dff0d7230 */ /* 0x000fc40000004100 */
[----:B------:R-:W-:Y:S02]  /*9230*/  HADD2.F32 R9, -RZ, R14.H0_H0 ;  /* 0x2000000eff097230 */ /* 0x000fe40000004100 */
[C---:B------:R-:W-:Y:S01]  /*9240*/  FFMA.FTZ R25, R33.reuse, R36, R25 ;  /* 0x0000002421197223 */ /* 0x040fe20000010019 */
[--C-:B------:R-:W-:Y:S02]  /*9250*/  HADD2.F32 R34, -RZ, R12.reuse.H0_H0 ;  /* 0x2000000cff227230 */ /* 0x100fe40000004100 */
[C---:B------:R-:W-:Y:S01]  /*9260*/  FFMA.FTZ R13, R33.reuse, R13, R26 ;  /* 0x0000000d210d7223 */ /* 0x040fe2000001001a */
[----:B0-----:R-:W-:Y:S02]  /*9270*/  HADD2.F32 R11, -RZ, R15.H0_H0 ;  /* 0x2000000fff0b7230 */ /* 0x001fe40000004100 */
[C---:B------:R-:W-:Y:S01]  /*9280*/  FFMA.FTZ R9, R33.reuse, R9, R28 ;  /* 0x0000000921097223 */ /* 0x040fe2000001001c */
[----:B------:R-:W-:Y:S02]  /*9290*/  HADD2.F32 R12, -RZ, R12.H1_H1 ;  /* 0x3000000cff0c7230 */ /* 0x000fe40000004100 */
[----:B------:R-:W-:Y:S01]  /*92a0*/  FFMA.FTZ R24, R33, R34, R24 ;  /* 0x0000002221187223 */ /* 0x000fe20000010018 */
[----:B------:R-:W-:-:S02]  /*92b0*/  HADD2.F32 R14, -RZ, R14.H1_H1 ;  /* 0x3000000eff0e7230 */ /* 0x000fc40000004100 */
        /* <DEDUP_REMOVED lines=8> */
[C---:B------:R-:W-:Y:S01]  /*9340*/  FFMA.FTZ R25, R35.reuse, R26, R25 ;  /* 0x0000001a23197223 */ /* 0x040fe20000010019 */
        /* <DEDUP_REMOVED lines=12> */
.L_x_4258:
[----:B------:R-:W-:Y:S05]  /*9410*/  BSYNC.RECONVERGENT B2 ;  /* 0x0000000000027941 */ /* 0x000fea0003800200 */
.L_x_4257:
[----:B------:R-:W-:Y:S05]  /*9420*/  @P0 BRA `(.L_x_4253) ;  /* 0x00000000005c0947 */ /* 0x000fea0003800000 */
[----:B------:R-:W-:-:S04]  /*9430*/  IMAD R9, R38, 0xe0, RZ ;  /* 0x000000e026097824 */ /* 0x000fc800078e02ff */
[----:B------:R-:W-:-:S06]  /*9440*/  IMAD.WIDE.U32 R8, R9, 0x2, R16 ;  /* 0x0000000209087825 */ /* 0x000fcc00078e0010 */
[----:B------:R-:W2:Y:S01]  /*9450*/  LDG.E.128 R8, desc[UR36][R8.64] ;  /* 0x0000002408087981 */ /* 0x000ea2000c1e1d00 */
[----:B------:R-:W-:-:S05]  /*9460*/  IMAD.IADD R12, R38, 0x1, -R3 ;  /* 0x00000001260c7824 */ /* 0x000fca00078e0a03 */
[----:B------:R-:W-:-:S06]  /*9470*/  LEA R12, R12, R21, 0x1 ;  /* 0x000000150c0c7211 */ /* 0x000fcc00078e08ff */
[----:B------:R-:W0:Y:S02]  /*9480*/  LDS.U16 R12, [R12] ;  /* 0x000000000c0c7984 */ /* 0x000e240000000400 */
[----:B0-----:R-:W-:Y:S02]  /*9490*/  HADD2.F32 R13, -RZ, R12.H0_H0 ;  /* 0x2000000cff0d7230 */ /* 0x001fe40000004100 */
[--C-:B--2---:R-:W-:Y:S02]  /*94a0*/  HADD2.F32 R14, -RZ, R8.reuse.H0_H0 ;  /* 0x20000008ff0e7230 */ /* 0x104fe40000004100 */
[----:B------:R-:W-:Y:S02]  /*94b0*/  HADD2.F32 R32, -RZ, R8.H1_H1 ;  /* 0x30000008ff207230 */ /* 0x000fe40000004100 */
[--C-:B------:R-:W-:Y:S02]  /*94c0*/  HADD2.F32 R34, -RZ, R9.reuse.H0_H0 ;  /* 0x20000009ff227230 */ /* 0x100fe40000004100 */
[----:B------:R-:W-:Y:S01]  /*94d0*/  FFMA.FTZ R24, R13, R14, R24 ;  /* 0x0000000e0d187223 */ /* 0x000fe20000010018 */
[----:B---3--:R-:W-:-:S02]  /*94e0*/  HADD2.F32 R15, -RZ, R9.H1_H1 ;  /* 0x30000009ff0f7230 */ /* 0x008fc40000004100 */
        /* <DEDUP_REMOVED lines=11> */
.L_x_4253:
[----:B------:R-:W-:Y:S05]  /*95a0*/  BSYNC.RECONVERGENT B1 ;  /* 0x0000000000017941 */ /* 0x000fea0003800200 */
.L_x_4252:
[----:B------:R-:W-:Y:S01]  /*95b0*/  ISETP.GE.AND P0, PT, R23, UR42, PT ;  /* 0x0000002a17007c0c */ /* 0x000fe2000bf06270 */
[----:B------:R-:W-:-:S12]  /*95c0*/  BSSY.RECONVERGENT B1, `(.L_x_4259) ;  /* 0x000010c000017945 */ /* 0x000fd80003800200 */
[----:B------:R-:W-:Y:S05]  /*95d0*/  @P0 BRA `(.L_x_4260) ;  /* 0x0000001000280947 */ /* 0x000fea0003800000 */
[----:B------:R-:W-:Y:S01]  /*95e0*/  MOV R8, 0x8 ;  /* 0x0000000800087802 */ /* 0x000fe20000000f00 */
[----:B------:R-:W-:Y:S01]  /*95f0*/  BSSY.RECONVERGENT B2, `(.L_x_4261) ;  /* 0x0000041000027945 */ /* 0x000fe20003800200 */
[----:B------:R-:W-:Y:S02]  /*9600*/  LOP3.LUT R38, RZ, R3, RZ, 0x33, !PT ;  /* 0x00000003ff267212 */ /* 0x000fe400078e33ff */
[----:B------:R-:W-:-:S04]  /*9610*/  VIADDMNMX R9, R23, R8, UR42, !PT ;  /* 0x0000002a17097e46 */ /* 0x000fc8000f800108 */
[----:B------:R-:W-:-:S04]  /*9620*/  IADD3 R38, PT, PT, -R2, R9, R38 ;  /* 0x0000000902267210 */ /* 0x000fc80007ffe126 */
[----:B------:R-:W-:-:S04]  /*9630*/  LOP3.LUT R8, R38, 0x18, RZ, 0xc0, !PT ;  /* 0x0000001826087812 */ /* 0x000fc800078ec0ff */
[----:B------:R-:W-:-:S13]  /*9640*/  ISETP.NE.AND P0, PT, R8, 0x18, PT ;  /* 0x000000180800780c */ /* 0x000fda0003f05270 */
[----:B------:R-:W-:Y:S05]  /*9650*/  @!P0 BRA `(.L_x_4262) ;  /* 0x0000000000e88947 */ /* 0x000fea0003800000 */
[----:B------:R-:W0:Y:S01]  /*9660*/  LDC R22, c[0x0][0x3f4] ;  /* 0x0000fd00ff167b82 */ /* 0x000e220000000800 */
[----:B------:R-:W-:Y:S02]  /*9670*/  LEA.HI R9, R38, 0x1, RZ, 0x1d ;  /* 0x0000000126097811 */ /* 0x000fe400078fe8ff */
[----:B------:R-:W-:Y:S02]  /*9680*/  LEA R8, R2, UR6, 0x1 ;  /* 0x0000000602087c11 */ /* 0x000fe4000f8e08ff */
[----:B------:R-:W-:-:S03]  /*9690*/  LOP3.LUT R9, R9, 0x3, RZ, 0xc0, !PT ;  /* 0x0000000309097812 */ /* 0x000fc600078ec0ff */
[----:B------:R-:W-:Y:S01]  /*96a0*/  IMAD.IADD R10, R53, 0x1, R8 ;  /* 0x00000001350a7824 */ /* 0x000fe200078e0208 */
[----:B------:R-:W-:-:S07]  /*96b0*/  IADD3 R11, PT, PT, -R9, RZ, RZ ;  /* 0x000000ff090b7210 */ /* 0x000fce0007ffe1ff */
.L_x_4265:
        /* <DEDUP_REMOVED lines=14> */
[----:B---3--:R-:W-:Y:S02]  /*97a0*/  IMAD R15, R8, R13, RZ ;  /* 0x0000000d080f7224 */ /* 0x008fe400078e02ff */
        /* <DEDUP_REMOVED lines=33> */
.L_x_4264:
[----:B------:R-:W-:Y:S05]  /*99c0*/  BSYNC.RECONVERGENT B3 ;  /* 0x0000000000037941 */ /* 0x000fea0003800200 */
.L_x_4263:
[----:B------:R-:W-:Y:S01]  /*99d0*/  IADD3 R23, PT, PT, R23, 0x8, RZ ;  /* 0x0000000817177810 */ /* 0x000fe20007ffe0ff */
[----:B------:R-:W-:Y:S01]  /*99e0*/  VIADD R10, R10, 0x10 ;  /* 0x000000100a0a7836 */ /* 0x000fe20000000000 */
[----:B------:R-:W-:Y:S06]  /*99f0*/  @P2 BRA `(.L_x_4265) ;  /* 0xfffffffc00302947 */ /* 0x000fec000383ffff */
.L_x_4262:
[----:B------:R-:W-:Y:S05]  /*9a00*/  BSYNC.RECONVERGENT B2 ;  /* 0x0000000000027941 */ /* 0x000fea0003800200 */
.L_x_4261:
[----:B------:R-:W-:-:S13]  /*9a10*/  ISETP.GE.U32.AND P0, PT, R38, 0x18, PT ;  /* 0x000000182600780c */ /* 0x000fda0003f06070 */
[----:B------:R-:W-:Y:S05]  /*9a20*/  @!P0 BRA `(.L_x_4260) ;  /* 0x0000000c00148947 */ /* 0x000fea0003800000 */
[----:B------:R-:W0:Y:S02]  /*9a30*/  LDC R22, c[0x0][0x3f4] ;  /* 0x0000fd00ff167b82 */ /* 0x000e240000000800 */
.L_x_4274:
[CC--:B0-----:R-:W-:Y:S01]  /*9a40*/  ISETP.GE.AND P3, PT, R23.reuse, R22.reuse, PT ;  /* 0x000000161700720c */ /* 0x0c1fe20003f66270 */
[C---:B-1----:R-:W-:Y:S01]  /*9a50*/  VIADD R41, R23.reuse, 0x18 ;  /* 0x0000001817297836 */ /* 0x042fe20000000000 */
        /* <DEDUP_REMOVED lines=9> */
[----:B------:R-:W-:Y:S02]  /*9af0*/  IABS R11, R22 ;  /* 0x00000016000b7213 */ /* 0x000fe40000000000 */
[----:B------:R-:W-:Y:S02]  /*9b00*/  IABS R14, R23 ;  /* 0x00000017000e7213 */ /* 0x000fe40000000000 */
[----:B------:R-:W0:Y:S01]  /*9b10*/  I2F.RP R10, R11 ;  /* 0x0000000b000a7306 */ /* 0x000e220000209400 */
[----:B------:R-:W-:Y:S02]  /*9b20*/  ISETP.GE.AND P4, PT, R23, RZ, PT ;  /* 0x000000ff1700720c */ /* 0x000fe40003f86270 */
[----:B------:R-:W-:-:S05]  /*9b30*/  ISETP.NE.AND P5, PT, R22, RZ, PT ;  /* 0x000000ff1600720c */ /* 0x000fca0003fa5270 */
[----:B0-----:R-:W0:Y:S02]  /*9b40*/  MUFU.RCP R10, R10 ;  /* 0x0000000a000a7308 */ /* 0x001e240000001000 */
[----:B0-----:R-:W-:-:S06]  /*9b50*/  VIADD R12, R10, 0xffffffe ;  /* 0x0ffffffe0a0c7836 */ /* 0x001fcc0000000000 */
[----:B------:R0:W1:Y:S02]  /*9b60*/  F2I.FTZ.U32.TRUNC.NTZ R9, R12 ;  /* 0x0000000c00097305 */ /* 0x000064000021f000 */
[----:B0-----:R-:W0:Y:S01]  /*9b70*/  LDS.U16 R12, [R36] ;  /* 0x00000000240c7984 */ /* 0x001e220000000400 */
[----:B-1----:R-:W-:-:S05]  /*9b80*/  IADD3 R8, PT, PT, RZ, -R9, RZ ;  /* 0x80000009ff087210 */ /* 0x002fca0007ffe0ff */
        /* <DEDUP_REMOVED lines=23> */
[----:B---3--:R-:W-:Y:S02]  /*9d00*/  HADD2.F32 R15, -RZ, R9.H1_H1 ;  /* 0x30000009ff0f7230 */ /* 0x008fe40000004100 */
        /* <DEDUP_REMOVED lines=9> */
.L_x_4267:
[----:B------:R-:W-:Y:S05]  /*9da0*/  BSYNC.RECONVERGENT B2 ;  /* 0x0000000000027941 */ /* 0x000fea0003800200 */
.L_x_4266:
[----:B------:R-:W-:Y:S04]  /*9db0*/  BSSY.RECONVERGENT B2, `(.L_x_4268) ;  /* 0x000002d000027945 */ /* 0x000fe80003800200 */
[----:B------:R-:W-:Y:S05]  /*9dc0*/  @!P2 BRA `(.L_x_4269) ;  /* 0x0000000000aca947 */ /* 0x000fea0003800000 */
[----:B------:R-:W-:Y:S02]  /*9dd0*/  IABS R11, R22 ;  /* 0x00000016000b7213 */ /* 0x000fe40000000000 */
[----:B------:R-:W-:Y:S02]  /*9de0*/  IABS R14, R37 ;  /* 0x00000025000e7213 */ /* 0x000fe40000000000 */
[----:B------:R-:W0:Y:S01]  /*9df0*/  I2F.RP R10, R11 ;  /* 0x0000000b000a7306 */ /* 0x000e220000209400 */
[----:B------:R-:W-:Y:S02]  /*9e00*/  ISETP.GE.AND P3, PT, R37, RZ, PT ;  /* 0x000000ff2500720c */ /* 0x000fe40003f66270 */
[----:B------:R-:W-:-:S05]  /*9e10*/  ISETP.NE.AND P4, PT, R22, RZ, PT ;  /* 0x000000ff1600720c */ /* 0x000fca0003f85270 */
[----:B0-----:R-:W0:Y:S02]  /*9e20*/  MUFU.RCP R10, R10 ;  /* 0x0000000a000a7308 */ /* 0x001e240000001000 */
[----:B0-----:R-:W-:-:S06]  /*9e30*/  IADD3 R12, PT, PT, R10, 0xffffffe, RZ ;  /* 0x0ffffffe0a0c7810 */ /* 0x001fcc0007ffe0ff */
[----:B------:R0:W1:Y:S02]  /*9e40*/  F2I.FTZ.U32.TRUNC.NTZ R9, R12 ;  /* 0x0000000c00097305 */ /* 0x000064000021f000 */
[----:B0-----:R-:W0:Y:S01]  /*9e50*/  LDS.U16 R12, [R36+0x10] ;  /* 0x00001000240c7984 */ /* 0x001e220000000400 */
[----:B-1----:R-:W-:-:S04]  /*9e60*/  IMAD.MOV R8, RZ, RZ, -R9 ;  /* 0x000000ffff087224 */ /* 0x002fc800078e0a09 */
[----:B------:R-:W-:Y:S02]  /*9e70*/  IMAD R13, R8, R11, RZ ;  /* 0x0000000b080d7224 */ /* 0x000fe400078e02ff */
[----:B------:R-:W-:-:S05]  /*9e80*/  HFMA2 R8, -RZ, RZ, 0, 0 ;  /* 0x00000000ff087431 */ /* 0x000fca00000001ff */
        /* <DEDUP_REMOVED lines=31> */
.L_x_4269:
[----:B------:R-:W-:Y:S05]  /*a080*/  BSYNC.RECONVERGENT B2 ;  /* 0x0000000000027941 */ /* 0x000fea0003800200 */
.L_x_4268:
        /* <DEDUP_REMOVED lines=11> */
[----:B-1----:R-:W-:-:S05]  /*a140*/  IADD3 R8, PT, PT, RZ, -R9, RZ ;  /* 0x80000009ff087210 */ /* 0x002fca0007ffe0ff */
        /* <DEDUP_REMOVED lines=33> */
.L_x_4271:
[----:B------:R-:W-:Y:S05]  /*a360*/  BSYNC.RECONVERGENT B2 ;  /* 0x0000000000027941 */ /* 0x000fea0003800200 */
.L_x_4270:
        /* <DEDUP_REMOVED lines=10> */
[----:B0-----:R-:W0:Y:S01]  /*a410*/  LDS.U16 R12, [R36+0x30] ;  /* 0x00003000240c7984 */ /* 0x001e220000000400 */
[----:B-1----:R-:W-:-:S05]  /*a420*/  IADD3 R8, PT, PT, RZ, -R9, RZ ;  /* 0x80000009ff087210 */ /* 0x002fca0007ffe0ff */
        /* <DEDUP_REMOVED lines=33> */
.L_x_4273:
[----:B------:R-:W-:Y:S05]  /*a640*/  BSYNC.RECONVERGENT B2 ;  /* 0x0000000000027941 */ /* 0x000fea0003800200 */
.L_x_4272:
[----:B------:R-:W-:-:S04]  /*a650*/  IADD3 R23, PT, PT, R23, 0x20, RZ ;  /* 0x0000002017177810 */ /* 0x000fc80007ffe0ff */
[----:B------:R-:W-:-:S13]  /*a660*/  ISETP.GE.AND P0, PT, R23, UR42, PT ;  /* 0x0000002a17007c0c */ /* 0x000fda000bf06270 */
[----:B------:R-:W-:Y:S05]  /*a670*/  @!P0 BRA `(.L_x_4274) ;  /* 0xfffffff000f08947 */ /* 0x000fea000383ffff */
.L_x_4260:
[----:B------:R-:W-:Y:S05]  /*a680*/  BSYNC.RECONVERGENT B1 ;  /* 0x0000000000017941 */ /* 0x000fea0003800200 */
.L_x_4259:
[----:B------:R-:W-:-:S13]  /*a690*/  ISETP.NE.AND P0, PT, R2, UR5, PT ;  /* 0x0000000502007c0c */ /* 0x000fda000bf05270 */
[----:B------:R-:W-:Y:S05]  /*a6a0*/  @P0 BRA `(.L_x_4251) ;  /* 0x0000000400b00947 */ /* 0x000fea0003800000 */
        /* <DEDUP_REMOVED lines=39> */
[----:B------:R-:W2:Y:S01]  /*a920*/  I2F.S16 R35, R35 ;  /* 0x0000002300237306 */ /* 0x000ea20000101400 */
[----:B------:R-:W-:Y:S01]  /*a930*/  @P2 LOP3.LUT R32, R32, 0xffffff00, RZ, 0xfc, !PT ;  /* 0xffffff0020202812 */ /* 0x000fe200078efcff */
[----:B0-----:R-:W-:-:S06]  /*a940*/  FMUL.FTZ R8, R10, R9 ;  /* 0x000000090a087220 */ /* 0x001fcc0000410000 */
[----:B------:R-:W0:Y:S01]  /*a950*/  I2F.S16 R23, R12 ;  /* 0x0000000c00177306 */ /* 0x000e220000101400 */
[----:B--2---:R-:W-:-:S07]  /*a960*/  FMUL.FTZ R16, R10, R35 ;  /* 0x000000230a107220 */ /* 0x004fce0000410000 */
[----:B------:R-:W2:Y:S01]  /*a970*/  I2F.S16 R11, R11 ;  /* 0x0000000b000b7306 */ /* 0x000ea20000101400 */
[----:B0-----:R-:W-:-:S07]  /*a980*/  FMUL.FTZ R14, R10, R23 ;  /* 0x000000170a0e7220 */ /* 0x001fce0000410000 */
[----:B------:R-:W0:Y:S01]  /*a990*/  I2F.S8 R17, R34 ;  /* 0x0000002200117306 */ /* 0x000e220000001400 */
[----:B--2---:R-:W-:-:S07]  /*a9a0*/  FMUL.FTZ R12, R10, R11 ;  /* 0x0000000b0a0c7220 */ /* 0x004fce0000410000 */
[----:B---3--:R2:W3:Y:S01]  /*a9b0*/  I2F.S8 R15, R36 ;  /* 0x00000024000f7306 */ /* 0x0084e20000001400 */
[----:B0-----:R-:W-:-:S07]  /*a9c0*/  FMUL.FTZ R17, R10, R17 ;  /* 0x000000110a117220 */ /* 0x001fce0000410000 */
[----:B------:R-:W0:Y:S01]  /*a9d0*/  I2F.S8 R33, R32 ;  /* 0x0000002000217306 */ /* 0x000e220000001400 */
[----:B--2---:R-:W-:Y:S02]  /*a9e0*/  F2FP.F16.F32.PACK_AB R36, R8, R13 ;  /* 0x0000000d0824723e */ /* 0x004fe400000000ff */
[----:B------:R-:W-:Y:S01]  /*a9f0*/  F2FP.F16.F32.PACK_AB R38, R14, R17 ;  /* 0x000000110e26723e */ /* 0x000fe200000000ff */
[----:B---3--:R-:W-:-:S05]  /*aa00*/  FMUL.FTZ R15, R10, R15 ;  /* 0x0000000f0a0f7220 */ /* 0x008fca0000410000 */
[----:B------:R-:W-:Y:S01]  /*aa10*/  F2FP.F16.F32.PACK_AB R37, R12, R15 ;  /* 0x0000000f0c25723e */ /* 0x000fe200000000ff */
[----:B0-----:R-:W-:-:S05]  /*aa20*/  FMUL.FTZ R33, R10, R33 ;  /* 0x000000210a217220 */ /* 0x001fca0000410000 */
[----:B------:R-:W-:Y:S01]  /*aa30*/  F2FP.F16.F32.PACK_AB R39, R16, R33 ;  /* 0x000000211027723e */ /* 0x000fe200000000ff */
[----:B------:R-:W-:Y:S06]  /*aa40*/  BRA `(.L_x_4276) ;  /* 0x00000000000c7947 */ /* 0x000fec0003800000 */
.L_x_4275:
[----:B------:R-:W0:Y:S02]  /*aa50*/  LDC.64 R8, c[0x0][0x3a8] ;  /* 0x0000ea00ff087b82 */ /* 0x000e240000000a00 */
[----:B0-----:R-:W-:-:S05]  /*aa60*/  IMAD.WIDE R8, R11, 0x2, R8 ;  /* 0x000000020b087825 */ /* 0x001fca00078e0208 */
[----:B------:R0:W5:Y:S02]  /*aa70*/  LDG.E.128 R36, desc[UR36][R8.64] ;  /* 0x0000002408247981 */ /* 0x000164000c1e1d00 */
.L_x_4276:
[----:B------:R-:W2:Y:S02]  /*aa80*/  LDCU.64 UR8, c[0x0][0x460] ;  /* 0x00008c00ff0877ac */ /* 0x000ea40008000a00 */
[----:B--2---:R-:W-:-:S04]  /*aa90*/  ISETP.NE.U32.AND P0, PT, RZ, UR8, PT ;  /* 0x00000008ff007c0c */ /* 0x004fc8000bf05070 */
[----:B------:R-:W-:Y:S01]  /*aaa0*/  ISETP.NE.AND.EX P0, PT, RZ, UR9, PT, P0 ;  /* 0x00000009ff007c0c */ /* 0x000fe2000bf05300 */
[----:B------:R-:W2:-:S12]  /*aab0*/  LDCU.64 UR8, c[0x0][0x3c0] ;  /* 0x00007800ff0877ac */ /* 0x000e980008000a00 */
[----:B------:R-:W4:Y:S08]  /*aac0*/  @P0 LDC R11, c[0x0][0x3f8] ;  /* 0x0000fe00ff0b0b82 */ /* 0x000f300000000800 */
[----:B0-----:R-:W0:Y:S01]  /*aad0*/  @P0 LDC.64 R8, c[0x0][0x458] ;  /* 0x00011600ff080b82 */ /* 0x001e220000000a00 */
[----:B----4-:R-:W-:-:S04]  /*aae0*/  @P0 IMAD R18, R11, UR38, R18 ;  /* 0x000000260b120c24 */ /* 0x010fc8000f8e0212 */
[----:B------:R-:W-:-:S04]  /*aaf0*/  @P0 IMAD R11, R18, 0xe0, R19 ;  /* 0x000000e0120b0824 */ /* 0x000fc800078e0213 */
[----:B0-----:R-:W-:-:S06]  /*ab00*/  @P0 IMAD.WIDE R8, R11, 0x2, R8 ;  /* 0x000000020b080825 */ /* 0x001fcc00078e0208 */
[----:B------:R-:W4:Y:S01]  /*ab10*/  @P0 LDG.E.128 R8, desc[UR36][R8.64] ;  /* 0x0000002408080981 */ /* 0x000f22000c1e1d00 */
[----:B------:R-:W-:Y:S01]  /*ab20*/  IADD3 R12, PT, PT, -R3, UR42, RZ ;  /* 0x0000002a030c7c10 */ /* 0x000fe2000fffe1ff */
[----:B------:R-:W-:Y:S01]  /*ab30*/  UIMAD UR7, UR40, 0xe0, URZ ;  /* 0x000000e0280778a4 */ /* 0x000fe2000f8e02ff */
[----:B------:R-:W-:Y:S02]  /*ab40*/  IMAD R22, R20, R22, R19 ;  /* 0x0000001614167224 */ /* 0x000fe400078e0213 */
[----:B-----5:R-:W-:Y:S01]  /*ab50*/  HFMA2 R36, R36, 1, 1, R4 ;  /* 0x3c003c0024247831 */ /* 0x020fe20000000004 */
[----:B------:R-:W-:Y:S01]  /*ab60*/  LEA R21, R12, R21, 0x1 ;  /* 0x000000150c157211 */ /* 0x000fe200078e08ff */
[----:B------:R-:W-:Y:S02]  /*ab70*/  HFMA2 R38, R38, 1, 1, R6 ;  /* 0x3c003c0026267831 */ /* 0x000fe40000000006 */
[----:B------:R-:W-:Y:S01]  /*ab80*/  HADD2 R37, R37, R5 ;  /* 0x0000000525257230 */ /* 0x000fe20000000000 */
[----:B------:R-:W-:Y:S01]  /*ab90*/  SHF.R.S32.HI R3, RZ, 0x1f, R22 ;  /* 0x0000001fff037819 */ /* 0x000fe20000011416 */
[----:B------:R-:W-:Y:S01]  /*aba0*/  IMAD.U32 R12, RZ, RZ, UR7 ;  /* 0x00000007ff0c7e24 */ /* 0x000fe2000f8e00ff */
[----:B------:R-:W-:Y:S01]  /*abb0*/  IADD3 R22, P1, PT, R22, UR7, RZ ;  /* 0x0000000716167c10 */ /* 0x000fe2000ff3e0ff */
[----:B------:R-:W0:Y:S01]  /*abc0*/  LDS.U16 R21, [R21] ;  /* 0x0000000015157984 */ /* 0x000e220000000400 */
[----:B------:R-:W-:-:S02]  /*abd0*/  HADD2 R39, R39, R7 ;  /* 0x0000000727277230 */ /* 0x000fc40000000000 */
[----:B------:R-:W-:Y:S02]  /*abe0*/  LEA.HI.X.SX32 R3, R12, R3, 0x1, P1 ;  /* 0x000000030c037211 */ /* 0x000fe400008f0eff */
[----:B--2---:R-:W-:-:S04]  /*abf0*/  LEA R4, P1, R22, UR8, 0x1 ;  /* 0x0000000816047c11 */ /* 0x004fc8000f8208ff */
        /* <DEDUP_REMOVED lines=23> */
.L_x_4251:
[----:B------:R-:W-:Y:S05]  /*ad70*/  BSYNC.RECONVERGENT B0 ;  /* 0x0000000000007941 */ /* 0x000fea0003800200 */
.L_x_4250:
        /* <DEDUP_REMOVED lines=24> */
.L_x_4278:
        /* <DEDUP_REMOVED lines=21> */
.L_x_4280:
[----:B------:R-:W-:Y:S05]  /*b050*/  BSYNC.RECONVERGENT B0 ;  /* 0x0000000000007941 */ /* 0x000fea0003800200 */
.L_x_4279:
        /* <DEDUP_REMOVED lines=8> */
.L_x_4282:
[----:B------:R-:W-:Y:S05]  /*b0e0*/  BSYNC.RECONVERGENT B0 ;  /* 0x0000000000007941 */ /* 0x000fea0003800200 */
.L_x_4281:
[----:B------:R-:W-:Y:S06]  /*b0f0*/  BAR.SYNC.DEFER_BLOCKING 0x0 ;  /* 0x0000000000007b1d */ /* 0x000fec0000010000 */
[----:B------:R-:W-:Y:S04]  /*b100*/  BSSY.RECONVERGENT B0, `(.L_x_4283) ;  /* 0x0000013000007945 */ /* 0x000fe80003800200 */
[----:B------:R-:W-:Y:S05]  /*b110*/  @P4 BRA `(.L_x_4284) ;  /* 0x0000000000444947 */ /* 0x000fea0003800000 */
[----:B0-2---:R-:W0:Y:S02]  /*b120*/  LDS.128 R4, [R2] ;  /* 0x0000000002047984 */ /* 0x005e240000000c00 */
        /* <DEDUP_REMOVED lines=16> */
.L_x_4284:
[----:B------:R-:W-:Y:S05]  /*b230*/  BSYNC.RECONVERGENT B0 ;  /* 0x0000000000007941 */ /* 0x000fea0003800200 */
.L_x_4283:
        /* <DEDUP_REMOVED lines=8> */
.L_x_4286:
[----:B------:R-:W-:Y:S05]  /*b2c0*/  BSYNC.RECONVERGENT B0 ;  /* 0x0000000000007941 */ /* 0x000fea0003800200 */
.L_x_4285:
[----:B------:R-:W-:Y:S06]  /*b2d0*/  BAR.SYNC.DEFER_BLOCKING 0x0 ;  /* 0x0000000000007b1d */ /* 0x000fec0000010000 */
[----:B------:R-:W-:Y:S04]  /*b2e0*/  BSSY.RECONVERGENT B0, `(.L_x_4287) ;  /* 0x0000013000007945 */ /* 0x000fe80003800200 */
[----:B------:R-:W-:Y:S05]  /*b2f0*/  @P6 BRA `(.L_x_4288) ;  /* 0x0000000000446947 */ /* 0x000fea0003800000 */
[----:B0-2-4-:R-:W0:Y:S02]  /*b300*/  LDS.128 R4, [R2] ;  /* 0x0000000002047984 */ /* 0x015e240000000c00 */
        /* <DEDUP_REMOVED lines=16> */
.L_x_4288:
[----:B------:R-:W-:Y:S05]  /*b410*/  BSYNC.RECONVERGENT B0 ;  /* 0x0000000000007941 */ /* 0x000fea0003800200 */
.L_x_4287:
[----:B------:R-:W-:Y:S06]  /*b420*/  BAR.SYNC.DEFER_BLOCKING 0x0 ;  /* 0x0000000000007b1d */ /* 0x000fec0000010000 */
.L_x_4277:
[----:B------:R-:W-:-:S13]  /*b430*/  ISETP.GT.U32.OR P0, PT, R0, 0x1f, P0 ;  /* 0x0000001f0000780c */ /* 0x000fda0000704470 */
[----:B------:R-:W-:Y:S05]  /*b440*/  @P0 EXIT ;  /* 0x000000000000094d */ /* 0x000fea0003800000 */
[----:B------:R-:W0:Y:S02]  /*b450*/  LDCU UR4, c[0x0][0x478] ;  /* 0x00008f00ff0477ac */ /* 0x000e240008000800 */
[----:B0-----:R-:W-:-:S09]  /*b460*/  UISETP.NE.AND UP0, UPT, UR4, 0x2, UPT ;  /* 0x000000020400788c */ /* 0x001fd2000bf05270 */
[----:B------:R-:W-:Y:S05]  /*b470*/  BRA.U UP0, `(.L_x_4289) ;  /* 0x0000000100e07547 */ /* 0x000fea000b800000 */
[----:B--2-4-:R-:W0:Y:S01]  /*b480*/  LDC.64 R2, c[0x0][0x470] ;  /* 0x00011c00ff027b82 */ /* 0x014e220000000a00 */
[----:B------:R-:W2:Y:S01]  /*b490*/  LDCU.64 UR4, c[0x0][0x380] ;  /* 0x00007000ff0477ac */ /* 0x000ea20008000a00 */
[----:B0-----:R-:W4:Y:S01]  /*b4a0*/  LDG.E R2, desc[UR36][R2.64] ;  /* 0x0000002402027981 */ /* 0x001f22000c1e1900 */
[----:B------:R-:W-:-:S04]  /*b4b0*/  IADD3 R19, PT, PT, R20, R19, RZ ;  /* 0x0000001314137210 */ /* 0x000fc80007ffe0ff */
[----:B--2---:R-:W-:Y:S01]  /*b4c0*/  IADD3 R8, P0, PT, R19, UR4, RZ ;  /* 0x0000000413087c10 */ /* 0x004fe2000ff1e0ff */
        /* <DEDUP_REMOVED lines=9> */
[----:B------:R-:W2:Y:S01]  /*b560*/  F2I.S8.NTZ R31, R31 ;  /* 0x0000001f001f7305 */ /* 0x000ea20000202100 */
[----:B0-----:R-:W-:-:S07]  /*b570*/  PRMT R0, R30, 0x8880, RZ ;  /* 0x000088801e007816 */ /* 0x001fce00000000ff */
[----:B------:R-:W0:Y:S01]  /*b580*/  F2I.S8.NTZ R29, R29 ;  /* 0x0000001d001d7305 */ /* 0x000e220000202100 */
[----:B------:R-:W-:Y:S02]  /*b590*/  PRMT R0, R0, 0x7710, RZ ;  /* 0x0000771000007816 */ /* 0x000fe400000000ff */
[----:B--2---:R-:W-:-:S05]  /*b5a0*/  PRMT R3, R31, 0x8880, RZ ;  /* 0x000088801f037816 */ /* 0x004fca00000000ff */
[----:B------:R-:W2:Y:S01]  /*b5b0*/  F2I.S8.NTZ R26, R26 ;  /* 0x0000001a001a7305 */ /* 0x000ea20000202100 */
        /* <DEDUP_REMOVED lines=9> */
[----:B--2---:R-:W-:Y:S02]  /*b650*/  PRMT R4, R26, 0x8880, RZ ;  /* 0x000088801a047816 */ /* 0x004fe400000000ff */
[----:B------:R-:W-:Y:S02]  /*b660*/  LOP3.LUT R9, R3, 0xff00, R0, 0xf8, !PT ;  /* 0x0000ff0003097812 */ /* 0x000fe400078ef800 */
[----:B------:R-:W-:Y:S02]  /*b670*/  PRMT R4, R4, 0x7710, RZ ;  /* 0x0000771004047816 */ /* 0x000fe400000000ff */
[----:B0-----:R-:W-:Y:S01]  /*b680*/  PRMT R27, R27, 0x8880, RZ ;  /* 0x000088801b1b7816 */ /* 0x001fe200000000ff */
[----:B------:R-:W0:Y:S01]  /*b690*/  F2I.S8.NTZ R28, R28 ;  /* 0x0000001c001c7305 */ /* 0x000e220000202100 */
[----:B------:R-:W-:-:S02]  /*b6a0*/  LOP3.LUT R4, R4, 0xff, RZ, 0xc0, !PT ;  /* 0x000000ff04047812 */ /* 0x000fc400078ec0ff */
[----:B------:R-:W-:Y:S02]  /*b6b0*/  PRMT R0, R27, 0x7710, RZ ;  /* 0x000077101b007816 */ /* 0x000fe400000000ff */
[----:B----4-:R-:W-:-:S03]  /*b6c0*/  PRMT R25, R25, 0x8880, RZ ;  /* 0x0000888019197816 */ /* 0x010fc600000000ff */
[----:B------:R-:W2:Y:S01]  /*b6d0*/  F2I.S8.NTZ R2, R2 ;  /* 0x0000000200027305 */ /* 0x000ea20000202100 */
[----:B------:R-:W-:Y:S02]  /*b6e0*/  LOP3.LUT R6, R0, 0xff, RZ, 0xc0, !PT ;  /* 0x000000ff00067812 */ /* 0x000fe400078ec0ff */
[----:B------:R-:W-:-:S03]  /*b6f0*/  PRMT R3, R25, 0x7710, RZ ;  /* 0x0000771019037816 */ /* 0x000fc600000000ff */
[----:B------:R-:W-:Y:S01]  /*b700*/  IMAD.WIDE.U32 R6, R6, 0x100, RZ ;  /* 0x0000010006067825 */ /* 0x000fe200078e00ff */
[----:B0-----:R-:W-:Y:S02]  /*b710*/  PRMT R28, R28, 0x8880, RZ ;  /* 0x000088801c1c7816 */ /* 0x001fe400000000ff */
[----:B------:R-:W-:Y:S02]  /*b720*/  LOP3.LUT R5, R3, 0xff, RZ, 0xc0, !PT ;  /* 0x000000ff03057812 */ /* 0x000fe400078ec0ff */
[----:B------:R-:W-:Y:S02]  /*b730*/  PRMT R0, R28, 0x7710, RZ ;  /* 0x000077101c007816 */ /* 0x000fe400000000ff */
[----:B--2---:R-:W-:Y:S01]  /*b740*/  PRMT R10, R2, 0x8880, RZ ;  /* 0x00008880020a7816 */ /* 0x004fe200000000ff */
        /* <DEDUP_REMOVED lines=11> */
.L_x_4289:
[----:B--2-4-:R-:W0:Y:S01]  /*b800*/  LDC.64 R2, c[0x0][0x380] ;  /* 0x0000e000ff027b82 */ /* 0x014e220000000a00 */
        /* <DEDUP_REMOVED lines=11> */
.L_x_4158:
[----:B------:R-:W-:Y:S02]  /*b8c0*/  MOV R12, 0x10 ;  /* 0x00000010000c7802 */ /* 0x000fe40000000f00 */
[----:B------:R-:W-:Y:S02]  /*b8d0*/  MOV R11, 0x1f ;  /* 0x0000001f000b7802 */ /* 0x000fe40000000f00 */
[----:B------:R-:W-:-:S07]  /*b8e0*/  MOV R15, 0xffffffff ;  /* 0xffffffff000f7802 */ /* 0x000fce0000000f00 */
[----:B0-----:R-:W-:Y:S05]  /*b8f0*/  WARPSYNC.COLLECTIVE R15, `(.L_x_4290) ;  /* 0x000000000f087348 */ /* 0x001fea0003c00000 */
[----:B------:R1:W2:Y:S02]  /*b900*/  SHFL.BFLY P6, R14, R13, R12, R11 ;  /* 0x0c00000c0d0e7389 */ /* 0x0002a400000c000b */
[----:B012---:R-:W-:Y:S05]  /*b910*/  ENDCOLLECTIVE ;  /* 0x000000000000791b */ /* 0x007fea0003800000 */
.L_x_4290:
[----:B------:R-:W-:Y:S01]  /*b920*/  MOV R12, 0x8 ;  /* 0x00000008000c7802 */ /* 0x000fe20000000f00 */
[----:B------:R-:W-:-:S04]  /*b930*/  FADD.FTZ R0, R13, R14 ;  /* 0x0000000e0d007221 */ /* 0x000fc80000010000 */
[----:B------:R-:W-:-:S07]  /*b940*/  IMAD.MOV.U32 R13, RZ, RZ, R0 ;  /* 0x000000ffff0d7224 */ /* 0x000fce00078e0000 */
[----:B------:R-:W-:Y:S05]  /*b950*/  WARPSYNC.COLLECTIVE R15, `(.L_x_4291) ;  /* 0x000000000f087348 */ /* 0x000fea0003c00000 */
[----:B------:R0:W1:Y:S02]  /*b960*/  SHFL.BFLY P6, R14, R13, R12, R11 ;  /* 0x0c00000c0d0e7389 */ /* 0x00006400000c000b */
[----:B01----:R-:W-:Y:S05]  /*b970*/  ENDCOLLECTIVE ;  /* 0x000000000000791b */ /* 0x003fea0003800000 */
.L_x_4291:
[----:B------:R-:W-:Y:S01]  /*b980*/  MOV R12, 0x4 ;  /* 0x00000004000c7802 */ /* 0x000fe20000000f00 */
[----:B------:R-:W-:-:S05]  /*b990*/  FADD.FTZ R2, R0, R14 ;  /* 0x0000000e00027221 */ /* 0x000fca0000010000 */
[----:B------:R-:W-:-:S07]  /*b9a0*/  MOV R13, R2 ;  /* 0x00000002000d7202 */ /* 0x000fce0000000f00 */
[----:B------:R-:W-:Y:S05]  /*b9b0*/  WARPSYNC.COLLECTIVE R15, `(.L_x_4292) ;  /* 0x000000000f087348 */ /* 0x000fea0003c00000 */
[----:B------:R0:W1:Y:S02]  /*b9c0*/  SHFL.BFLY P6, R14, R13, R12, R11 ;  /* 0x0c00000c0d0e7389 */ /* 0x00006400000c000b */
[----:B01----:R-:W-:Y:S05]  /*b9d0*/  ENDCOLLECTIVE ;  /* 0x000000000000791b */ /* 0x003fea0003800000 */
.L_x_4292:
[----:B------:R-:W-:Y:S01]  /*b9e0*/  MOV R12, 0x2 ;  /* 0x00000002000c7802 */ /* 0x000fe20000000f00 */
[----:B------:R-:W-:-:S04]  /*b9f0*/  FADD.FTZ R3, R2, R14 ;  /* 0x0000000e02037221 */ /* 0x000fc80000010000 */
[----:B------:R-:W-:-:S07]  /*ba00*/  IMAD.MOV.U32 R13, RZ, RZ, R3 ;  /* 0x000000ffff0d7224 */ /* 0x000fce00078e0003 */
[----:B------:R-:W-:Y:S05]  /*ba10*/  WARPSYNC.COLLECTIVE R15, `(.L_x_4293) ;  /* 0x000000000f087348 */ /* 0x000fea0003c00000 */
[----:B------:R0:W1:Y:S02]  /*ba20*/  SHFL.BFLY P6, R14, R13, R12, R11 ;  /* 0x0c00000c0d0e7389 */ /* 0x00006400000c000b */
[----:B01----:R-:W-:Y:S05]  /*ba30*/  ENDCOLLECTIVE ;  /* 0x000000000000791b */ /* 0x003fea0003800000 */
.L_x_4293:
[----:B------:R-:W-:Y:S01]  /*ba40*/  MOV R12, 0x1 ;  /* 0x00000001000c7802 */ /* 0x000fe20000000f00 */
[----:B------:R-:W-:-:S05]  /*ba50*/  FADD.FTZ R4, R3, R14 ;  /* 0x0000000e03047221 */ /* 0x000fca0000010000 */
[----:B------:R-:W-:-:S07]  /*ba60*/  MOV R13, R4 ;  /* 0x00000004000d7202 */ /* 0x000fce0000000f00 */
[----:B------:R-:W-:Y:S05]  /*ba70*/  WARPSYNC.COLLECTIVE R15, `(.L_x_4294) ;  /* 0x000000000f087348 */ /* 0x000fea0003c00000 */
[----:B------:R0:W1:Y:S02]  /*ba80*/  SHFL.BFLY P6, R14, R13, R12, R11 ;  /* 0x0c00000c0d0e7389 */ /* 0x00006400000c000b */
[----:B01----:R-:W-:Y:S05]  /*ba90*/  ENDCOLLECTIVE ;  /* 0x000000000000791b */ /* 0x003fea0003800000 */
.L_x_4294:
[----:B------:R-:W-:Y:S05]  /*baa0*/  BRA `(.L_x_4295) ;  /* 0xffffff6c00f87947 */ /* 0x000fea000383ffff */
.L_x_4296:
        /* <DEDUP_REMOVED lines=13> */
.L_x_5604:


//--------------------- .text._ZN4mmha33masked_multihead_attention_kernelItLi224ELi256ELi2ELi32ELi128ELb0ELb0EEEv26Multihead_attention_paramsIT_XT5_EE --------------------------
	.section	.text._ZN4mmha33masked_multihead_attention_kernelItLi224ELi256ELi2ELi32ELi128ELb0ELb0EEEv26Multihead_attention_paramsIT_XT5_EE,"ax",@progbits
	.align	128
        .global         _ZN4mmha33masked_multihead_attention_kernelItLi224ELi256ELi2ELi32ELi128ELb0ELb0EEEv26Multihead_attention_paramsIT_XT5_EE
        .type           _ZN4mmha33masked_multihead_attention_kernelItLi224ELi256ELi2ELi32ELi128ELb0ELb0EEEv26Multihead_attention_paramsIT_XT5_EE,@function
        .size           _ZN4mmha33masked_multihead_attention_kernelItLi224ELi256ELi2ELi32ELi128ELb0ELb0EEEv26Multihead_attention_paramsIT_XT5_EE,(.L_x_5605 - _ZN4mmha33masked_multihead_attention_kernelItLi224ELi256ELi2ELi32ELi128ELb0ELb0EEEv26Multihead_attention_paramsIT_XT5_EE)
        .other          _ZN4mmha33masked_multihead_attention_kernelItLi224ELi256ELi2ELi32ELi128ELb0ELb0EEEv26Multihead_attention_paramsIT_XT5_EE,@"STO_CUDA_ENTRY STV_DEFAULT"
_ZN4mmha33masked_multihead_attention_kernelItLi224ELi256ELi2ELi32ELi128ELb0ELb0EEEv26Multihead_attention_paramsIT_XT5_EE:
.text._ZN4mmha33masked_multihead_attention_kernelItLi224ELi256ELi2ELi32ELi128ELb0ELb0EEEv26Multihead_attention_paramsIT_XT5_EE:
        /* <DEDUP_REMOVED lines=12> */
.L_x_4297:
        /* <DEDUP_REMOVED lines=142> */
.L_x_4300:
[----:B------:R-:W0:Y:S02]  /*09a0*/  LDC.64 R24, c[0x0][0x388] ;  /* 0x0000e200ff187b82 */ /* 0x000e240000000a00 */
[----:B0-----:R-:W-:-:S06]  /*09b0*/  IMAD.WIDE R24, R39, 0x2, R24 ;  /* 0x0000000227187825 */ /* 0x001fcc00078e0218 */
[----:B------:R-:W5:Y:S02]  /*09c0*/  LDG.E.128 R24, desc[UR36][R24.64] ;  /* 0x0000002418187981 */ /* 0x000f64000c1e1d00 */
.L_x_4299:
[----:B------:R-:W-:Y:S05]  /*09d0*/  BSYNC.RECONVERGENT B0 ;  /* 0x0000000000007941 */ /* 0x000fea0003800200 */
.L_x_4298:
        /* <DEDUP_REMOVED lines=57> */
.L_x_4301:
[----:B------:R-:W-:Y:S01]  /*0d70*/  BSSY.RECONVERGENT B0, `(.L_x_4302) ;  /* 0x0000007000007945 */ /* 0x000fe20003800200 */
[----:B------:R-:W-:Y:S02]  /*0d80*/  CS2R R30, SRZ ;  /* 0x00000000001e7805 */ /* 0x000fe4000001ff00 */
[----:B------:R-:W-:Y:S01]  /*0d90*/  CS2R R28, SRZ ;  /* 0x00000000001c7805 */ /* 0x000fe2000001ff00 */
[----:B------:R-:W-:Y:S06]  /*0da0*/  @P3 BRA `(.L_x_4303) ;  /* 0x00000000000c3947 */ /* 0x000fec0003800000 */
[----:B------:R-:W0:Y:S02]  /*0db0*/  LDC.64 R28, c[0x0][0x398] ;  /* 0x0000e600ff1c7b82 */ /* 0x000e240000000a00 */
[----:B0-----:R-:W-:-:S06]  /*0dc0*/  IMAD.WIDE R28, R39, 0x2, R28 ;  /* 0x00000002271c7825 */ /* 0x001fcc00078e021c */
[----:B------:R-:W5:Y:S02]  /*0dd0*/  LDG.E.128 R28, desc[UR36][R28.64] ;  /* 0x000000241c1c7981 */ /* 0x000f64000c1e1d00 */
.L_x_4303:
[----:B------:R-:W-:Y:S05]  /*0de0*/  BSYNC.RECONVERGENT B0 ;  /* 0x0000000000007941 */ /* 0x000fea0003800200 */
.L_x_4302:
        /* <DEDUP_REMOVED lines=9> */
[----:B------:R-:W-:-:S07]  /*0e80*/  ISETP.NE.AND.EX P1, PT, RZ, UR7, PT, P1 ;  /* 0x00000007ff007c0c */ /* 0x000fce000bf25310 */
[----:B-----5:R-:W-:Y:S01]  /*0e90*/  @!P2 IMAD R20, R2, R37, RZ ;  /* 0x000000250214a224 */ /* 0x020fe200078e02ff */
[----:B--2---:R-:W-:Y:S02]  /*0ea0*/  ISETP.NE.U32.AND P0, PT, RZ, UR4, PT ;  /* 0x00000004ff007c0c */ /* 0x004fe4000bf05070 */
[----:B------:R-:W-:Y:S02]  /*0eb0*/  ISETP.GT.U32.OR P1, PT, R33, 0x1b, !P1 ;  /* 0x0000001b2100780c */ /* 0x000fe40004f24470 */
[----:B-1----:R-:W-:Y:S02]  /*0ec0*/  ISETP.NE.U32.AND P3, PT, R8, RZ, PT ;  /* 0x000000ff0800720c */ /* 0x002fe40003f65070 */
[----:B------:R-:W-:Y:S02]  /*0ed0*/  CS2R R38, SRZ ;  /* 0x0000000000267805 */ /* 0x000fe4000001ff00 */
[----:B------:R-:W-:Y:S02]  /*0ee0*/  ISETP.NE.AND.EX P0, PT, RZ, UR5, PT, P0 ;  /* 0x00000005ff007c0c */ /* 0x000fe4000bf05300 */
[----:B------:R-:W-:-:S02]  /*0ef0*/  CS2R R36, SRZ ;  /* 0x0000000000247805 */ /* 0x000fc4000001ff00 */
[----:B------:R-:W-:Y:S01]  /*0f00*/  ISETP.NE.AND.EX P3, PT, R9, RZ, PT, P3 ;  /* 0x000000ff0900720c */ /* 0x000fe20003f65330 */
[----:B------:R-:W-:Y:S01]  /*0f10*/  @!P2 IMAD R21, R20, 0xe0, R3 ;  /* 0x000000e01415a824 */ /* 0x000fe200078e0203 */
[----:B------:R-:W-:Y:S01]  /*0f20*/  ISETP.GT.U32.OR P0, PT, R33, 0x1b, !P0 ;  /* 0x0000001b2100780c */ /* 0x000fe20004704470 */
[----:B------:R-:W0:Y:S01]  /*0f30*/  @!P2 LDC.64 R8, c[0x0][0x450] ;  /* 0x00011400ff08ab82 */ /* 0x000e220000000a00 */
[----:B------:R-:W-:Y:S01]  /*0f40*/  IMAD.MOV.U32 R23, RZ, RZ, RZ ;  /* 0x000000ffff177224 */ /* 0x000fe200078e00ff */
[----:B------:R-:W1:Y:S06]  /*0f50*/  LDCU.U8 UR4, c[0x0][0x404] ;  /* 0x00008080ff0477ac */ /* 0x000e6c0008000000 */
[----:B------:R-:W2:Y:S08]  /*0f60*/  @!P1 LDC.64 R6, c[0x0][0x3a0] ;  /* 0x0000e800ff069b82 */ /* 0x000eb00000000a00 */
[----:B------:R-:W3:Y:S08]  /*0f70*/  @!P0 LDC.64 R4, c[0x0][0x390] ;  /* 0x0000e400ff048b82 */ /* 0x000ef00000000a00 */
[----:B------:R-:W4:Y:S01]  /*0f80*/  @P3 LDC.64 R10, c[0x0][0x418] ;  /* 0x00010600ff0a3b82 */ /* 0x000f220000000a00 */
[----:B--2---:R-:W-:-:S05]  /*0f90*/  @!P1 IMAD.WIDE.U32 R6, R3, 0x2, R6 ;  /* 0x0000000203069825 */ /* 0x004fca00078e0006 */
[----:B------:R-:W2:Y:S01]  /*0fa0*/  @!P1 LDG.E.128 R36, desc[UR36][R6.64] ;  /* 0x0000002406249981 */ /* 0x000ea2000c1e1d00 */
[----:B0-----:R-:W-:-:S04]  /*0fb0*/  @!P2 IMAD.WIDE R8, R21, 0x2, R8 ;  /* 0x000000021508a825 */ /* 0x001fc800078e0208 */
[----:B---3--:R-:W-:Y:S01]  /*0fc0*/  @!P0 IMAD.WIDE.U32 R4, R3, 0x2, R4 ;  /* 0x0000000203048825 */ /* 0x008fe200078e0004 */
[----:B------:R-:W3:Y:S01]  /*0fd0*/  @!P2 LDG.E.128 R40, desc[UR36][R8.64] ;  /* 0x000000240828a981 */ /* 0x000ee2000c1e1d00 */
[----:B------:R-:W0:Y:S03]  /*0fe0*/  LDC R3, c[0x0][0x400] ;  /* 0x00010000ff037b82 */ /* 0x000e260000000800 */
[----:B------:R-:W3:Y:S01]  /*0ff0*/  @!P0 LDG.E.128 R12, desc[UR36][R4.64] ;  /* 0x00000024040c8981 */ /* 0x000ee2000c1e1d00 */
[----:B----4-:R-:W-:-:S05]  /*1000*/  @P3 IMAD.WIDE.U32 R10, R0, 0x4, R10 ;  /* 0x00000004000a3825 */ /* 0x010fca00078e000a */
[----:B------:R4:W5:Y:S01]  /*1010*/  @P3 LDG.E R23, desc[UR36][R10.64] ;  /* 0x000000240a173981 */ /* 0x000962000c1e1900 */
[----:B-1----:R-:W-:Y:S01]  /*1020*/  ISETP.NE.AND P0, PT, RZ, UR4, PT ;  /* 0x00000004ff007c0c */ /* 0x002fe2000bf05270 */
[----:B------:R-:W-:Y:S03]  /*1030*/  BSSY.RECONVERGENT B6, `(.L_x_4304) ;  /* 0x0000163000067945 */ /* 0x000fe60003800200 */
[----:B0-----:R-:W-:Y:S01]  /*1040*/  ISETP.LT.OR P0, PT, R3, 0x1, P0 ;  /* 0x000000010300780c */ /* 0x001fe20000701670 */
        /* <DEDUP_REMOVED lines=112> */
.L_x_4305:
        /* <DEDUP_REMOVED lines=45> */
[----:B0-----:R-:W-:Y:S02]  /*1a20*/  IMAD.U32 R4, RZ, RZ, UR4 ;  /* 0x00000004ff047e24 */ /* 0x001fe4000f8e00ff */
[----:B------:R-:W-:Y:S01]  /*1a30*/  IMAD.U32 R5, RZ, RZ, UR5 ;  /* 0x00000005ff057e24 */ /* 0x000fe2000f8e00ff */
[----:B---3--:R-:W-:Y:S01]  /*1a40*/  MOV R6, UR6 ;  /* 0x0000000600067c02 */ /* 0x008fe20008000f00 */
[----:B------:R-:W-:Y:S01]  /*1a50*/  IMAD.U32 R7, RZ, RZ, UR7 ;  /* 0x00000007ff077e24 */ /* 0x000fe2000f8e00ff */
[----:B----4-:R-:W-:Y:S01]  /*1a60*/  MOV R10, UR8 ;  /* 0x00000008000a7c02 */ /* 0x010fe20008000f00 */
[----:B-1----:R-:W-:-:S07]  /*1a70*/  IMAD.U32 R11, RZ, RZ, UR9 ;  /* 0x00000009ff0b7e24 */ /* 0x002fce000f8e00ff */
[----:B------:R-:W-:-:S07]  /*1a80*/  LEPC R20, `(.L_x_4307) ;  /* 0x000000001014794e */ /* 0x000fce0000000000 */
[----:B--2--5:R-:W-:Y:S05]  /*1a90*/  CALL.ABS.NOINC R14 ;  /* 0x000000000e007343 */ /* 0x024fea0003c00000 */
.L_x_4307:
        /* <DEDUP_REMOVED lines=8> */
[----:B-1----:R-:W-:Y:S01]  /*1b20*/  LEA R3, R9, R0, 0x1 ;  /* 0x0000000009037211 */ /* 0x002fe200078e08ff */
        /* <DEDUP_REMOVED lines=27> */
[--C-:B-1----:R-:W-:Y:S02]  /*1ce0*/  SHF.R.U64 R25, R26, 0x10, R27.reuse ;  /* 0x000000101a197819 */ /* 0x102fe4000000121b */
[----:B------:R-:W-:Y:S02]  /*1cf0*/  PRMT R24, R14, 0x5410, R26 ;  /* 0x000054100e187816 */ /* 0x000fe4000000001a */
[----:B------:R-:W-:Y:S02]  /*1d00*/  PRMT R26, R15, 0x5410, R27 ;  /* 0x000054100f1a7816 */ /* 0x000fe4000000001b */
[----:B------:R-:W-:Y:S02]  /*1d10*/  PRMT R25, R12, 0x5410, R25 ;  /* 0x000054100c197816 */ /* 0x000fe40000000019 */
[----:B------:R-:W-:Y:S02]  /*1d20*/  SHF.R.U32.HI R14, RZ, 0x10, R15 ;  /* 0x00000010ff0e7819 */ /* 0x000fe4000001160f */
        /* <DEDUP_REMOVED lines=17> */
[--C-:B------:R-:W-:Y:S02]  /*1e40*/  HADD2.F32 R40, -RZ, R24.reuse.H1_H1 ;  /* 0x30000018ff287230 */ /* 0x100fe40000004100 */
[----:B------:R-:W-:Y:S01]  /*1e50*/  I2FP.F32.S32 R11, R11 ;  /* 0x0000000b000b7245 */ /* 0x000fe20000201400 */
[----:B------:R-:W-:Y:S01]  /*1e60*/  HADD2.F32 R41, -RZ, R24.H0_H0 ;  /* 0x20000018ff297230 */ /* 0x000fe20000004100 */
[----:B------:R-:W-:Y:S01]  /*1e70*/  I2FP.F32.S32 R10, R10 ;  /* 0x0000000a000a7245 */ /* 0x000fe20000201400 */
[--C-:B------:R-:W-:Y:S01]  /*1e80*/  HADD2.F32 R24, -RZ, R25.reuse.H1_H1 ;  /* 0x30000019ff187230 */ /* 0x100fe20000004100 */
[----:B-1----:R-:W-:Y:S01]  /*1e90*/  IADD3 R9, PT, PT, R13, 0x6, RZ ;  /* 0x000000060d097810 */ /* 0x002fe20007ffe0ff */
[----:B------:R-:W-:-:S02]  /*1ea0*/  HADD2.F32 R43, -RZ, R25.H0_H0 ;  /* 0x20000019ff2b7230 */ /* 0x000fc40000004100 */
[--C-:B------:R-:W-:Y:S01]  /*1eb0*/  HADD2.F32 R46, -RZ, R27.reuse.H1_H1 ;  /* 0x3000001bff2e7230 */ /* 0x100fe20000004100 */
[----:B------:R-:W-:Y:S01]  /*1ec0*/  I2FP.F32.S32 R9, R9 ;  /* 0x0000000900097245 */ /* 0x000fe20000201400 */
[----:B------:R-:W-:Y:S01]  /*1ed0*/  HADD2.F32 R51, -RZ, R27.H0_H0 ;  /* 0x2000001bff337230 */ /* 0x000fe20000004100 */
        /* <DEDUP_REMOVED lines=15> */
[----:B------:R-:W-:Y:S02]  /*1fd0*/  HADD2.F32 R47, -RZ, R26.H0_H0 ;  /* 0x2000001aff2f7230 */ /* 0x000fe40000004100 */
[--C-:B------:R-:W-:Y:S01]  /*1fe0*/  HADD2.F32 R26, -RZ, R29.reuse.H1_H1 ;  /* 0x3000001dff1a7230 */ /* 0x100fe20000004100 */
[----:B------:R-:W1:Y:S01]  /*1ff0*/  MUFU.EX2 R10, -R10 ;  /* 0x8000000a000a7308 */ /* 0x000e620000000800 */
[----:B------:R-:W-:Y:S02]  /*2000*/  HADD2.F32 R45, -RZ, R29.H0_H0 ;  /* 0x2000001dff2d7230 */ /* 0x000fe40000004100 */
[--C-:B------:R-:W-:Y:S02]  /*2010*/  HADD2.F32 R44, -RZ, R30.reuse.H1_H1 ;  /* 0x3000001eff2c7230 */ /* 0x100fe40000004100 */
        /* <DEDUP_REMOVED lines=60> */
.L_x_4311:
[----:B------:R-:W-:Y:S05]  /*23e0*/  BSYNC.RECONVERGENT B1 ;  /* 0x0000000000017941 */ /* 0x000fea0003800200 */
.L_x_4310:
        /* <DEDUP_REMOVED lines=31> */
.L_x_4309:
[----:B------:R-:W-:Y:S05]  /*25e0*/  BSYNC.RECONVERGENT B0 ;  /* 0x0000000000007941 */ /* 0x000fea0003800200 */
.L_x_4308:
[----:B------:R-:W-:Y:S01]  /*25f0*/  BAR.SYNC.DEFER_BLOCKING 0x0 ;  /* 0x0000000000007b1d */ /* 0x000fe20000010000 */
[----:B------:R-:W-:-:S04]  /*2600*/  @!P6 IMAD R36, R37, R36, R38 ;  /* 0x000000242524e224 */ /* 0x000fc800078e0226 */
[C---:B------:R-:W-:Y:S01]  /*2610*/  @!P6 IMAD R3, R36.reuse, 0x2, R3 ;  /* 0x000000022403e824 */ /* 0x040fe200078e0203 */
[----:B------:R-:W-:-:S05]  /*2620*/  @!P6 LEA R0, R36, R0, 0x1 ;  /* 0x000000002400e211 */ /* 0x000fca00078e08ff */
[----:B------:R1:W2:Y:S04]  /*2630*/  @!P6 LDS.128 R24, [R0] ;  /* 0x000000000018e984 */ /* 0x0002a80000000c00 */
[----:B------:R1:W3:Y:S01]  /*2640*/  @!P6 LDS.128 R28, [R3] ;  /* 0x00000000031ce984 */ /* 0x0002e20000000c00 */
[----:B------:R-:W-:Y:S06]  /*2650*/  BAR.SYNC.DEFER_BLOCKING 0x0 ;  /* 0x0000000000007b1d */ /* 0x000fec0000010000 */
.L_x_4306:
[----:B------:R-:W-:Y:S05]  /*2660*/  BSYNC.RECONVERGENT B6 ;  /* 0x0000000000067941 */ /* 0x000fea0003800200 */
.L_x_4304:
        /* <DEDUP_REMOVED lines=14> */
[----:B------:R-:W-:Y:S02]  /*2750*/  @!P0 IMAD R3, R33, R8, R18 ;  /* 0x0000000821038224 */ /* 0x000fe400078e0212 */
[----:B------:R-:W-:Y:S02]  /*2760*/  HADD2.F32 R8, -RZ, R13.H1_H1 ;  /* 0x3000000dff087230 */ /* 0x000fe40000004100 */
        /* <DEDUP_REMOVED lines=20> */
.L_x_4384:
        /* <DEDUP_REMOVED lines=22> */
.L_x_4312:
[----:B------:R-:W-:Y:S05]  /*2a10*/  WARPSYNC.ALL ;  /* 0x0000000000007948 */ /* 0x000fea0003800000 */
[----:B------:R-:W-:Y:S01]  /*2a20*/  IADD3 R3, PT, PT, -R19, R16, RZ ;  /* 0x0000001013037210 */ /* 0x000fe20007ffe1ff */
[----:B------:R-:W4:Y:S01]  /*2a30*/  S2UR UR11, SR_CgaCtaId ;  /* 0x00000000000b79c3 */ /* 0x000f220000008800 */
[----:B------:R-:W2:Y:S01]  /*2a40*/  LDCU UR5, c[0x0][0x3f0] ;  /* 0x00007e00ff0577ac */ /* 0x000ea20008000800 */
[----:B0-----:R-:W-:Y:S01]  /*2a50*/  SHF.R.U32.HI R12, RZ, 0x1, R33 ;  /* 0x00000001ff0c7819 */ /* 0x001fe20000011621 */
[----:B------:R-:W-:Y:S01]  /*2a60*/  BSSY B0, `(.L_x_4314) ;  /* 0x00002a5000007945 */ /* 0x000fe20003800000 */
[----:B------:R-:W-:Y:S01]  /*2a70*/  VIADD R4, R3, 0xf ;  /* 0x0000000f03047836 */ /* 0x000fe20000000000 */
[----:B------:R-:W-:Y:S01]  /*2a80*/  UMOV UR10, 0x400 ;  /* 0x00000400000a7882 */ /* 0x000fe20000000000 */
[----:B------:R-:W0:Y:S01]  /*2a90*/  LDCU UR13, c[0x0][0x410] ;  /* 0x00008200ff0d77ac */ /* 0x000e220008000800 */
[----:B------:R-:W-:-:S02]  /*2aa0*/  LOP3.LUT R6, R32, 0x8, RZ, 0xc0, !PT ;  /* 0x0000000820067812 */ /* 0x000fc400078ec0ff */
[----:B------:R-:W-:Y:S01]  /*2ab0*/  SHF.R.S32.HI R5, RZ, 0x1f, R4 ;  /* 0x0000001fff057819 */ /* 0x000fe20000011404 */
[----:B------:R-:W-:Y:S01]  /*2ac0*/  UIADD3 UR4, UPT, UPT, UR10, 0x20, URZ ;  /* 0x000000200a047890 */ /* 0x000fe2000fffe0ff */
[----:B------:R-:W0:Y:S02]  /*2ad0*/  LDCU.64 UR14, c[0x0][0x438] ;  /* 0x00008700ff0e77ac */ /* 0x000e240008000a00 */
[----:B------:R-:W-:Y:S01]  /*2ae0*/  LEA.HI R5, R5, R4, RZ, 0x4 ;  /* 0x0000000405057211 */ /* 0x000fe200078f20ff */
[----:B------:R-:W0:Y:S03]  /*2af0*/  LDCU.64 UR8, c[0x0][0x448] ;  /* 0x00008900ff0877ac */ /* 0x000e260008000a00 */
[----:B------:R-:W-:Y:S01]  /*2b00*/  LOP3.LUT R10, R5, 0xfffffff0, RZ, 0xc0, !PT ;  /* 0xfffffff0050a7812 */ /* 0x000fe200078ec0ff */
[----:B--2---:R-:W-:Y:S01]  /*2b10*/  IMAD R4, R34, UR5, R87 ;  /* 0x0000000522047c24 */ /* 0x004fe2000f8e0257 */
[----:B------:R-:W-:Y:S02]  /*2b20*/  BAR.SYNC.DEFER_BLOCKING 0x0 ;  /* 0x0000000000007b1d */ /* 0x000fe40000010000 */
[----:B------:R-:W-:Y:S01]  /*2b30*/  ISETP.GE.AND P0, PT, R12, R10, PT ;  /* 0x0000000a0c00720c */ /* 0x000fe20003f06270 */
[----:B------:R-:W-:Y:S01]  /*2b40*/  IMAD R4, R4, 0xe0, RZ ;  /* 0x000000e004047824 */ /* 0x000fe200078e02ff */
[----:B----4-:R-:W-:-:S11]  /*2b50*/  ULEA UR4, UR11, UR4, 0x18 ;  /* 0x000000040b047291 */ /* 0x010fd6000f8ec0ff */
[----:B0-----:R-:W-:Y:S05]  /*2b60*/  @P0 BRA `(.L_x_4315) ;  /* 0x0000002800500947 */ /* 0x001fea0003800000 */
[----:B------:R-:W0:Y:S01]  /*2b70*/  LDC R5, c[0x0][0x3f4] ;  /* 0x0000fd00ff057b82 */ /* 0x000e220000000800 */
[----:B------:R-:W2:Y:S01]  /*2b80*/  LDCU.64 UR6, c[0x0][0x420] ;  /* 0x00008400ff0677ac */ /* 0x000ea20008000a00 */
[----:B------:R-:W4:Y:S01]  /*2b90*/  LDS.64 R84, [R6+UR4] ;  /* 0x0000000406547984 */ /* 0x000f220008000a00 */
[----:B------:R-:W-:Y:S01]  /*2ba0*/  IADD3 R10, PT, PT, R19, R10, RZ ;  /* 0x0000000a130a7210 */ /* 0x000fe20007ffe0ff */
[----:B------:R-:W1:Y:S02]  /*2bb0*/  LDCU UR12, c[0x0][0x440] ;  /* 0x00008800ff0c77ac */ /* 0x000e640008000800 */
[----:B------:R-:W0:Y:S01]  /*2bc0*/  LDS.64 R82, [R6+UR4+0x10] ;  /* 0x0000100406527984 */ /* 0x000e220008000a00 */
[----:B------:R-:W-:-:S03]  /*2bd0*/  UIADD3 UR5, UPT, UPT, UR10, 0x220, URZ ;  /* 0x000002200a057890 */ /* 0x000fc6000fffe0ff */
[----:B------:R-:W3:Y:S01]  /*2be0*/  LDS.64 R80, [R6+UR4+0x20] ;  /* 0x0000200406507984 */ /* 0x000ee20008000a00 */
[----:B------:R-:W-:-:S03]  /*2bf0*/  ULEA UR5, UR11, UR5, 0x18 ;  /* 0x000000050b057291 */ /* 0x000fc6000f8ec0ff */
[----:B------:R-:W3:Y:S04]  /*2c00*/  LDS.64 R78, [R6+UR4+0x30] ;  /* 0x00003004064e7984 */ /* 0x000ee80008000a00 */
[----:B------:R-:W3:Y:S01]  /*2c10*/  LDS.64 R76, [R6+UR4+0x40] ;  /* 0x00004004064c7984 */ /* 0x000ee20008000a00 */
[----:B--2---:R-:W-:-:S03]  /*2c20*/  ISETP.NE.U32.AND P0, PT, RZ, UR6, PT ;  /* 0x00000006ff007c0c */ /* 0x004fc6000bf05070 */
[----:B------:R-:W2:Y:S01]  /*2c30*/  LDS.64 R74, [R6+UR4+0x50] ;  /* 0x00005004064a7984 */ /* 0x000ea20008000a00 */
[----:B-1----:R-:W-:Y:S01]  /*2c40*/  IMAD R150, R87, UR12, R16 ;  /* 0x0000000c57967c24 */ /* 0x002fe2000f8e0210 */
[----:B0-----:R-:W-:Y:S02]  /*2c50*/  IABS R5, R5 ;  /* 0x0000000500057213 */ /* 0x001fe40000000000 */
[----:B------:R-:W0:Y:S01]  /*2c60*/  LDS.64 R72, [R6+UR4+0x60] ;  /* 0x0000600406487984 */ /* 0x000e220008000a00 */
[----:B------:R-:W-:Y:S01]  /*2c70*/  ISETP.NE.AND.EX P0, PT, RZ, UR7, PT, P0 ;  /* 0x00000007ff007c0c */ /* 0x000fe2000bf05300 */
[----:B------:R-:W1:Y:S02]  /*2c80*/  I2F.RP R7, R5 ;  /* 0x0000000500077306 */ /* 0x000e640000209400 */
[----:B------:R-:W0:Y:S04]  /*2c90*/  LDS.64 R70, [R6+UR4+0x70] ;  /* 0x0000700406467984 */ /* 0x000e280008000a00 */
[----:B------:R-:W0:Y:S04]  /*2ca0*/  LDS.64 R68, [R6+UR4+0x80] ;  /* 0x0000800406447984 */ /* 0x000e280008000a00 */
[----:B------:R-:W0:Y:S04]  /*2cb0*/  LDS.64 R66, [R6+UR4+0x90] ;  /* 0x0000900406427984 */ /* 0x000e280008000a00 */
[----:B------:R-:W0:Y:S01]  /*2cc0*/  LDS.64 R64, [R6+UR4+0xa0] ;  /* 0x0000a00406407984 */ /* 0x000e220008000a00 */
[----:B-1----:R-:W1:Y:S03]  /*2cd0*/  MUFU.RCP R7, R7 ;  /* 0x0000000700077308 */ /* 0x002e660000001000 */
[----:B------:R-:W0:Y:S04]  /*2ce0*/  LDS.64 R62, [R6+UR4+0xb0] ;  /* 0x0000b004063e7984 */ /* 0x000e280008000a00 */
[----:B------:R-:W0:Y:S04]  /*2cf0*/  LDS.64 R60, [R6+UR4+0xc0] ;  /* 0x0000c004063c7984 */ /* 0x000e280008000a00 */
[----:B------:R-:W0:Y:S04]  /*2d00*/  LDS.64 R58, [R6+UR4+0xd0] ;  /* 0x0000d004063a7984 */ /* 0x000e280008000a00 */
[----:B------:R-:W0:Y:S01]  /*2d10*/  LDS.64 R56, [R6+UR4+0xe0] ;  /* 0x0000e00406387984 */ /* 0x000e220008000a00 */
[----:B-1----:R-:W-:-:S02]  /*2d20*/  IADD3 R8, PT, PT, R7, 0xffffffe, RZ ;  /* 0x0ffffffe07087810 */ /* 0x002fc40007ffe0ff */
[----:B------:R-:W-:Y:S01]  /*2d30*/  IADD3 R7, PT, PT, R19, R12, RZ ;  /* 0x0000000c13077210 */ /* 0x000fe20007ffe0ff */
[----:B------:R-:W1:Y:S01]  /*2d40*/  LDS.64 R54, [R6+UR4+0xf0] ;  /* 0x0000f00406367984 */ /* 0x000e620008000a00 */
[----:B------:R4:W3:Y:S03]  /*2d50*/  F2I.FTZ.U32.TRUNC.NTZ R9, R8 ;  /* 0x0000000800097305 */ /* 0x0008e6000021f000 */
[----:B------:R-:W0:Y:S01]  /*2d60*/  LDS.64 R52, [R6+UR4+0x100] ;  /* 0x0001000406347984 */ /* 0x000e220008000a00 */
[----:B------:R-:W-:-:S03]  /*2d70*/  IMAD R150, R150, UR12, R7 ;  /* 0x0000000c96967c24 */ /* 0x000fc6000f8e0207 */
[----:B------:R-:W0:Y:S01]  /*2d80*/  LDS.64 R50, [R6+UR4+0x110] ;  /* 0x0001100406327984 */ /* 0x000e220008000a00 */
[----:B----4-:R-:W-:-:S03]  /*2d90*/  IMAD.MOV.U32 R8, RZ, RZ, RZ ;  /* 0x000000ffff087224 */ /* 0x010fc600078e00ff */
[----:B------:R-:W4:Y:S01]  /*2da0*/  LDS.64 R48, [R6+UR4+0x120] ;  /* 0x0001200406307984 */ /* 0x000f220008000a00 */
[----:B---3--:R-:W-:-:S03]  /*2db0*/  IMAD.MOV R14, RZ, RZ, -R9 ;  /* 0x000000ffff0e7224 */ /* 0x008fc600078e0a09 */
[----:B------:R-:W3:Y:S01]  /*2dc0*/  LDS.64 R46, [R6+UR4+0x130] ;  /* 0x00013004062e7984 */ /* 0x000ee20008000a00 */
[----:B------:R-:W-:-:S03]  /*2dd0*/  IMAD R11, R14, R5, RZ ;  /* 0x000000050e0b7224 */ /* 0x000fc600078e02ff */
[----:B------:R-:W0:Y:S01]  /*2de0*/  LDS.64 R44, [R6+UR4+0x140] ;  /* 0x00014004062c7984 */ /* 0x000e220008000a00 */
[----:B------:R-:W-:-:S03]  /*2df0*/  IMAD.HI.U32 R8, R9, R11, R8 ;  /* 0x0000000b09087227 */ /* 0x000fc600078e0008 */
        /* <DEDUP_REMOVED lines=11> */
[----:B--2---:R-:W-:-:S04]  /*2eb0*/  IADD3 R6, P1, P2, R86, UR6, R7 ;  /* 0x0000000656067c10 */ /* 0x004fc8000fa3e007 */
[----:B------:R-:W-:Y:S02]  /*2ec0*/  IADD3.X R9, PT, PT, R22, UR7, RZ, P1, P2 ;  /* 0x0000000716097c10 */ /* 0x000fe40008fe44ff */
[----:B-1-34-:R-:W-:-:S07]  /*2ed0*/  LEA R22, R12, UR5, 0x2 ;  /* 0x000000050c167c11 */ /* 0x01afce000f8e10ff */
.L_x_4319:
[----:B------:R-:W1:Y:S01]  /*2ee0*/  LDC R151, c[0x0][0x3f4] ;  /* 0x0000fd00ff977b82 */ /* 0x000e620000000800 */
[----:B0-----:R-:W-:Y:S02]  /*2ef0*/  IABS R13, R7 ;  /* 0x00000007000d7213 */ /* 0x001fe40000000000 */
[----:B------:R-:W-:-:S03]  /*2f00*/  ISETP.GE.AND P2, PT, R7, RZ, PT ;  /* 0x000000ff0700720c */ /* 0x000fc60003f46270 */
[----:B------:R-:W-:-:S04]  /*2f10*/  IMAD.HI.U32 R11, R8, R13, RZ ;  /* 0x0000000d080b7227 */ /* 0x000fc800078e00ff */
[----:B------:R-:W-:Y:S02]  /*2f20*/  IMAD.MOV R158, RZ, RZ, -R11 ;  /* 0x000000ffff9e7224 */ /* 0x000fe400078e0a0b */
[----:B------:R-:W2:Y:S01]  /*2f30*/  S2R R11, SR_TID.X ;  /* 0x00000000000b7919 */ /* 0x000ea20000002100 */
[----:B-1----:R-:W-:Y:S01]  /*2f40*/  IABS R15, R151 ;  /* 0x00000097000f7213 */ /* 0x002fe20000000000 */
[C---:B------:R-:W-:Y:S01]  /*2f50*/  IMAD R14, R151.reuse, 0xe0, RZ ;  /* 0x000000e0970e7824 */ /* 0x040fe200078e02ff */
[----:B------:R-:W-:-:S03]  /*2f60*/  ISETP.NE.AND P3, PT, R151, RZ, PT ;  /* 0x000000ff9700720c */ /* 0x000fc60003f65270 */
[----:B------:R-:W-:-:S05]  /*2f70*/  IMAD R158, R15, R158, R13 ;  /* 0x0000009e0f9e7224 */ /* 0x000fca00078e020d */
[----:B------:R-:W-:-:S13]  /*2f80*/  ISETP.GT.U32.AND P1, PT, R5, R158, PT ;  /* 0x0000009e0500720c */ /* 0x000fda0003f24070 */
[----:B------:R-:W-:-:S04]  /*2f90*/  @!P1 IADD3 R158, PT, PT, R158, -R15, RZ ;  /* 0x8000000f9e9e9210 */ /* 0x000fc80007ffe0ff */
[----:B------:R-:W-:-:S13]  /*2fa0*/  ISETP.GT.U32.AND P1, PT, R5, R158, PT ;  /* 0x0000009e0500720c */ /* 0x000fda0003f24070 */
[----:B------:R-:W-:Y:S01]  /*2fb0*/  @!P1 IMAD.IADD R158, R158, 0x1, -R15 ;  /* 0x000000019e9e9824 */ /* 0x000fe200078e0a0f */
[----:B------:R-:W-:-:S04]  /*2fc0*/  ISETP.GE.AND P1, PT, R7, R16, PT ;  /* 0x000000100700720c */ /* 0x000fc80003f26270 */
[----:B------:R-:W-:Y:S02]  /*2fd0*/  @!P2 IADD3 R158, PT, PT, -R158, RZ, RZ ;  /* 0x000000ff9e9ea210 */ /* 0x000fe40007ffe1ff */
[----:B------:R-:W-:-:S05]  /*2fe0*/  @!P3 LOP3.LUT R158, RZ, R151, RZ, 0x33, !PT ;  /* 0x00000097ff9eb212 */ /* 0x000fca00078e33ff */
[----:B------:R-:W-:-:S05]  /*2ff0*/  IMAD.SHL.U32 R160, R158, 0x8, RZ ;  /* 0x000000089ea07824 */ /* 0x000fca00078e00ff */
[----:B------:R-:W-:-:S04]  /*3000*/  LEA R153, R151, R160, 0x4 ;  /* 0x000000a097997211 */ /* 0x000fc800078e20ff */
[----:B------:R-:W-:-:S13]  /*3010*/  ISETP.GE.OR P3, PT, R153, R14, P1 ;  /* 0x0000000e9900720c */ /* 0x000fda0000f66670 */
[----:B------:R-:W1:Y:S01]  /*3020*/  @!P3 LDC.64 R12, c[0x0][0x3b8] ;  /* 0x0000ee00ff0cbb82 */ /* 0x000e620000000a00 */
[----:B--2---:R-:W-:-:S05]  /*3030*/  @!P3 IMAD.SHL.U32 R15, R11, 0x4, RZ ;  /* 0x000000040b0fb824 */ /* 0x004fca00078e00ff */
[----:B------:R-:W-:Y:S02]  /*3040*/  @!P3 LOP3.LUT R152, R15, 0x4, RZ, 0xc0, !PT ;  /* 0x000000040f98b812 */ /* 0x000fe400078ec0ff */
[----:B------:R-:W-:-:S03]  /*3050*/  LEA R15, R151, R160, 0x5 ;  /* 0x000000a0970f7211 */ /* 0x000fc600078e28ff */
[----:B------:R-:W-:Y:S01]  /*3060*/  @!P3 IMAD R154, R4, R151, R152 ;  /* 0x00000097049ab224 */ /* 0x000fe200078e0298 */
[----:B------:R-:W-:Y:S02]  /*3070*/  ISETP.GE.OR P5, PT, R15, R14, P1 ;  /* 0x0000000e0f00720c */ /* 0x000fe40000fa6670 */
[----:B------:R-:W-:Y:S02]  /*3080*/  @!P3 SHF.R.S32.HI R152, RZ, 0x1f, R153 ;  /* 0x0000001fff98b819 */ /* 0x000fe40000011499 */
[----:B------:R-:W-:-:S04]  /*3090*/  @!P3 IADD3 R153, P2, PT, R154, R153, RZ ;  /* 0x000000999a99b210 */ /* 0x000fc80007f5e0ff */
[----:B------:R-:W-:Y:S02]  /*30a0*/  @!P3 LEA.HI.X.SX32 R152, R154, R152, 0x1, P2 ;  /* 0x000000989a98b211 */ /* 0x000fe400010f0eff */
[----:B-1----:R-:W-:-:S04]  /*30b0*/  @!P3 LEA R156, P2, R153, R12, 0x1 ;  /* 0x0000000c999cb211 */ /* 0x002fc800078408ff */
[----:B------:R-:W-:Y:S01]  /*30c0*/  @!P3 LEA.HI.X R157, R153, R13, R152, 0x1, P2 ;  /* 0x0000000d999db211 */ /* 0x000fe200010f0c98 */
[----:B------:R-:W-:Y:S01]  /*30d0*/  @!P5 IMAD.SHL.U32 R152, R11, 0x4, RZ ;  /* 0x000000040b98d824 */ /* 0x000fe200078e00ff */
[----:B------:R-:W1:Y:S04]  /*30e0*/  @!P5 LDC.64 R12, c[0x0][0x3b8] ;  /* 0x0000ee00ff0cdb82 */ /* 0x000e680000000a00 */
[----:B------:R-:W-:-:S05]  /*30f0*/  @!P5 LOP3.LUT R152, R152, 0x4, RZ, 0xc0, !PT ;  /* 0x000000049898d812 */ /* 0x000fca00078ec0ff */
[----:B------:R-:W-:Y:S01]  /*3100*/  @!P5 IMAD R153, R4, R151, R152 ;  /* 0x000000970499d224 */ /* 0x000fe200078e0298 */
[----:B------:R-:W-:-:S04]  /*3110*/  @!P5 SHF.R.S32.HI R152, RZ, 0x1f, R15 ;  /* 0x0000001fff98d819 */ /* 0x000fc8000001140f */
[----:B------:R-:W-:-:S04]  /*3120*/  @!P5 IADD3 R15, P2, PT, R153, R15, RZ ;  /* 0x0000000f990fd210 */ /* 0x000fc80007f5e0ff */
[----:B------:R-:W-:Y:S02]  /*3130*/  @!P5 LEA.HI.X.SX32 R152, R153, R152, 0x1, P2 ;  /* 0x000000989998d211 */ /* 0x000fe400010f0eff */
[----:B------:R-:W-:-:S04]  /*3140*/  LEA R153, R151, R160, 0x6 ;  /* 0x000000a097997211 */ /* 0x000fc800078e30ff */
[----:B------:R-:W-:Y:S02]  /*3150*/  ISETP.GE.OR P4, PT, R153, R14, P1 ;  /* 0x0000000e9900720c */ /* 0x000fe40000f86670 */
[----:B-1----:R-:W-:-:S04]  /*3160*/  @!P5 LEA R154, P2, R15, R12, 0x1 ;  /* 0x0000000c0f9ad211 */ /* 0x002fc800078408ff */
[----:B------:R-:W-:Y:S02]  /*3170*/  @!P5 LEA.HI.X R155, R15, R13, R152, 0x1, P2 ;  /* 0x0000000d0f9bd211 */ /* 0x000fe400010f0c98 */
[----:B------:R-:W-:-:S04]  /*3180*/  ISETP.GE.AND P2, PT, R7, R16, PT ;  /* 0x000000100700720c */ /* 0x000fc80003f46270 */
[----:B------:R-:W-:Y:S01]  /*3190*/  SEL R87, R87, RZ, P2 ;  /* 0x000000ff57577207 */ /* 0x000fe20001000000 */
[----:B------:R-:W-:Y:S01]  /*31a0*/  @!P4 IMAD.SHL.U32 R15, R11, 0x4, RZ ;  /* 0x000000040b0fc824 */ /* 0x000fe200078e00ff */
[----:B------:R-:W1:Y:S01]  /*31b0*/  @!P4 LDC.64 R12, c[0x0][0x3b8] ;  /* 0x0000ee00ff0ccb82 */ /* 0x000e620000000a00 */
[----:B------:R-:W-:-:S03]  /*31c0*/  SEL R86, R86, RZ, P2 ;  /* 0x000000ff56567207 */ /* 0x000fc60001000000 */
[----:B------:R-:W-:-:S03]  /*31d0*/  @!P4 LOP3.LUT R15, R15, 0x4, RZ, 0xc0, !PT ;  /* 0x000000040f0fc812 */ /* 0x000fc600078ec0ff */
[----:B------:R2:W3:Y:S01]  /*31e0*/  @!P3 LDG.E.64 R86, desc[UR36][R156.64] ;  /* 0x000000249c56b981 */ /* 0x0004e2000c1e1b00 */
[----:B------:R-:W-:Y:S01]  /*31f0*/  SEL R89, R89, RZ, P2 ;  /* 0x000000ff59597207 */ /* 0x000fe20001000000 */
[----:B------:R-:W-:Y:S01]  /*3200*/  @!P4 IMAD R162, R4, R151, R15 ;  /* 0x0000009704a2c224 */ /* 0x000fe200078e020f */
[----:B------:R-:W-:Y:S02]  /*3210*/  @!P4 SHF.R.S32.HI R15, RZ, 0x1f, R153 ;  /* 0x0000001fff0fc819 */ /* 0x000fe40000011499 */
[----:B------:R-:W-:Y:S02]  /*3220*/  SEL R88, R88, RZ, P2 ;  /* 0x000000ff58587207 */ /* 0x000fe40001000000 */
[----:B------:R-:W-:-:S04]  /*3230*/  @!P4 IADD3 R153, P3, PT, R162, R153, RZ ;  /* 0x00000099a299c210 */ /* 0x000fc80007f7e0ff */
[----:B------:R-:W-:Y:S01]  /*3240*/  @!P4 LEA.HI.X.SX32 R162, R162, R15, 0x1, P3 ;  /* 0x0000000fa2a2c211 */ /* 0x000fe200018f0eff */
[----:B------:R4:W3:Y:S01]  /*3250*/  @!P5 LDG.E.64 R88, desc[UR36][R154.64] ;  /* 0x000000249a58d981 */ /* 0x0008e2000c1e1b00 */
[----:B------:R-:W-:Y:S02]  /*3260*/  ISETP.GE.OR P3, PT, R160, R14, P1 ;  /* 0x0000000ea000720c */ /* 0x000fe40000f66670 */
[----:B-1----:R-:W-:-:S04]  /*3270*/  @!P4 LEA R152, P6, R153, R12, 0x1 ;  /* 0x0000000c9998c211 */ /* 0x002fc800078c08ff */
[----:B------:R-:W-:-:S07]  /*3280*/  @!P4 LEA.HI.X R153, R153, R13, R162, 0x1, P6 ;  /* 0x0000000d9999c211 */ /* 0x000fce00030f0ca2 */
[----:B------:R-:W-:Y:S01]  /*3290*/  @!P3 SHF.L.U32 R15, R11, 0x2, RZ ;  /* 0x000000020b0fb819 */ /* 0x000fe200000006ff */
[----:B------:R-:W1:Y:S03]  /*32a0*/  @!P3 LDC.64 R12, c[0x0][0x3b8] ;  /* 0x0000ee00ff0cbb82 */ /* 0x000e660000000a00 */
[----:B------:R-:W-:-:S05]  /*32b0*/  @!P3 LOP3.LUT R15, R15, 0x4, RZ, 0xc0, !PT ;  /* 0x000000040f0fb812 */ /* 0x000fca00078ec0ff */
[----:B--2---:R-:W-:Y:S02]  /*32c0*/  @!P3 IMAD R157, R4, R151, R15 ;  /* 0x00000097049db224 */ /* 0x004fe400078e020f */
[----:B------:R-:W-:-:S05]  /*32d0*/  IMAD R15, R151, 0x80, R160 ;  /* 0x00000080970f7824 */ /* 0x000fca00078e02a0 */
[----:B------:R-:W-:Y:S02]  /*32e0*/  ISETP.GE.OR P5, PT, R15, R14, P1 ;  /* 0x0000000e0f00720c */ /* 0x000fe40000fa6670 */
[----:B------:R-:W-:-:S04]  /*32f0*/  @!P3 IADD3 R160, P6, PT, R160, R157, RZ ;  /* 0x0000009da0a0b210 */ /* 0x000fc80007fde0ff */
[----:B------:R-:W-:Y:S02]  /*3300*/  @!P3 LEA.HI.X.SX32 R157, R157, RZ, 0x1, P6 ;  /* 0x000000ff9d9db211 */ /* 0x000fe400030f0eff */
[----:B-1----:R-:W-:-:S05]  /*3310*/  @!P3 LEA R156, P6, R160, R12, 0x1 ;  /* 0x0000000ca09cb211 */ /* 0x002fca00078c08ff */
[----:B----4-:R-:W-:Y:S02]  /*3320*/  @!P5 SHF.L.U32 R154, R11, 0x2, RZ ;  /* 0x000000020b9ad819 */ /* 0x010fe400000006ff */
[----:B------:R-:W-:Y:S02]  /*3330*/  @!P3 LEA.HI.X R157, R160, R13, R157, 0x1, P6 ;  /* 0x0000000da09db211 */ /* 0x000fe400030f0c9d */
[----:B------:R-:W1:Y:S01]  /*3340*/  @!P5 LDC.64 R12, c[0x0][0x3b8] ;  /* 0x0000ee00ff0cdb82 */ /* 0x000e620000000a00 */
[----:B------:R-:W-:Y:S02]  /*3350*/  @!P5 LOP3.LUT R154, R154, 0x4, RZ, 0xc0, !PT ;  /* 0x000000049a9ad812 */ /* 0x000fe400078ec0ff */
[----:B------:R-:W-:Y:S02]  /*3360*/  SEL R91, R91, RZ, P2 ;  /* 0x000000ff5b5b7207 */ /* 0x000fe40001000000 */
[----:B------:R-:W-:Y:S01]  /*3370*/  SEL R90, R90, RZ, P2 ;  /* 0x000000ff5a5a7207 */ /* 0x000fe20001000000 */
[----:B------:R-:W-:-:S02]  /*3380*/  @!P5 IMAD R159, R4, R151, R154 ;  /* 0x00000097049fd224 */ /* 0x000fc400078e029a */
[----:B------:R-:W-:Y:S01]  /*3390*/  IMAD.IADD R158, R158, 0x1, R151 ;  /* 0x000000019e9e7824 */ /* 0x000fe200078e0297 */
[----:B------:R-:W-:Y:S02]  /*33a0*/  @!P5 SHF.R.S32.HI R154, RZ, 0x1f, R15 ;  /* 0x0000001fff9ad819 */ /* 0x000fe4000001140f */
[----:B------:R1:W2:Y:S01]  /*33b0*/  @!P4 LDG.E.64 R90, desc[UR36][R152.64] ;  /* 0x00000024985ac981 */ /* 0x0002a2000c1e1b00 */
[C---:B------:R-:W-:Y:S02]  /*33c0*/  @!P5 IADD3 R155, P4, PT, R159.reuse, R15, RZ ;  /* 0x0000000f9f9bd210 */ /* 0x040fe40007f9e0ff */
[----:B------:R-:W-:Y:S02]  /*33d0*/  SHF.L.U32 R15, R158, 0x3, RZ ;  /* 0x000000039e0f7819 */ /* 0x000fe400000006ff */
[----:B------:R-:W-:Y:S02]  /*33e0*/  @!P5 LEA.HI.X.SX32 R154, R159, R154, 0x1, P4 ;  /* 0x0000009a9f9ad211 */ /* 0x000fe400020f0eff */
[----:B------:R-:W-:-:S02]  /*33f0*/  ISETP.GE.OR P4, PT, R15, R14, P1 ;  /* 0x0000000e0f00720c */ /* 0x000fc40000f86670 */
[----:B-1----:R-:W-:-:S04]  /*3400*/  @!P5 LEA R152, P6, R155, R12, 0x1 ;  /* 0x0000000c9b98d211 */ /* 0x002fc800078c08ff */
[----:B------:R-:W-:-:S07]  /*3410*/  @!P5 LEA.HI.X R153, R155, R13, R154, 0x1, P6 ;  /* 0x0000000d9b99d211 */ /* 0x000fce00030f0c9a */
[----:B------:R-:W-:Y:S01]  /*3420*/  @!P4 IMAD.SHL.U32 R154, R11, 0x4, RZ ;  /* 0x000000040b9ac824 */ /* 0x000fe200078e00ff */
[----:B------:R-:W-:Y:S01]  /*3430*/  SEL R93, R93, RZ, P2 ;  /* 0x000000ff5d5d7207 */ /* 0x000fe20001000000 */
[----:B------:R-:W1:Y:S03]  /*3440*/  @!P4 LDC.64 R12, c[0x0][0x3b8] ;  /* 0x0000ee00ff0ccb82 */ /* 0x000e660000000a00 */
[----:B------:R-:W-:Y:S02]  /*3450*/  @!P4 LOP3.LUT R154, R154, 0x4, RZ, 0xc0, !PT ;  /* 0x000000049a9ac812 */ /* 0x000fe400078ec0ff */
[----:B------:R-:W-:-:S03]  /*3460*/  SEL R92, R92, RZ, P2 ;  /* 0x000000ff5c5c7207 */ /* 0x000fc60001000000 */
[----:B------:R-:W-:Y:S01]  /*3470*/  @!P4 IMAD R160, R4, R151, R154 ;  /* 0x0000009704a0c224 */ /* 0x000fe200078e029a */
[----:B------:R-:W-:Y:S02]  /*3480*/  LEA R154, R151, R158, 0x1 ;  /* 0x0000009e979a7211 */ /* 0x000fe400078e08ff */
[----:B------:R4:W3:Y:S01]  /*3490*/  @!P3 LDG.E.64 R92, desc[UR36][R156.64] ;  /* 0x000000249c5cb981 */ /* 0x0008e2000c1e1b00 */
[----:B------:R-:W-:Y:S02]  /*34a0*/  @!P4 SHF.R.S32.HI R155, RZ, 0x1f, R15 ;  /* 0x0000001fff9bc819 */ /* 0x000fe4000001140f */
[----:B------:R-:W-:Y:S01]  /*34b0*/  @!P4 IADD3 R159, P3, PT, R160, R15, RZ ;  /* 0x0000000fa09fc210 */ /* 0x000fe20007f7e0ff */
[----:B------:R-:W-:-:S03]  /*34c0*/  IMAD.SHL.U32 R15, R154, 0x8, RZ ;  /* 0x000000089a0f7824 */ /* 0x000fc600078e00ff */
[----:B------:R-:W-:Y:S02]  /*34d0*/  @!P4 LEA.HI.X.SX32 R160, R160, R155, 0x1, P3 ;  /* 0x0000009ba0a0c211 */ /* 0x000fe400018f0eff */
[----:B------:R-:W-:Y:S02]  /*34e0*/  ISETP.GE.OR P3, PT, R15, R14, P1 ;  /* 0x0000000e0f00720c */ /* 0x000fe40000f66670 */
[----:B-1----:R-:W-:-:S04]  /*34f0*/  @!P4 LEA R154, P6, R159, R12, 0x1 ;  /* 0x0000000c9f9ac211 */ /* 0x002fc800078c08ff */
[----:B------:R-:W-:-:S07]  /*3500*/  @!P4 LEA.HI.X R155, R159, R13, R160, 0x1, P6 ;  /* 0x0000000d9f9bc211 */ /* 0x000fce00030f0ca0 */
[----:B----4-:R-:W-:Y:S01]  /*3510*/  @!P3 SHF.L.U32 R156, R11, 0x2, RZ ;  /* 0x000000020b9cb819 */ /* 0x010fe200000006ff */
[----:B------:R-:W1:Y:S03]  /*3520*/  @!P3 LDC.64 R12, c[0x0][0x3b8] ;  /* 0x0000ee00ff0cbb82 */ /* 0x000e660000000a00 */
[----:B------:R-:W-:Y:S02]  /*3530*/  @!P3 LOP3.LUT R156, R156, 0x4, RZ, 0xc0, !PT ;  /* 0x000000049c9cb812 */ /* 0x000fe400078ec0ff */
[----:B------:R-:W-:Y:S02]  /*3540*/  SEL R95, R95, RZ, P2 ;  /* 0x000000ff5f5f7207 */ /* 0x000fe40001000000 */
[----:B------:R-:W-:Y:S01]  /*3550*/  SEL R94, R94, RZ, P2 ;  /* 0x000000ff5e5e7207 */ /* 0x000fe20001000000 */
[----:B------:R-:W-:Y:S02]  /*3560*/  @!P3 IMAD R159, R4, R151, R156 ;  /* 0x00000097049fb224 */ /* 0x000fe400078e029c */
[----:B------:R-:W-:Y:S01]  /*3570*/  IMAD R158, R151, 0x4, R158 ;  /* 0x00000004979e7824 */ /* 0x000fe200078e029e */
[----:B------:R-:W-:-:S02]  /*3580*/  @!P3 SHF.R.S32.HI R156, RZ, 0x1f, R15 ;  /* 0x0000001fff9cb819 */ /* 0x000fc4000001140f */
[----:B------:R1:W4:Y:S01]  /*3590*/  @!P5 LDG.E.64 R94, desc[UR36][R152.64] ;  /* 0x00000024985ed981 */ /* 0x000322000c1e1b00 */
[C---:B------:R-:W-:Y:S02]  /*35a0*/  @!P3 IADD3 R157, P5, PT, R159.reuse, R15, RZ ;  /* 0x0000000f9f9db210 */ /* 0x040fe40007fbe0ff */
[----:B------:R-:W-:Y:S02]  /*35b0*/  SHF.L.U32 R15, R158, 0x3, RZ ;  /* 0x000000039e0f7819 */ /* 0x000fe400000006ff */
[----:B------:R-:W-:Y:S02]  /*35c0*/  @!P3 LEA.HI.X.SX32 R156, R159, R156, 0x1, P5 ;  /* 0x0000009c9f9cb211 */ /* 0x000fe400028f0eff */
[----:B------:R-:W-:Y:S02]  /*35d0*/  ISETP.GE.OR P5, PT, R15, R14, P1 ;  /* 0x0000000e0f00720c */ /* 0x000fe40000fa6670 */
[----:B-1----:R-:W-:-:S04]  /*35e0*/  @!P3 LEA R152, P6, R157, R12, 0x1 ;  /* 0x0000000c9d98b211 */ /* 0x002fc800078c08ff */
[----:B------:R-:W-:-:S07]  /*35f0*/  @!P3 LEA.HI.X R153, R157, R13, R156, 0x1, P6 ;  /* 0x0000000d9d99b211 */ /* 0x000fce00030f0c9c */
[----:B------:R-:W-:Y:S01]  /*3600*/  @!P5 IMAD.SHL.U32 R156, R11, 0x4, RZ ;  /* 0x000000040b9cd824 */ /* 0x000fe200078e00ff */
[----:B------:R-:W1:Y:S01]  /*3610*/  @!P5 LDC.64 R12, c[0x0][0x3b8] ;  /* 0x0000ee00ff0cdb82 */ /* 0x000e620000000a00 */
[----:B------:R-:W-:-:S03]  /*3620*/  SEL R97, R97, RZ, P2 ;  /* 0x000000ff61617207 */ /* 0x000fc60001000000 */
[----:B------:R-:W-:Y:S02]  /*3630*/  @!P5 LOP3.LUT R156, R156, 0x4, RZ, 0xc0, !PT ;  /* 0x000000049c9cd812 */ /* 0x000fe400078ec0ff */
[----:B------:R-:W-:Y:S02]  /*3640*/  SEL R96, R96, RZ, P2 ;  /* 0x000000ff60607207 */ /* 0x000fe40001000000 */
[-C--:B------:R-:W-:Y:S01]  /*3650*/  IADD3 R158, PT, PT, R158, R151.reuse, RZ ;  /* 0x000000979e9e7210 */ /* 0x080fe20007ffe0ff */
[----:B------:R-:W-:Y:S01]  /*3660*/  @!P5 IMAD R159, R4, R151, R156 ;  /* 0x00000097049fd224 */ /* 0x000fe200078e029c */
[----:B------:R-:W-:Y:S02]  /*3670*/  @!P5 SHF.R.S32.HI R156, RZ, 0x1f, R15 ;  /* 0x0000001fff9cd819 */ /* 0x000fe4000001140f */
[----:B------:R1:W2:Y:S02]  /*3680*/  @!P4 LDG.E.64 R96, desc[UR36][R154.64] ;  /* 0x000000249a60c981 */ /* 0x0002a4000c1e1b00 */
[----:B------:R-:W-:Y:S01]  /*3690*/  @!P5 IADD3 R157, P4, PT, R159, R15, RZ ;  /* 0x0000000f9f9dd210 */ /* 0x000fe20007f9e0ff */
[----:B------:R-:W-:-:S03]  /*36a0*/  IMAD.SHL.U32 R15, R158, 0x8, RZ ;  /* 0x000000089e0f7824 */ /* 0x000fc600078e00ff */
[----:B------:R-:W-:Y:S02]  /*36b0*/  @!P5 LEA.HI.X.SX32 R156, R159, R156, 0x1, P4 ;  /* 0x0000009c9f9cd211 */ /* 0x000fe400020f0eff */
[----:B------:R-:W-:Y:S02]  /*36c0*/  ISETP.GE.OR P4, PT, R15, R14, P1 ;  /* 0x0000000e0f00720c */ /* 0x000fe40000f86670 */
[----:B-1----:R-:W-:-:S04]  /*36d0*/  @!P5 LEA R154, P6, R157, R12, 0x1 ;  /* 0x0000000c9d9ad211 */ /* 0x002fc800078c08ff */
[----:B------:R-:W-:-:S07]  /*36e0*/  @!P5 LEA.HI.X R155, R157, R13, R156, 0x1, P6 ;  /* 0x0000000d9d9bd211 */ /* 0x000fce00030f0c9c */
[----:B------:R-:W-:Y:S01]  /*36f0*/  @!P4 SHF.L.U32 R156, R11, 0x2, RZ ;  /* 0x000000020b9cc819 */ /* 0x000fe200000006ff */
[----:B------:R-:W1:Y:S03]  /*3700*/  @!P4 LDC.64 R12, c[0x0][0x3b8] ;  /* 0x0000ee00ff0ccb82 */ /* 0x000e660000000a00 */
[----:B------:R-:W-:Y:S02]  /*3710*/  @!P4 LOP3.LUT R156, R156, 0x4, RZ, 0xc0, !PT ;  /* 0x000000049c9cc812 */ /* 0x000fe400078ec0ff */
[----:B------:R-:W-:Y:S02]  /*3720*/  SEL R99, R99, RZ, P2 ;  /* 0x000000ff63637207 */ /* 0x000fe40001000000 */
[----:B------:R-:W-:Y:S01]  /*3730*/  SEL R98, R98, RZ, P2 ;  /* 0x000000ff62627207 */ /* 0x000fe20001000000 */
[----:B------:R-:W-:Y:S02]  /*3740*/  @!P4 IMAD R159, R4, R151, R156 ;  /* 0x00000097049fc224 */ /* 0x000fe400078e029c */
[----:B------:R-:W-:Y:S01]  /*3750*/  IMAD.IADD R158, R158, 0x1, R151 ;  /* 0x000000019e9e7824 */ /* 0x000fe200078e0297 */
        /* <DEDUP_REMOVED lines=13> */
[----:B------:R-:W-:Y:S01]  /*3830*/  LEA R158, R151, R158, 0x1 ;  /* 0x0000009e979e7211 */ /* 0x000fe200078e08ff */
[----:B------:R-:W-:Y:S01]  /*3840*/  @!P3 IMAD R159, R4, R151, R156 ;  /* 0x00000097049fb224 */ /* 0x000fe200078e029c */
[----:B------:R-:W-:Y:S02]  /*3850*/  @!P3 SHF.R.S32.HI R156, RZ, 0x1f, R15 ;  /* 0x0000001fff9cb819 */ /* 0x000fe4000001140f */
[----:B------:R1:W4:Y:S02]  /*3860*/  @!P5 LDG.E.64 R100, desc[UR36][R154.64] ;  /* 0x000000249a64d981 */ /* 0x000324000c1e1b00 */
        /* <DEDUP_REMOVED lines=14> */
[----:B------:R1:W0:Y:S01]  /*3950*/  @!P4 LDG.E.64 R102, desc[UR36][R152.64] ;  /* 0x000000249866c981 */ /* 0x000222000c1e1b00 */
        /* <DEDUP_REMOVED lines=106> */
[----:B------:R-:W-:-:S05]  /*4000*/  IMAD.SHL.U32 R15, R158, 0x8, RZ ;  /* 0x000000089e0f7824 */ /* 0x000fca00078e00ff */
[----:B------:R-:W-:Y:S02]  /*4010*/  ISETP.GE.OR P6, PT, R15, R14, P1 ;  /* 0x0000000e0f00720c */ /* 0x000fe40000fc6670 */
[----:B------:R-:W-:Y:S02]  /*4020*/  @!P4 LEA.HI.X.SX32 R156, R159, R156, 0x1, P3 ;  /* 0x0000009c9f9cc211 */ /* 0x000fe400018f0eff */
[----:B-1----:R-:W-:-:S04]  /*4030*/  @!P4 LEA R154, P3, R157, R12, 0x1 ;  /* 0x0000000c9d9ac211 */ /* 0x002fc800078608ff */
[----:B------:R-:W-:-:S05]  /*4040*/  @!P4 LEA.HI.X R155, R157, R13, R156, 0x1, P3 ;  /* 0x0000000d9d9bc211 */ /* 0x000fca00018f0c9c */
[----:B------:R-:W-:Y:S01]  /*4050*/  @!P6 SHF.L.U32 R156, R11, 0x2, RZ ;  /* 0x000000020b9ce819 */ /* 0x000fe200000006ff */
[----:B------:R-:W1:Y:S03]  /*4060*/  @!P6 LDC.64 R12, c[0x0][0x3b8] ;  /* 0x0000ee00ff0ceb82 */ /* 0x000e660000000a00 */
[----:B------:R-:W-:Y:S01]  /*4070*/  @!P6 LOP3.LUT R156, R156, 0x4, RZ, 0xc0, !PT ;  /* 0x000000049c9ce812 */ /* 0x000fe200078ec0ff */
[----:B------:R-:W-:-:S04]  /*4080*/  IMAD.IADD R158, R158, 0x1, R151 ;  /* 0x000000019e9e7824 */ /* 0x000fc800078e0297 */
[----:B------:R-:W-:Y:S01]  /*4090*/  @!P6 IMAD R159, R4, R151, R156 ;  /* 0x00000097049fe224 */ /* 0x000fe200078e029c */
[----:B------:R-:W-:-:S04]  /*40a0*/  @!P6 SHF.R.S32.HI R156, RZ, 0x1f, R15 ;  /* 0x0000001fff9ce819 */ /* 0x000fc8000001140f */
[C---:B------:R-:W-:Y:S02]  /*40b0*/  @!P6 IADD3 R157, P3, PT, R159.reuse, R15, RZ ;  /* 0x0000000f9f9de210 */ /* 0x040fe40007f7e0ff */
[----:B------:R-:W-:Y:S02]  /*40c0*/  SHF.L.U32 R15, R158, 0x3, RZ ;  /* 0x000000039e0f7819 */ /* 0x000fe400000006ff */
[----:B------:R-:W-:Y:S02]  /*40d0*/  @!P6 LEA.HI.X.SX32 R156, R159, R156, 0x1, P3 ;  /* 0x0000009c9f9ce211 */ /* 0x000fe400018f0eff */
[----:B------:R-:W-:Y:S02]  /*40e0*/  ISETP.GE.OR P3, PT, R15, R14, P1 ;  /* 0x0000000e0f00720c */ /* 0x000fe40000f66670 */
[----:B------:R-:W-:Y:S02]  /*40f0*/  SEL R119, R119, RZ, P2 ;  /* 0x000000ff77777207 */ /* 0x000fe40001000000 */
[----:B------:R-:W-:-:S06]  /*4100*/  SEL R118, R118, RZ, P2 ;  /* 0x000000ff76767207 */ /* 0x000fcc0001000000 */
[----:B------:R1:W4:Y:S02]  /*4110*/  @!P5 LDG.E.64 R118, desc[UR36][R152.64] ;  /* 0x000000249876d981 */ /* 0x000324000c1e1b00 */
[----:B-1----:R-:W-:-:S04]  /*4120*/  @!P6 LEA R152, P5, R157, R12, 0x1 ;  /* 0x0000000c9d98e211 */ /* 0x002fc800078a08ff */
[----:B------:R-:W-:Y:S01]  /*4130*/  @!P6 LEA.HI.X R153, R157, R13, R156, 0x1, P5 ;  /* 0x0000000d9d99e211 */ /* 0x000fe200028f0c9c */
        /* <DEDUP_REMOVED lines=135> */
[----:B------:R-:W1:Y:S01]  /*49b0*/  @!P5 LDC.64 R12, c[0x0][0x3b8] ;  /* 0x0000ee00ff0cdb82 */ /* 0x000e620000000a00 */
[----:B------:R-:W-:Y:S01]  /*49c0*/  @!P5 SHF.L.U32 R156, R11, 0x2, RZ ;  /* 0x000000020b9cd819 */ /* 0x000fe200000006ff */
[----:B------:R-:W-:-:S03]  /*49d0*/  IMAD.IADD R158, R158, 0x1, R151 ;  /* 0x000000019e9e7824 */ /* 0x000fc600078e0297 */
[----:B------:R-:W-:Y:S02]  /*49e0*/  @!P5 LOP3.LUT R156, R156, 0x4, RZ, 0xc0, !PT ;  /* 0x000000049c9cd812 */ /* 0x000fe400078ec0ff */
[----:B------:R-:W-:Y:S02]  /*49f0*/  SEL R139, R139, RZ, P2 ;  /* 0x000000ff8b8b7207 */ /* 0x000fe40001000000 */
[----:B------:R-:W-:Y:S02]  /*4a00*/  SEL R138, R138, RZ, P2 ;  /* 0x000000ff8a8a7207 */ /* 0x000fe40001000000 */
[----:B------:R-:W-:Y:S01]  /*4a10*/  SHF.L.U32 R159, R158, 0x3, RZ ;  /* 0x000000039e9f7819 */ /* 0x000fe200000006ff */
[----:B------:R-:W-:Y:S01]  /*4a20*/  @!P5 IMAD R160, R4, R151, R156 ;  /* 0x0000009704a0d224 */ /* 0x000fe200078e029c */
[----:B------:R-:W-:Y:S02]  /*4a30*/  @!P5 SHF.R.S32.HI R156, RZ, 0x1f, R15 ;  /* 0x0000001fff9cd819 */ /* 0x000fe4000001140f */
[----:B------:R-:W-:Y:S01]  /*4a40*/  ISETP.GE.OR P4, PT, R159, R14, P1 ;  /* 0x0000000e9f00720c */ /* 0x000fe20000f86670 */
[----:B------:R3:W4:Y:S01]  /*4a50*/  @!P6 LDG.E.64 R138, desc[UR36][R152.64] ;  /* 0x00000024988ae981 */ /* 0x000722000c1e1b00 */
[----:B------:R-:W-:-:S04]  /*4a60*/  @!P5 IADD3 R15, P6, PT, R160, R15, RZ ;  /* 0x0000000fa00fd210 */ /* 0x000fc80007fde0ff */
[----:B------:R-:W-:Y:S02]  /*4a70*/  @!P5 LEA.HI.X.SX32 R160, R160, R156, 0x1, P6 ;  /* 0x0000009ca0a0d211 */ /* 0x000fe400030f0eff */
[----:B-1----:R-:W-:-:S04]  /*4a80*/  @!P5 LEA R156, P6, R15, R12, 0x1 ;  /* 0x0000000c0f9cd211 */ /* 0x002fc800078c08ff */
[----:B------:R-:W-:Y:S02]  /*4a90*/  @!P5 LEA.HI.X R157, R15, R13, R160, 0x1, P6 ;  /* 0x0000000d0f9dd211 */ /* 0x000fe400030f0ca0 */
[----:B------:R-:W3:Y:S01]  /*4aa0*/  @!P4 LDC.64 R12, c[0x0][0x3b8] ;  /* 0x0000ee00ff0ccb82 */ /* 0x000ee20000000a00 */
[----:B------:R-:W-:-:S05]  /*4ab0*/  @!P4 IMAD.SHL.U32 R15, R11, 0x4, RZ ;  /* 0x000000040b0fc824 */ /* 0x000fca00078e00ff */
[----:B------:R-:W-:-:S05]  /*4ac0*/  @!P4 LOP3.LUT R15, R15, 0x4, RZ, 0xc0, !PT ;  /* 0x000000040f0fc812 */ /* 0x000fca00078ec0ff */
[-C--:B------:R-:W-:Y:S01]  /*4ad0*/  @!P4 IMAD R160, R4, R151.reuse, R15 ;  /* 0x0000009704a0c224 */ /* 0x080fe200078e020f */
[----:B------:R-:W-:Y:S02]  /*4ae0*/  @!P4 SHF.R.S32.HI R15, RZ, 0x1f, R159 ;  /* 0x0000001fff0fc819 */ /* 0x000fe4000001149f */
[----:B------:R-:W-:Y:S02]  /*4af0*/  IADD3 R158, PT, PT, R158, R151, RZ ;  /* 0x000000979e9e7210 */ /* 0x000fe40007ffe0ff */
[----:B------:R-:W-:Y:S02]  /*4b00*/  @!P4 IADD3 R159, P6, PT, R160, R159, RZ ;  /* 0x0000009fa09fc210 */ /* 0x000fe40007fde0ff */
[----:B------:R-:W-:Y:S02]  /*4b10*/  SEL R143, R143, RZ, P2 ;  /* 0x000000ff8f8f7207 */ /* 0x000fe40001000000 */
[----:B------:R-:W-:Y:S01]  /*4b20*/  SEL R142, R142, RZ, P2 ;  /* 0x000000ff8e8e7207 */ /* 0x000fe20001000000 */
[----:B------:R-:W-:Y:S01]  /*4b30*/  IMAD.SHL.U32 R161, R158, 0x8, RZ ;  /* 0x000000089ea17824 */ /* 0x000fe200078e00ff */
[----:B------:R-:W-:-:S02]  /*4b40*/  @!P4 LEA.HI.X.SX32 R160, R160, R15, 0x1, P6 ;  /* 0x0000000fa0a0c211 */ /* 0x000fc400030f0eff */
[----:B---3--:R-:W-:Y:S02]  /*4b50*/  @!P4 LEA R152, P6, R159, R12, 0x1 ;  /* 0x0000000c9f98c211 */ /* 0x008fe400078c08ff */
[----:B------:R-:W3:Y:S01]  /*4b60*/  @!P5 LDG.E.64 R142, desc[UR36][R156.64] ;  /* 0x000000249c8ed981 */ /* 0x000ee2000c1e1b00 */
[----:B------:R-:W-:Y:S02]  /*4b70*/  ISETP.GE.OR P5, PT, R161, R14, P1 ;  /* 0x0000000ea100720c */ /* 0x000fe40000fa6670 */
[----:B------:R-:W-:Y:S02]  /*4b80*/  @!P4 LEA.HI.X R153, R159, R13, R160, 0x1, P6 ;  /* 0x0000000d9f99c211 */ /* 0x000fe400030f0ca0 */
[----:B------:R-:W-:Y:S02]  /*4b90*/  IADD3 R159, PT, PT, R158, R151, RZ ;  /* 0x000000979e9f7210 */ /* 0x000fe40007ffe0ff */
[----:B------:R-:W-:Y:S02]  /*4ba0*/  SEL R141, R141, RZ, P2 ;  /* 0x000000ff8d8d7207 */ /* 0x000fe40001000000 */
[----:B------:R-:W-:Y:S01]  /*4bb0*/  SEL R140, R140, RZ, P2 ;  /* 0x000000ff8c8c7207 */ /* 0x000fe20001000000 */
[----:B------:R-:W-:-:S04]  /*4bc0*/  IMAD.SHL.U32 R159, R159, 0x8, RZ ;  /* 0x000000089f9f7824 */ /* 0x000fc800078e00ff */
[----:B------:R-:W1:Y:S01]  /*4bd0*/  @!P5 LDC.64 R12, c[0x0][0x3b8] ;  /* 0x0000ee00ff0cdb82 */ /* 0x000e620000000a00 */
[----:B------:R2:W3:Y:S01]  /*4be0*/  @!P3 LDG.E.64 R140, desc[UR36][R154.64] ;  /* 0x000000249a8cb981 */ /* 0x0004e2000c1e1b00 */
[----:B------:R-:W-:Y:S02]  /*4bf0*/  ISETP.GE.OR P3, PT, R159, R14, P1 ;  /* 0x0000000e9f00720c */ /* 0x000fe40000f66670 */
[----:B------:R-:W-:-:S04]  /*4c00*/  @!P5 SHF.L.U32 R14, R11, 0x2, RZ ;  /* 0x000000020b0ed819 */ /* 0x000fc800000006ff */
[----:B------:R-:W-:-:S05]  /*4c10*/  @!P5 LOP3.LUT R14, R14, 0x4, RZ, 0xc0, !PT ;  /* 0x000000040e0ed812 */ /* 0x000fca00078ec0ff */
[----:B--2---:R-:W-:Y:S02]  /*4c20*/  @!P5 IMAD R155, R4, R151, R14 ;  /* 0x00000097049bd224 */ /* 0x004fe400078e020e */
[----:B------:R-:W2:Y:S01]  /*4c30*/  @!P3 LDC.64 R14, c[0x0][0x3b8] ;  /* 0x0000ee00ff0ebb82 */ /* 0x000ea20000000a00 */
[----:B------:R-:W-:Y:S01]  /*4c40*/  @!P3 IMAD.SHL.U32 R154, R11, 0x4, RZ ;  /* 0x000000040b9ab824 */ /* 0x000fe200078e00ff */
[----:B------:R-:W-:-:S04]  /*4c50*/  SEL R145, R145, RZ, P2 ;  /* 0x000000ff91917207 */ /* 0x000fc80001000000 */
[----:B------:R-:W-:Y:S02]  /*4c60*/  @!P3 LOP3.LUT R156, R154, 0x4, RZ, 0xc0, !PT ;  /* 0x000000049a9cb812 */ /* 0x000fe400078ec0ff */
[----:B------:R-:W-:Y:S02]  /*4c70*/  @!P5 SHF.R.S32.HI R154, RZ, 0x1f, R161 ;  /* 0x0000001fff9ad819 */ /* 0x000fe400000114a1 */
[C---:B------:R-:W-:Y:S02]  /*4c80*/  @!P5 IADD3 R161, P6, PT, R155.reuse, R161, RZ ;  /* 0x000000a19ba1d210 */ /* 0x040fe40007fde0ff */
[----:B------:R-:W-:Y:S01]  /*4c90*/  SEL R144, R144, RZ, P2 ;  /* 0x000000ff90907207 */ /* 0x000fe20001000000 */
[----:B------:R-:W-:Y:S01]  /*4ca0*/  @!P3 IMAD R156, R4, R151, R156 ;  /* 0x00000097049cb224 */ /* 0x000fe200078e029c */
[----:B------:R-:W-:Y:S02]  /*4cb0*/  @!P5 LEA.HI.X.SX32 R154, R155, R154, 0x1, P6 ;  /* 0x0000009a9b9ad211 */ /* 0x000fe400030f0eff */
[----:B-1----:R-:W-:-:S02]  /*4cc0*/  @!P5 LEA R12, P6, R161, R12, 0x1 ;  /* 0x0000000ca10cd211 */ /* 0x002fc400078c08ff */
[----:B------:R-:W3:Y:S01]  /*4cd0*/  @!P4 LDG.E.64 R144, desc[UR36][R152.64] ;  /* 0x000000249890c981 */ /* 0x000ee2000c1e1b00 */
[----:B------:R-:W-:Y:S02]  /*4ce0*/  @!P3 SHF.R.S32.HI R151, RZ, 0x1f, R159 ;  /* 0x0000001fff97b819 */ /* 0x000fe4000001149f */
[----:B------:R-:W-:Y:S02]  /*4cf0*/  @!P5 LEA.HI.X R13, R161, R13, R154, 0x1, P6 ;  /* 0x0000000da10dd211 */ /* 0x000fe400030f0c9a */
[----:B------:R-:W-:Y:S02]  /*4d00*/  @!P3 IADD3 R159, P6, PT, R156, R159, RZ ;  /* 0x0000009f9c9fb210 */ /* 0x000fe40007fde0ff */
[----:B------:R-:W-:Y:S02]  /*4d10*/  SEL R147, R147, RZ, P2 ;  /* 0x000000ff93937207 */ /* 0x000fe40001000000 */
[----:B------:R-:W-:Y:S02]  /*4d20*/  SEL R146, R146, RZ, P2 ;  /* 0x000000ff92927207 */ /* 0x000fe40001000000 */
[----:B------:R-:W-:-:S02]  /*4d30*/  @!P3 LEA.HI.X.SX32 R154, R156, R151, 0x1, P6 ;  /* 0x000000979c9ab211 */ /* 0x000fc400030f0eff */
[----:B--2---:R-:W-:Y:S02]  /*4d40*/  @!P3 LEA R14, P6, R159, R14, 0x1 ;  /* 0x0000000e9f0eb211 */ /* 0x004fe400078c08ff */
[----:B------:R1:W2:Y:S01]  /*4d50*/  @!P5 LDG.E.64 R146, desc[UR36][R12.64] ;  /* 0x000000240c92d981 */ /* 0x0002a2000c1e1b00 */
[----:B------:R-:W-:Y:S02]  /*4d60*/  SEL R149, R149, RZ, P2 ;  /* 0x000000ff95957207 */ /* 0x000fe40001000000 */
[----:B------:R-:W-:Y:S02]  /*4d70*/  SEL R148, R148, RZ, P2 ;  /* 0x000000ff94947207 */ /* 0x000fe40001000000 */
[----:B------:R-:W-:-:S05]  /*4d80*/  @!P3 LEA.HI.X R15, R159, R15, R154, 0x1, P6 ;  /* 0x0000000f9f0fb211 */ /* 0x000fca00030f0c9a */
[----:B------:R-:W2:Y:S01]  /*4d90*/  @!P3 LDG.E.64 R148, desc[UR36][R14.64] ;  /* 0x000000240e94b981 */ /* 0x000ea2000c1e1b00 */
[----:B-1----:R-:W-:Y:S01]  /*4da0*/  @P0 MOV R12, R6 ;  /* 0x00000006000c0202 */ /* 0x002fe20000000f00 */
[----:B------:R-:W-:-:S05]  /*4db0*/  @P0 IMAD.MOV.U32 R13, RZ, RZ, R9 ;  /* 0x000000ffff0d0224 */ /* 0x000fca00078e0009 */
[----:B------:R1:W2:Y:S02]  /*4dc0*/  @P0 LDG.E.U8 R151, desc[UR36][R12.64] ;  /* 0x000000240c970981 */ /* 0x0002a4000c1e1100 */
[----:B-1----:R-:W-:-:S04]  /*4dd0*/  HMUL2 R13, R84, R92 ;  /* 0x0000005c540d7232 */ /* 0x002fc80000000000 */
[----:B------:R-:W-:-:S04]  /*4de0*/  HFMA2 R13, R82, R96, R13 ;  /* 0x00000060520d7231 */ /* 0x000fc8000000000d */
[----:B------:R-:W-:-:S04]  /*4df0*/  HFMA2 R13, R80, R86, R13 ;  /* 0x00000056500d7231 */ /* 0x000fc8000000000d */
[----:B----4-:R-:W-:-:S04]  /*4e00*/  HFMA2 R13, R78, R98, R13 ;  /* 0x000000624e0d7231 */ /* 0x010fc8000000000d */
        /* <DEDUP_REMOVED lines=11> */
[----:B------:R-:W-:Y:S02]  /*4ec0*/  HFMA2 R15, R85, R93, -RZ ;  /* 0x0000005d550f7231 */ /* 0x000fe400001000ff */
[----:B------:R-:W-:-:S04]  /*4ed0*/  HFMA2 R13, R54, R118, R13 ;  /* 0x00000076360d7231 */ /* 0x000fc8000000000d */
        /* <DEDUP_REMOVED lines=32> */
[----:B------:R-:W-:-:S04]  /*50e0*/  HFMA2 R15, R41, R131, R15 ;  /* 0x00000083290f7231 */ /* 0x000fc8000000000f */
[----:B------:R-:W-:Y:S02]  /*50f0*/  HFMA2 R15, R39, R133, R15 ;  /* 0x00000085270f7231 */ /* 0x000fe4000000000f */
[----:B---3--:R-:W-:Y:S02]  /*5100*/  HFMA2 R14, R30, R140, R13 ;  /* 0x0000008c1e0e7231 */ /* 0x008fe4000000000d */
[----:B------:R-:W-:Y:S02]  /*5110*/  HFMA2 R15, R37, R135, R15 ;  /* 0x00000087250f7231 */ /* 0x000fe4000000000f */
[----:B------:R-:W-:Y:S02]  /*5120*/  HFMA2 R13, R28, R142, R14 ;  /* 0x0000008e1c0d7231 */ /* 0x000fe4000000000e */
[----:B------:R-:W-:-:S04]  /*5130*/  HFMA2 R15, R35, R137, R15 ;  /* 0x00000089230f7231 */ /* 0x000fc8000000000f */
[----:B------:R-:W-:-:S04]  /*5140*/  HFMA2 R15, R33, R139, R15 ;  /* 0x0000008b210f7231 */ /* 0x000fc8000000000f */
[----:B------:R-:W-:-:S04]  /*5150*/  HFMA2 R15, R31, R141, R15 ;  /* 0x0000008d1f0f7231 */ /* 0x000fc8000000000f */
[----:B------:R-:W-:Y:S02]  /*5160*/  HFMA2 R15, R29, R143, R15 ;  /* 0x0000008f1d0f7231 */ /* 0x000fe4000000000f */
[----:B------:R-:W-:Y:S02]  /*5170*/  HFMA2 R12, R26, R144, R13 ;  /* 0x000000901a0c7231 */ /* 0x000fe4000000000d */
[----:B------:R-:W-:Y:S02]  /*5180*/  HFMA2 R15, R27, R145, R15 ;  /* 0x000000911b0f7231 */ /* 0x000fe4000000000f */
[----:B--2---:R-:W-:Y:S02]  /*5190*/  HFMA2 R12, R24, R146, R12 ;  /* 0x00000092180c7231 */ /* 0x004fe4000000000c */
[----:B------:R-:W-:Y:S02]  /*51a0*/  HFMA2 R15, R25, R147, R15 ;  /* 0x00000093190f7231 */ /* 0x000fe4000000000f */
[----:B------:R-:W-:-:S02]  /*51b0*/  HFMA2 R12, R20, R148, R12 ;  /* 0x00000094140c7231 */ /* 0x000fc4000000000c */
[----:B------:R-:W-:Y:S01]  /*51c0*/  HFMA2 R15, R21, R149, R15 ;  /* 0x00000095150f7231 */ /* 0x000fe2000000000f */
[----:B------:R-:W-:-:S03]  /*51d0*/  UMOV UR5, 0xffffffff ;  /* 0xffffffff00057882 */ /* 0x000fc60000000000 */
[----:B------:R-:W-:-:S05]  /*51e0*/  HADD2 R12, R12, R15 ;  /* 0x0000000f0c0c7230 */ /* 0x000fca0000000000 */
[--C-:B------:R-:W-:Y:S02]  /*51f0*/  HADD2.F32 R13, -RZ, R12.reuse.H0_H0 ;  /* 0x2000000cff0d7230 */ /* 0x100fe40000004100 */
[----:B------:R-:W-:Y:S01]  /*5200*/  HADD2.F32 R12, -RZ, R12.H1_H1 ;  /* 0x3000000cff0c7230 */ /* 0x000fe20000004100 */
[----:B------:R-:W-:Y:S02]  /*5210*/  ISETP.NE.AND P2, PT, R151, RZ, P0 ;  /* 0x000000ff9700720c */ /* 0x000fe40000745270 */
[----:B------:R-:W-:Y:S02]  /*5220*/  LOP3.LUT R151, R11, 0x1, RZ, 0xc0, !PT ;  /* 0x000000010b977812 */ /* 0x000fe400078ec0ff */
[----:B------:R-:W-:Y:S01]  /*5230*/  FADD.FTZ R13, R13, R12 ;  /* 0x0000000c0d0d7221 */ /* 0x000fe20000010000 */
[----:B------:R-:W-:Y:S08]  /*5240*/  BRA.DIV UR5, `(.L_x_4316) ;  /* 0x0000005605447947 */ /* 0x000ff0000b800000 */
[----:B------:R0:W1:Y:S02]  /*5250*/  SHFL.BFLY PT, R14, R13, 0x1, 0x1f ;  /* 0x0c201f000d0e7f89 */ /* 0x00006400000e0000 */
.L_x_4387:
        /* <DEDUP_REMOVED lines=20> */
[----:B-----5:R-:W-:-:S04]  /*53a0*/  @P1 SEL R151, R23, RZ, !P4 ;  /* 0x000000ff17971207 */ /* 0x020fc80006000000 */
        /* <DEDUP_REMOVED lines=8> */
.L_x_4318:
[----:B------:R-:W-:Y:S05]  /*5430*/  BSYNC.RECONVERGENT B1 ;  /* 0x0000000000017941 */ /* 0x000fea0003800200 */
.L_x_4317:
[----:B------:R-:W-:Y:S01]  /*5440*/  VIADD R7, R7, 0x40 ;  /* 0x0000004007077836 */ /* 0x000fe20000000000 */
[----:B------:R-:W-:Y:S01]  /*5450*/  IADD3 R6, P2, PT, R6, 0x40, RZ ;  /* 0x0000004006067810 */ /* 0x000fe20007f5e0ff */
[----:B------:R-:W-:Y:S01]  /*5460*/  VIADD R150, R150, 0x40 ;  /* 0x0000004096967836 */ /* 0x000fe20000000000 */
[----:B-1----:R-:W-:Y:S02]  /*5470*/  IADD3 R22, PT, PT, R22, 0x100, RZ ;  /* 0x0000010016167810 */ /* 0x002fe40007ffe0ff */
[----:B------:R-:W-:Y:S02]  /*5480*/  ISETP.GE.AND P1, PT, R7, R10, PT ;  /* 0x0000000a0700720c */ /* 0x000fe40003f26270 */
[----:B------:R-:W-:-:S11]  /*5490*/  IADD3.X R9, PT, PT, RZ, R9, RZ, P2, !PT ;  /* 0x00000009ff097210 */ /* 0x000fd600017fe4ff */
[----:B------:R-:W-:Y:S05]  /*54a0*/  @!P1 BRA `(.L_x_4319) ;  /* 0xffffffd8008c9947 */ /* 0x000fea000383ffff */
.L_x_4315:
[----:B------:R-:W-:Y:S05]  /*54b0*/  BSYNC B0 ;  /* 0x0000000000007941 */ /* 0x000fea0003800000 */
.L_x_4314:
        /* <DEDUP_REMOVED lines=8> */
[----:B------:R0:W2:Y:S02]  /*5540*/  SHFL.BFLY PT, R14, R6, 0x2, 0x1f ;  /* 0x0c401f00060e7f89 */ /* 0x0000a400000e0000 */
.L_x_4393:
[----:B-1----:R-:W1:Y:S01]  /*5550*/  S2R R0, SR_TID.X ;  /* 0x0000000000007919 */ /* 0x002e620000002100 */
[----:B------:R-:W-:Y:S01]  /*5560*/  MOV R20, 0x400 ;  /* 0x0000040000147802 */ /* 0x000fe20000000f00 */
[----:B------:R-:W-:Y:S05]  /*5570*/  WARPSYNC.ALL ;  /* 0x0000000000007948 */ /* 0x000fea0003800000 */
[----:B------:R-:W4:Y:S01]  /*5580*/  S2R R21, SR_CgaCtaId ;  /* 0x0000000000157919 */ /* 0x000f220000008800 */
[----:B--2---:R-:W-:Y:S02]  /*5590*/  FMNMX.FTZ R7, R6, R14, !PT ;  /* 0x0000000e06077209 */ /* 0x004fe40007810000 */
[----:B-1----:R-:W-:-:S02]  /*55a0*/  LOP3.LUT P0, R10, R0, 0x1f, RZ, 0xc0, !PT ;  /* 0x0000001f000a7812 */ /* 0x002fc4000780c0ff */
[----:B----4-:R-:W-:-:S11]  /*55b0*/  LEA R5, R21, R20, 0x18 ;  /* 0x0000001415057211 */ /* 0x010fd600078ec0ff */
[----:B0-----:R-:W-:-:S05]  /*55c0*/  @!P0 LEA.HI R6, R0, R5, RZ, 0x1d ;  /* 0x0000000500068211 */ /* 0x001fca00078fe8ff */
[----:B------:R-:W-:Y:S01]  /*55d0*/  @!P0 STS [R6], R7 ;  /* 0x0000000706008388 */ /* 0x000fe20000000800 */
[----:B------:R-:W-:Y:S01]  /*55e0*/  BAR.SYNC.DEFER_BLOCKING 0x0 ;  /* 0x0000000000007b1d */ /* 0x000fe20000010000 */
[C---:B------:R-:W-:Y:S01]  /*55f0*/  ISETP.GT.U32.AND P0, PT, R10.reuse, 0x3, PT ;  /* 0x000000030a00780c */ /* 0x040fe20003f04070 */
[----:B------:R-:W-:Y:S01]  /*5600*/  IMAD R9, R10, 0x4, R5 ;  /* 0x000000040a097824 */ /* 0x000fe200078e0205 */
[----:B------:R-:W-:Y:S01]  /*5610*/  MOV R12, 0xff7fffff ;  /* 0xff7fffff000c7802 */ /* 0x000fe20000000f00 */
[----:B------:R-:W-:Y:S01]  /*5620*/  IMAD.MOV.U32 R11, RZ, RZ, RZ ;  /* 0x000000ffff0b7224 */ /* 0x000fe200078e00ff */
[----:B------:R-:W-:Y:S01]  /*5630*/  IADD3 R8, PT, PT, R16, 0x1, RZ ;  /* 0x0000000110087810 */ /* 0x000fe20007ffe0ff */
[----:B------:R-:W-:Y:S08]  /*5640*/  BSSY.RECONVERGENT B0, `(.L_x_4321) ;  /* 0x000016f000007945 */ /* 0x000ff00003800200 */
[----:B------:R-:W0:Y:S04]  /*5650*/  @!P0 LDS R12, [R9] ;  /* 0x00000000090c8984 */ /* 0x000e280000000800 */
[----:B0-----:R-:W0:Y:S02]  /*5660*/  SHFL.BFLY PT, R7, R12, 0x2, 0x1f ;  /* 0x0c401f000c077f89 */ /* 0x001e2400000e0000 */
[----:B0-----:R-:W-:Y:S01]  /*5670*/  FMNMX.FTZ R13, R7, R12, !PT ;  /* 0x0000000c070d7209 */ /* 0x001fe20007810000 */
[----:B------:R-:W-:-:S04]  /*5680*/  IMAD.IADD R7, R19, 0x1, R0 ;  /* 0x0000000113077824 */ /* 0x000fc800078e0200 */
[----:B------:R-:W0:Y:S01]  /*5690*/  SHFL.BFLY PT, R6, R13, 0x1, 0x1f ;  /* 0x0c201f000d067f89 */ /* 0x000e2200000e0000 */
[----:B------:R-:W-:Y:S02]  /*56a0*/  ISETP.GT.AND P0, PT, R7, R16, PT ;  /* 0x000000100700720c */ /* 0x000fe40003f04270 */
[----:B0-----:R-:W-:-:S06]  /*56b0*/  FMNMX.FTZ R6, R13, R6, !PT ;  /* 0x000000060d067209 */ /* 0x001fcc0007810000 */
[----:B------:R-:W0:Y:S05]  /*56c0*/  SHFL.IDX PT, R6, R6, RZ, 0x1f ;  /* 0x00001fff06067589 */ /* 0x000e2a00000e0000 */
        /* <DEDUP_REMOVED lines=21> */
[----:B------:R-:W-:Y:S01]  /*5820*/  IMAD R14, R0, 0x4, R15 ;  /* 0x00000004000e7824 */ /* 0x000fe200078e020f */
[----:B------:R-:W-:-:S07]  /*5830*/  IADD3 R13, PT, PT, -R13, RZ, RZ ;  /* 0x000000ff0d0d7210 */ /* 0x000fce0007ffe1ff */
.L_x_4326:
        /* <DEDUP_REMOVED lines=11> */
.L_x_4325:
[----:B------:R-:W-:Y:S05]  /*58f0*/  BSYNC.RECONVERGENT B1 ;  /* 0x0000000000017941 */ /* 0x000fea0003800200 */
.L_x_4324:
[----:B------:R-:W-:Y:S05]  /*5900*/  @!P1 BRA `(.L_x_4322) ;  /* 0x0000001400089947 */ /* 0x000fea0003800000 */
[----:B------:R-:W-:Y:S01]  /*5910*/  IMAD.SHL.U32 R13, R19, 0x4, RZ ;  /* 0x00000004130d7824 */ /* 0x000fe200078e00ff */
[----:B------:R-:W-:-:S04]  /*5920*/  IADD3 R20, PT, PT, R20, 0x220, RZ ;  /* 0x0000022014147810 */ /* 0x000fc80007ffe0ff */
[----:B------:R-:W-:Y:S02]  /*5930*/  LEA R20, R21, R20, 0x18 ;  /* 0x0000001415147211 */ /* 0x000fe400078ec0ff */
[----:B------:R-:W-:-:S05]  /*5940*/  LEA R13, R12, -R13, 0x2 ;  /* 0x8000000d0c0d7211 */ /* 0x000fca00078e10ff */
[----:B------:R-:W-:-:S05]  /*5950*/  IMAD.IADD R13, R20, 0x1, R13 ;  /* 0x00000001140d7824 */ /* 0x000fca00078e020d */
[----:B------:R-:W0:Y:S04]  /*5960*/  LDS R15, [R13] ;  /* 0x000000000d0f7984 */ /* 0x000e280000000800 */
[----:B------:R-:W1:Y:S04]  /*5970*/  LDS R21, [R13+0x200] ;  /* 0x000200000d157984 */ /* 0x000e680000000800 */
[----:B-----5:R-:W2:Y:S04]  /*5980*/  LDS R23, [R13+0x400] ;  /* 0x000400000d177984 */ /* 0x020ea80000000800 */
[----:B------:R-:W4:Y:S01]  /*5990*/  LDS R25, [R13+0x600] ;  /* 0x000600000d197984 */ /* 0x000f220000000800 */
        /* <DEDUP_REMOVED lines=10> */
[----:B0-----:R-:W-:-:S04]  /*5a40*/  IADD3 R15, PT, PT, R12, 0x200, RZ ;  /* 0x000002000c0f7810 */ /* 0x001fc80007ffe0ff */
[----:B------:R-:W-:-:S03]  /*5a50*/  ISETP.GT.AND P0, PT, R15, R16, PT ;  /* 0x000000100f00720c */ /* 0x000fc60003f04270 */
        /* <DEDUP_REMOVED lines=11> */
[----:B------:R-:W-:Y:S01]  /*5b10*/  IMAD.IADD R12, R16, 0x1, -R15 ;  /* 0x00000001100c7824 */ /* 0x000fe200078e0a0f */
[----:B------:R-:W-:Y:S01]  /*5b20*/  BSSY.RECONVERGENT B1, `(.L_x_4327) ;  /* 0x000006b000017945 */ /* 0x000fe20003800200 */
[----:B-1----:R-:W-:Y:S02]  /*5b30*/  IADD3 R13, PT, PT, R13, 0xc00, RZ ;  /* 0x00000c000d0d7810 */ /* 0x002fe40007ffe0ff */
[----:B------:R-:W-:Y:S02]  /*5b40*/  PLOP3.LUT P0, PT, PT, PT, PT, 0x80, 0x8 ;  /* 0x000000000008781c */ /* 0x000fe40003f0f070 */
[----:B------:R-:W-:-:S13]  /*5b50*/  ISETP.GT.AND P1, PT, R12, 0x5ff, PT ;  /* 0x000005ff0c00780c */ /* 0x000fda0003f24270 */
[----:B------:R-:W-:Y:S05]  /*5b60*/  @!P1 BRA `(.L_x_4328) ;  /* 0x0000000400989947 */ /* 0x000fea0003800000 */
[----:B------:R-:W-:Y:S01]  /*5b70*/  PLOP3.LUT P0, PT, PT, PT, PT, 0x8, 0x80 ;  /* 0x000000000080781c */ /* 0x000fe20003f0e170 */
[----:B------:R-:W-:-:S12]  /*5b80*/  VIADD R48, R16, 0xfffffa01 ;  /* 0xfffffa0110307836 */ /* 0x000fd80000000000 */
.L_x_4329:
[----:B------:R-:W0:Y:S01]  /*5b90*/  LDS R21, [R13+-0x400] ;  /* 0xfffc00000d157984 */ /* 0x000e220000000800 */
[----:B------:R-:W-:-:S03]  /*5ba0*/  IADD3 R15, PT, PT, R15, 0x800, RZ ;  /* 0x000008000f0f7810 */ /* 0x000fc60007ffe0ff */
[----:B------:R-:W1:Y:S01]  /*5bb0*/  LDS R23, [R13+-0x200] ;  /* 0xfffe00000d177984 */ /* 0x000e620000000800 */
[----:B------:R-:W-:-:S03]  /*5bc0*/  ISETP.GE.AND P1, PT, R15, R48, PT ;  /* 0x000000300f00720c */ /* 0x000fc60003f26270 */
[----:B------:R-:W2:Y:S04]  /*5bd0*/  LDS R25, [R13] ;  /* 0x000000000d197984 */ /* 0x000ea80000000800 */
[----:B------:R-:W4:Y:S04]  /*5be0*/  LDS R27, [R13+0x200] ;  /* 0x000200000d1b7984 */ /* 0x000f280000000800 */
[----:B---3--:R-:W3:Y:S04]  /*5bf0*/  LDS R29, [R13+0x400] ;  /* 0x000400000d1d7984 */ /* 0x008ee80000000800 */
        /* <DEDUP_REMOVED lines=14> */
[----:B---3--:R-:W-:-:S03]  /*5ce0*/  FADD.FTZ R29, -R6, R29 ;  /* 0x0000001d061d7221 */ /* 0x008fc60000010100 */
[----:B------:R-:W-:Y:S02]  /*5cf0*/  FMUL.FTZ R27, R27, 1.4426950216293334961 ;  /* 0x3fb8aa3b1b1b7820 */ /* 0x000fe40000410000 */
[----:B------:R3:W4:Y:S01]  /*5d00*/  MUFU.EX2 R14, R23 ;  /* 0x00000017000e7308 */ /* 0x0007220000000800 */
[----:B-1----:R-:W1:Y:S01]  /*5d10*/  LDS R21, [R13+0x1200] ;  /* 0x001200000d157984 */ /* 0x002e620000000800 */
[----:B------:R-:W-:Y:S01]  /*5d20*/  FMUL.FTZ R29, R29, 1.4426950216293334961 ;  /* 0x3fb8aa3b1d1d7820 */ /* 0x000fe20000410000 */
[C---:B-----5:R-:W-:Y:S01]  /*5d30*/  FADD.FTZ R31, -R6.reuse, R31 ;  /* 0x0000001f061f7221 */ /* 0x060fe20000010100 */
[----:B------:R-:W-:-:S03]  /*5d40*/  FADD.FTZ R33, -R6, R33 ;  /* 0x0000002106217221 */ /* 0x000fc60000010100 */
[----:B------:R-:W-:Y:S01]  /*5d50*/  FMUL.FTZ R31, R31, 1.4426950216293334961 ;  /* 0x3fb8aa3b1f1f7820 */ /* 0x000fe20000410000 */
[----:B------:R5:W0:Y:S01]  /*5d60*/  MUFU.EX2 R20, R25 ;  /* 0x0000001900147308 */ /* 0x000a220000000800 */
[----:B---3--:R-:W3:Y:S01]  /*5d70*/  LDS R23, [R13+0x1400] ;  /* 0x001400000d177984 */ /* 0x008ee20000000800 */
[----:B--2---:R-:W-:Y:S01]  /*5d80*/  FADD.FTZ R11, R12, R11 ;  /* 0x0000000b0c0b7221 */ /* 0x004fe20000010000 */
[----:B------:R-:W-:Y:S01]  /*5d90*/  FMUL.FTZ R33, R33, 1.4426950216293334961 ;  /* 0x3fb8aa3b21217820 */ /* 0x000fe20000410000 */
[C---:B------:R-:W-:Y:S01]  /*5da0*/  FADD.FTZ R35, -R6.reuse, R35 ;  /* 0x0000002306237221 */ /* 0x040fe20000010100 */
[----:B------:R-:W-:Y:S01]  /*5db0*/  STS [R13+-0x400], R12 ;  /* 0xfffc000c0d007388 */ /* 0x000fe20000000800 */
[C---:B------:R-:W-:Y:S02]  /*5dc0*/  FADD.FTZ R37, -R6.reuse, R37 ;  /* 0x0000002506257221 */ /* 0x040fe40000010100 */
[----:B------:R2:W2:Y:S01]  /*5dd0*/  MUFU.EX2 R22, R27 ;  /* 0x0000001b00167308 */ /* 0x0004a20000000800 */
[----:B-----5:R-:W5:Y:S01]  /*5de0*/  LDS R25, [R13+0x1600] ;  /* 0x001600000d197984 */ /* 0x020f620000000800 */
[----:B----4-:R-:W-:Y:S01]  /*5df0*/  FADD.FTZ R11, R11, R14 ;  /* 0x0000000e0b0b7221 */ /* 0x010fe20000010000 */
[----:B------:R-:W-:Y:S01]  /*5e00*/  FMUL.FTZ R35, R35, 1.4426950216293334961 ;  /* 0x3fb8aa3b23237820 */ /* 0x000fe20000410000 */
[----:B------:R-:W-:Y:S01]  /*5e10*/  FMUL.FTZ R37, R37, 1.4426950216293334961 ;  /* 0x3fb8aa3b25257820 */ /* 0x000fe20000410000 */
[C---:B------:R-:W-:Y:S01]  /*5e20*/  FADD.FTZ R39, -R6.reuse, R39 ;  /* 0x0000002706277221 */ /* 0x040fe20000010100 */
[----:B------:R-:W-:Y:S01]  /*5e30*/  STS [R13+-0x200], R14 ;  /* 0xfffe000e0d007388 */ /* 0x000fe20000000800 */
[----:B0-----:R-:W-:Y:S01]  /*5e40*/  FADD.FTZ R41, -R6, R41 ;  /* 0x0000002906297221 */ /* 0x001fe20000010100 */
[----:B------:R0:W4:Y:S01]  /*5e50*/  MUFU.EX2 R24, R29 ;  /* 0x0000001d00187308 */ /* 0x0001220000000800 */
[----:B------:R-:W-:Y:S01]  /*5e60*/  FADD.FTZ R11, R11, R20 ;  /* 0x000000140b0b7221 */ /* 0x000fe20000010000 */
[----:B--2---:R-:W2:Y:S01]  /*5e70*/  LDS R27, [R13+0x1800] ;  /* 0x001800000d1b7984 */ /* 0x004ea20000000800 */
[----:B------:R-:W-:Y:S01]  /*5e80*/  FMUL.FTZ R39, R39, 1.4426950216293334961 ;  /* 0x3fb8aa3b27277820 */ /* 0x000fe20000410000 */
[----:B------:R-:W-:-:S02]  /*5e90*/  FMUL.FTZ R41, R41, 1.4426950216293334961 ;  /* 0x3fb8aa3b29297820 */ /* 0x000fc40000410000 */
[----:B------:R-:W-:Y:S02]  /*5ea0*/  STS [R13], R20 ;  /* 0x000000140d007388 */ /* 0x000fe40000000800 */
[----:B------:R-:W3:Y:S01]  /*5eb0*/  MUFU.EX2 R26, R31 ;  /* 0x0000001f001a7308 */ /* 0x000ee20000000800 */
[----:B------:R-:W-:Y:S01]  /*5ec0*/  FADD.FTZ R11, R11, R22 ;  /* 0x000000160b0b7221 */ /* 0x000fe20000010000 */
[----:B0-----:R-:W0:Y:S04]  /*5ed0*/  LDS R29, [R13+0x1a00] ;  /* 0x001a00000d1d7984 */ /* 0x001e280000000800 */
[----:B------:R-:W-:Y:S02]  /*5ee0*/  STS [R13+0x200], R22 ;  /* 0x000200160d007388 */ /* 0x000fe40000000800 */
[----:B------:R-:W5:Y:S01]  /*5ef0*/  MUFU.EX2 R28, R33 ;  /* 0x00000021001c7308 */ /* 0x000f620000000800 */
[----:B----4-:R-:W-:Y:S01]  /*5f00*/  FADD.FTZ R11, R11, R24 ;  /* 0x000000180b0b7221 */ /* 0x010fe20000010000 */
[----:B-1----:R-:W-:Y:S01]  /*5f10*/  FADD.FTZ R21, -R6, R21 ;  /* 0x0000001506157221 */ /* 0x002fe20000010100 */
[----:B------:R-:W-:Y:S03]  /*5f20*/  STS [R13+0x400], R24 ;  /* 0x000400180d007388 */ /* 0x000fe60000000800 */
[----:B------:R-:W-:-:S02]  /*5f30*/  FMUL.FTZ R21, R21, 1.4426950216293334961 ;  /* 0x3fb8aa3b15157820 */ /* 0x000fc40000410000 */
[----:B------:R-:W1:Y:S01]  /*5f40*/  MUFU.EX2 R30, R35 ;  /* 0x00000023001e7308 */ /* 0x000e620000000800 */
[----:B---3--:R-:W-:Y:S01]  /*5f50*/  FADD.FTZ R11, R11, R26 ;  /* 0x0000001a0b0b7221 */ /* 0x008fe20000010000 */
[C---:B------:R-:W-:Y:S01]  /*5f60*/  FADD.FTZ R23, -R6.reuse, R23 ;  /* 0x0000001706177221 */ /* 0x040fe20000010100 */
[----:B------:R-:W-:Y:S03]  /*5f70*/  STS [R13+0x600], R26 ;  /* 0x0006001a0d007388 */ /* 0x000fe60000000800 */
[----:B------:R-:W-:Y:S02]  /*5f80*/  FMUL.FTZ R23, R23, 1.4426950216293334961 ;  /* 0x3fb8aa3b17177820 */ /* 0x000fe40000410000 */
[----:B------:R-:W3:Y:S01]  /*5f90*/  MUFU.EX2 R32, R37 ;  /* 0x0000002500207308 */ /* 0x000ee20000000800 */
[----:B-----5:R-:W-:Y:S01]  /*5fa0*/  FADD.FTZ R11, R11, R28 ;  /* 0x0000001c0b0b7221 */ /* 0x020fe20000010000 */
[----:B------:R-:W-:Y:S01]  /*5fb0*/  FADD.FTZ R25, -R6, R25 ;  /* 0x0000001906197221 */ /* 0x000fe20000010100 */
[----:B------:R-:W-:Y:S03]  /*5fc0*/  STS [R13+0x800], R28 ;  /* 0x0008001c0d007388 */ /* 0x000fe60000000800 */
[----:B------:R-:W-:-:S02]  /*5fd0*/  FMUL.FTZ R25, R25, 1.4426950216293334961 ;  /* 0x3fb8aa3b19197820 */ /* 0x000fc40000410000 */
[----:B------:R-:W4:Y:S01]  /*5fe0*/  MUFU.EX2 R34, R39 ;  /* 0x0000002700227308 */ /* 0x000f220000000800 */
[----:B-1----:R-:W-:Y:S01]  /*5ff0*/  FADD.FTZ R11, R11, R30 ;  /* 0x0000001e0b0b7221 */ /* 0x002fe20000010000 */
[C---:B--2---:R-:W-:Y:S01]  /*6000*/  FADD.FTZ R27, -R6.reuse, R27 ;  /* 0x0000001b061b7221 */ /* 0x044fe20000010100 */
[----:B------:R-:W-:Y:S03]  /*6010*/  STS [R13+0xa00], R30 ;  /* 0x000a001e0d007388 */ /* 0x000fe60000000800 */
[----:B------:R-:W-:Y:S02]  /*6020*/  FMUL.FTZ R27, R27, 1.4426950216293334961 ;  /* 0x3fb8aa3b1b1b7820 */ /* 0x000fe40000410000 */
[----:B------:R-:W1:Y:S01]  /*6030*/  MUFU.EX2 R36, R41 ;  /* 0x0000002900247308 */ /* 0x000e620000000800 */
[----:B---3--:R-:W-:Y:S01]  /*6040*/  FADD.FTZ R11, R11, R32 ;  /* 0x000000200b0b7221 */ /* 0x008fe20000010000 */
        /* <DEDUP_REMOVED lines=24> */
.L_x_4328:
[----:B------:R-:W-:Y:S05]  /*61d0*/  BSYNC.RECONVERGENT B1 ;  /* 0x0000000000017941 */ /* 0x000fea0003800200 */
.L_x_4327:
[----:B------:R-:W-:Y:S01]  /*61e0*/  IADD3 R12, PT, PT, -R15, R16, RZ ;  /* 0x000000100f0c7210 */ /* 0x000fe20007ffe1ff */
[----:B------:R-:W-:Y:S03]  /*61f0*/  BSSY.RECONVERGENT B1, `(.L_x_4330) ;  /* 0x0000036000017945 */ /* 0x000fe60003800200 */
[----:B------:R-:W-:-:S13]  /*6200*/  ISETP.GT.AND P1, PT, R12, 0x1ff, PT ;  /* 0x000001ff0c00780c */ /* 0x000fda0003f24270 */
[----:B------:R-:W-:Y:S05]  /*6210*/  @!P1 BRA `(.L_x_4331) ;  /* 0x0000000000cc9947 */ /* 0x000fea0003800000 */
[----:B------:R-:W0:Y:S01]  /*6220*/  LDS R21, [R13+-0x400] ;  /* 0xfffc00000d157984 */ /* 0x000e220000000800 */
[----:B------:R-:W-:Y:S01]  /*6230*/  PLOP3.LUT P0, PT, PT, PT, PT, 0x8, 0x80 ;  /* 0x000000000080781c */ /* 0x000fe20003f0e170 */
[----:B------:R-:W-:Y:S02]  /*6240*/  VIADD R15, R15, 0x400 ;  /* 0x000004000f0f7836 */ /* 0x000fe40000000000 */
[----:B------:R-:W1:Y:S04]  /*6250*/  LDS R23, [R13+-0x200] ;  /* 0xfffe00000d177984 */ /* 0x000e680000000800 */
[----:B------:R-:W2:Y:S04]  /*6260*/  LDS R25, [R13] ;  /* 0x000000000d197984 */ /* 0x000ea80000000800 */
[----:B------:R-:W4:Y:S04]  /*6270*/  LDS R27, [R13+0x200] ;  /* 0x000200000d1b7984 */ /* 0x000f280000000800 */
[----:B---3--:R-:W3:Y:S04]  /*6280*/  LDS R29, [R13+0x400] ;  /* 0x000400000d1d7984 */ /* 0x008ee80000000800 */
[----:B------:R-:W5:Y:S04]  /*6290*/  LDS R31, [R13+0x600] ;  /* 0x000600000d1f7984 */ /* 0x000f680000000800 */
[----:B------:R-:W5:Y:S04]  /*62a0*/  LDS R33, [R13+0x800] ;  /* 0x000800000d217984 */ /* 0x000f680000000800 */
[----:B------:R-:W5:Y:S01]  /*62b0*/  LDS R35, [R13+0xa00] ;  /* 0x000a00000d237984 */ /* 0x000f620000000800 */
        /* <DEDUP_REMOVED lines=10> */
[C---:B---3--:R-:W-:Y:S01]  /*6360*/  FADD.FTZ R29, -R6.reuse, R29 ;  /* 0x0000001d061d7221 */ /* 0x048fe20000010100 */
[----:B-----5:R-:W-:-:S03]  /*6370*/  FADD.FTZ R31, -R6, R31 ;  /* 0x0000001f061f7221 */ /* 0x020fc60000010100 */
        /* <DEDUP_REMOVED lines=29> */
.L_x_4331:
[----:B------:R-:W-:Y:S05]  /*6550*/  BSYNC.RECONVERGENT B1 ;  /* 0x0000000000017941 */ /* 0x000fea0003800200 */
.L_x_4330:
        /* <DEDUP_REMOVED lines=27> */
.L_x_4323:
[----:B------:R-:W1:Y:S01]  /*6710*/  S2UR UR4, SR_CTAID.Y ;  /* 0x00000000000479c3 */ /* 0x000e620000002600 */
[----:B------:R-:W-:Y:S01]  /*6720*/  VIADDMNMX R14, R7, 0x80, R8, !PT ;  /* 0x00000080070e7846 */ /* 0x000fe20007800108 */
[----:B------:R-:W-:Y:S01]  /*6730*/  BSSY.RECONVERGENT B1, `(.L_x_4332) ;  /* 0x0000027000017945 */ /* 0x000fe20003800200 */
[----:B------:R-:W-:-:S04]  /*6740*/  LOP3.LUT R15, RZ, R0, RZ, 0x33, !PT ;  /* 0x00000000ff0f7212 */ /* 0x000fc800078e33ff */
[----:B------:R-:W-:Y:S01]  /*6750*/  IADD3 R14, PT, PT, -R19, R14, R15 ;  /* 0x0000000e130e7210 */ /* 0x000fe20007ffe10f */
[----:B------:R-:W1:Y:S03]  /*6760*/  LDC R11, c[0x0][0x3f4] ;  /* 0x0000fd00ff0b7b82 */ /* 0x000e660000000800 */
[C---:B------:R-:W-:Y:S02]  /*6770*/  LOP3.LUT R15, R14.reuse, 0x180, RZ, 0xc0, !PT ;  /* 0x000001800e0f7812 */ /* 0x040fe400078ec0ff */
[----:B------:R-:W-:Y:S02]  /*6780*/  ISETP.GE.U32.AND P1, PT, R14, 0x180, PT ;  /* 0x000001800e00780c */ /* 0x000fe40003f26070 */
[----:B------:R-:W-:Y:S02]  /*6790*/  ISETP.NE.AND P0, PT, R15, 0x180, PT ;  /* 0x000001800f00780c */ /* 0x000fe40003f05270 */
[----:B------:R-:W-:Y:S01]  /*67a0*/  MOV R15, R7 ;  /* 0x00000007000f7202 */ /* 0x000fe20000000f00 */
[----:B-1----:R-:W-:-:S02]  /*67b0*/  IMAD R24, R11, UR4, RZ ;  /* 0x000000040b187c24 */ /* 0x002fc4000f8e02ff */
[----:B------:R-:W-:-:S03]  /*67c0*/  IMAD.MOV.U32 R11, RZ, RZ, RZ ;  /* 0x000000ffff0b7224 */ /* 0x000fc600078e00ff */
[----:B------:R-:W-:-:S05]  /*67d0*/  SHF.R.S32.HI R26, RZ, 0x1f, R24 ;  /* 0x0000001fff1a7819 */ /* 0x000fca0000011418 */
[----:B------:R-:W-:Y:S05]  /*67e0*/  @!P0 BRA `(.L_x_4333) ;  /* 0x00000000006c8947 */ /* 0x000fea0003800000 */
[----:B------:R-:W-:Y:S01]  /*67f0*/  VIADD R20, R20, 0x220 ;  /* 0x0000022014147836 */ /* 0x000fe20000000000 */
[----:B------:R-:W-:Y:S01]  /*6800*/  LEA.HI R11, R14, 0x1, RZ, 0x19 ;  /* 0x000000010e0b7811 */ /* 0x000fe200078fc8ff */
[--C-:B------:R-:W-:Y:S01]  /*6810*/  IMAD.MOV.U32 R15, RZ, RZ, R7.reuse ;  /* 0x000000ffff0f7224 */ /* 0x100fe200078e0007 */
[----:B-----5:R-:W-:Y:S02]  /*6820*/  IADD3 R23, P0, P2, R24, R12, R7 ;  /* 0x0000000c18177210 */ /* 0x020fe40007a1e007 */
[----:B------:R-:W-:Y:S01]  /*6830*/  LOP3.LUT R12, R11, 0x3, RZ, 0xc0, !PT ;  /* 0x000000030b0c7812 */ /* 0x000fe200078ec0ff */
[----:B------:R-:W-:Y:S01]  /*6840*/  HFMA2 R11, -RZ, RZ, 0, 0 ;  /* 0x00000000ff0b7431 */ /* 0x000fe200000001ff */
[----:B------:R-:W-:Y:S02]  /*6850*/  LEA R21, R21, R20, 0x18 ;  /* 0x0000001415157211 */ /* 0x000fe400078ec0ff */
[----:B------:R-:W-:Y:S01]  /*6860*/  IADD3.X R13, PT, PT, R26, R13, RZ, P0, P2 ;  /* 0x0000000d1a0d7210 */ /* 0x000fe200007e44ff */
[----:B------:R-:W-:Y:S01]  /*6870*/  IMAD.MOV R20, RZ, RZ, -R12 ;  /* 0x000000ffff147224 */ /* 0x000fe200078e0a0c */
[----:B------:R-:W-:-:S07]  /*6880*/  LEA R14, R0, R21, 0x2 ;  /* 0x00000015000e7211 */ /* 0x000fce00078e10ff */
.L_x_4334:
[----:B------:R-:W-:-:S06]  /*6890*/  MOV R12, R23 ;  /* 0x00000017000c7202 */ /* 0x000fcc0000000f00 */
[----:B------:R1:W2:Y:S01]  /*68a0*/  LDG.E.U8 R12, desc[UR36][R12.64] ;  /* 0x000000240c0c7981 */ /* 0x0002a2000c1e1100 */
[----:B------:R-:W-:Y:S01]  /*68b0*/  IADD3 R20, PT, PT, R20, 0x1, RZ ;  /* 0x0000000114147810 */ /* 0x000fe20007ffe0ff */
[----:B------:R-:W-:Y:S01]  /*68c0*/  VIADD R15, R15, 0x80 ;  /* 0x000000800f0f7836 */ /* 0x000fe20000000000 */
[----:B------:R-:W-:-:S04]  /*68d0*/  IADD3 R23, P2, PT, R23, 0x80, RZ ;  /* 0x0000008017177810 */ /* 0x000fc80007f5e0ff */
[----:B-1----:R-:W-:Y:S02]  /*68e0*/  IADD3.X R13, PT, PT, RZ, R13, RZ, P2, !PT ;  /* 0x0000000dff0d7210 */ /* 0x002fe400017fe4ff */
[----:B--2---:R-:W-:-:S13]  /*68f0*/  ISETP.NE.AND P0, PT, R12, RZ, PT ;  /* 0x000000ff0c00720c */ /* 0x004fda0003f05270 */
[----:B------:R-:W0:Y:S02]  /*6900*/  @!P0 LDS R21, [R14] ;  /* 0x000000000e158984 */ /* 0x000e240000000800 */
[----:B0-----:R-:W-:Y:S01]  /*6910*/  @!P0 FADD.FTZ R22, -R6, R21 ;  /* 0x0000001506168221 */ /* 0x001fe20000010100 */
        /* <DEDUP_REMOVED lines=8> */
.L_x_4333:
[----:B------:R-:W-:Y:S05]  /*69a0*/  BSYNC.RECONVERGENT B1 ;  /* 0x0000000000017941 */ /* 0x000fea0003800200 */
.L_x_4332:
[----:B------:R-:W-:Y:S05]  /*69b0*/  @!P1 BRA `(.L_x_4322) ;  /* 0x0000000000dc9947 */ /* 0x000fea0003800000 */
[----:B------:R-:W1:Y:S01]  /*69c0*/  S2R R14, SR_CgaCtaId ;  /* 0x00000000000e7919 */ /* 0x000e620000008800 */
[----:B------:R-:W2:Y:S01]  /*69d0*/  LDCU.64 UR4, c[0x0][0x420] ;  /* 0x00008400ff0477ac */ /* 0x000ea20008000a00 */
[----:B------:R-:W-:Y:S02]  /*69e0*/  MOV R13, 0x400 ;  /* 0x00000400000d7802 */ /* 0x000fe40000000f00 */
[----:B------:R-:W-:-:S03]  /*69f0*/  SHF.L.U32 R12, R19, 0x2, RZ ;  /* 0x00000002130c7819 */ /* 0x000fc600000006ff */
[----:B------:R-:W-:Y:S01]  /*6a00*/  VIADD R13, R13, 0x220 ;  /* 0x000002200d0d7836 */ /* 0x000fe20000000000 */
[----:B------:R-:W-:Y:S02]  /*6a10*/  LEA R12, R15, -R12, 0x2 ;  /* 0x8000000c0f0c7211 */ /* 0x000fe400078e10ff */
[----:B--2---:R-:W-:-:S04]  /*6a20*/  IADD3 R21, P0, P1, R24, UR4, R15 ;  /* 0x0000000418157c10 */ /* 0x004fc8000f91e00f */
[----:B------:R-:W-:Y:S02]  /*6a30*/  IADD3 R21, P2, PT, R21, 0x100, RZ ;  /* 0x0000010015157810 */ /* 0x000fe40007f5e0ff */
[----:B-1---5:R-:W-:Y:S02]  /*6a40*/  LEA R23, R14, R13, 0x18 ;  /* 0x0000000d0e177211 */ /* 0x022fe400078ec0ff */
[----:B------:R-:W-:Y:S02]  /*6a50*/  IADD3.X R13, PT, PT, R26, UR5, RZ, P0, P1 ;  /* 0x000000051a0d7c10 */ /* 0x000fe400087e24ff */
[----:B------:R-:W-:-:S03]  /*6a60*/  IADD3 R14, PT, PT, R12, 0x400, R23 ;  /* 0x000004000c0e7810 */ /* 0x000fc60007ffe017 */
[----:B------:R-:W-:-:S07]  /*6a70*/  IMAD.X R13, RZ, RZ, R13, P2 ;  /* 0x000000ffff0d7224 */ /* 0x000fce00010e060d */
.L_x_4335:
[----:B------:R-:W-:-:S05]  /*6a80*/  MOV R12, R21 ;  /* 0x00000015000c7202 */ /* 0x000fca0000000f00 */
[----:B------:R-:W2:Y:S04]  /*6a90*/  LDG.E.U8 R21, desc[UR36][R12.64+-0x100] ;  /* 0xffff00240c157981 */ /* 0x000ea8000c1e1100 */
[----:B------:R-:W4:Y:S04]  /*6aa0*/  LDG.E.U8 R20, desc[UR36][R12.64+-0x80] ;  /* 0xffff80240c147981 */ /* 0x000f28000c1e1100 */
[----:B------:R-:W5:Y:S04]  /*6ab0*/  LDG.E.U8 R22, desc[UR36][R12.64] ;  /* 0x000000240c167981 */ /* 0x000f68000c1e1100 */
[----:B------:R-:W3:Y:S01]  /*6ac0*/  LDG.E.U8 R24, desc[UR36][R12.64+0x80] ;  /* 0x000080240c187981 */ /* 0x000ee2000c1e1100 */
[----:B------:R-:W-:Y:S01]  /*6ad0*/  VIADD R15, R15, 0x200 ;  /* 0x000002000f0f7836 */ /* 0x000fe20000000000 */
[----:B--2---:R-:W-:-:S02]  /*6ae0*/  ISETP.NE.AND P0, PT, R21, RZ, PT ;  /* 0x000000ff1500720c */ /* 0x004fc40003f05270 */
[----:B----4-:R-:W-:Y:S01]  /*6af0*/  ISETP.NE.AND P1, PT, R20, RZ, PT ;  /* 0x000000ff1400720c */ /* 0x010fe20003f25270 */
[----:B------:R-:W-:Y:S01]  /*6b00*/  IMAD.MOV.U32 R20, RZ, RZ, RZ ;  /* 0x000000ffff147224 */ /* 0x000fe200078e00ff */
[----:B-----5:R-:W-:Y:S02]  /*6b10*/  ISETP.NE.AND P2, PT, R22, RZ, PT ;  /* 0x000000ff1600720c */ /* 0x020fe40003f45270 */
[----:B---3--:R-:W-:-:S07]  /*6b20*/  ISETP.NE.AND P3, PT, R24, RZ, PT ;  /* 0x000000ff1800720c */ /* 0x008fce0003f65270 */
[----:B------:R-:W0:Y:S04]  /*6b30*/  @!P0 LDS R21, [R14+-0x400] ;  /* 0xfffc00000e158984 */ /* 0x000e280000000800 */
[----:B------:R-:W1:Y:S04]  /*6b40*/  @!P1 LDS R23, [R14+-0x200] ;  /* 0xfffe00000e179984 */ /* 0x000e680000000800 */
[----:B------:R-:W2:Y:S04]  /*6b50*/  @!P2 LDS R25, [R14] ;  /* 0x000000000e19a984 */ /* 0x000ea80000000800 */
[----:B------:R-:W3:Y:S01]  /*6b60*/  @!P3 LDS R27, [R14+0x200] ;  /* 0x000200000e1bb984 */ /* 0x000ee20000000800 */
[C---:B0-----:R-:W-:Y:S01]  /*6b70*/  @!P0 FADD.FTZ R21, -R6.reuse, R21 ;  /* 0x0000001506158221 */ /* 0x041fe20000010100 */
[----:B-1----:R-:W-:Y:S01]  /*6b80*/  @!P1 FADD.FTZ R22, -R6, R23 ;  /* 0x0000001706169221 */ /* 0x002fe20000010100 */
[----:B------:R-:W-:-:S02]  /*6b90*/  HFMA2 R23, -RZ, RZ, 0, 0 ;  /* 0x00000000ff177431 */ /* 0x000fc400000001ff */
[----:B------:R-:W-:Y:S01]  /*6ba0*/  @!P0 FMUL.FTZ R21, R21, 1.4426950216293334961 ;  /* 0x3fb8aa3b15158820 */ /* 0x000fe20000410000 */
[----:B------:R-:W-:Y:S01]  /*6bb0*/  @!P1 FMUL.FTZ R22, R22, 1.4426950216293334961 ;  /* 0x3fb8aa3b16169820 */ /* 0x000fe20000410000 */
[C---:B--2---:R-:W-:Y:S02]  /*6bc0*/  @!P2 FADD.FTZ R24, -R6.reuse, R25 ;  /* 0x000000190618a221 */ /* 0x044fe40000010100 */
[----:B------:R0:W1:Y:S01]  /*6bd0*/  @!P0 MUFU.EX2 R20, R21 ;  /* 0x0000001500148308 */ /* 0x0000620000000800 */
[----:B------:R-:W-:Y:S02]  /*6be0*/  IMAD.MOV.U32 R25, RZ, RZ, RZ ;  /* 0x000000ffff197224 */ /* 0x000fe400078e00ff */
[----:B---3--:R-:W-:Y:S01]  /*6bf0*/  @!P3 FADD.FTZ R26, -R6, R27 ;  /* 0x0000001b061ab221 */ /* 0x008fe20000010100 */
[----:B------:R-:W-:Y:S01]  /*6c00*/  @!P2 FMUL.FTZ R24, R24, 1.4426950216293334961 ;  /* 0x3fb8aa3b1818a820 */ /* 0x000fe20000410000 */
[----:B------:R-:W-:Y:S02]  /*6c10*/  MOV R27, RZ ;  /* 0x000000ff001b7202 */ /* 0x000fe40000000f00 */
[----:B------:R-:W-:Y:S01]  /*6c20*/  @!P3 FMUL.FTZ R26, R26, 1.4426950216293334961 ;  /* 0x3fb8aa3b1a1ab820 */ /* 0x000fe20000410000 */
[----:B------:R-:W-:Y:S01]  /*6c30*/  ISETP.GT.AND P0, PT, R15, R16, PT ;  /* 0x000000100f00720c */ /* 0x000fe20003f04270 */
[----:B------:R1:W2:Y:S01]  /*6c40*/  @!P1 MUFU.EX2 R23, R22 ;  /* 0x0000001600179308 */ /* 0x0002a20000000800 */
[----:B0-----:R-:W-:-:S04]  /*6c50*/  IADD3 R21, P1, PT, R12, 0x200, RZ ;  /* 0x000002000c157810 */ /* 0x001fc80007f3e0ff */
[----:B------:R-:W-:-:S03]  /*6c60*/  IADD3.X R13, PT, PT, RZ, R13, RZ, P1, !PT ;  /* 0x0000000dff0d7210 */ /* 0x000fc60000ffe4ff */
        /* <DEDUP_REMOVED lines=12> */
.L_x_4322:
[----:B------:R-:W-:Y:S05]  /*6d30*/  BSYNC.RECONVERGENT B0 ;  /* 0x0000000000007941 */ /* 0x000fea0003800200 */
.L_x_4321:
[----:B0---4-:R-:W0:Y:S01]  /*6d40*/  SHFL.BFLY PT, R6, R11, 0x10, 0x1f ;  /* 0x0e001f000b067f89 */ /* 0x011e2200000e0000 */
[C---:B------:R-:W-:Y:S01]  /*6d50*/  ISETP.NE.AND P0, PT, R10.reuse, RZ, PT ;  /* 0x000000ff0a00720c */ /* 0x040fe20003f05270 */
[----:B------:R-:W2:Y:S01]  /*6d60*/  LDCU UR4, c[0x0][0x40c] ;  /* 0x00008180ff0477ac */ /* 0x000ea20008000800 */
[----:B------:R-:W-:Y:S01]  /*6d70*/  ISETP.GT.U32.AND P1, PT, R10, 0x3, PT ;  /* 0x000000030a00780c */ /* 0x000fe20003f24070 */
[----:B------:R-:W4:Y:S01]  /*6d80*/  S2UR UR6, SR_CTAID.Y ;  /* 0x00000000000679c3 */ /* 0x000f220000002600 */
[----:B------:R-:W2:Y:S01]  /*6d90*/  LDCU UR5, c[0x0][0x3f4] ;  /* 0x00007e80ff0577ac */ /* 0x000ea20008000800 */
[----:B------:R-:W3:Y:S01]  /*6da0*/  LDCU.U8 UR7, c[0x0][0x48c] ;  /* 0x00009180ff0777ac */ /* 0x000ee20008000000 */
        /* <DEDUP_REMOVED lines=14> */
[----:B------:R-:W-:Y:S01]  /*6e90*/  @!P0 LEA R11, R6, R5, 0x2 ;  /* 0x00000005060b8211 */ /* 0x000fe200078e10ff */
[----:B0-----:R-:W-:Y:S02]  /*6ea0*/  FADD.FTZ R15, R14, R15 ;  /* 0x0000000f0e0f7221 */ /* 0x001fe40000010000 */
[----:B------:R-:W4:Y:S03]  /*6eb0*/  LDC R14, c[0x0][0x3f8] ;  /* 0x0000fe00ff0e7b82 */ /* 0x000f260000000800 */
[----:B------:R-:W0:Y:S02]  /*6ec0*/  SHFL.BFLY PT, R20, R15, 0x1, 0x1f ;  /* 0x0c201f000f147f89 */ /* 0x000e2400000e0000 */
[----:B0-----:R-:W-:-:S05]  /*6ed0*/  FADD.FTZ R20, R15, R20 ;  /* 0x000000140f147221 */ /* 0x001fca0000010000 */
[----:B------:R-:W-:Y:S01]  /*6ee0*/  @!P0 STS [R11+0x10], R20 ;  /* 0x000010140b008388 */ /* 0x000fe20000000800 */
[----:B------:R-:W-:Y:S01]  /*6ef0*/  BAR.SYNC.DEFER_BLOCKING 0x0 ;  /* 0x0000000000007b1d */ /* 0x000fe20000010000 */
[----:B---3--:R-:W-:-:S05]  /*6f00*/  ISETP.NE.AND P0, PT, RZ, UR7, PT ;  /* 0x00000007ff007c0c */ /* 0x008fca000bf05270 */
[----:B------:R-:W0:Y:S01]  /*6f10*/  @!P1 LDS R20, [R9+0x10] ;  /* 0x0000100009149984 */ /* 0x000e220000000800 */
[----:B------:R-:W-:-:S03]  /*6f20*/  ISETP.GT.AND P1, PT, R7, R16, PT ;  /* 0x000000100700720c */ /* 0x000fc60003f24270 */
[----:B0-----:R-:W0:Y:S02]  /*6f30*/  SHFL.BFLY PT, R5, R20, 0x2, 0x1f ;  /* 0x0c401f0014057f89 */ /* 0x001e2400000e0000 */
[----:B0-----:R-:W-:-:S05]  /*6f40*/  FADD.FTZ R10, R5, R20 ;  /* 0x00000014050a7221 */ /* 0x001fca0000010000 */
[----:B------:R-:W0:Y:S02]  /*6f50*/  SHFL.BFLY PT, R5, R10, 0x1, 0x1f ;  /* 0x0c201f000a057f89 */ /* 0x000e2400000e0000 */
[----:B0-----:R-:W-:Y:S01]  /*6f60*/  FADD.FTZ R12, R10, R5 ;  /* 0x000000050a0c7221 */ /* 0x001fe20000010000 */
[----:B------:R-:W-:Y:S01]  /*6f70*/  CS2R R10, SRZ ;  /* 0x00000000000a7805 */ /* 0x000fe2000001ff00 */
[----:B------:R-:W4:Y:S04]  /*6f80*/  S2R R5, SR_CTAID.X ;  /* 0x0000000000057919 */ /* 0x000f280000002500 */
[----:B------:R-:W0:Y:S02]  /*6f90*/  SHFL.IDX PT, R12, R12, RZ, 0x1f ;  /* 0x00001fff0c0c7589 */ /* 0x000e2400000e0000 */
[----:B0-----:R-:W-:-:S04]  /*6fa0*/  FADD.FTZ R9, R12, 9.9999999747524270788e-07 ;  /* 0x358637bd0c097421 */ /* 0x001fc80000010000 */
[----:B------:R0:W1:Y:S01]  /*6fb0*/  MUFU.RCP R21, R9 ;  /* 0x0000000900157308 */ /* 0x0000620000001000 */
[----:B----4-:R-:W-:Y:S01]  /*6fc0*/  IMAD R34, R14, UR6, R5 ;  /* 0x000000060e227c24 */ /* 0x010fe2000f8e0205 */
[----:B------:R-:W-:Y:S06]  /*6fd0*/  @!P0 BRA `(.L_x_4336) ;  /* 0x0000000000188947 */ /* 0x000fec0003800000 */
[----:B0-----:R-:W0:Y:S08]  /*6fe0*/  LDC R9, c[0x0][0x488] ;  /* 0x00012200ff097b82 */ /* 0x001e300000000800 */
[----:B------:R-:W0:Y:S08]  /*6ff0*/  LDC R10, c[0x0][0x40c] ;  /* 0x00010300ff0a7b82 */ /* 0x000e300000000800 */
[----:B------:R-:W2:Y:S01]  /*7000*/  LDC R12, c[0x0][0x3f4] ;  /* 0x0000fd00ff0c7b82 */ /* 0x000ea20000000800 */
[----:B0-----:R-:W-:-:S04]  /*7010*/  IMAD R9, R34, R9, R10 ;  /* 0x0000000922097224 */ /* 0x001fc800078e020a */
[----:B--2---:R-:W-:-:S05]  /*7020*/  IMAD R10, R9, R12, RZ ;  /* 0x0000000c090a7224 */ /* 0x004fca00078e02ff */
[----:B------:R-:W-:-:S07]  /*7030*/  SHF.R.S32.HI R11, RZ, 0x1f, R10 ;  /* 0x0000001fff0b7819 */ /* 0x000fce000001140a */
.L_x_4336:
[----:B------:R-:W-:Y:S04]  /*7040*/  BSSY.RECONVERGENT B0, `(.L_x_4337) ;  /* 0x0000061000007945 */ /* 0x000fe80003800200 */
[----:B------:R-:W-:Y:S05]  /*7050*/  @P1 BRA `(.L_x_4338) ;  /* 0x00000004007c1947 */ /* 0x000fea0003800000 */
[----:B------:R-:W-:Y:S01]  /*7060*/  VIADDMNMX R8, R7, 0x80, R8, !PT ;  /* 0x0000008007087846 */ /* 0x000fe20007800108 */
[----:B------:R-:W-:Y:S01]  /*7070*/  BSSY.RECONVERGENT B1, `(.L_x_4339) ;  /* 0x0000028000017945 */ /* 0x000fe20003800200 */
[----:B0-----:R-:W-:-:S04]  /*7080*/  LOP3.LUT R9, RZ, R0, RZ, 0x33, !PT ;  /* 0x00000000ff097212 */ /* 0x001fc800078e33ff */
        /* <DEDUP_REMOVED lines=10> */
[C---:B------:R-:W-:Y:S01]  /*7130*/  IMAD.SHL.U32 R9, R8.reuse, 0x80, RZ ;  /* 0x0000008008097824 */ /* 0x040fe200078e00ff */
[----:B------:R-:W-:Y:S01]  /*7140*/  UIADD3 UR4, UPT, UPT, UR4, 0x220, URZ ;  /* 0x0000022004047890 */ /* 0x000fe2000fffe0ff */
[----:B------:R-:W-:Y:S02]  /*7150*/  IADD3.X R13, PT, PT, RZ, R11, RZ, P1, !PT ;  /* 0x0000000bff0d7210 */ /* 0x000fe40000ffe4ff */
[----:B------:R-:W-:-:S02]  /*7160*/  LOP3.LUT R8, R8, 0x3, RZ, 0xc0, !PT ;  /* 0x0000000308087812 */ /* 0x000fc400078ec0ff */
[----:B------:R-:W-:Y:S02]  /*7170*/  LOP3.LUT R12, R9, 0x180, RZ, 0xc0, !PT ;  /* 0x00000180090c7812 */ /* 0x000fe400078ec0ff */
[----:B------:R-:W-:Y:S02]  /*7180*/  LEA R9, R0, UR5, 0x1 ;  /* 0x0000000500097c11 */ /* 0x000fe4000f8e08ff */
[----:B------:R-:W-:Y:S01]  /*7190*/  IADD3 R14, PT, PT, -R8, RZ, RZ ;  /* 0x000000ff080e7210 */ /* 0x000fe20007ffe1ff */
[----:B------:R-:W-:Y:S01]  /*71a0*/  IMAD.IADD R7, R7, 0x1, R12 ;  /* 0x0000000107077824 */ /* 0x000fe200078e020c */
[----:B--2---:R-:W-:-:S04]  /*71b0*/  LEA R15, P1, R20, UR8, 0x2 ;  /* 0x00000008140f7c11 */ /* 0x004fc8000f8210ff */
[----:B------:R-:W-:Y:S01]  /*71c0*/  LEA.HI.X R20, R20, UR9, R13, 0x2, P1 ;  /* 0x0000000914147c11 */ /* 0x000fe200088f140d */
[----:B0-----:R-:W-:-:S06]  /*71d0*/  ULEA UR4, UR6, UR4, 0x18 ;  /* 0x0000000406047291 */ /* 0x001fcc000f8ec0ff */
[----:B------:R-:W-:Y:S01]  /*71e0*/  VIADD R12, R9, UR4 ;  /* 0x00000004090c7c36 */ /* 0x000fe20008000000 */
[----:B------:R-:W-:-:S07]  /*71f0*/  LEA R13, R0, UR4, 0x2 ;  /* 0x00000004000d7c11 */ /* 0x000fce000f8e10ff */
.L_x_4341:
[----:B--2---:R0:W1:Y:S01]  /*7200*/  LDS R8, [R13] ;  /* 0x000000000d087984 */ /* 0x0040620000000800 */
[----:B------:R-:W-:Y:S01]  /*7210*/  @P0 IMAD.MOV.U32 R9, RZ, RZ, R20 ;  /* 0x000000ffff090224 */ /* 0x000fe200078e0014 */
[----:B------:R-:W-:-:S04]  /*7220*/  IADD3 R14, PT, PT, R14, 0x1, RZ ;  /* 0x000000010e0e7810 */ /* 0x000fc80007ffe0ff */
[----:B------:R-:W-:Y:S01]  /*7230*/  ISETP.NE.AND P3, PT, R14, RZ, PT ;  /* 0x000000ff0e00720c */ /* 0x000fe20003f65270 */
[----:B0-----:R-:W-:Y:S02]  /*7240*/  VIADD R13, R13, 0x200 ;  /* 0x000002000d0d7836 */ /* 0x001fe40000000000 */
[----:B-1---5:R-:W-:-:S05]  /*7250*/  FMUL.FTZ R23, R8, R21 ;  /* 0x0000001508177220 */ /* 0x022fca0000410000 */
        /* <DEDUP_REMOVED lines=9> */
.L_x_4340:
[----:B------:R-:W-:Y:S05]  /*72f0*/  BSYNC.RECONVERGENT B1 ;  /* 0x0000000000017941 */ /* 0x000fea0003800200 */
.L_x_4339:
[----:B------:R-:W-:Y:S05]  /*7300*/  @!P2 BRA `(.L_x_4338) ;  /* 0x0000000000d0a947 */ /* 0x000fea0003800000 */
[----:B--2---:R-:W0:Y:S01]  /*7310*/  S2R R9, SR_CgaCtaId ;  /* 0x0000000000097919 */ /* 0x004e220000008800 */
        /* <DEDUP_REMOVED lines=19> */
.L_x_4342:
[----:B------:R-:W1:Y:S01]  /*7450*/  LDS R8, [R11+-0x400] ;  /* 0xfffc00000b087984 */ /* 0x000e620000000800 */
[----:B------:R-:W-:-:S05]  /*7460*/  VIADD R7, R7, 0x200 ;  /* 0x0000020007077836 */ /* 0x000fca0000000000 */
[----:B------:R-:W-:Y:S01]  /*7470*/  ISETP.GT.AND P2, PT, R7, R16, PT ;  /* 0x000000100700720c */ /* 0x000fe20003f44270 */
[----:B-1----:R-:W-:-:S05]  /*7480*/  FMUL.FTZ R15, R8, R21 ;  /* 0x00000015080f7220 */ /* 0x002fca0000410000 */
[----:B------:R-:W-:-:S04]  /*7490*/  F2FP.F16.F32.PACK_AB R8, RZ, R15 ;  /* 0x0000000fff08723e */ /* 0x000fc800000000ff */
[----:B------:R-:W-:-:S05]  /*74a0*/  PRMT R9, R8, 0x7610, R9 ;  /* 0x0000761008097816 */ /* 0x000fca0000000009 */
[----:B------:R0:W-:Y:S04]  /*74b0*/  STS.U16 [R10+-0x200], R9 ;  /* 0xfffe00090a007388 */ /* 0x0001e80000000400 */
[----:B------:R-:W1:Y:S01]  /*74c0*/  LDS R8, [R11+-0x200] ;  /* 0xfffe00000b087984 */ /* 0x000e620000000800 */
[----:B0-----:R-:W-:Y:S01]  /*74d0*/  MOV R9, R14 ;  /* 0x0000000e00097202 */ /* 0x001fe20000000f00 */
[----:B-1---5:R-:W-:-:S05]  /*74e0*/  FMUL.FTZ R23, R8, R21 ;  /* 0x0000001508177220 */ /* 0x022fca0000410000 */
[----:B------:R-:W-:-:S04]  /*74f0*/  F2FP.F16.F32.PACK_AB R8, RZ, R23 ;  /* 0x00000017ff08723e */ /* 0x000fc800000000ff */
[----:B------:R-:W-:-:S05]  /*7500*/  PRMT R20, R8, 0x7610, R20 ;  /* 0x0000761008147816 */ /* 0x000fca0000000014 */
[----:B------:R-:W-:Y:S04]  /*7510*/  STS.U16 [R10+-0x100], R20 ;  /* 0xffff00140a007388 */ /* 0x000fe80000000400 */
[----:B------:R-:W0:Y:S02]  /*7520*/  LDS R8, [R11] ;  /* 0x000000000b087984 */ /* 0x000e240000000800 */
[----:B0-----:R-:W-:-:S05]  /*7530*/  FMUL.FTZ R25, R8, R21 ;  /* 0x0000001508197220 */ /* 0x001fca0000410000 */
[----:B------:R-:W-:-:S05]  /*7540*/  F2FP.F16.F32.PACK_AB R8, RZ, R25 ;  /* 0x00000019ff08723e */ /* 0x000fca00000000ff */
[----:B------:R0:W-:Y:S04]  /*7550*/  STS.U16 [R10], R8 ;  /* 0x000000080a007388 */ /* 0x0001e80000000400 */
[----:B------:R1:W2:Y:S01]  /*7560*/  LDS R12, [R11+0x200] ;  /* 0x000200000b0c7984 */ /* 0x0002a20000000800 */
        /* <DEDUP_REMOVED lines=8> */
[----:B--2---:R-:W-:-:S05]  /*75f0*/  FMUL.FTZ R27, R12, R21 ;  /* 0x000000150c1b7220 */ /* 0x004fca0000410000 */
[----:B------:R-:W-:Y:S01]  /*7600*/  @P0 STG.E desc[UR36][R8.64+0x200], R27 ;  /* 0x0002001b08000986 */ /* 0x000fe2000c101924 */
[----:B------:R-:W-:-:S05]  /*7610*/  F2FP.F16.F32.PACK_AB R12, RZ, R27 ;  /* 0x0000001bff0c723e */ /* 0x000fca00000000ff */
[----:B------:R0:W-:Y:S02]  /*7620*/  STS.U16 [R10+0x100], R12 ;  /* 0x0001000c0a007388 */ /* 0x0001e40000000400 */
[----:B0-----:R-:W-:Y:S01]  /*7630*/  IADD3 R10, PT, PT, R10, 0x400, RZ ;  /* 0x000004000a0a7810 */ /* 0x001fe20007ffe0ff */
[----:B------:R-:W-:Y:S06]  /*7640*/  @!P2 BRA `(.L_x_4342) ;  /* 0xfffffffc0080a947 */ /* 0x000fec000383ffff */
.L_x_4338:
[----:B------:R-:W-:Y:S05]  /*7650*/  BSYNC.RECONVERGENT B0 ;  /* 0x0000000000007941 */ /* 0x000fea0003800200 */
.L_x_4337:
[----:B------:R-:W-:Y:S01]  /*7660*/  SHF.R.S32.HI R7, RZ, 0x1f, R16 ;  /* 0x0000001fff077819 */ /* 0x000fe20000011410 */
[----:B------:R-:W3:Y:S01]  /*7670*/  LDCU.64 UR6, c[0x0][0x3b0] ;  /* 0x00007600ff0677ac */ /* 0x000ee20008000a00 */
[----:B--2---:R-:W-:Y:S01]  /*7680*/  IMAD.SHL.U32 R8, R0, 0x8, RZ ;  /* 0x0000000800087824 */ /* 0x004fe200078e00ff */
[----:B------:R-:W-:Y:S02]  /*7690*/  CS2R R10, SRZ ;  /* 0x00000000000a7805 */ /* 0x000fe4000001ff00 */
[----:B------:R-:W-:-:S04]  /*76a0*/  LEA.HI R7, R7, R16, RZ, 0x2 ;  /* 0x0000001007077211 */ /* 0x000fc800078f10ff */
[----:B------:R-:W-:-:S04]  /*76b0*/  LOP3.LUT R7, R7, 0xfffffffc, RZ, 0xc0, !PT ;  /* 0xfffffffc07077812 */ /* 0x000fc800078ec0ff */
[----:B------:R-:W-:Y:S02]  /*76c0*/  IADD3 R37, PT, PT, -R7, R16, RZ ;  /* 0x0000001007257210 */ /* 0x000fe40007ffe1ff */
[----:B------:R-:W-:Y:S02]  /*76d0*/  LOP3.LUT R7, R8, 0xf8, RZ, 0xc0, !PT ;  /* 0x000000f808077812 */ /* 0x000fe400078ec0ff */
[----:B------:R-:W-:Y:S02]  /*76e0*/  ISETP.NE.AND P0, PT, R6, R37, PT ;  /* 0x000000250600720c */ /* 0x000fe40003f05270 */
[----:B---3--:R-:W-:Y:S02]  /*76f0*/  ISETP.EQ.U32.AND P1, PT, RZ, UR6, PT ;  /* 0x00000006ff007c0c */ /* 0x008fe4000bf22070 */
[----:B------:R-:W-:-:S04]  /*7700*/  ISETP.GT.U32.OR P0, PT, R7, 0xdf, P0 ;  /* 0x000000df0700780c */ /* 0x000fc80000704470 */
[----:B------:R-:W-:-:S13]  /*7710*/  ISETP.EQ.OR.EX P0, PT, RZ, UR7, P0, P1 ;  /* 0x00000007ff007c0c */ /* 0x000fda0008702710 */
[----:B------:R-:W2:Y:S01]  /*7720*/  @!P0 LDC.64 R12, c[0x0][0x3b0] ;  /* 0x0000ec00ff0c8b82 */ /* 0x000ea20000000a00 */
[----:B0-----:R-:W-:Y:S01]  /*7730*/  @!P0 IMAD R9, R5, 0xe0, R7 ;  /* 0x000000e005098824 */ /* 0x001fe200078e0207 */
[----:B------:R-:W-:Y:S01]  /*7740*/  BSSY.RECONVERGENT B0, `(.L_x_4343) ;  /* 0x000024f000007945 */ /* 0x000fe20003800200 */
[----:B------:R-:W-:Y:S02]  /*7750*/  HFMA2 R40, -RZ, RZ, 0, 0 ;  /* 0x00000000ff287431 */ /* 0x000fe400000001ff */
[----:B--2---:R-:W-:Y:S01]  /*7760*/  @!P0 IMAD.WIDE.U32 R12, R9, 0x2, R12 ;  /* 0x00000002090c8825 */ /* 0x004fe200078e000c */
[----:B------:R-:W-:-:S06]  /*7770*/  CS2R R8, SRZ ;  /* 0x0000000000087805 */ /* 0x000fcc000001ff00 */
[----:B------:R0:W5:Y:S01]  /*7780*/  @!P0 LDG.E.128 R8, desc[UR36][R12.64] ;  /* 0x000000240c088981 */ /* 0x000162000c1e1d00 */
[----:B------:R-:W-:Y:S01]  /*7790*/  BAR.SYNC.DEFER_BLOCKING 0x0 ;  /* 0x0000000000007b1d */ /* 0x000fe20000010000 */
[----:B------:R-:W-:Y:S01]  /*77a0*/  ISETP.GT.U32.AND P0, PT, R7, 0xdf, PT ;  /* 0x000000df0700780c */ /* 0x000fe20003f04070 */
[----:B------:R-:W-:Y:S01]  /*77b0*/  IMAD R34, R34, 0xe0, RZ ;  /* 0x000000e022227824 */ /* 0x000fe200078e02ff */
[----:B------:R-:W-:Y:S01]  /*77c0*/  CS2R R44, SRZ ;  /* 0x00000000002c7805 */ /* 0x000fe2000001ff00 */
[----:B------:R-:W-:Y:S01]  /*77d0*/  IMAD.MOV.U32 R47, RZ, RZ, RZ ;  /* 0x000000ffff2f7224 */ /* 0x000fe200078e00ff */
[----:B------:R-:W-:Y:S02]  /*77e0*/  CS2R R42, SRZ ;  /* 0x00000000002a7805 */ /* 0x000fe4000001ff00 */
[----:B------:R-:W-:-:S07]  /*77f0*/  CS2R R38, SRZ ;  /* 0x0000000000267805 */ /* 0x000fce000001ff00 */
[----:B0-----:R-:W-:Y:S05]  /*7800*/  @P0 BRA `(.L_x_4344) ;  /* 0x0000002400080947 */ /* 0x001fea0003800000 */
[----:B------:R-:W0:Y:S01]  /*7810*/  LDCU UR4, c[0x0][0x3f4] ;  /* 0x00007e80ff0477ac */ /* 0x000e220008000800 */
[----:B------:R-:W2:Y:S01]  /*7820*/  S2R R41, SR_CgaCtaId ;  /* 0x0000000000297919 */ /* 0x000ea20000008800 */
[----:B------:R-:W3:Y:S01]  /*7830*/  LDC.64 R32, c[0x0][0x3c0] ;  /* 0x0000f000ff207b82 */ /* 0x000ee20000000a00 */
[----:B------:R-:W-:Y:S01]  /*7840*/  IADD3 R36, PT, PT, R19, R6, RZ ;  /* 0x0000000613247210 */ /* 0x000fe20007ffe0ff */
[----:B------:R-:W-:Y:S01]  /*7850*/  BSSY.RECONVERGENT B1, `(.L_x_4345) ;  /* 0x00000c4000017945 */ /* 0x000fe20003800200 */
[----:B------:R-:W-:Y:S02]  /*7860*/  MOV R12, 0x400 ;  /* 0x00000400000c7802 */ /* 0x000fe40000000f00 */
[----:B------:R-:W-:-:S03]  /*7870*/  MOV R47, RZ ;  /* 0x000000ff002f7202 */ /* 0x000fc60000000f00 */
[----:B------:R-:W-:Y:S02]  /*7880*/  VIADD R12, R12, 0x220 ;  /* 0x000002200c0c7836 */ /* 0x000fe40000000000 */
[----:B0-----:R-:W-:-:S04]  /*7890*/  IMAD.U32 R35, RZ, RZ, UR4 ;  /* 0x00000004ff237e24 */ /* 0x001fc8000f8e00ff */
[-C--:B------:R-:W-:Y:S01]  /*78a0*/  IMAD R13, R4, R35.reuse, R7 ;  /* 0x00000023040d7224 */ /* 0x080fe200078e0207 */
[----:B------:R-:W-:-:S03]  /*78b0*/  VIMNMX R15, PT, PT, R16, R35, PT ;  /* 0x00000023100f7248 */ /* 0x000fc60003fe0100 */
[----:B---3--:R-:W-:Y:S01]  /*78c0*/  IMAD.WIDE R32, R13, 0x2, R32 ;  /* 0x000000020d207825 */ /* 0x008fe200078e0220 */
[----:B------:R-:W-:Y:S02]  /*78d0*/  ISETP.GE.AND P0, PT, R36, R15, PT ;  /* 0x0000000f2400720c */ /* 0x000fe40003f06270 */
[----:B--2---:R-:W-:-:S05]  /*78e0*/  LEA R41, R41, R12, 0x18 ;  /* 0x0000000c29297211 */ /* 0x004fca00078ec0ff */
[----:B------:R-:W-:-:S06]  /*78f0*/  VIADD R4, R41, UR5 ;  /* 0x0000000529047c36 */ /* 0x000fcc0008000000 */
[----:B------:R-:W-:Y:S05]  /*7900*/  @P0 BRA `(.L_x_4346) ;  /* 0x0000000800e00947 */ /* 0x000fea0003800000 */
[----:B------:R-:W-:Y:S01]  /*7910*/  VIADDMNMX R13, R36, 0x4, R15, !PT ;  /* 0x00000004240d7846 */ /* 0x000fe2000780010f */
[----:B------:R-:W-:Y:S01]  /*7920*/  BSSY.RECONVERGENT B2, `(.L_x_4347) ;  /* 0x000006b000027945 */ /* 0x000fe20003800200 */
[----:B------:R-:W-:Y:S01]  /*7930*/  LOP3.LUT R12, RZ, R19, RZ, 0x33, !PT ;  /* 0x00000013ff0c7212 */ /* 0x000fe200078e33ff */
[----:B------:R-:W-:Y:S01]  /*7940*/  HFMA2 R47, -RZ, RZ, 0, 0 ;  /* 0x00000000ff2f7431 */ /* 0x000fe200000001ff */
[----:B------:R-:W-:Y:S01]  /*7950*/  MOV R40, RZ ;  /* 0x000000ff00287202 */ /* 0x000fe20000000f00 */
[----:B------:R-:W-:Y:S01]  /*7960*/  IMAD.MOV.U32 R46, RZ, RZ, R36 ;  /* 0x000000ffff2e7224 */ /* 0x000fe200078e0024 */
[----:B------:R-:W-:Y:S02]  /*7970*/  IADD3 R58, PT, PT, -R6, R13, R12 ;  /* 0x0000000d063a7210 */ /* 0x000fe40007ffe10c */
[----:B------:R-:W-:Y:S02]  /*7980*/  CS2R R42, SRZ ;  /* 0x00000000002a7805 */ /* 0x000fe4000001ff00 */
[----:B------:R-:W-:-:S02]  /*7990*/  CS2R R38, SRZ ;  /* 0x0000000000267805 */ /* 0x000fc4000001ff00 */
[----:B------:R-:W-:Y:S02]  /*79a0*/  CS2R R44, SRZ ;  /* 0x00000000002c7805 */ /* 0x000fe4000001ff00 */
[C---:B------:R-:W-:Y:S02]  /*79b0*/  ISETP.GE.U32.AND P0, PT, R58.reuse, 0xc, PT ;  /* 0x0000000c3a00780c */ /* 0x040fe40003f06070 */
[----:B------:R-:W-:-:S04]  /*79c0*/  LEA.HI R12, R58, 0x1, RZ, 0x1e ;  /* 0x000000013a0c7811 */ /* 0x000fc800078ff0ff */
[----:B------:R-:W-:-:S07]  /*79d0*/  LOP3.LUT P1, R60, R12, 0x3, RZ, 0xc0, !PT ;  /* 0x000000030c3c7812 */ /* 0x000fce000782c0ff */
[----:B------:R-:W-:Y:S06]  /*79e0*/  @!P0 BRA `(.L_x_4348) ;  /* 0x0000000400788947 */ /* 0x000fec0003800000 */
[----:B------:R-:W-:Y:S01]  /*79f0*/  LOP3.LUT R59, R12, 0x7ffffffc, RZ, 0xc0, !PT ;  /* 0x7ffffffc0c3b7812 */ /* 0x000fe200078ec0ff */
[----:B------:R-:W-:Y:S01]  /*7a00*/  IMAD.MOV.U32 R48, RZ, RZ, RZ ;  /* 0x000000ffff307224 */ /* 0x000fe200078e00ff */
[----:B------:R-:W-:Y:S01]  /*7a10*/  MOV R40, RZ ;  /* 0x000000ff00287202 */ /* 0x000fe20000000f00 */
[----:B------:R-:W-:-:S07]  /*7a20*/  IMAD.MOV.U32 R46, RZ, RZ, R36 ;  /* 0x000000ffff2e7224 */ /* 0x000fce00078e0024 */
.L_x_4349:
[----:B------:R-:W-:-:S04]  /*7a30*/  IMAD R29, R46, 0xe0, RZ ;  /* 0x000000e02e1d7824 */ /* 0x000fc800078e02ff */
[C---:B------:R-:W-:Y:S01]  /*7a40*/  IMAD.WIDE.U32 R12, R29.reuse, 0x2, R32 ;  /* 0x000000021d0c7825 */ /* 0x040fe200078e0020 */
[----:B-1----:R-:W-:-:S05]  /*7a50*/  IADD3 R21, PT, PT, R29, 0x380, RZ ;  /* 0x000003801d157810 */ /* 0x002fca0007ffe0ff */
[----:B------:R-:W2:Y:S01]  /*7a60*/  LDG.E.128 R12, desc[UR36][R12.64] ;  /* 0x000000240c0c7981 */ /* 0x000ea2000c1e1d00 */
[----:B------:R-:W-:-:S04]  /*7a70*/  IMAD.WIDE.U32 R20, R21, 0x2, R32 ;  /* 0x0000000215147825 */ /* 0x000fc800078e0020 */
[----:B------:R-:W-:Y:S02]  /*7a80*/  VIADD R25, R29, 0x700 ;  /* 0x000007001d197836 */ /* 0x000fe40000000000 */
[----:B-----5:R-:W3:Y:S02]  /*7a90*/  LDG.E.128 R20, desc[UR36][R20.64] ;  /* 0x0000002414147981 */ /* 0x020ee4000c1e1d00 */
[----:B------:R-:W-:Y:S01]  /*7aa0*/  IMAD.WIDE.U32 R24, R25, 0x2, R32 ;  /* 0x0000000219187825 */ /* 0x000fe200078e0020 */
[----:B------:R-:W-:-:S05]  /*7ab0*/  IADD3 R29, PT, PT, R29, 0xa80, RZ ;  /* 0x00000a801d1d7810 */ /* 0x000fca0007ffe0ff */
[----:B------:R-:W4:Y:S01]  /*7ac0*/  LDG.E.128 R24, desc[UR36][R24.64] ;  /* 0x0000002418187981 */ /* 0x000f22000c1e1d00 */
[----:B------:R-:W-:-:S06]  /*7ad0*/  IMAD.WIDE.U32 R28, R29, 0x2, R32 ;  /* 0x000000021d1c7825 */ /* 0x000fcc00078e0020 */
[----:B------:R-:W4:Y:S01]  /*7ae0*/  LDG.E.128 R28, desc[UR36][R28.64] ;  /* 0x000000241c1c7981 */ /* 0x000f22000c1e1d00 */
[C---:B------:R-:W-:Y:S01]  /*7af0*/  IMAD.IADD R49, R46.reuse, 0x1, -R19 ;  /* 0x000000012e317824 */ /* 0x040fe200078e0a13 */
[----:B------:R-:W-:Y:S01]  /*7b00*/  IADD3 R46, PT, PT, R46, 0x10, RZ ;  /* 0x000000102e2e7810 */ /* 0x000fe20007ffe0ff */
[----:B------:R-:W-:-:S03]  /*7b10*/  VIADD R48, R48, 0x4 ;  /* 0x0000000430307836 */ /* 0x000fc60000000000 */
[----:B------:R-:W-:Y:S02]  /*7b20*/  LEA R49, R49, R4, 0x1 ;  /* 0x0000000431317211 */ /* 0x000fe400078e08ff */
[----:B------:R-:W-:-:S03]  /*7b30*/  ISETP.NE.AND P0, PT, R48, R59, PT ;  /* 0x0000003b3000720c */ /* 0x000fc60003f05270 */
[----:B------:R-:W-:Y:S04]  /*7b40*/  LDS.U16 R50, [R49] ;  /* 0x0000000031327984 */ /* 0x000fe80000000400 */
[----:B------:R-:W0:Y:S04]  /*7b50*/  LDS.U16 R54, [R49+0x8] ;  /* 0x0000080031367984 */ /* 0x000e280000000400 */
[----:B------:R-:W1:Y:S04]  /*7b60*/  LDS.U16 R56, [R49+0x10] ;  /* 0x0000100031387984 */ /* 0x000e680000000400 */
[----:B------:R-:W4:Y:S01]  /*7b70*/  LDS.U16 R49, [R49+0x18] ;  /* 0x0000180031317984 */ /* 0x000f220000000400 */
[----:B0-----:R-:W-:-:S02]  /*7b80*/  HADD2.F32 R54, -RZ, R54.H0_H0 ;  /* 0x20000036ff367230 */ /* 0x001fc40000004100 */
[----:B-1----:R-:W-:Y:S02]  /*7b90*/  HADD2.F32 R56, -RZ, R56.H0_H0 ;  /* 0x20000038ff387230 */ /* 0x002fe40000004100 */
[--C-:B--2---:R-:W-:Y:S02]  /*7ba0*/  HADD2.F32 R52, -RZ, R13.reuse.H0_H0 ;  /* 0x2000000dff347230 */ /* 0x104fe40000004100 */
[----:B------:R-:W-:Y:S02]  /*7bb0*/  HADD2.F32 R53, -RZ, R13.H1_H1 ;  /* 0x3000000dff357230 */ /* 0x000fe40000004100 */
[----:B------:R-:W-:Y:S02]  /*7bc0*/  HADD2.F32 R51, -RZ, R12.H0_H0 ;  /* 0x2000000cff337230 */ /* 0x000fe40000004100 */
[----:B------:R-:W-:Y:S02]  /*7bd0*/  HADD2.F32 R13, -RZ, R50.H0_H0 ;  /* 0x20000032ff0d7230 */ /* 0x000fe40000004100 */
[----:B------:R-:W-:-:S02]  /*7be0*/  HADD2.F32 R55, -RZ, R14.H0_H0 ;  /* 0x2000000eff377230 */ /* 0x000fc40000004100 */
[----:B------:R-:W-:Y:S02]  /*7bf0*/  HADD2.F32 R12, -RZ, R12.H1_H1 ;  /* 0x3000000cff0c7230 */ /* 0x000fe40000004100 */
        /* <DEDUP_REMOVED lines=10> */
[----:B------:R-:W-:Y:S01]  /*7ca0*/  FFMA.FTZ R50, R13, R50, R47 ;  /* 0x000000320d327223 */ /* 0x000fe2000001002f */
[----:B---3--:R-:W-:-:S02]  /*7cb0*/  HADD2.F32 R13, -RZ, R20.H0_H0 ;  /* 0x20000014ff0d7230 */ /* 0x008fc40000004100 */
[----:B------:R-:W-:Y:S02]  /*7cc0*/  HADD2.F32 R15, -RZ, R20.H1_H1 ;  /* 0x30000014ff0f7230 */ /* 0x000fe40000004100 */
[--C-:B------:R-:W-:Y:S02]  /*7cd0*/  HADD2.F32 R39, -RZ, R21.reuse.H0_H0 ;  /* 0x20000015ff277230 */ /* 0x100fe40000004100 */
[C---:B------:R-:W-:Y:S01]  /*7ce0*/  FFMA.FTZ R13, R54.reuse, R13, R51 ;  /* 0x0000000d360d7223 */ /* 0x040fe20000010033 */
[----:B------:R-:W-:Y:S02]  /*7cf0*/  HADD2.F32 R20, -RZ, R21.H1_H1 ;  /* 0x30000015ff147230 */ /* 0x000fe40000004100 */
[C---:B------:R-:W-:Y:S01]  /*7d00*/  FFMA.FTZ R12, R54.reuse, R15, R12 ;  /* 0x0000000f360c7223 */ /* 0x040fe2000001000c */
[--C-:B------:R-:W-:Y:S02]  /*7d10*/  HADD2.F32 R21, -RZ, R22.reuse.H1_H1 ;  /* 0x30000016ff157230 */ /* 0x100fe40000004100 */
[----:B------:R-:W-:Y:S01]  /*7d20*/  FFMA.FTZ R39, R54, R39, R52 ;  /* 0x0000002736277223 */ /* 0x000fe20000010034 */
[----:B------:R-:W-:-:S02]  /*7d30*/  HADD2.F32 R38, -RZ, R22.H0_H0 ;  /* 0x20000016ff267230 */ /* 0x000fc40000004100 */
[C---:B------:R-:W-:Y:S01]  /*7d40*/  FFMA.FTZ R20, R54.reuse, R20, R53 ;  /* 0x0000001436147223 */ /* 0x040fe20000010035 */
[--C-:B------:R-:W-:Y:S02]  /*7d50*/  HADD2.F32 R22, -RZ, R23.reuse.H0_H0 ;  /* 0x20000017ff167230 */ /* 0x100fe40000004100 */
[C---:B------:R-:W-:Y:S01]  /*7d60*/  FFMA.FTZ R14, R54.reuse, R21, R14 ;  /* 0x00000015360e7223 */ /* 0x040fe2000001000e */
[----:B------:R-:W-:Y:S02]  /*7d70*/  HADD2.F32 R23, -RZ, R23.H1_H1 ;  /* 0x30000017ff177230 */ /* 0x000fe40000004100 */
[C---:B------:R-:W-:Y:S01]  /*7d80*/  FFMA.FTZ R38, R54.reuse, R38, R55 ;  /* 0x0000002636267223 */ /* 0x040fe20000010037 */
[--C-:B----4-:R-:W-:Y:S02]  /*7d90*/  HADD2.F32 R15, -RZ, R24.reuse.H0_H0 ;  /* 0x20000018ff0f7230 */ /* 0x110fe40000004100 */
[----:B------:R-:W-:Y:S01]  /*7da0*/  FFMA.FTZ R22, R54, R22, R57 ;  /* 0x0000001636167223 */ /* 0x000fe20000010039 */
[----:B------:R-:W-:-:S02]  /*7db0*/  HADD2.F32 R21, -RZ, R24.H1_H1 ;  /* 0x30000018ff157230 */ /* 0x000fc40000004100 */
[----:B------:R-:W-:Y:S01]  /*7dc0*/  FFMA.FTZ R23, R54, R23, R50 ;  /* 0x0000001736177223 */ /* 0x000fe20000010032 */
        /* <DEDUP_REMOVED lines=10> */
[----:B------:R-:W-:Y:S02]  /*7e70*/  HADD2.F32 R47, -RZ, R27.H0_H0 ;  /* 0x2000001bff2f7230 */ /* 0x000fe40000004100 */
[C---:B------:R-:W-:Y:S01]  /*7e80*/  FFMA.FTZ R23, R56.reuse, R26, R23 ;  /* 0x0000001a38177223 */ /* 0x040fe20000010017 */
[----:B------:R-:W-:Y:S02]  /*7e90*/  HADD2.F32 R24, -RZ, R29.H0_H0 ;  /* 0x2000001dff187230 */ /* 0x000fe40000004100 */
[----:B------:R-:W-:Y:S01]  /*7ea0*/  FFMA.FTZ R20, R56, R25, R20 ;  /* 0x0000001938147223 */ /* 0x000fe20000010014 */
[----:B------:R-:W-:-:S02]  /*7eb0*/  HADD2.F32 R15, -RZ, R30.H0_H0 ;  /* 0x2000001eff0f7230 */ /* 0x000fc40000004100 */
[----:B------:R-:W-:Y:S01]  /*7ec0*/  FFMA.FTZ R22, R56, R47, R22 ;  /* 0x0000002f38167223 */ /* 0x000fe20000010016 */
[----:B------:R-:W-:Y:S02]  /*7ed0*/  HADD2.F32 R14, -RZ, R49.H0_H0 ;  /* 0x20000031ff0e7230 */ /* 0x000fe40000004100 */
[--C-:B------:R-:W-:Y:S02]  /*7ee0*/  HADD2.F32 R40, -RZ, R28.reuse.H0_H0 ;  /* 0x2000001cff287230 */ /* 0x100fe40000004100 */
[----:B------:R-:W-:Y:S02]  /*7ef0*/  HADD2.F32 R43, -RZ, R28.H1_H1 ;  /* 0x3000001cff2b7230 */ /* 0x000fe40000004100 */
        /* <DEDUP_REMOVED lines=13> */
.L_x_4348:
[----:B------:R-:W-:Y:S05]  /*7fd0*/  BSYNC.RECONVERGENT B2 ;  /* 0x0000000000027941 */ /* 0x000fea0003800200 */
.L_x_4347:
[----:B------:R-:W-:Y:S05]  /*7fe0*/  @!P1 BRA `(.L_x_4346) ;  /* 0x0000000400289947 */ /* 0x000fea0003800000 */
[----:B------:R-:W-:Y:S01]  /*7ff0*/  ISETP.NE.AND P1, PT, R60, 0x1, PT ;  /* 0x000000013c00780c */ /* 0x000fe20003f25270 */
[----:B------:R-:W-:Y:S01]  /*8000*/  BSSY.RECONVERGENT B2, `(.L_x_4350) ;  /* 0x0000030000027945 */ /* 0x000fe20003800200 */
[----:B------:R-:W-:-:S11]  /*8010*/  LOP3.LUT P0, RZ, R58, 0x4, RZ, 0xc0, !PT ;  /* 0x000000043aff7812 */ /* 0x000fd6000780c0ff */
[----:B------:R-:W-:Y:S05]  /*8020*/  @!P1 BRA `(.L_x_4351) ;  /* 0x0000000000b49947 */ /* 0x000fea0003800000 */
[----:B------:R-:W-:-:S04]  /*8030*/  IMAD R13, R46, 0xe0, RZ ;  /* 0x000000e02e0d7824 */ /* 0x000fc800078e02ff */
[----:B-1----:R-:W-:-:S04]  /*8040*/  IMAD.WIDE.U32 R20, R13, 0x2, R32 ;  /* 0x000000020d147825 */ /* 0x002fc800078e0020 */
[----:B------:R-:W-:Y:S02]  /*8050*/  VIADD R13, R13, 0x380 ;  /* 0x000003800d0d7836 */ /* 0x000fe40000000000 */
[----:B-----5:R-:W2:Y:S02]  /*8060*/  LDG.E.128 R20, desc[UR36][R20.64] ;  /* 0x0000002414147981 */ /* 0x020ea4000c1e1d00 */
[----:B------:R-:W-:-:S06]  /*8070*/  IMAD.WIDE.U32 R12, R13, 0x2, R32 ;  /* 0x000000020d0c7825 */ /* 0x000fcc00078e0020 */
[----:B------:R-:W3:Y:S01]  /*8080*/  LDG.E.128 R12, desc[UR36][R12.64] ;  /* 0x000000240c0c7981 */ /* 0x000ee2000c1e1d00 */
[----:B------:R-:W-:Y:S02]  /*8090*/  IADD3 R25, PT, PT, -R19, R46, RZ ;  /* 0x0000002e13197210 */ /* 0x000fe40007ffe1ff */
[----:B------:R-:W-:-:S03]  /*80a0*/  IADD3 R46, PT, PT, R46, 0x8, RZ ;  /* 0x000000082e2e7810 */ /* 0x000fc60007ffe0ff */
[----:B------:R-:W-:-:S05]  /*80b0*/  IMAD R25, R25, 0x2, R4 ;  /* 0x0000000219197824 */ /* 0x000fca00078e0204 */
[----:B------:R-:W0:Y:S04]  /*80c0*/  LDS.U16 R24, [R25] ;  /* 0x0000000019187984 */ /* 0x000e280000000400 */
[----:B------:R-:W1:Y:S01]  /*80d0*/  LDS.U16 R48, [R25+0x8] ;  /* 0x0000080019307984 */ /* 0x000e620000000400 */
[--C-:B--2---:R-:W-:Y:S02]  /*80e0*/  HADD2.F32 R26, -RZ, R20.reuse.H0_H0 ;  /* 0x20000014ff1a7230 */ /* 0x104fe40000004100 */
[----:B------:R-:W-:Y:S02]  /*80f0*/  HADD2.F32 R28, -RZ, R20.H1_H1 ;  /* 0x30000014ff1c7230 */ /* 0x000fe40000004100 */
[--C-:B------:R-:W-:Y:S02]  /*8100*/  HADD2.F32 R30, -RZ, R21.reuse.H0_H0 ;  /* 0x20000015ff1e7230 */ /* 0x100fe40000004100 */
[----:B------:R-:W-:-:S02]  /*8110*/  HADD2.F32 R27, -RZ, R21.H1_H1 ;  /* 0x30000015ff1b7230 */ /* 0x000fc40000004100 */
[----:B------:R-:W-:Y:S02]  /*8120*/  HADD2.F32 R29, -RZ, R22.H0_H0 ;  /* 0x20000016ff1d7230 */ /* 0x000fe40000004100 */
[----:B0-----:R-:W-:Y:S02]  /*8130*/  HADD2.F32 R21, -RZ, R24.H0_H0 ;  /* 0x20000018ff157230 */ /* 0x001fe40000004100 */
[----:B------:R-:W-:Y:S02]  /*8140*/  HADD2.F32 R22, -RZ, R22.H1_H1 ;  /* 0x30000016ff167230 */ /* 0x000fe40000004100 */
        /* <DEDUP_REMOVED lines=8> */
[C---:B------:R-:W-:Y:S01]  /*81d0*/  FFMA.FTZ R31, R21.reuse, R31, R44 ;  /* 0x0000001f151f7223 */ /* 0x040fe2000001002c */
[----:B------:R-:W-:Y:S01]  /*81e0*/  FFMA.FTZ R20, R21, R20, R47 ;  /* 0x0000001415147223 */ /* 0x000fe2000001002f */
[----:B-1----:R-:W-:-:S02]  /*81f0*/  HADD2.F32 R47, -RZ, R48.H0_H0 ;  /* 0x20000030ff2f7230 */ /* 0x002fc40000004100 */
[--C-:B---3--:R-:W-:Y:S02]  /*8200*/  HADD2.F32 R40, -RZ, R12.reuse.H0_H0 ;  /* 0x2000000cff287230 */ /* 0x108fe40000004100 */
[----:B------:R-:W-:Y:S02]  /*8210*/  HADD2.F32 R43, -RZ, R12.H1_H1 ;  /* 0x3000000cff2b7230 */ /* 0x000fe40000004100 */
        /* <DEDUP_REMOVED lines=14> */
.L_x_4351:
[----:B------:R-:W-:Y:S05]  /*8300*/  BSYNC.RECONVERGENT B2 ;  /* 0x0000000000027941 */ /* 0x000fea0003800200 */
.L_x_4350:
[----:B------:R-:W-:Y:S05]  /*8310*/  @P0 BRA `(.L_x_4346) ;  /* 0x00000000005c0947 */ /* 0x000fea0003800000 */
[----:B------:R-:W-:-:S04]  /*8320*/  IMAD R13, R46, 0xe0, RZ ;  /* 0x000000e02e0d7824 */ /* 0x000fc800078e02ff */
[----:B------:R-:W-:-:S06]  /*8330*/  IMAD.WIDE.U32 R12, R13, 0x2, R32 ;  /* 0x000000020d0c7825 */ /* 0x000fcc00078e0020 */
[----:B------:R-:W2:Y:S01]  /*8340*/  LDG.E.128 R12, desc[UR36][R12.64] ;  /* 0x000000240c0c7981 */ /* 0x000ea2000c1e1d00 */
[----:B-1----:R-:W-:-:S05]  /*8350*/  IMAD.IADD R21, R46, 0x1, -R19 ;  /* 0x000000012e157824 */ /* 0x002fca00078e0a13 */
[----:B------:R-:W-:-:S06]  /*8360*/  LEA R21, R21, R4, 0x1 ;  /* 0x0000000415157211 */ /* 0x000fcc00078e08ff */
[----:B------:R-:W0:Y:S02]  /*8370*/  LDS.U16 R21, [R21] ;  /* 0x0000000015157984 */ /* 0x000e240000000400 */
[----:B0----5:R-:W-:Y:S02]  /*8380*/  HADD2.F32 R23, -RZ, R21.H0_H0 ;  /* 0x20000015ff177230 */ /* 0x021fe40000004100 */
        /* <DEDUP_REMOVED lines=16> */
.L_x_4346:
[----:B------:R-:W-:Y:S05]  /*8490*/  BSYNC.RECONVERGENT B1 ;  /* 0x0000000000017941 */ /* 0x000fea0003800200 */
.L_x_4345:
[----:B------:R-:W-:Y:S01]  /*84a0*/  ISETP.GE.AND P0, PT, R36, R16, PT ;  /* 0x000000102400720c */ /* 0x000fe20003f06270 */
[----:B------:R-:W-:-:S12]  /*84b0*/  BSSY.RECONVERGENT B1, `(.L_x_4352) ;  /* 0x000010b000017945 */ /* 0x000fd80003800200 */
[----:B------:R-:W-:Y:S05]  /*84c0*/  @P0 BRA `(.L_x_4353) ;  /* 0x0000001000240947 */ /* 0x000fea0003800000 */
[----:B------:R-:W-:Y:S01]  /*84d0*/  VIADDMNMX R13, R36, 0x4, R16, !PT ;  /* 0x00000004240d7846 */ /* 0x000fe20007800110 */
[----:B------:R-:W-:Y:S01]  /*84e0*/  BSSY.RECONVERGENT B2, `(.L_x_4354) ;  /* 0x0000040000027945 */ /* 0x000fe20003800200 */
[----:B------:R-:W-:-:S04]  /*84f0*/  LOP3.LUT R29, RZ, R19, RZ, 0x33, !PT ;  /* 0x00000013ff1d7212 */ /* 0x000fc800078e33ff */
        /* <DEDUP_REMOVED lines=10> */
.L_x_4358:
        /* <DEDUP_REMOVED lines=10> */
[----:B0-----:R-:W1:Y:S02]  /*8640*/  MUFU.RCP R20, R20 ;  /* 0x0000001400147308 */ /* 0x001e640000001000 */
[----:B-1----:R-:W-:-:S06]  /*8650*/  IADD3 R21, PT, PT, R20, 0xffffffe, RZ ;  /* 0x0ffffffe14157810 */ /* 0x002fcc0007ffe0ff */
[----:B------:R-:W0:Y:S02]  /*8660*/  F2I.FTZ.U32.TRUNC.NTZ R13, R21 ;  /* 0x00000015000d7305 */ /* 0x000e24000021f000 */
[----:B0-----:R-:W-:-:S04]  /*8670*/  IMAD.MOV R12, RZ, RZ, -R13 ;  /* 0x000000ffff0c7224 */ /* 0x001fc800078e0a0d */
[----:B-----5:R-:W-:Y:S01]  /*8680*/  IMAD R23, R12, R15, RZ ;  /* 0x0000000f0c177224 */ /* 0x020fe200078e02ff */
        /* <DEDUP_REMOVED lines=9> */
[----:B------:R-:W-:Y:S02]  /*8720*/  @!P0 IADD3 R12, PT, PT, R12, -R15, RZ ;  /* 0x8000000f0c0c8210 */ /* 0x000fe40007ffe0ff */
[----:B------:R-:W0:Y:S03]  /*8730*/  LDS.U16 R15, [R41] ;  /* 0x00000000290f7984 */ /* 0x000e260000000400 */
[----:B------:R-:W-:Y:S01]  /*8740*/  @!P1 IMAD.MOV R12, RZ, RZ, -R12 ;  /* 0x000000ffff0c9224 */ /* 0x000fe200078e0a0c */
        /* <DEDUP_REMOVED lines=21> */
.L_x_4357:
[----:B------:R-:W-:Y:S05]  /*88a0*/  BSYNC.RECONVERGENT B3 ;  /* 0x0000000000037941 */ /* 0x000fea0003800200 */
.L_x_4356:
[----:B------:R-:W-:Y:S01]  /*88b0*/  IADD3 R36, PT, PT, R36, 0x4, RZ ;  /* 0x0000000424247810 */ /* 0x000fe20007ffe0ff */
[----:B------:R-:W-:Y:S01]  /*88c0*/  VIADD R41, R41, 0x8 ;  /* 0x0000000829297836 */ /* 0x000fe20000000000 */
[----:B------:R-:W-:Y:S06]  /*88d0*/  @P2 BRA `(.L_x_4358) ;  /* 0xfffffffc00302947 */ /* 0x000fec000383ffff */
.L_x_4355:
[----:B------:R-:W-:Y:S05]  /*88e0*/  BSYNC.RECONVERGENT B2 ;  /* 0x0000000000027941 */ /* 0x000fea0003800200 */
.L_x_4354:
[----:B------:R-:W-:-:S13]  /*88f0*/  ISETP.GE.U32.AND P0, PT, R29, 0xc, PT ;  /* 0x0000000c1d00780c */ /* 0x000fda0003f06070 */
[----:B------:R-:W-:Y:S05]  /*8900*/  @!P0 BRA `(.L_x_4353) ;  /* 0x0000000c00148947 */ /* 0x000fea0003800000 */
[----:B------:R-:W0:Y:S02]  /*8910*/  LDC R35, c[0x0][0x3f4] ;  /* 0x0000fd00ff237b82 */ /* 0x000e240000000800 */
.L_x_4367:
        /* <DEDUP_REMOVED lines=18> */
[----:B------:R0:W2:Y:S02]  /*8a40*/  F2I.FTZ.U32.TRUNC.NTZ R13, R20 ;  /* 0x00000014000d7305 */ /* 0x0000a4000021f000 */
[----:B0-----:R-:W0:Y:S01]  /*8a50*/  LDS.U16 R20, [R28] ;  /* 0x000000001c147984 */ /* 0x001e220000000400 */
[----:B--2---:R-:W-:-:S05]  /*8a60*/  IADD3 R12, PT, PT, RZ, -R13, RZ ;  /* 0x8000000dff0c7210 */ /* 0x004fca0007ffe0ff */
[----:B-1----:R-:W-:Y:S02]  /*8a70*/  IMAD R21, R12, R15, RZ ;  /* 0x0000000f0c157224 */ /* 0x002fe400078e02ff */
        /* <DEDUP_REMOVED lines=22> */
[----:B-----5:R-:W-:Y:S02]  /*8be0*/  HADD2.F32 R23, -RZ, R13.H1_H1 ;  /* 0x3000000dff177230 */ /* 0x020fe40000004100 */
        /* <DEDUP_REMOVED lines=9> */
.L_x_4360:
[----:B------:R-:W-:Y:S05]  /*8c80*/  BSYNC.RECONVERGENT B2 ;  /* 0x0000000000027941 */ /* 0x000fea0003800200 */
.L_x_4359:
        /* <DEDUP_REMOVED lines=10> */
[----:B0-----:R-:W0:Y:S01]  /*8d30*/  LDS.U16 R20, [R28+0x8] ;  /* 0x000008001c147984 */ /* 0x001e220000000400 */
        /* <DEDUP_REMOVED lines=34> */
.L_x_4362:
[----:B------:R-:W-:Y:S05]  /*8f60*/  BSYNC.RECONVERGENT B2 ;  /* 0x0000000000027941 */ /* 0x000fea0003800200 */
.L_x_4361:
        /* <DEDUP_REMOVED lines=45> */
.L_x_4364:
[----:B------:R-:W-:Y:S05]  /*9240*/  BSYNC.RECONVERGENT B2 ;  /* 0x0000000000027941 */ /* 0x000fea0003800200 */
.L_x_4363:
        /* <DEDUP_REMOVED lines=45> */
.L_x_4366:
[----:B------:R-:W-:Y:S05]  /*9520*/  BSYNC.RECONVERGENT B2 ;  /* 0x0000000000027941 */ /* 0x000fea0003800200 */
.L_x_4365:
[----:B------:R-:W-:-:S05]  /*9530*/  VIADD R36, R36, 0x10 ;  /* 0x0000001024247836 */ /* 0x000fca0000000000 */
[----:B------:R-:W-:-:S13]  /*9540*/  ISETP.GE.AND P0, PT, R36, R16, PT ;  /* 0x000000102400720c */ /* 0x000fda0003f06270 */
[----:B------:R-:W-:Y:S05]  /*9550*/  @!P0 BRA `(.L_x_4367) ;  /* 0xfffffff000f08947 */ /* 0x000fea000383ffff */
.L_x_4353:
[----:B------:R-:W-:Y:S05]  /*9560*/  BSYNC.RECONVERGENT B1 ;  /* 0x0000000000017941 */ /* 0x000fea0003800200 */
.L_x_4352:
        /* <DEDUP_REMOVED lines=9> */
[----:B-1----:R-:W2:Y:S01]  /*9600*/  LDG.E.64 R20, desc[UR36][R12.64] ;  /* 0x000000240c147981 */ /* 0x002ea2000c1e1b00 */
        /* <DEDUP_REMOVED lines=34> */
[----:B-----5:R-:W0:Y:S01]  /*9830*/  I2F.S16 R23, R16 ;  /* 0x0000001000177306 */ /* 0x020e220000101400 */
[----:B-1----:R-:W-:-:S07]  /*9840*/  FMUL.FTZ R22, R14, R27 ;  /* 0x0000001b0e167220 */ /* 0x002fce0000410000 */
[----:B------:R-:W1:Y:S01]  /*9850*/  I2F.S16 R15, R15 ;  /* 0x0000000f000f7306 */ /* 0x000e620000101400 */
[----:B0-----:R-:W-:-:S07]  /*9860*/  FMUL.FTZ R20, R14, R23 ;  /* 0x000000170e147220 */ /* 0x001fce0000410000 */
[----:B------:R-:W0:Y:S01]  /*9870*/  I2F.S8 R21, R26 ;  /* 0x0000001a00157306 */ /* 0x000e220000001400 */
[----:B-1----:R-:W-:-:S07]  /*9880*/  FMUL.FTZ R16, R14, R15 ;  /* 0x0000000f0e107220 */ /* 0x002fce0000410000 */
[----:B------:R1:W2:Y:S01]  /*9890*/  I2F.S8 R19, R28 ;  /* 0x0000001c00137306 */ /* 0x0002a20000001400 */
[----:B0-----:R-:W-:-:S07]  /*98a0*/  FMUL.FTZ R21, R14, R21 ;  /* 0x000000150e157220 */ /* 0x001fce0000410000 */
[----:B------:R-:W0:Y:S01]  /*98b0*/  I2F.S8 R25, R24 ;  /* 0x0000001800197306 */ /* 0x000e220000001400 */
[----:B-1----:R-:W-:Y:S02]  /*98c0*/  F2FP.F16.F32.PACK_AB R28, R12, R17 ;  /* 0x000000110c1c723e */ /* 0x002fe400000000ff */
[----:B------:R-:W-:Y:S01]  /*98d0*/  F2FP.F16.F32.PACK_AB R30, R20, R21 ;  /* 0x00000015141e723e */ /* 0x000fe200000000ff */
[----:B--2---:R-:W-:-:S05]  /*98e0*/  FMUL.FTZ R19, R14, R19 ;  /* 0x000000130e137220 */ /* 0x004fca0000410000 */
[----:B------:R-:W-:Y:S01]  /*98f0*/  F2FP.F16.F32.PACK_AB R29, R16, R19 ;  /* 0x00000013101d723e */ /* 0x000fe200000000ff */
[----:B0-----:R-:W-:-:S05]  /*9900*/  FMUL.FTZ R25, R14, R25 ;  /* 0x000000190e197220 */ /* 0x001fca0000410000 */
[----:B------:R-:W-:Y:S01]  /*9910*/  F2FP.F16.F32.PACK_AB R31, R22, R25 ;  /* 0x00000019161f723e */ /* 0x000fe200000000ff */
[----:B------:R-:W-:Y:S06]  /*9920*/  BRA `(.L_x_4369) ;  /* 0x00000000000c7947 */ /* 0x000fec0003800000 */
.L_x_4368:
[----:B------:R-:W0:Y:S02]  /*9930*/  LDC.64 R12, c[0x0][0x3a8] ;  /* 0x0000ea00ff0c7b82 */ /* 0x000e240000000a00 */
[----:B0-----:R-:W-:-:S05]  /*9940*/  IMAD.WIDE R12, R17, 0x2, R12 ;  /* 0x00000002110c7825 */ /* 0x001fca00078e020c */
[----:B------:R0:W5:Y:S02]  /*9950*/  LDG.E.128 R28, desc[UR36][R12.64] ;  /* 0x000000240c1c7981 */ /* 0x000164000c1e1d00 */
.L_x_4369:
[----:B------:R-:W2:Y:S02]  /*9960*/  LDCU.64 UR6, c[0x0][0x460] ;  /* 0x00008c00ff0677ac */ /* 0x000ea40008000a00 */
[----:B--2---:R-:W-:-:S04]  /*9970*/  ISETP.NE.U32.AND P0, PT, RZ, UR6, PT ;  /* 0x00000006ff007c0c */ /* 0x004fc8000bf05070 */
[----:B------:R-:W-:Y:S01]  /*9980*/  ISETP.NE.AND.EX P0, PT, RZ, UR7, PT, P0 ;  /* 0x00000007ff007c0c */ /* 0x000fe2000bf05300 */
[----:B------:R-:W-:Y:S01]  /*9990*/  IMAD R4, R3, 0x2, R4 ;  /* 0x0000000203047824 */ /* 0x000fe200078e0204 */
[----:B------:R-:W2:Y:S05]  /*99a0*/  LDCU.64 UR6, c[0x0][0x3c0] ;  /* 0x00007800ff0677ac */ /* 0x000eaa0008000a00 */
[----:B------:R-:W3:Y:S06]  /*99b0*/  LDS.U16 R4, [R4] ;  /* 0x0000000004047984 */ /* 0x000eec0000000400 */
[----:B------:R-:W4:Y:S08]  /*99c0*/  @P0 LDC R14, c[0x0][0x3f8] ;  /* 0x0000fe00ff0e0b82 */ /* 0x000f300000000800 */
[----:B0-----:R-:W0:Y:S01]  /*99d0*/  @P0 LDC.64 R12, c[0x0][0x458] ;  /* 0x00011600ff0c0b82 */ /* 0x001e220000000a00 */
[----:B----4-:R-:W-:-:S04]  /*99e0*/  @P0 IMAD R2, R2, R14, R5 ;  /* 0x0000000e02020224 */ /* 0x010fc800078e0205 */
[----:B------:R-:W-:-:S04]  /*99f0*/  @P0 IMAD R5, R2, 0xe0, R7 ;  /* 0x000000e002050824 */ /* 0x000fc800078e0207 */
[----:B0-----:R-:W-:-:S06]  /*9a00*/  @P0 IMAD.WIDE R12, R5, 0x2, R12 ;  /* 0x00000002050c0825 */ /* 0x001fcc00078e020c */
[----:B------:R-:W4:Y:S01]  /*9a10*/  @P0 LDG.E.128 R12, desc[UR36][R12.64] ;  /* 0x000000240c0c0981 */ /* 0x000f22000c1e1d00 */
        /* <DEDUP_REMOVED lines=8> */
[----:B---3--:R-:W-:-:S03]  /*9aa0*/  HADD2.F32 R5, -RZ, R4.H0_H0 ;  /* 0x20000004ff057230 */ /* 0x008fc60000004100 */
[----:B------:R-:W-:Y:S02]  /*9ab0*/  LEA.HI.X.SX32 R18, R18, R3, 0x1, P1 ;  /* 0x0000000312127211 */ /* 0x000fe400008f0eff */
[----:B--2---:R-:W-:-:S04]  /*9ac0*/  LEA R2, P1, R35, UR6, 0x1 ;  /* 0x0000000623027c11 */ /* 0x004fc8000f8208ff */
        /* <DEDUP_REMOVED lines=22> */
.L_x_4344:
[----:B------:R-:W-:Y:S05]  /*9c30*/  BSYNC.RECONVERGENT B0 ;  /* 0x0000000000007941 */ /* 0x000fea0003800200 */
.L_x_4343:
        /* <DEDUP_REMOVED lines=21> */
.L_x_4371:
[----:B------:R-:W-:Y:S05]  /*9d90*/  WARPSYNC.ALL ;  /* 0x0000000000007948 */ /* 0x000fea0003800000 */
[----:B------:R-:W-:Y:S06]  /*9da0*/  BAR.SYNC.DEFER_BLOCKING 0x0 ;  /* 0x0000000000007b1d */ /* 0x000fec0000010000 */
[----:B------:R-:W-:Y:S04]  /*9db0*/  BSSY.RECONVERGENT B0, `(.L_x_4372) ;  /* 0x0000013000007945 */ /* 0x000fe80003800200 */
[----:B------:R-:W-:Y:S05]  /*9dc0*/  @P2 BRA `(.L_x_4373) ;  /* 0x0000000000442947 */ /* 0x000fea0003800000 */
[----:B0----5:R-:W0:Y:S02]  /*9dd0*/  LDS.128 R8, [R6] ;  /* 0x0000000006087984 */ /* 0x021e240000000c00 */
        /* <DEDUP_REMOVED lines=16> */
.L_x_4373:
[----:B------:R-:W-:Y:S05]  /*9ee0*/  BSYNC.RECONVERGENT B0 ;  /* 0x0000000000007941 */ /* 0x000fea0003800200 */
.L_x_4372:
        /* <DEDUP_REMOVED lines=8> */
.L_x_4375:
[----:B------:R-:W-:Y:S05]  /*9f70*/  BSYNC.RECONVERGENT B0 ;  /* 0x0000000000007941 */ /* 0x000fea0003800200 */
.L_x_4374:
[----:B------:R-:W-:Y:S06]  /*9f80*/  BAR.SYNC.DEFER_BLOCKING 0x0 ;  /* 0x0000000000007b1d */ /* 0x000fec0000010000 */
[----:B------:R-:W-:Y:S04]  /*9f90*/  BSSY.RECONVERGENT B0, `(.L_x_4376) ;  /* 0x0000013000007945 */ /* 0x000fe80003800200 */
[----:B------:R-:W-:Y:S05]  /*9fa0*/  @P4 BRA `(.L_x_4377) ;  /* 0x0000000000444947 */ /* 0x000fea0003800000 */
[----:B0-2--5:R-:W0:Y:S02]  /*9fb0*/  LDS.128 R8, [R6] ;  /* 0x0000000006087984 */ /* 0x025e240000000c00 */
        /* <DEDUP_REMOVED lines=16> */
.L_x_4377:
[----:B------:R-:W-:Y:S05]  /*a0c0*/  BSYNC.RECONVERGENT B0 ;  /* 0x0000000000007941 */ /* 0x000fea0003800200 */
.L_x_4376:
[----:B------:R-:W-:Y:S06]  /*a0d0*/  BAR.SYNC.DEFER_BLOCKING 0x0 ;  /* 0x0000000000007b1d */ /* 0x000fec0000010000 */
.L_x_4370:
[----:B------:R-:W-:-:S13]  /*a0e0*/  ISETP.GT.U32.OR P0, PT, R0, 0x1f, P0 ;  /* 0x0000001f0000780c */ /* 0x000fda0000704470 */
[----:B------:R-:W-:Y:S05]  /*a0f0*/  @P0 EXIT ;  /* 0x000000000000094d */ /* 0x000fea0003800000 */
[----:B------:R-:W3:Y:S02]  /*a100*/  LDCU UR4, c[0x0][0x478] ;  /* 0x00008f00ff0477ac */ /* 0x000ee40008000800 */
[----:B---3--:R-:W-:-:S09]  /*a110*/  UISETP.NE.AND UP0, UPT, UR4, 0x2, UPT ;  /* 0x000000020400788c */ /* 0x008fd2000bf05270 */
[----:B------:R-:W-:Y:S05]  /*a120*/  BRA.U UP0, `(.L_x_4378) ;  /* 0x0000000100e07547 */ /* 0x000fea000b800000 */
[----:B------:R-:W3:Y:S01]  /*a130*/  LDC.64 R2, c[0x0][0x470] ;  /* 0x00011c00ff027b82 */ /* 0x000ee20000000a00 */
[----:B------:R-:W0:Y:S01]  /*a140*/  LDCU.64 UR4, c[0x0][0x380] ;  /* 0x00007000ff0477ac */ /* 0x000e220008000a00 */
[----:B---3--:R-:W3:Y:S01]  /*a150*/  LDG.E R2, desc[UR36][R2.64] ;  /* 0x0000002402027981 */ /* 0x008ee2000c1e1900 */
[----:B------:R-:W-:-:S05]  /*a160*/  IMAD.IADD R34, R34, 0x1, R7 ;  /* 0x0000000122227824 */ /* 0x000fca00078e0207 */
[----:B0-2--5:R-:W-:Y:S01]  /*a170*/  IADD3 R8, P0, PT, R34, UR4, RZ ;  /* 0x0000000422087c10 */ /* 0x025fe2000ff1e0ff */
        /* <DEDUP_REMOVED lines=17> */
[----:B------:R-:W-:Y:S02]  /*a290*/  LOP3.LUT R4, R0, 0xff0000, RZ, 0xc0, !PT ;  /* 0x00ff000000047812 */ /* 0x000fe400078ec0ff */
[----:B0-----:R-:W-:Y:S01]  /*a2a0*/  PRMT R45, R45, 0x8880, RZ ;  /* 0x000088802d2d7816 */ /* 0x001fe200000000ff */
[----:B------:R-:W0:Y:S01]  /*a2b0*/  F2I.S8.NTZ R43, R43 ;  /* 0x0000002b002b7305 */ /* 0x000e220000202100 */
[----:B------:R-:W-:Y:S02]  /*a2c0*/  PRMT R3, R4, 0x4210, R3 ;  /* 0x0000421004037816 */ /* 0x000fe40000000003 */
[----:B------:R-:W-:-:S04]  /*a2d0*/  PRMT R0, R45, 0x7710, RZ ;  /* 0x000077102d007816 */ /* 0x000fc800000000ff */
[----:B------:R-:W-:Y:S01]  /*a2e0*/  SHF.L.U32 R0, R0, 0x8, RZ ;  /* 0x0000000800007819 */ /* 0x000fe200000006ff */
[----:B------:R-:W3:Y:S01]  /*a2f0*/  F2I.S8.NTZ R39, R39 ;  /* 0x0000002700277305 */ /* 0x000ee20000202100 */
[----:B--2---:R-:W-:Y:S02]  /*a300*/  PRMT R4, R38, 0x8880, RZ ;  /* 0x0000888026047816 */ /* 0x004fe400000000ff */
[----:B------:R-:W-:Y:S02]  /*a310*/  LOP3.LUT R9, R3, 0xff00, R0, 0xf8, !PT ;  /* 0x0000ff0003097812 */ /* 0x000fe400078ef800 */
[----:B------:R-:W-:Y:S02]  /*a320*/  PRMT R4, R4, 0x7710, RZ ;  /* 0x0000771004047816 */ /* 0x000fe400000000ff */
[----:B0-----:R-:W-:Y:S01]  /*a330*/  PRMT R43, R43, 0x8880, RZ ;  /* 0x000088802b2b7816 */ /* 0x001fe200000000ff */
[----:B------:R-:W0:Y:S01]  /*a340*/  F2I.S8.NTZ R42, R42 ;  /* 0x0000002a002a7305 */ /* 0x000e220000202100 */
[----:B------:R-:W-:-:S02]  /*a350*/  LOP3.LUT R4, R4, 0xff, RZ, 0xc0, !PT ;  /* 0x000000ff04047812 */ /* 0x000fc400078ec0ff */
[----:B------:R-:W-:Y:S02]  /*a360*/  PRMT R0, R43, 0x7710, RZ ;  /* 0x000077102b007816 */ /* 0x000fe400000000ff */
[----:B---3--:R-:W-:-:S03]  /*a370*/  PRMT R39, R39, 0x8880, RZ ;  /* 0x0000888027277816 */ /* 0x008fc600000000ff */
        /* <DEDUP_REMOVED lines=19> */
.L_x_4378:
[----:B------:R-:W3:Y:S01]  /*a4b0*/  LDC.64 R2, c[0x0][0x380] ;  /* 0x0000e000ff027b82 */ /* 0x000ee20000000a00 */
[----:B------:R-:W-:Y:S01]  /*a4c0*/  IMAD.IADD R7, R34, 0x1, R7 ;  /* 0x0000000122077824 */ /* 0x000fe200078e0207 */
        /* <DEDUP_REMOVED lines=10> */
.L_x_4313:
[----:B------:R-:W-:Y:S01]  /*a570*/  MOV R12, 0x10 ;  /* 0x00000010000c7802 */ /* 0x000fe20000000f00 */
[----:B------:R-:W-:Y:S01]  /*a580*/  IMAD.MOV.U32 R11, RZ, RZ, 0x1f ;  /* 0x0000001fff0b7424 */ /* 0x000fe200078e00ff */
[----:B------:R-:W-:-:S07]  /*a590*/  MOV R15, 0xffffffff ;  /* 0xffffffff000f7802 */ /* 0x000fce0000000f00 */
[----:B0----5:R-:W-:Y:S05]  /*a5a0*/  WARPSYNC.COLLECTIVE R15, `(.L_x_4379) ;  /* 0x000000000f087348 */ /* 0x021fea0003c00000 */
[----:B------:R1:W2:Y:S02]  /*a5b0*/  SHFL.BFLY P6, R14, R13, R12, R11 ;  /* 0x0c00000c0d0e7389 */ /* 0x0002a400000c000b */
[----:B012--5:R-:W-:Y:S05]  /*a5c0*/  ENDCOLLECTIVE ;  /* 0x000000000000791b */ /* 0x027fea0003800000 */
.L_x_4379:
[----:B------:R-:W-:Y:S01]  /*a5d0*/  MOV R12, 0x8 ;  /* 0x00000008000c7802 */ /* 0x000fe20000000f00 */
[----:B------:R-:W-:-:S04]  /*a5e0*/  FADD.FTZ R3, R13, R14 ;  /* 0x0000000e0d037221 */ /* 0x000fc80000010000 */
[----:B------:R-:W-:-:S07]  /*a5f0*/  IMAD.MOV.U32 R13, RZ, RZ, R3 ;  /* 0x000000ffff0d7224 */ /* 0x000fce00078e0003 */
[----:B------:R-:W-:Y:S05]  /*a600*/  WARPSYNC.COLLECTIVE R15, `(.L_x_4380) ;  /* 0x000000000f087348 */ /* 0x000fea0003c00000 */
[----:B------:R0:W1:Y:S02]  /*a610*/  SHFL.BFLY P6, R14, R13, R12, R11 ;  /* 0x0c00000c0d0e7389 */ /* 0x00006400000c000b */
[----:B01----:R-:W-:Y:S05]  /*a620*/  ENDCOLLECTIVE ;  /* 0x000000000000791b */ /* 0x003fea0003800000 */
.L_x_4380:
[----:B------:R-:W-:Y:S01]  /*a630*/  MOV R12, 0x4 ;  /* 0x00000004000c7802 */ /* 0x000fe20000000f00 */
[----:B------:R-:W-:-:S04]  /*a640*/  FADD.FTZ R4, R3, R14 ;  /* 0x0000000e03047221 */ /* 0x000fc80000010000 */
[----:B------:R-:W-:-:S07]  /*a650*/  IMAD.MOV.U32 R13, RZ, RZ, R4 ;  /* 0x000000ffff0d7224 */ /* 0x000fce00078e0004 */
[----:B------:R-:W-:Y:S05]  /*a660*/  WARPSYNC.COLLECTIVE R15, `(.L_x_4381) ;  /* 0x000000000f087348 */ /* 0x000fea0003c00000 */
[----:B------:R0:W1:Y:S02]  /*a670*/  SHFL.BFLY P6, R14, R13, R12, R11 ;  /* 0x0c00000c0d0e7389 */ /* 0x00006400000c000b */
[----:B01----:R-:W-:Y:S05]  /*a680*/  ENDCOLLECTIVE ;  /* 0x000000000000791b */ /* 0x003fea0003800000 */
.L_x_4381:
[----:B------:R-:W-:Y:S01]  /*a690*/  MOV R12, 0x2 ;  /* 0x00000002000c7802 */ /* 0x000fe20000000f00 */
[----:B------:R-:W-:-:S04]  /*a6a0*/  FADD.FTZ R5, R4, R14 ;  /* 0x0000000e04057221 */ /* 0x000fc80000010000 */
[----:B------:R-:W-:-:S07]  /*a6b0*/  IMAD.MOV.U32 R13, RZ, RZ, R5 ;  /* 0x000000ffff0d7224 */ /* 0x000fce00078e0005 */
[----:B------:R-:W-:Y:S05]  /*a6c0*/  WARPSYNC.COLLECTIVE R15, `(.L_x_4382) ;  /* 0x000000000f087348 */ /* 0x000fea0003c00000 */
[----:B------:R0:W1:Y:S02]  /*a6d0*/  SHFL.BFLY P6, R14, R13, R12, R11 ;  /* 0x0c00000c0d0e7389 */ /* 0x00006400000c000b */
[----:B01----:R-:W-:Y:S05]  /*a6e0*/  ENDCOLLECTIVE ;  /* 0x000000000000791b */ /* 0x003fea0003800000 */
.L_x_4382:
[----:B------:R-:W-:Y:S01]  /*a6f0*/  MOV R12, 0x1 ;  /* 0x00000001000c7802 */ /* 0x000fe20000000f00 */
[----:B------:R-:W-:-:S04]  /*a700*/  FADD.FTZ R6, R5, R14 ;  /* 0x0000000e05067221 */ /* 0x000fc80000010000 */
[----:B------:R-:W-:-:S07]  /*a710*/  IMAD.MOV.U32 R13, RZ, RZ, R6 ;  /* 0x000000ffff0d7224 */ /* 0x000fce00078e0006 */
[----:B------:R-:W-:Y:S05]  /*a720*/  WARPSYNC.COLLECTIVE R15, `(.L_x_4383) ;  /* 0x000000000f087348 */ /* 0x000fea0003c00000 */
[----:B------:R0:W1:Y:S02]  /*a730*/  SHFL.BFLY P6, R14, R13, R12, R11 ;  /* 0x0c00000c0d0e7389 */ /* 0x00006400000c000b */
[----:B01----:R-:W-:Y:S05]  /*a740*/  ENDCOLLECTIVE ;  /* 0x000000000000791b */ /* 0x003fea0003800000 */
.L_x_4383:
[----:B------:R-:W-:Y:S05]  /*a750*/  BRA `(.L_x_4384) ;  /* 0xffffff8000547947 */ /* 0x000fea000383ffff */
.L_x_4316:
[----:B------:R-:W-:Y:S01]  /*a760*/  BSSY B1, `(.L_x_4385) ;  /* 0x0000007000017945 */ /* 0x000fe20003800000 */
[----:B------:R-:W-:Y:S01]  /*a770*/  IMAD.MOV.U32 R12, RZ, RZ, 0x1 ;  /* 0x00000001ff0c7424 */ /* 0x000fe200078e00ff */
[----:B------:R-:W-:Y:S01]  /*a780*/  MOV R11, 0x1f ;  /* 0x0000001f000b7802 */ /* 0x000fe20000000f00 */
[----:B------:R-:W-:-:S07]  /*a790*/  IMAD.MOV.U32 R15, RZ, RZ, -0x1 ;  /* 0xffffffffff0f7424 */ /* 0x000fce00078e00ff */
[----:B-----5:R-:W-:Y:S05]  /*a7a0*/  WARPSYNC.COLLECTIVE R15, `(.L_x_4386) ;  /* 0x000000000f087348 */ /* 0x020fea0003c00000 */
[----:B------:R0:W1:Y:S02]  /*a7b0*/  SHFL.BFLY P6, R14, R13, R12, R11 ;  /* 0x0c00000c0d0e7389 */ /* 0x00006400000c000b */
[----:B01---5:R-:W-:Y:S05]  /*a7c0*/  ENDCOLLECTIVE ;  /* 0x000000000000791b */ /* 0x023fea0003800000 */
.L_x_4386:
[----:B------:R-:W-:Y:S05]  /*a7d0*/  BSYNC B1 ;  /* 0x0000000000017941 */ /* 0x000fea0003800000 */
.L_x_4385:
[----:B------:R-:W-:Y:S05]  /*a7e0*/  BRA `(.L_x_4387) ;  /* 0xffffffa8009c7947 */ /* 0x000fea000383ffff */
.L_x_4320:
[----:B------:R-:W-:Y:S01]  /*a7f0*/  HFMA2 R11, -RZ, RZ, 0, 1.847743988037109375e-06 ;  /* 0x0000001fff0b7431 */ /* 0x000fe200000001ff */
[----:B------:R-:W-:Y:S01]  /*a800*/  BSSY B0, `(.L_x_4388) ;  /* 0x0000007000007945 */ /* 0x000fe20003800000 */
[----:B0-----:R-:W-:Y:S01]  /*a810*/  MOV R13, R0 ;  /* 0x00000000000d7202 */ /* 0x001fe20000000f00 */
[----:B------:R-:W-:Y:S02]  /*a820*/  IMAD.MOV.U32 R12, RZ, RZ, 0x10 ;  /* 0x00000010ff0c7424 */ /* 0x000fe400078e00ff */
[----:B------:R-:W-:-:S07]  /*a830*/  IMAD.MOV.U32 R15, RZ, RZ, -0x1 ;  /* 0xffffffffff0f7424 */ /* 0x000fce00078e00ff */
[----:B-1-3-5:R-:W-:Y:S05]  /*a840*/  WARPSYNC.COLLECTIVE R15, `(.L_x_4389) ;  /* 0x000000000f087348 */ /* 0x02afea0003c00000 */
[----:B------:R0:W2:Y:S02]  /*a850*/  SHFL.BFLY P6, R14, R13, R12, R11 ;  /* 0x0c00000c0d0e7389 */ /* 0x0000a400000c000b */
[----:B0123-5:R-:W-:Y:S05]  /*a860*/  ENDCOLLECTIVE ;  /* 0x000000000000791b */ /* 0x02ffea0003800000 */
.L_x_4389:
[----:B------:R-:W-:Y:S05]  /*a870*/  BSYNC B0 ;  /* 0x0000000000007941 */ /* 0x000fea0003800000 */
.L_x_4388:
[----:B------:R-:W-:Y:S01]  /*a880*/  FMNMX.FTZ R13, R14, R0, !PT ;  /* 0x000000000e0d7209 */ /* 0x000fe20007810000 */
[----:B------:R-:W-:Y:S01]  /*a890*/  IMAD.MOV.U32 R11, RZ, RZ, 0x1f ;  /* 0x0000001fff0b7424 */ /* 0x000fe200078e00ff */
[----:B------:R-:W-:Y:S02]  /*a8a0*/  MOV R12, 0x8 ;  /* 0x00000008000c7802 */ /* 0x000fe40000000f00 */
[----:B------:R-:W-:-:S07]  /*a8b0*/  MOV R15, 0xffffffff ;  /* 0xffffffff000f7802 */ /* 0x000fce0000000f00 */
[----:B------:R-:W-:Y:S05]  /*a8c0*/  WARPSYNC.COLLECTIVE R15, `(.L_x_4390) ;  /* 0x000000000f087348 */ /* 0x000fea0003c00000 */
[----:B------:R0:W1:Y:S02]  /*a8d0*/  SHFL.BFLY P6, R14, R13, R12, R11 ;  /* 0x0c00000c0d0e7389 */ /* 0x00006400000c000b */
[----:B01----:R-:W-:Y:S05]  /*a8e0*/  ENDCOLLECTIVE ;  /* 0x000000000000791b */ /* 0x003fea0003800000 */
.L_x_4390:
[----:B------:R-:W-:Y:S01]  /*a8f0*/  HFMA2 R12, -RZ, RZ, 0, 2.384185791015625e-07 ;  /* 0x00000004ff0c7431 */ /* 0x000fe200000001ff */
[----:B------:R-:W-:-:S05]  /*a900*/  FMNMX.FTZ R5, R13, R14, !PT ;  /* 0x0000000e0d057209 */ /* 0x000fca0007810000 */
[----:B------:R-:W-:-:S07]  /*a910*/  IMAD.MOV.U32 R13, RZ, RZ, R5 ;  /* 0x000000ffff0d7224 */ /* 0x000fce00078e0005 */
[----:B------:R-:W-:Y:S05]  /*a920*/  WARPSYNC.COLLECTIVE R15, `(.L_x_4391) ;  /* 0x000000000f087348 */ /* 0x000fea0003c00000 */
[----:B------:R0:W1:Y:S02]  /*a930*/  SHFL.BFLY P6, R14, R13, R12, R11 ;  /* 0x0c00000c0d0e7389 */ /* 0x00006400000c000b */
[----:B01----:R-:W-:Y:S05]  /*a940*/  ENDCOLLECTIVE ;  /* 0x000000000000791b */ /* 0x003fea0003800000 */
.L_x_4391:
[----:B------:R-:W-:Y:S02]  /*a950*/  MOV R12, 0x2 ;  /* 0x00000002000c7802 */ /* 0x000fe40000000f00 */
[----:B------:R-:W-:-:S05]  /*a960*/  FMNMX.FTZ R6, R5, R14, !PT ;  /* 0x0000000e05067209 */ /* 0x000fca0007810000 */
[----:B------:R-:W-:-:S07]  /*a970*/  IMAD.MOV.U32 R13, RZ, RZ, R6 ;  /* 0x000000ffff0d7224 */ /* 0x000fce00078e0006 */
[----:B------:R-:W-:Y:S05]  /*a980*/  WARPSYNC.COLLECTIVE R15, `(.L_x_4392) ;  /* 0x000000000f087348 */ /* 0x000fea0003c00000 */
[----:B------:R0:W1:Y:S02]  /*a990*/  SHFL.BFLY P6, R14, R13, R12, R11 ;  /* 0x0c00000c0d0e7389 */ /* 0x00006400000c000b */
[----:B01----:R-:W-:Y:S05]  /*a9a0*/  ENDCOLLECTIVE ;  /* 0x000000000000791b */ /* 0x003fea0003800000 */
.L_x_4392:
[----:B------:R-:W-:Y:S05]  /*a9b0*/  BRA `(.L_x_4393) ;  /* 0xffffffa800e47947 */ /* 0x000fea000383ffff */
.L_x_4394:
        /* <DEDUP_REMOVED lines=12> */
.L_x_5605:


//--------------------- .text._ZN4mmha33masked_multihead_attention_kernelItLi224ELi256ELi4ELi32ELi64ELb0ELb0EEEv26Multihead_attention_paramsIT_XT5_EE --------------------------
	.section	.text._ZN4mmha33masked_multihead_attention_kernelItLi224ELi256ELi4ELi32ELi64ELb0ELb0EEEv26Multihead_attention_paramsIT_XT5_EE,"ax",@progbits
	.align	128
        .global         _ZN4mmha33masked_multihead_attention_kernelItLi224ELi256ELi4ELi32ELi64ELb0ELb0EEEv26Multihead_attention_paramsIT_XT5_EE
        .type           _ZN4mmha33masked_multihead_attention_kernelItLi224ELi256ELi4ELi32ELi64ELb0ELb0EEEv26Multihead_attention_paramsIT_XT5_EE,@function
        .size           _ZN4mmha33masked_multihead_attention_kernelItLi224ELi256ELi4ELi32ELi64ELb0ELb0EEEv26Multihead_attention_paramsIT_XT5_EE,(.L_x_5606 - _ZN4mmha33masked_multihead_attention_kernelItLi224ELi256ELi4ELi32ELi64ELb0ELb0EEEv26Multihead_attention_paramsIT_XT5_EE)
        .other          _ZN4mmha33masked_multihead_attention_kernelItLi224ELi256ELi4ELi32ELi64ELb0ELb0EEEv26Multihead_attention_paramsIT_XT5_EE,@"STO_CUDA_ENTRY STV_DEFAULT"
_ZN4mmha33masked_multihead_attention_kernelItLi224ELi256ELi4ELi32ELi64ELb0ELb0EEEv26Multihead_attention_paramsIT_XT5_EE:
.text._ZN4mmha33masked_multihead_attention_kernelItLi224ELi256ELi4ELi32ELi64ELb0ELb0EEEv26Multihead_attention_paramsIT_XT5_EE:
        /* <DEDUP_REMOVED lines=12> */
.L_x_4395:
[----:B------:R-:W1:Y:S08]  /*00c0*/  LDC.64 R2, c[0x0][0x4a0] ;  /* 0x00012800ff027b82 */ /* 0x000e700000000a00 */
[----:B------:R-:W3:Y:S01]  /*00d0*/  LDC R9, c[0x0][0x3f0] ;  /* 0x0000fc00ff097b82 */ /* 0x000ee20000000800 */
[----:B--2---:R-:W-:-:S07]  /*00e0*/  IABS R8, R22 ;  /* 0x0000001600087213 */ /* 0x004fce0000000000 */
[----:B------:R-:W2:Y:S01]  /*00f0*/  LDC R19, c[0x0][0x3f4] ;  /* 0x0000fd00ff137b82 */ /* 0x000ea20000000800 */
[----:B-1----:R-:W-:-:S04]  /*0100*/  ISETP.NE.U32.AND P0, PT, R2, RZ, PT ;  /* 0x000000ff0200720c */ /* 0x002fc80003f05070 */
[----:B------:R-:W-:Y:S02]  /*0110*/  ISETP.NE.AND.EX P0, PT, R3, RZ, PT, P0 ;  /* 0x000000ff0300720c */ /* 0x000fe40003f05300 */
[----:B---3--:R-:W-:-:S04]  /*0120*/  IABS R7, R9 ;  /* 0x0000000900077213 */ /* 0x008fc80000000000 */
[----:B------:R-:W1:Y:S07]  /*0130*/  I2F.RP R0, R7 ;  /* 0x0000000700007306 */ /* 0x000e6e0000209400 */
[----:B------:R-:W3:Y:S08]  /*0140*/  @P0 LDC.64 R2, c[0x0][0x4a0] ;  /* 0x00012800ff020b82 */ /* 0x000ef00000000a00 */
[----:B------:R-:W4:Y:S01]  /*0150*/  @P0 LDC R10, c[0x0][0x430] ;  /* 0x00010c00ff0a0b82 */ /* 0x000f220000000800 */
[----:B-1----:R-:W1:Y:S01]  /*0160*/  MUFU.RCP R0, R0 ;  /* 0x0000000000007308 */ /* 0x002e620000001000 */
[----:B---3--:R-:W-:-:S04]  /*0170*/  @P0 IMAD.WIDE.U32 R2, R22, 0x4, R2 ;  /* 0x0000000416020825 */ /* 0x008fc800078e0002 */
[----:B-1----:R-:W-:Y:S02]  /*0180*/  VIADD R6, R0, 0xffffffe ;  /* 0x0ffffffe00067836 */ /* 0x002fe40000000000 */
[----:B------:R1:W4:Y:S02]  /*0190*/  @P0 LDG.E R3, desc[UR36][R2.64] ;  /* 0x0000002402030981 */ /* 0x000324000c1e1900 */
[----:B------:R-:W3:Y:S02]  /*01a0*/  F2I.FTZ.U32.TRUNC.NTZ R5, R6 ;  /* 0x0000000600057305 */ /* 0x000ee4000021f000 */
[----:B---3--:R-:W-:-:S05]  /*01b0*/  IADD3 R4, PT, PT, RZ, -R5, RZ ;  /* 0x80000005ff047210 */ /* 0x008fca0007ffe0ff */
[----:B------:R-:W-:Y:S02]  /*01c0*/  IMAD R11, R4, R7, RZ ;  /* 0x00000007040b7224 */ /* 0x000fe400078e02ff */
[----:B------:R-:W-:-:S04]  /*01d0*/  IMAD.MOV.U32 R4, RZ, RZ, RZ ;  /* 0x000000ffff047224 */ /* 0x000fc800078e00ff */
[----:B------:R-:W-:Y:S02]  /*01e0*/  IMAD.HI.U32 R0, R5, R11, R4 ;  /* 0x0000000b05007227 */ /* 0x000fe400078e0004 */
        /* <DEDUP_REMOVED lines=8> */
[----:B--2---:R-:W-:-:S11]  /*0270*/  IABS R11, R19 ;  /* 0x00000013000b7213 */ /* 0x004fd60000000000 */
[----:B------:R-:W-:-:S05]  /*0280*/  @P2 VIADD R0, R0, 0x1 ;  /* 0x0000000100002836 */ /* 0x000fca0000000000 */
[----:B------:R-:W-:Y:S02]  /*0290*/  MOV R24, R0 ;  /* 0x0000000000187202 */ /* 0x000fe40000000f00 */
[----:B------:R-:W2:Y:S01]  /*02a0*/  I2F.RP R0, R11 ;  /* 0x0000000b00007306 */ /* 0x000ea20000209400 */
[----:B---3--:R-:W-:-:S04]  /*02b0*/  ISETP.NE.U32.AND P1, PT, R4, RZ, PT ;  /* 0x000000ff0400720c */ /* 0x008fc80003f25070 */
[----:B------:R-:W-:Y:S02]  /*02c0*/  ISETP.NE.AND.EX P1, PT, R5, RZ, PT, P1 ;  /* 0x000000ff0500720c */ /* 0x000fe40003f25310 */
[----:B-1----:R-:W-:Y:S01]  /*02d0*/  LOP3.LUT R2, R22, R9, RZ, 0x3c, !PT ;  /* 0x0000000916027212 */ /* 0x002fe200078e3cff */
[----:B--2---:R-:W1:Y:S03]  /*02e0*/  MUFU.RCP R0, R0 ;  /* 0x0000000000007308 */ /* 0x004e660000001000 */
[----:B------:R-:W-:-:S07]  /*02f0*/  ISETP.GE.AND P4, PT, R2, RZ, PT ;  /* 0x000000ff0200720c */ /* 0x000fce0003f86270 */
[----:B------:R-:W2:Y:S01]  /*0300*/  @P1 LDC.64 R6, c[0x0][0x460] ;  /* 0x00011800ff061b82 */ /* 0x000ea20000000a00 */
[----:B------:R-:W-:-:S07]  /*0310*/  ISETP.NE.AND P3, PT, R9, RZ, PT ;  /* 0x000000ff0900720c */ /* 0x000fce0003f65270 */
[----:B------:R-:W3:Y:S01]  /*0320*/  @!P0 LDC R16, c[0x0][0x40c] ;  /* 0x00010300ff108b82 */ /* 0x000ee20000000800 */
[----:B------:R-:W-:Y:S01]  /*0330*/  @!P4 IMAD.MOV R24, RZ, RZ, -R24 ;  /* 0x000000ffff18c224 */ /* 0x000fe200078e0a18 */
[----:B-1----:R-:W-:-:S04]  /*0340*/  IADD3 R8, PT, PT, R0, 0xffffffe, RZ ;  /* 0x0ffffffe00087810 */ /* 0x002fc80007ffe0ff */
[----:B------:R-:W-:Y:S02]  /*0350*/  @!P3 LOP3.LUT R24, RZ, R9, RZ, 0x33, !PT ;  /* 0x00000009ff18b212 */ /* 0x000fe400078e33ff */
[----:B------:R1:W0:Y:S01]  /*0360*/  F2I.FTZ.U32.TRUNC.NTZ R9, R8 ;  /* 0x0000000800097305 */ /* 0x000222000021f000 */
[----:B------:R-:W-:Y:S02]  /*0370*/  IMAD.MOV.U32 R2, RZ, RZ, RZ ;  /* 0x000000ffff027224 */ /* 0x000fe400078e00ff */
[----:B--2---:R-:W-:-:S04]  /*0380*/  @P1 IMAD.WIDE R6, R24, 0x4, R6 ;  /* 0x0000000418061825 */ /* 0x004fc800078e0206 */
[----:B-1----:R-:W-:Y:S01]  /*0390*/  HFMA2 R8, -RZ, RZ, 0, 0 ;  /* 0x00000000ff087431 */ /* 0x002fe200000001ff */
[----:B------:R0:W5:Y:S02]  /*03a0*/  @P1 LDG.E R2, desc[UR36][R6.64] ;  /* 0x0000002406021981 */ /* 0x000164000c1e1900 */
[----:B0-----:R-:W-:Y:S01]  /*03b0*/  IMAD.MOV R6, RZ, RZ, -R9 ;  /* 0x000000ffff067224 */ /* 0x001fe200078e0a09 */
[----:B------:R-:W0:Y:S01]  /*03c0*/  S2R R27, SR_TID.X ;  /* 0x00000000001b7919 */ /* 0x000e220000002100 */
[----:B------:R-:W1:Y:S01]  /*03d0*/  S2R R25, SR_CTAID.X ;  /* 0x0000000000197919 */ /* 0x000e620000002500 */
[----:B------:R-:W-:Y:S01]  /*03e0*/  BSSY.RECONVERGENT B0, `(.L_x_4396) ;  /* 0x000005c000007945 */ /* 0x000fe20003800200 */
[----:B------:R-:W-:Y:S02]  /*03f0*/  CS2R R30, SRZ ;  /* 0x00000000001e7805 */ /* 0x000fe4000001ff00 */
[----:B------:R-:W-:Y:S02]  /*0400*/  CS2R R28, SRZ ;  /* 0x00000000001c7805 */ /* 0x000fe4000001ff00 */
[----:B0-----:R-:W-:Y:S01]  /*0410*/  ISETP.GT.U32.AND P3, PT, R27, 0x1b, PT ;  /* 0x0000001b1b00780c */ /* 0x001fe20003f64070 */
[----:B----4-:R-:W-:-:S02]  /*0420*/  @P0 IMAD.IADD R16, R3, 0x1, R10 ;  /* 0x0000000103100824 */ /* 0x010fc400078e020a */
[----:B------:R-:W-:-:S03]  /*0430*/  IMAD R3, R6, R11, RZ ;  /* 0x0000000b06037224 */ /* 0x000fc600078e02ff */
[----:B---3--:R-:W-:Y:S01]  /*0440*/  IABS R18, R16 ;  /* 0x0000001000127213 */ /* 0x008fe20000000000 */
[----:B------:R-:W-:Y:S02]  /*0450*/  IMAD.HI.U32 R9, R9, R3, R8 ;  /* 0x0000000309097227 */ /* 0x000fe400078e0008 */
[----:B------:R-:W0:Y:S04]  /*0460*/  LDC R3, c[0x0][0x3e8] ;  /* 0x0000fa00ff037b82 */ /* 0x000e280000000800 */
[----:B------:R-:W-:-:S04]  /*0470*/  IMAD.HI.U32 R9, R9, R18, RZ ;  /* 0x0000001209097227 */ /* 0x000fc800078e00ff */
[----:B------:R-:W-:-:S04]  /*0480*/  IMAD.MOV R9, RZ, RZ, -R9 ;  /* 0x000000ffff097224 */ /* 0x000fc800078e0a09 */
[C---:B------:R-:W-:Y:S02]  /*0490*/  IMAD R18, R11.reuse, R9, R18 ;  /* 0x000000090b127224 */ /* 0x040fe400078e0212 */
[----:B------:R-:W1:Y:S03]  /*04a0*/  LDC R9, c[0x0][0x3f8] ;  /* 0x0000fe00ff097b82 */ /* 0x000e660000000800 */
[----:B------:R-:W-:-:S13]  /*04b0*/  ISETP.GT.U32.AND P0, PT, R11, R18, PT ;  /* 0x000000120b00720c */ /* 0x000fda0003f04070 */
[----:B------:R-:W-:-:S05]  /*04c0*/  @!P0 IMAD.IADD R18, R18, 0x1, -R11 ;  /* 0x0000000112128824 */ /* 0x000fca00078e0a0b */
[----:B------:R-:W-:Y:S02]  /*04d0*/  ISETP.GT.U32.AND P0, PT, R11, R18, PT ;  /* 0x000000120b00720c */ /* 0x000fe40003f04070 */
[----:B0-----:R-:W-:Y:S02]  /*04e0*/  ISETP.NE.AND P1, PT, R3, RZ, PT ;  /* 0x000000ff0300720c */ /* 0x001fe40003f25270 */
[----:B------:R-:W-:Y:S01]  /*04f0*/  ISETP.GE.AND P2, PT, R16, RZ, PT ;  /* 0x000000ff1000720c */ /* 0x000fe20003f46270 */
[----:B-1----:R-:W-:-:S08]  /*0500*/  IMAD R26, R22, R9, R25 ;  /* 0x00000009161a7224 */ /* 0x002fd000078e0219 */
[----:B------:R-:W-:Y:S02]  /*0510*/  @!P0 IADD3 R18, PT, PT, R18, -R11, RZ ;  /* 0x8000000b12128210 */ /* 0x000fe40007ffe0ff */
[----:B------:R-:W-:Y:S01]  /*0520*/  ISETP.NE.AND P0, PT, R19, RZ, PT ;  /* 0x000000ff1300720c */ /* 0x000fe20003f05270 */
[----:B------:R-:W-:Y:S02]  /*0530*/  @P1 IMAD R0, R22, R3, RZ ;  /* 0x0000000316001224 */ /* 0x000fe400078e02ff */
[----:B------:R-:W-:Y:S02]  /*0540*/  @!P1 IMAD R17, R26, 0xe0, RZ ;  /* 0x000000e01a119824 */ /* 0x000fe400078e02ff */
[----:B------:R-:W-:Y:S02]  /*0550*/  @P1 IMAD R17, R25, 0xe0, R0 ;  /* 0x000000e019111824 */ /* 0x000fe400078e0200 */
[----:B------:R-:W-:Y:S02]  /*0560*/  @!P2 IMAD.MOV R18, RZ, RZ, -R18 ;  /* 0x000000ffff12a224 */ /* 0x000fe400078e0a12 */
[----:B------:R-:W-:-:S04]  /*0570*/  IMAD.SHL.U32 R0, R27, 0x8, RZ ;  /* 0x000000081b007824 */ /* 0x000fc800078e00ff */
[----:B------:R-:W-:Y:S02]  /*0580*/  @!P0 LOP3.LUT R18, RZ, R19, RZ, 0x33, !PT ;  /* 0x00000013ff128212 */ /* 0x000fe400078e33ff */
[----:B------:R-:W-:Y:S01]  /*0590*/  IADD3 R19, PT, PT, R16, 0x1, -R19 ;  /* 0x0000000110137810 */ /* 0x000fe20007ffe813 */
[----:B------:R-:W-:Y:S01]  /*05a0*/  IMAD R3, R25, 0xe0, R0 ;  /* 0x000000e019037824 */ /* 0x000fe200078e0200 */
[----:B------:R-:W-:Y:S01]  /*05b0*/  IADD3 R37, PT, PT, R0, R17, RZ ;  /* 0x0000001100257210 */ /* 0x000fe20007ffe0ff */
[----:B------:R-:W-:Y:S01]  /*05c0*/  IMAD R24, R24, R9, RZ ;  /* 0x0000000918187224 */ /* 0x000fe200078e02ff */
[----:B------:R-:W-:Y:S01]  /*05d0*/  VIMNMX R19, PT, PT, RZ, R19, !PT ;  /* 0x00000013ff137248 */ /* 0x000fe20007fe0100 */
[----:B------:R-:W-:Y:S06]  /*05e0*/  @P3 BRA `(.L_x_4397) ;  /* 0x0000000000ec3947 */ /* 0x000fec0003800000 */
        /* <DEDUP_REMOVED lines=14> */
[----:B------:R-:W-:Y:S02]  /*06d0*/  ISETP.NE.U32.AND P1, PT, R12, RZ, PT ;  /* 0x000000ff0c00720c */ /* 0x000fe40003f25070 */
[----:B------:R-:W-:Y:S02]  /*06e0*/  LOP3.LUT R12, R15, 0xff, RZ, 0xc0, !PT ;  /* 0x000000ff0f0c7812 */ /* 0x000fe400078ec0ff */
[--C-:B------:R-:W-:Y:S02]  /*06f0*/  SHF.R.U64 R11, R28, 0x10, R29.reuse ;  /* 0x000000101c0b7819 */ /* 0x100fe4000000121d */
[--C-:B------:R-:W-:Y:S02]  /*0700*/  SHF.R.S32.HI R31, RZ, 0x18, R29.reuse ;  /* 0x00000018ff1f7819 */ /* 0x100fe4000001141d */
[----:B------:R-:W-:Y:S02]  /*0710*/  PRMT R10, R29, 0x9910, RZ ;  /* 0x000099101d0a7816 */ /* 0x000fe400000000ff */
[----:B------:R-:W-:-:S02]  /*0720*/  SHF.R.S32.HI R29, RZ, 0x10, R29 ;  /* 0x00000010ff1d7819 */ /* 0x000fc4000001141d */
[----:B0-----:R-:W-:Y:S01]  /*0730*/  SHF.R.S32.HI R7, RZ, 0x8, R8 ;  /* 0x00000008ff077819 */ /* 0x001fe20000011408 */
[----:B------:R-:W-:Y:S01]  /*0740*/  I2F.S16 R31, R31 ;  /* 0x0000001f001f7306 */ /* 0x000fe20000101400 */
[----:B------:R-:W-:Y:S02]  /*0750*/  SHF.R.U64 R8, R12, 0x7, RZ ;  /* 0x000000070c087819 */ /* 0x000fe400000012ff */
[----:B------:R-:W-:Y:S01]  /*0760*/  PRMT R11, R11, 0x9910, RZ ;  /* 0x000099100b0b7816 */ /* 0x000fe200000000ff */
[----:B---3--:R-:W-:Y:S01]  /*0770*/  FMUL.FTZ R13, R6, R13 ;  /* 0x0000000d060d7220 */ /* 0x008fe20000410000 */
[----:B------:R-:W-:Y:S02]  /*0780*/  LOP3.LUT R29, R29, 0xff, RZ, 0xc0, !PT ;  /* 0x000000ff1d1d7812 */ /* 0x000fe400078ec0ff */
[----:B------:R-:W-:Y:S01]  /*0790*/  ISETP.NE.U32.AND P0, PT, R8, RZ, PT ;  /* 0x000000ff0800720c */ /* 0x000fe20003f05070 */
[----:B------:R-:W-:Y:S01]  /*07a0*/  IMAD.MOV.U32 R8, RZ, RZ, R11 ;  /* 0x000000ffff087224 */ /* 0x000fe200078e000b */
[----:B------:R-:W-:Y:S01]  /*07b0*/  SHF.R.U64 R11, R29, 0x7, RZ ;  /* 0x000000071d0b7819 */ /* 0x000fe200000012ff */
[----:B------:R-:W0:Y:S01]  /*07c0*/  I2F.S16 R7, R7 ;  /* 0x0000000700077306 */ /* 0x000e220000101400 */
[----:B------:R-:W-:-:S02]  /*07d0*/  ISETP.NE.U32.AND.EX P1, PT, RZ, RZ, PT, P1 ;  /* 0x000000ffff00720c */ /* 0x000fc40003f25110 */
[----:B------:R-:W-:Y:S02]  /*07e0*/  ISETP.NE.U32.AND P2, PT, R11, RZ, PT ;  /* 0x000000ff0b00720c */ /* 0x000fe40003f45070 */
[----:B------:R-:W-:Y:S02]  /*07f0*/  ISETP.NE.U32.AND.EX P0, PT, RZ, RZ, PT, P0 ;  /* 0x000000ffff00720c */ /* 0x000fe40003f05100 */
[----:B------:R-:W-:Y:S02]  /*0800*/  ISETP.NE.U32.AND.EX P2, PT, RZ, RZ, PT, P2 ;  /* 0x000000ffff00720c */ /* 0x000fe40003f45120 */
[----:B------:R-:W-:Y:S02]  /*0810*/  SHF.R.S32.HI R10, RZ, 0x8, R10 ;  /* 0x00000008ff0a7819 */ /* 0x000fe4000001140a */
[----:B------:R-:W-:Y:S02]  /*0820*/  SHF.R.S32.HI R8, RZ, 0x8, R8 ;  /* 0x00000008ff087819 */ /* 0x000fe40000011408 */
[----:B------:R1:W2:Y:S01]  /*0830*/  I2F.S16 R23, R10 ;  /* 0x0000000a00177306 */ /* 0x0002a20000101400 */
[----:B------:R-:W-:Y:S01]  /*0840*/  @P1 LOP3.LUT R14, R14, 0xffffff00, RZ, 0xfc, !PT ;  /* 0xffffff000e0e1812 */ /* 0x000fe200078efcff */
[----:B0-----:R-:W-:-:S03]  /*0850*/  FMUL.FTZ R28, R6, R7 ;  /* 0x00000007061c7220 */ /* 0x001fc60000410000 */
[----:B------:R-:W-:Y:S02]  /*0860*/  @P0 LOP3.LUT R12, R12, 0xffffff00, RZ, 0xfc, !PT ;  /* 0xffffff000c0c0812 */ /* 0x000fe400078efcff */
[----:B------:R-:W-:Y:S01]  /*0870*/  @P2 LOP3.LUT R29, R29, 0xffffff00, RZ, 0xfc, !PT ;  /* 0xffffff001d1d2812 */ /* 0x000fe200078efcff */
        /* <DEDUP_REMOVED lines=10> */
[C---:B0-----:R-:W-:Y:S01]  /*0920*/  FMUL.FTZ R11, R6.reuse, R11 ;  /* 0x0000000b060b7220 */ /* 0x041fe20000410000 */
[----:B-1----:R-:W-:-:S04]  /*0930*/  FMUL.FTZ R31, R6, R29 ;  /* 0x0000001d061f7220 */ /* 0x002fc80000410000 */
[----:B------:R-:W-:Y:S02]  /*0940*/  F2FP.F16.F32.PACK_AB R29, R8, R11 ;  /* 0x0000000b081d723e */ /* 0x000fe400000000ff */
[----:B------:R-:W-:Y:S01]  /*0950*/  F2FP.F16.F32.PACK_AB R31, R10, R31 ;  /* 0x0000001f0a1f723e */ /* 0x000fe200000000ff */
[----:B------:R-:W-:Y:S06]  /*0960*/  BRA `(.L_x_4397) ;  /* 0x00000000000c7947 */ /* 0x000fec0003800000 */
.L_x_4398:
[----:B------:R-:W0:Y:S02]  /*0970*/  LDC.64 R28, c[0x0][0x388] ;  /* 0x0000e200ff1c7b82 */ /* 0x000e240000000a00 */
[----:B0-----:R-:W-:-:S06]  /*0980*/  IMAD.WIDE R28, R37, 0x2, R28 ;  /* 0x00000002251c7825 */ /* 0x001fcc00078e021c */
[----:B------:R-:W5:Y:S02]  /*0990*/  LDG.E.128 R28, desc[UR36][R28.64] ;  /* 0x000000241c1c7981 */ /* 0x000f64000c1e1d00 */
.L_x_4397:
[----:B------:R-:W-:Y:S05]  /*09a0*/  BSYNC.RECONVERGENT B0 ;  /* 0x0000000000007941 */ /* 0x000fea0003800200 */
.L_x_4396:
        /* <DEDUP_REMOVED lines=16> */
[--C-:B0-----:R-:W-:Y:S02]  /*0ab0*/  SHF.R.U64 R11, R32, 0x10, R33.reuse ;  /* 0x00000010200b7819 */ /* 0x101fe40000001221 */
[--C-:B------:R-:W-:Y:S02]  /*0ac0*/  SHF.R.S32.HI R35, RZ, 0x18, R33.reuse ;  /* 0x00000018ff237819 */ /* 0x100fe40000011421 */
[----:B------:R-:W-:Y:S02]  /*0ad0*/  PRMT R12, R33, 0x9910, RZ ;  /* 0x00009910210c7816 */ /* 0x000fe400000000ff */
[----:B------:R-:W-:-:S02]  /*0ae0*/  SHF.R.S32.HI R33, RZ, 0x10, R33 ;  /* 0x00000010ff217819 */ /* 0x000fc40000011421 */
[----:B------:R-:W-:Y:S01]  /*0af0*/  SHF.R.S32.HI R6, RZ, 0x8, R8 ;  /* 0x00000008ff067819 */ /* 0x000fe20000011408 */
        /* <DEDUP_REMOVED lines=35> */
.L_x_4399:
[----:B------:R-:W-:Y:S01]  /*0d30*/  BSSY.RECONVERGENT B0, `(.L_x_4400) ;  /* 0x0000007000007945 */ /* 0x000fe20003800200 */
[----:B------:R-:W-:Y:S02]  /*0d40*/  CS2R R34, SRZ ;  /* 0x0000000000227805 */ /* 0x000fe4000001ff00 */
[----:B------:R-:W-:Y:S01]  /*0d50*/  CS2R R32, SRZ ;  /* 0x0000000000207805 */ /* 0x000fe2000001ff00 */
[----:B------:R-:W-:Y:S06]  /*0d60*/  @P3 BRA `(.L_x_4401) ;  /* 0x00000000000c3947 */ /* 0x000fec0003800000 */
[----:B------:R-:W0:Y:S02]  /*0d70*/  LDC.64 R32, c[0x0][0x398] ;  /* 0x0000e600ff207b82 */ /* 0x000e240000000a00 */
[----:B0-----:R-:W-:-:S06]  /*0d80*/  IMAD.WIDE R32, R37, 0x2, R32 ;  /* 0x0000000225207825 */ /* 0x001fcc00078e0220 */
[----:B------:R-:W5:Y:S02]  /*0d90*/  LDG.E.128 R32, desc[UR36][R32.64] ;  /* 0x0000002420207981 */ /* 0x000f64000c1e1d00 */
.L_x_4401:
[----:B------:R-:W-:Y:S05]  /*0da0*/  BSYNC.RECONVERGENT B0 ;  /* 0x0000000000007941 */ /* 0x000fea0003800200 */
.L_x_4400:
[----:B------:R-:W0:Y:S01]  /*0db0*/  LDCU.64 UR6, c[0x0][0x3a0] ;  /* 0x00007400ff0677ac */ /* 0x000e220008000a00 */
[----:B------:R-:W1:Y:S01]  /*0dc0*/  LDC.64 R6, c[0x0][0x418] ;  /* 0x00010600ff067b82 */ /* 0x000e620000000a00 */
[----:B------:R-:W-:Y:S01]  /*0dd0*/  ISETP.EQ.U32.AND P3, PT, R4, RZ, PT ;  /* 0x000000ff0400720c */ /* 0x000fe20003f62070 */
[----:B------:R-:W2:Y:S01]  /*0de0*/  LDCU.64 UR4, c[0x0][0x390] ;  /* 0x00007200ff0477ac */ /* 0x000ea20008000a00 */
[----:B------:R-:W-:-:S04]  /*0df0*/  ISETP.GT.U32.AND P1, PT, R27, 0x1f, PT ;  /* 0x0000001f1b00780c */ /* 0x000fc80003f24070 */
[----:B------:R-:W-:Y:S02]  /*0e00*/  ISETP.EQ.OR.EX P1, PT, R5, RZ, P1, P3 ;  /* 0x000000ff0500720c */ /* 0x000fe40000f22730 */
[----:B------:R-:W-:Y:S02]  /*0e10*/  CS2R R10, SRZ ;  /* 0x00000000000a7805 */ /* 0x000fe4000001ff00 */
[----:B------:R-:W-:Y:S02]  /*0e20*/  CS2R R4, SRZ ;  /* 0x0000000000047805 */ /* 0x000fe4000001ff00 */
[----:B0-----:R-:W-:-:S04]  /*0e30*/  ISETP.NE.U32.AND P2, PT, RZ, UR6, PT ;  /* 0x00000006ff007c0c */ /* 0x001fc8000bf45070 */
[----:B------:R-:W-:-:S03]  /*0e40*/  ISETP.NE.AND.EX P2, PT, RZ, UR7, PT, P2 ;  /* 0x00000007ff007c0c */ /* 0x000fc6000bf45320 */
[----:B------:R-:W0:Y:S01]  /*0e50*/  @!P1 LDC.64 R20, c[0x0][0x450] ;  /* 0x00011400ff149b82 */ /* 0x000e220000000a00 */
[----:B--2---:R-:W-:Y:S01]  /*0e60*/  ISETP.NE.U32.AND P0, PT, RZ, UR4, PT ;  /* 0x00000004ff007c0c */ /* 0x004fe2000bf05070 */
[----:B-----5:R-:W-:Y:S01]  /*0e70*/  @!P1 IMAD R8, R2, R9, RZ ;  /* 0x0000000902089224 */ /* 0x020fe200078e02ff */
[C---:B------:R-:W-:Y:S01]  /*0e80*/  ISETP.GT.U32.OR P2, PT, R27.reuse, 0x1b, !P2 ;  /* 0x0000001b1b00780c */ /* 0x040fe20005744470 */
[----:B------:R-:W2:Y:S01]  /*0e90*/  LDCU.U8 UR4, c[0x0][0x404] ;  /* 0x00008080ff0477ac */ /* 0x000ea20008000000 */
[----:B------:R-:W-:Y:S01]  /*0ea0*/  ISETP.NE.AND.EX P0, PT, RZ, UR5, PT, P0 ;  /* 0x00000005ff007c0c */ /* 0x000fe2000bf05300 */
[----:B------:R-:W-:Y:S01]  /*0eb0*/  @!P1 IMAD R23, R8, 0xe0, R3 ;  /* 0x000000e008179824 */ /* 0x000fe200078e0203 */
[----:B-1----:R-:W-:Y:S02]  /*0ec0*/  ISETP.NE.U32.AND P3, PT, R6, RZ, PT ;  /* 0x000000ff0600720c */ /* 0x002fe40003f65070 */
[----:B------:R-:W-:Y:S02]  /*0ed0*/  ISETP.GT.U32.OR P0, PT, R27, 0x1b, !P0 ;  /* 0x0000001b1b00780c */ /* 0x000fe40004704470 */
[----:B------:R-:W-:-:S05]  /*0ee0*/  ISETP.NE.AND.EX P3, PT, R7, RZ, PT, P3 ;  /* 0x000000ff0700720c */ /* 0x000fca0003f65330 */
[----:B------:R-:W1:Y:S01]  /*0ef0*/  @!P2 LDC.64 R14, c[0x0][0x3a0] ;  /* 0x0000e800ff0eab82 */ /* 0x000e620000000a00 */
[----:B------:R-:W-:Y:S02]  /*0f00*/  CS2R R8, SRZ ;  /* 0x0000000000087805 */ /* 0x000fe4000001ff00 */
[----:B------:R-:W-:-:S05]  /*0f10*/  CS2R R6, SRZ ;  /* 0x0000000000067805 */ /* 0x000fca000001ff00 */
[----:B------:R-:W3:Y:S08]  /*0f20*/  @!P0 LDC.64 R12, c[0x0][0x390] ;  /* 0x0000e400ff0c8b82 */ /* 0x000ef00000000a00 */
[----:B------:R-:W4:Y:S01]  /*0f30*/  @P3 LDC.64 R36, c[0x0][0x418] ;  /* 0x00010600ff243b82 */ /* 0x000f220000000a00 */
[----:B-1----:R-:W-:-:S05]  /*0f40*/  @!P2 IMAD.WIDE.U32 R14, R3, 0x2, R14 ;  /* 0x00000002030ea825 */ /* 0x002fca00078e000e */
[----:B------:R-:W2:Y:S01]  /*0f50*/  @!P2 LDG.E.128 R8, desc[UR36][R14.64] ;  /* 0x000000240e08a981 */ /* 0x000ea2000c1e1d00 */
[----:B0-----:R-:W-:-:S04]  /*0f60*/  @!P1 IMAD.WIDE R20, R23, 0x2, R20 ;  /* 0x0000000217149825 */ /* 0x001fc800078e0214 */
[----:B------:R-:W-:Y:S02]  /*0f70*/  HFMA2 R23, -RZ, RZ, 0, 0 ;  /* 0x00000000ff177431 */ /* 0x000fe400000001ff */
[----:B---3--:R-:W-:Y:S01]  /*0f80*/  @!P0 IMAD.WIDE.U32 R12, R3, 0x2, R12 ;  /* 0x00000002030c8825 */ /* 0x008fe200078e000c */
[----:B------:R-:W3:Y:S04]  /*0f90*/  @!P1 LDG.E.128 R40, desc[UR36][R20.64] ;  /* 0x0000002414289981 */ /* 0x000ee8000c1e1d00 */
[----:B------:R0:W3:Y:S01]  /*0fa0*/  @!P0 LDG.E.128 R4, desc[UR36][R12.64] ;  /* 0x000000240c048981 */ /* 0x0000e2000c1e1d00 */
[----:B----4-:R-:W-:-:S05]  /*0fb0*/  @P3 IMAD.WIDE.U32 R36, R22, 0x4, R36 ;  /* 0x0000000416243825 */ /* 0x010fca00078e0024 */
[----:B------:R1:W5:Y:S01]  /*0fc0*/  @P3 LDG.E R23, desc[UR36][R36.64] ;  /* 0x0000002424173981 */ /* 0x000362000c1e1900 */
[----:B0-----:R-:W0:Y:S01]  /*0fd0*/  LDC R13, c[0x0][0x400] ;  /* 0x00010000ff0d7b82 */ /* 0x001e220000000800 */
[----:B--2---:R-:W-:Y:S01]  /*0fe0*/  ISETP.NE.AND P0, PT, RZ, UR4, PT ;  /* 0x00000004ff007c0c */ /* 0x004fe2000bf05270 */
[----:B------:R-:W-:Y:S03]  /*0ff0*/  BSSY.RECONVERGENT B6, `(.L_x_4402) ;  /* 0x0000162000067945 */ /* 0x000fe60003800200 */
[----:B0-----:R-:W-:Y:S01]  /*1000*/  ISETP.LT.OR P0, PT, R13, 0x1, P0 ;  /* 0x000000010d00780c */ /* 0x001fe20000701670 */
[----:B------:R-:W-:Y:S02]  /*1010*/  HFMA2 R33, R33, 1, 1, R9 ;  /* 0x3c003c0021217831 */ /* 0x000fe40000000009 */
        /* <DEDUP_REMOVED lines=11> */
[----:B-1----:R-:W-:Y:S06]  /*10d0*/  @P0 BRA `(.L_x_4403) ;  /* 0x00000004008c0947 */ /* 0x002fec0003800000 */
[----:B------:R-:W-:-:S13]  /*10e0*/  ISETP.GE.AND P0, PT, R0, R13, PT ;  /* 0x0000000d0000720c */ /* 0x000fda0003f06270 */
[----:B------:R-:W-:Y:S05]  /*10f0*/  @P0 BRA `(.L_x_4404) ;  /* 0x0000001400440947 */ /* 0x000fea0003800000 */
[----:B------:R-:W-:Y:S01]  /*1100*/  I2FP.F32.U32 R4, R13 ;  /* 0x0000000d00047245 */ /* 0x000fe20000201000 */
[----:B------:R-:W0:Y:S01]  /*1110*/  LDCU UR4, c[0x0][0x40c] ;  /* 0x00008180ff0477ac */ /* 0x000e220008000800 */
[----:B------:R-:W-:Y:S01]  /*1120*/  I2FP.F32.U32 R3, R0 ;  /* 0x0000000000037245 */ /* 0x000fe20000201000 */
[C---:B------:R-:W-:Y:S01]  /*1130*/  VIADD R5, R0.reuse, 0x2 ;  /* 0x0000000200057836 */ /* 0x040fe20000000000 */
[----:B------:R1:W2:Y:S01]  /*1140*/  MUFU.RCP R7, R4 ;  /* 0x0000000400077308 */ /* 0x0002a20000001000 */
[C---:B------:R-:W-:Y:S01]  /*1150*/  VIADD R6, R0.reuse, 0x4 ;  /* 0x0000000400067836 */ /* 0x040fe20000000000 */
[----:B------:R-:W-:Y:S01]  /*1160*/  IADD3 R0, PT, PT, R0, 0x6, RZ ;  /* 0x0000000600007810 */ /* 0x000fe20007ffe0ff */
[--C-:B------:R-:W-:Y:S01]  /*1170*/  HADD2.F32 R21, -RZ, R30.reuse.H1_H1 ;  /* 0x3000001eff157230 */ /* 0x100fe20000004100 */
[----:B------:R-:W-:Y:S01]  /*1180*/  I2FP.F32.U32 R5, R5 ;  /* 0x0000000500057245 */ /* 0x000fe20000201000 */
[----:B------:R-:W-:Y:S01]  /*1190*/  HADD2.F32 R15, -RZ, R30.H0_H0 ;  /* 0x2000001eff0f7230 */ /* 0x000fe20000004100 */
[----:B------:R-:W-:Y:S01]  /*11a0*/  I2FP.F32.U32 R6, R6 ;  /* 0x0000000600067245 */ /* 0x000fe20000201000 */
[--C-:B------:R-:W-:Y:S01]  /*11b0*/  HADD2.F32 R11, -RZ, R29.reuse.H1_H1 ;  /* 0x3000001dff0b7230 */ /* 0x100fe20000004100 */
[----:B-1----:R-:W-:Y:S01]  /*11c0*/  I2FP.F32.U32 R4, R0 ;  /* 0x0000000000047245 */ /* 0x002fe20000201000 */
[----:B------:R-:W-:-:S02]  /*11d0*/  HADD2.F32 R29, -RZ, R29.H0_H0 ;  /* 0x2000001dff1d7230 */ /* 0x000fc40000004100 */
[--C-:B------:R-:W-:Y:S02]  /*11e0*/  HADD2.F32 R37, -RZ, R34.reuse.H1_H1 ;  /* 0x30000022ff257230 */ /* 0x100fe40000004100 */
        /* <DEDUP_REMOVED lines=9> */
[----:B------:R-:W-:Y:S01]  /*1280*/  I2FP.F32.S32 R0, R0 ;  /* 0x0000000000007245 */ /* 0x000fe20000201400 */
[----:B------:R-:W-:Y:S01]  /*1290*/  FMUL.FTZ R6, R6, 13.28771209716796875 ;  /* 0x41549a7806067820 */ /* 0x000fe20000410000 */
[----:B------:R-:W-:Y:S01]  /*12a0*/  FMUL.FTZ R7, R4, 13.28771209716796875 ;  /* 0x41549a7804077820 */ /* 0x000fe20000410000 */
[----:B------:R-:W-:Y:S01]  /*12b0*/  HADD2.F32 R31, -RZ, R34.H0_H0 ;  /* 0x20000022ff1f7230 */ /* 0x000fe20000004100 */
[----:B------:R-:W0:Y:S01]  /*12c0*/  MUFU.EX2 R3, -R3 ;  /* 0x8000000300037308 */ /* 0x000e220000000800 */
[----:B------:R-:W-:-:S02]  /*12d0*/  HADD2.F32 R43, -RZ, R35.H1_H1 ;  /* 0x30000023ff2b7230 */ /* 0x000fc40000004100 */
[----:B------:R-:W-:-:S05]  /*12e0*/  HADD2.F32 R35, -RZ, R35.H0_H0 ;  /* 0x20000023ff237230 */ /* 0x000fca0000004100 */
        /* <DEDUP_REMOVED lines=18> */
[C---:B-1----:R-:W-:Y:S01]  /*1410*/  FMUL.FTZ R0, R4.reuse, R5 ;  /* 0x0000000504007220 */ /* 0x042fe20000410000 */
[--C-:B--2---:R-:W-:Y:S02]  /*1420*/  HADD2.F32 R13, -RZ, R33.reuse.H1_H1 ;  /* 0x30000021ff0d7230 */ /* 0x104fe40000004100 */
[----:B------:R-:W-:Y:S01]  /*1430*/  FMUL.FTZ R7, R4, R6 ;  /* 0x0000000604077220 */ /* 0x000fe20000410000 */
[----:B------:R-:W-:-:S03]  /*1440*/  HADD2.F32 R33, -RZ, R33.H0_H0 ;  /* 0x20000021ff217230 */ /* 0x000fc60000004100 */
[----:B------:R-:W1:Y:S01]  /*1450*/  MUFU.COS R8, R14 ;  /* 0x0000000e00087308 */ /* 0x000e620000000000 */
[C---:B---3--:R-:W-:Y:S01]  /*1460*/  FMUL.FTZ R5, R3.reuse, R5 ;  /* 0x0000000503057220 */ /* 0x048fe20000410000 */
[C---:B------:R-:W-:Y:S01]  /*1470*/  FFMA.FTZ R0, R3.reuse, R28, -R0 ;  /* 0x0000001c03007223 */ /* 0x040fe20000010800 */
[----:B------:R-:W-:Y:S02]  /*1480*/  FFMA.FTZ R7, R3, R32, -R7 ;  /* 0x0000002003077223 */ /* 0x000fe40000010807 */
[----:B------:R-:W-:-:S03]  /*1490*/  FFMA.FTZ R5, R4, R28, R5 ;  /* 0x0000001c04057223 */ /* 0x000fc60000010005 */
[----:B------:R-:W2:Y:S08]  /*14a0*/  MUFU.SIN R14, R9 ;  /* 0x00000009000e7308 */ /* 0x000eb00000000400 */
        /* <DEDUP_REMOVED lines=21> */
[C---:B0-----:R-:W-:Y:S01]  /*1600*/  FFMA.FTZ R30, R14.reuse, R15, R21 ;  /* 0x0000000f0e1e7223 */ /* 0x041fe20000010015 */
[----:B------:R-:W-:Y:S01]  /*1610*/  FFMA.FTZ R37, R14, R31, R37 ;  /* 0x0000001f0e257223 */ /* 0x000fe20000010025 */
        /* <DEDUP_REMOVED lines=12> */
[----:B------:R-:W-:Y:S02]  /*16e0*/  F2FP.F16.F32.PACK_AB R31, R10, R11 ;  /* 0x0000000b0a1f723e */ /* 0x000fe400000000ff */
[----:B------:R-:W-:Y:S01]  /*16f0*/  F2FP.F16.F32.PACK_AB R35, R35, R12 ;  /* 0x0000000c2323723e */ /* 0x000fe200000000ff */
[----:B------:R-:W-:Y:S06]  /*1700*/  BRA `(.L_x_4404) ;  /* 0x0000000c00c07947 */ /* 0x000fec0003800000 */
.L_x_4403:
        /* <DEDUP_REMOVED lines=52> */
.L_x_4405:
        /* <DEDUP_REMOVED lines=65> */
[--C-:B------:R-:W-:Y:S01]  /*1e60*/  HADD2.F32 R46, -RZ, R31.reuse.H1_H1 ;  /* 0x3000001fff2e7230 */ /* 0x100fe20000004100 */
[----:B------:R-:W-:Y:S01]  /*1e70*/  I2FP.F32.S32 R9, R9 ;  /* 0x0000000900097245 */ /* 0x000fe20000201400 */
[----:B------:R-:W-:Y:S02]  /*1e80*/  HADD2.F32 R51, -RZ, R31.H0_H0 ;  /* 0x2000001fff337230 */ /* 0x000fe40000004100 */
        /* <DEDUP_REMOVED lines=8> */
[----:B0----5:R-:W-:Y:S01]  /*1f10*/  IADD3 R13, PT, PT, -R23, UR4, RZ ;  /* 0x00000004170d7c10 */ /* 0x021fe2000fffe1ff */
[----:B------:R-:W-:Y:S01]  /*1f20*/  FMUL.FTZ R12, R9, 13.28771209716796875 ;  /* 0x41549a78090c7820 */ /* 0x000fe20000410000 */
[--C-:B------:R-:W-:Y:S01]  /*1f30*/  HADD2.F32 R48, -RZ, R35.reuse.H1_H1 ;  /* 0x30000023ff307230 */ /* 0x100fe20000004100 */
[----:B------:R-:W0:Y:S01]  /*1f40*/  MUFU.EX2 R7, -R7 ;  /* 0x8000000700077308 */ /* 0x000e220000000800 */
[----:B------:R-:W-:Y:S01]  /*1f50*/  I2FP.F32.S32 R39, R13 ;  /* 0x0000000d00277245 */ /* 0x000fe20000201400 */
[----:B------:R-:W-:-:S02]  /*1f60*/  HADD2.F32 R53, -RZ, R35.H0_H0 ;  /* 0x20000023ff357230 */ /* 0x000fc40000004100 */
[--C-:B------:R-:W-:Y:S02]  /*1f70*/  HADD2.F32 R42, -RZ, R30.reuse.H1_H1 ;  /* 0x3000001eff2a7230 */ /* 0x100fe40000004100 */
[----:B------:R-:W-:Y:S02]  /*1f80*/  HADD2.F32 R47, -RZ, R30.H0_H0 ;  /* 0x2000001eff2f7230 */ /* 0x000fe40000004100 */
[----:B------:R-:W1:Y:S01]  /*1f90*/  MUFU.EX2 R10, -R10 ;  /* 0x8000000a000a7308 */ /* 0x000e620000000800 */
[--C-:B------:R-:W-:Y:S02]  /*1fa0*/  HADD2.F32 R30, -RZ, R33.reuse.H1_H1 ;  /* 0x30000021ff1e7230 */ /* 0x100fe40000004100 */
[----:B------:R-:W-:Y:S02]  /*1fb0*/  HADD2.F32 R45, -RZ, R33.H0_H0 ;  /* 0x20000021ff2d7230 */ /* 0x000fe40000004100 */
[--C-:B------:R-:W-:Y:S02]  /*1fc0*/  HADD2.F32 R44, -RZ, R34.reuse.H1_H1 ;  /* 0x30000022ff2c7230 */ /* 0x100fe40000004100 */
        /* <DEDUP_REMOVED lines=60> */
.L_x_4409:
[----:B------:R-:W-:Y:S05]  /*2390*/  BSYNC.RECONVERGENT B1 ;  /* 0x0000000000017941 */ /* 0x000fea0003800200 */
.L_x_4408:
        /* <DEDUP_REMOVED lines=8> */
[----:B------:R-:W-:Y:S02]  /*2420*/  PRMT R12, R33, 0x7732, RZ ;  /* 0x00007732210c7816 */ /* 0x000fe400000000ff */
[----:B------:R-:W-:Y:S02]  /*2430*/  PRMT R9, R34, 0x5410, R35 ;  /* 0x0000541022097816 */ /* 0x000fe40000000023 */
[----:B------:R-:W-:Y:S02]  /*2440*/  PRMT R41, R14, 0x5410, R7 ;  /* 0x000054100e297816 */ /* 0x000fe40000000007 */
[----:B------:R-:W-:Y:S02]  /*2450*/  PRMT R7, R31, 0x7732, RZ ;  /* 0x000077321f077816 */ /* 0x000fe400000000ff */
[----:B------:R-:W-:Y:S02]  /*2460*/  PRMT R14, R29, 0x7732, RZ ;  /* 0x000077321d0e7816 */ /* 0x000fe400000000ff */
[----:B------:R-:W-:-:S02]  /*2470*/  PRMT R40, R30, 0x7732, RZ ;  /* 0x000077321e287816 */ /* 0x000fc400000000ff */
[----:B------:R-:W-:Y:S01]  /*2480*/  PRMT R42, R28, 0x7732, RZ ;  /* 0x000077321c2a7816 */ /* 0x000fe200000000ff */
[----:B------:R-:W-:Y:S01]  /*2490*/  IMAD.WIDE.U32 R14, R14, 0x10000, RZ ;  /* 0x000100000e0e7825 */ /* 0x000fe200078e00ff */
[----:B------:R-:W-:Y:S02]  /*24a0*/  LOP3.LUT R21, R21, R13, RZ, 0xfc, !PT ;  /* 0x0000000d15157212 */ /* 0x000fe400078efcff */
[----:B------:R-:W-:Y:S01]  /*24b0*/  LOP3.LUT R11, R9, R11, RZ, 0xfc, !PT ;  /* 0x0000000b090b7212 */ /* 0x000fe200078efcff */
[----:B------:R-:W-:Y:S01]  /*24c0*/  IMAD.WIDE.U32 R12, R12, 0x10000, RZ ;  /* 0x000100000c0c7825 */ /* 0x000fe200078e00ff */
[----:B------:R-:W-:Y:S02]  /*24d0*/  PRMT R9, R32, 0x7732, RZ ;  /* 0x0000773220097816 */ /* 0x000fe400000000ff */
[----:B------:R-:W-:Y:S01]  /*24e0*/  PRMT R39, R40, 0x5410, R7 ;  /* 0x0000541028277816 */ /* 0x000fe20000000007 */
[----:B------:R-:W-:Y:S01]  /*24f0*/  IMAD.MOV.U32 R7, RZ, RZ, R42 ;  /* 0x000000ffff077224 */ /* 0x000fe200078e002a */
[----:B------:R-:W-:-:S02]  /*2500*/  LOP3.LUT R10, R10, 0xffff, R32, 0xf8, !PT ;  /* 0x0000ffff0a0a7812 */ /* 0x000fc400078ef820 */
[----:B------:R-:W-:Y:S02]  /*2510*/  LOP3.LUT R13, R41, R13, RZ, 0xfc, !PT ;  /* 0x0000000d290d7212 */ /* 0x000fe400078efcff */
[----:B------:R-:W-:Y:S01]  /*2520*/  LOP3.LUT R12, R12, R9, RZ, 0xfc, !PT ;  /* 0x000000090c0c7212 */ /* 0x000fe200078efcff */
[----:B------:R0:W-:Y:S01]  /*2530*/  STS.64 [R8], R10 ;  /* 0x0000000a08007388 */ /* 0x0001e20000000a00 */
[----:B------:R-:W-:Y:S02]  /*2540*/  LOP3.LUT R15, R39, R15, RZ, 0xfc, !PT ;  /* 0x0000000f270f7212 */ /* 0x000fe400078efcff */
[----:B------:R-:W-:Y:S01]  /*2550*/  LOP3.LUT R14, R14, R7, RZ, 0xfc, !PT ;  /* 0x000000070e0e7212 */ /* 0x000fe200078efcff */
[----:B------:R0:W-:Y:S04]  /*2560*/  STS.64 [R4], R12 ;  /* 0x0000000c04007388 */ /* 0x0001e80000000a00 */
[----:B------:R0:W-:Y:S04]  /*2570*/  STS.64 [R6], R20 ;  /* 0x0000001406007388 */ /* 0x0001e80000000a00 */
[----:B------:R0:W-:Y:S02]  /*2580*/  STS.64 [R5], R14 ;  /* 0x0000000e05007388 */ /* 0x0001e40000000a00 */
.L_x_4407:
[----:B------:R-:W-:Y:S05]  /*2590*/  BSYNC.RECONVERGENT B0 ;  /* 0x0000000000007941 */ /* 0x000fea0003800200 */
.L_x_4406:
[----:B------:R-:W-:Y:S01]  /*25a0*/  BAR.SYNC.DEFER_BLOCKING 0x0 ;  /* 0x0000000000007b1d */ /* 0x000fe20000010000 */
[----:B------:R-:W-:-:S04]  /*25b0*/  @!P6 IMAD R36, R37, R36, R38 ;  /* 0x000000242524e224 */ /* 0x000fc800078e0226 */
[C---:B------:R-:W-:Y:S01]  /*25c0*/  @!P6 IMAD R0, R36.reuse, 0x2, R0 ;  /* 0x000000022400e824 */ /* 0x040fe200078e0200 */
[----:B------:R-:W-:-:S04]  /*25d0*/  @!P6 LEA R3, R36, R3, 0x1 ;  /* 0x000000032403e211 */ /* 0x000fc800078e08ff */
[----:B------:R1:W2:Y:S04]  /*25e0*/  @!P6 LDS.128 R28, [R0] ;  /* 0x00000000001ce984 */ /* 0x0002a80000000c00 */
[----:B------:R1:W3:Y:S01]  /*25f0*/  @!P6 LDS.128 R32, [R3] ;  /* 0x000000000320e984 */ /* 0x0002e20000000c00 */
[----:B------:R-:W-:Y:S06]  /*2600*/  BAR.SYNC.DEFER_BLOCKING 0x0 ;  /* 0x0000000000007b1d */ /* 0x000fec0000010000 */
.L_x_4404:
[----:B------:R-:W-:Y:S05]  /*2610*/  BSYNC.RECONVERGENT B6 ;  /* 0x0000000000067941 */ /* 0x000fea0003800200 */
.L_x_4402:
[----:B------:R-:W-:Y:S01]  /*2620*/  ISETP.GT.U32.AND P0, PT, R27, 0x1f, PT ;  /* 0x0000001f1b00780c */ /* 0x000fe20003f04070 */
[----:B------:R-:W-:-:S12]  /*2630*/  IMAD.MOV.U32 R82, RZ, RZ, -0x800001 ;  /* 0xff7fffffff527424 */ /* 0x000fd800078e00ff */
[----:B------:R-:W-:Y:S05]  /*2640*/  @P0 BRA `(.L_x_4410) ;  /* 0x0000000000dc0947 */ /* 0x000fea0003800000 */
[----:B------:R-:W-:Y:S01]  /*2650*/  ISETP.GT.U32.AND P0, PT, R27, 0x1b, PT ;  /* 0x0000001b1b00780c */ /* 0x000fe20003f04070 */
[----:B------:R-:W4:Y:S01]  /*2660*/  S2R R9, SR_CgaCtaId ;  /* 0x0000000000097919 */ /* 0x000f220000008800 */
[----:B0-23--:R-:W-:Y:S01]  /*2670*/  HMUL2 R14, R29, R33 ;  /* 0x000000211d0e7232 */ /* 0x00dfe20000000000 */
[----:B------:R-:W-:-:S03]  /*2680*/  UMOV UR4, 0xffffffff ;  /* 0xffffffff00047882 */ /* 0x000fc60000000000 */
[----:B------:R-:W-:-:S07]  /*2690*/  HFMA2 R15, R28, R32, R14 ;  /* 0x000000201c0f7231 */ /* 0x000fce000000000e */
[----:B------:R-:W1:Y:S01]  /*26a0*/  @!P0 LDC R7, c[0x0][0x3f4] ;  /* 0x0000fd00ff078b82 */ /* 0x000e620000000800 */
[----:B------:R-:W-:-:S07]  /*26b0*/  HFMA2 R15, R30, R34, R15 ;  /* 0x000000221e0f7231 */ /* 0x000fce000000000f */
[----:B------:R-:W0:Y:S01]  /*26c0*/  @!P0 LDC.64 R4, c[0x0][0x3b8] ;  /* 0x0000ee00ff048b82 */ /* 0x000e220000000a00 */
[----:B------:R-:W-:-:S05]  /*26d0*/  HFMA2 R15, R31, R35, R15 ;  /* 0x000000231f0f7231 */ /* 0x000fca000000000f */
[--C-:B------:R-:W-:Y:S02]  /*26e0*/  HADD2.F32 R13, -RZ, R15.reuse.H0_H0 ;  /* 0x2000000fff0d7230 */ /* 0x100fe40000004100 */
[----:B------:R-:W-:Y:S02]  /*26f0*/  HADD2.F32 R6, -RZ, R15.H1_H1 ;  /* 0x3000000fff067230 */ /* 0x000fe40000004100 */
[-C--:B-1----:R-:W-:Y:S02]  /*2700*/  @!P0 IMAD R3, R26, R7.reuse, RZ ;  /* 0x000000071a038224 */ /* 0x082fe400078e02ff */
[----:B------:R-:W-:Y:S01]  /*2710*/  @!P0 IMAD R0, R27, R7, R18 ;  /* 0x000000071b008224 */ /* 0x000fe200078e0212 */
[----:B------:R-:W-:Y:S01]  /*2720*/  MOV R7, 0x400 ;  /* 0x0000040000077802 */ /* 0x000fe20000000f00 */
[----:B------:R-:W-:Y:S02]  /*2730*/  FADD.FTZ R13, R13, R6 ;  /* 0x000000060d0d7221 */ /* 0x000fe40000010000 */
[----:B------:R-:W-:-:S02]  /*2740*/  @!P0 IMAD R3, R3, 0x1c, R0 ;  /* 0x0000001c03038824 */ /* 0x000fc400078e0200 */
[----:B------:R-:W-:-:S03]  /*2750*/  VIADD R0, R7, 0x10 ;  /* 0x0000001007007836 */ /* 0x000fc60000000000 */
[----:B------:R-:W-:Y:S02]  /*2760*/  @!P0 SHF.L.U32 R3, R3, 0x3, RZ ;  /* 0x0000000303038819 */ /* 0x000fe400000006ff */
[----:B----4-:R-:W-:-:S03]  /*2770*/  LEA R0, R9, R0, 0x18 ;  /* 0x0000000009007211 */ /* 0x010fc600078ec0ff */
[----:B0-----:R-:W-:-:S04]  /*2780*/  @!P0 IMAD.WIDE R4, R3, 0x2, R4 ;  /* 0x0000000203048825 */ /* 0x001fc800078e0204 */
[----:B------:R-:W-:Y:S01]  /*2790*/  IMAD R0, R27, 0x10, R0 ;  /* 0x000000101b007824 */ /* 0x000fe200078e0200 */
[----:B------:R0:W-:Y:S04]  /*27a0*/  @!P0 STG.E.128 desc[UR36][R4.64], R32 ;  /* 0x0000002004008986 */ /* 0x0001e8000c101d24 */
[----:B------:R0:W-:Y:S01]  /*27b0*/  STS.128 [R0], R28 ;  /* 0x0000001c00007388 */ /* 0x0001e20000000c00 */
[----:B------:R-:W-:Y:S05]  /*27c0*/  BRA.DIV UR4, `(.L_x_4411) ;  /* 0x0000007604e87947 */ /* 0x000fea000b800000 */
        /* <DEDUP_REMOVED lines=9> */
.L_x_4478:
        /* <DEDUP_REMOVED lines=8> */
[----:B-----5:R-:W-:-:S07]  /*28e0*/  @P0 IMAD.IADD R0, R16, 0x1, -R23 ;  /* 0x0000000110000824 */ /* 0x020fce00078e0a17 */
[----:B0-----:R-:W0:Y:S01]  /*28f0*/  @P0 LDC.64 R4, c[0x0][0x438] ;  /* 0x00010e00ff040b82 */ /* 0x001e220000000a00 */
[----:B--2---:R-:W-:-:S04]  /*2900*/  @P0 IMAD R3, R25, R6, R0 ;  /* 0x0000000619030224 */ /* 0x004fc800078e0200 */
[----:B------:R-:W-:-:S04]  /*2910*/  @P0 IMAD R3, R3, R6, R0 ;  /* 0x0000000603030224 */ /* 0x000fc800078e0200 */
[----:B0-----:R-:W-:-:S06]  /*2920*/  @P0 IMAD.WIDE R4, R3, 0x2, R4 ;  /* 0x0000000203040825 */ /* 0x001fcc00078e0204 */
[----:B------:R-:W2:Y:S01]  /*2930*/  @P0 LDG.E.U16 R4, desc[UR36][R4.64] ;  /* 0x0000002404040981 */ /* 0x000ea2000c1e1500 */
[----:B------:R-:W-:Y:S01]  /*2940*/  IADD3 R0, PT, PT, R7, 0x210, RZ ;  /* 0x0000021007007810 */ /* 0x000fe20007ffe0ff */
[----:B-1----:R-:W-:-:S03]  /*2950*/  FMUL.FTZ R82, R14, UR4 ;  /* 0x000000040e527c20 */ /* 0x002fc60008410000 */
[----:B------:R-:W-:Y:S01]  /*2960*/  LEA R7, R9, R0, 0x18 ;  /* 0x0000000009077211 */ /* 0x000fe200078ec0ff */
[----:B------:R-:W-:-:S04]  /*2970*/  IMAD.IADD R0, R16, 0x1, -R19 ;  /* 0x0000000110007824 */ /* 0x000fc800078e0a13 */
[----:B------:R-:W-:Y:S02]  /*2980*/  IMAD R7, R0, 0x4, R7 ;  /* 0x0000000400077824 */ /* 0x000fe400078e0207 */
[----:B--2---:R-:W-:-:S05]  /*2990*/  @P0 HADD2.F32 R3, -RZ, R4.H0_H0 ;  /* 0x20000004ff030230 */ /* 0x004fca0000004100 */
[----:B------:R-:W-:-:S05]  /*29a0*/  @P0 FADD.FTZ R82, R82, R3 ;  /* 0x0000000352520221 */ /* 0x000fca0000010000 */
[----:B------:R4:W-:Y:S02]  /*29b0*/  STS [R7], R82 ;  /* 0x0000005207007388 */ /* 0x0009e40000000800 */
.L_x_4410:
[----:B------:R-:W-:Y:S05]  /*29c0*/  WARPSYNC.ALL ;  /* 0x0000000000007948 */ /* 0x000fea0003800000 */
[----:B-1----:R-:W-:Y:S01]  /*29d0*/  IADD3 R0, PT, PT, -R19, R16, RZ ;  /* 0x0000001013007210 */ /* 0x002fe20007ffe1ff */
[----:B------:R-:W1:Y:S01]  /*29e0*/  LDCU UR4, c[0x0][0x3f0] ;  /* 0x00007e00ff0477ac */ /* 0x000e620008000800 */
[----:B0-----:R-:W-:Y:S01]  /*29f0*/  SHF.R.U32.HI R6, RZ, 0x2, R27 ;  /* 0x00000002ff067819 */ /* 0x001fe2000001161b */
[----:B------:R-:W-:Y:S02]  /*2a00*/  BSSY B0, `(.L_x_4412) ;  /* 0x0000273000007945 */ /* 0x000fe40003800000 */
[----:B------:R-:W-:Y:S01]  /*2a10*/  VIADD R3, R0, 0x7 ;  /* 0x0000000700037836 */ /* 0x000fe20000000000 */
[----:B------:R-:W0:Y:S04]  /*2a20*/  LDCU UR7, c[0x0][0x410] ;  /* 0x00008200ff0777ac */ /* 0x000e280008000800 */
[----:B------:R-:W-:Y:S01]  /*2a30*/  SHF.R.S32.HI R4, RZ, 0x1f, R3 ;  /* 0x0000001fff047819 */ /* 0x000fe20000011403 */
[----:B------:R-:W0:Y:S03]  /*2a40*/  LDCU.64 UR12, c[0x0][0x438] ;  /* 0x00008700ff0c77ac */ /* 0x000e260008000a00 */
[----:B------:R-:W-:Y:S01]  /*2a50*/  LEA.HI R4, R4, R3, RZ, 0x3 ;  /* 0x0000000304047211 */ /* 0x000fe200078f18ff */
[----:B------:R-:W0:Y:S03]  /*2a60*/  LDCU.64 UR10, c[0x0][0x448] ;  /* 0x00008900ff0a77ac */ /* 0x000e260008000a00 */
[----:B------:R-:W-:Y:S01]  /*2a70*/  LOP3.LUT R3, R4, 0xfffffff8, RZ, 0xc0, !PT ;  /* 0xfffffff804037812 */ /* 0x000fe200078ec0ff */
[----:B------:R-:W-:Y:S03]  /*2a80*/  BAR.SYNC.DEFER_BLOCKING 0x0 ;  /* 0x0000000000007b1d */ /* 0x000fe60000010000 */
[----:B------:R-:W-:Y:S01]  /*2a90*/  ISETP.GE.AND P0, PT, R6, R3, PT ;  /* 0x000000030600720c */ /* 0x000fe20003f06270 */
[----:B-1----:R-:W-:-:S04]  /*2aa0*/  IMAD R3, R24, UR4, R25 ;  /* 0x0000000418037c24 */ /* 0x002fc8000f8e0219 */
[----:B------:R-:W-:-:S08]  /*2ab0*/  IMAD R3, R3, 0xe0, RZ ;  /* 0x000000e003037824 */ /* 0x000fd000078e02ff */
[----:B0-----:R-:W-:Y:S05]  /*2ac0*/  @P0 BRA `(.L_x_4413) ;  /* 0x0000002400980947 */ /* 0x001fea0003800000 */
[----:B----4-:R-:W0:Y:S01]  /*2ad0*/  LDC R7, c[0x0][0x3f4] ;  /* 0x0000fd00ff077b82 */ /* 0x010e220000000800 */
[----:B------:R-:W-:Y:S01]  /*2ae0*/  SHF.L.U32 R4, R27, 0x2, RZ ;  /* 0x000000021b047819 */ /* 0x000fe200000006ff */
[----:B------:R-:W-:Y:S01]  /*2af0*/  UMOV UR4, 0x400 ;  /* 0x0000040000047882 */ /* 0x000fe20000000000 */
[----:B------:R-:W1:Y:S01]  /*2b00*/  LDCU.64 UR8, c[0x0][0x420] ;  /* 0x00008400ff0877ac */ /* 0x000e620008000a00 */
[----:B------:R-:W-:Y:S02]  /*2b10*/  IADD3 R53, PT, PT, R19, R6, RZ ;  /* 0x0000000613357210 */ /* 0x000fe40007ffe0ff */
[----:B------:R-:W-:Y:S01]  /*2b20*/  LOP3.LUT R5, R4, 0xc, RZ, 0xc0, !PT ;  /* 0x0000000c04057812 */ /* 0x000fe200078ec0ff */
[----:B------:R-:W-:Y:S01]  /*2b30*/  UIADD3 UR5, UPT, UPT, UR4, 0x10, URZ ;  /* 0x0000001004057890 */ /* 0x000fe2000fffe0ff */
[----:B------:R-:W4:Y:S01]  /*2b40*/  S2UR UR6, SR_CgaCtaId ;  /* 0x00000000000679c3 */ /* 0x000f220000008800 */
[----:B------:R-:W-:Y:S01]  /*2b50*/  UIADD3 UR4, UPT, UPT, UR4, 0x210, URZ ;  /* 0x0000021004047890 */ /* 0x000fe2000fffe0ff */
[----:B------:R-:W-:-:S02]  /*2b60*/  LOP3.LUT R27, R27, 0x3fc, RZ, 0xc0, !PT ;  /* 0x000003fc1b1b7812 */ /* 0x000fc400078ec0ff */
[----:B-1----:R-:W-:Y:S02]  /*2b70*/  ISETP.NE.U32.AND P0, PT, RZ, UR8, PT ;  /* 0x00000008ff007c0c */ /* 0x002fe4000bf05070 */
[-C--:B0-----:R-:W-:Y:S01]  /*2b80*/  IABS R8, R7.reuse ;  /* 0x0000000700087213 */ /* 0x081fe20000000000 */
[----:B------:R-:W-:Y:S01]  /*2b90*/  IMAD R22, R22, R7, RZ ;  /* 0x0000000716167224 */ /* 0x000fe200078e02ff */
[----:B------:R-:W-:-:S03]  /*2ba0*/  ISETP.NE.AND.EX P0, PT, RZ, UR9, PT, P0 ;  /* 0x00000009ff007c0c */ /* 0x000fc6000bf05300 */
[----:B------:R-:W-:Y:S01]  /*2bb0*/  IMAD.MOV.U32 R4, RZ, RZ, R8 ;  /* 0x000000ffff047224 */ /* 0x000fe200078e0008 */
[----:B------:R-:W-:Y:S01]  /*2bc0*/  SHF.R.S32.HI R7, RZ, 0x1f, R22 ;  /* 0x0000001fff077819 */ /* 0x000fe20000011416 */
[----:B----4-:R-:W-:Y:S02]  /*2bd0*/  ULEA UR5, UR6, UR5, 0x18 ;  /* 0x0000000506057291 */ /* 0x010fe4000f8ec0ff */
[----:B------:R-:W0:Y:S01]  /*2be0*/  I2F.RP R8, R4 ;  /* 0x0000000400087306 */ /* 0x000e220000209400 */
[----:B------:R-:W-:Y:S01]  /*2bf0*/  ULEA UR4, UR6, UR4, 0x18 ;  /* 0x0000000406047291 */ /* 0x000fe2000f8ec0ff */
[----:B------:R-:W-:-:S04]  /*2c00*/  IADD3 R6, P1, P2, R22, UR8, R53 ;  /* 0x0000000816067c10 */ /* 0x000fc8000fa3e035 */
[----:B------:R-:W-:Y:S01]  /*2c10*/  IADD3.X R7, PT, PT, R7, UR9, RZ, P1, P2 ;  /* 0x0000000907077c10 */ /* 0x000fe20008fe44ff */
[----:B------:R-:W1:Y:S01]  /*2c20*/  LDS R80, [R5+UR5] ;  /* 0x0000000505507984 */ /* 0x000e620008000800 */
[----:B------:R-:W-:-:S03]  /*2c30*/  IADD3 R51, PT, PT, R27, UR4, RZ ;  /* 0x000000041b337c10 */ /* 0x000fc6000fffe0ff */
[----:B------:R-:W4:Y:S01]  /*2c40*/  LDS R87, [R5+UR5+0x10] ;  /* 0x0000100505577984 */ /* 0x000f220008000800 */
[----:B0-----:R-:W0:Y:S03]  /*2c50*/  MUFU.RCP R8, R8 ;  /* 0x0000000800087308 */ /* 0x001e260000001000 */
[----:B------:R-:W1:Y:S04]  /*2c60*/  LDS R85, [R5+UR5+0x20] ;  /* 0x0000200505557984 */ /* 0x000e680008000800 */
[----:B------:R-:W1:Y:S04]  /*2c70*/  LDS R78, [R5+UR5+0x30] ;  /* 0x00003005054e7984 */ /* 0x000e680008000800 */
[----:B------:R-:W1:Y:S04]  /*2c80*/  LDS R83, [R5+UR5+0x40] ;  /* 0x0000400505537984 */ /* 0x000e680008000800 */
[----:B------:R-:W1:Y:S01]  /*2c90*/  LDS R81, [R5+UR5+0x50] ;  /* 0x0000500505517984 */ /* 0x000e620008000800 */
[----:B0-----:R-:W-:-:S03]  /*2ca0*/  IADD3 R8, PT, PT, R8, 0xffffffe, RZ ;  /* 0x0ffffffe08087810 */ /* 0x001fc60007ffe0ff */
[----:B------:R-:W0:Y:S01]  /*2cb0*/  LDS R76, [R5+UR5+0x60] ;  /* 0x00006005054c7984 */ /* 0x000e220008000800 */
[----:B------:R2:W3:Y:S03]  /*2cc0*/  F2I.FTZ.U32.TRUNC.NTZ R9, R8 ;  /* 0x0000000800097305 */ /* 0x0004e6000021f000 */
[----:B------:R-:W0:Y:S04]  /*2cd0*/  LDS R79, [R5+UR5+0x70] ;  /* 0x00007005054f7984 */ /* 0x000e280008000800 */
[----:B------:R-:W0:Y:S04]  /*2ce0*/  LDS R74, [R5+UR5+0x80] ;  /* 0x00008005054a7984 */ /* 0x000e280008000800 */
[----:B------:R-:W0:Y:S01]  /*2cf0*/  LDS R72, [R5+UR5+0x90] ;  /* 0x0000900505487984 */ /* 0x000e220008000800 */
[----:B--2---:R-:W-:-:S03]  /*2d00*/  IMAD.MOV.U32 R8, RZ, RZ, RZ ;  /* 0x000000ffff087224 */ /* 0x004fc600078e00ff */
[----:B------:R-:W2:Y:S01]  /*2d10*/  LDS R77, [R5+UR5+0xa0] ;  /* 0x0000a005054d7984 */ /* 0x000ea20008000800 */
[----:B---3--:R-:W-:-:S03]  /*2d20*/  IMAD.MOV R11, RZ, RZ, -R9 ;  /* 0x000000ffff0b7224 */ /* 0x008fc600078e0a09 */
[----:B------:R-:W3:Y:S04]  /*2d30*/  LDS R70, [R5+UR5+0xb0] ;  /* 0x0000b00505467984 */ /* 0x000ee80008000800 */
        /* <DEDUP_REMOVED lines=20> */
[----:B------:R-:W1:Y:S01]  /*2e80*/  LDCU UR5, c[0x0][0x440] ;  /* 0x00008800ff0577ac */ /* 0x000e620008000800 */
[----:B----4-:R-:W-:-:S04]  /*2e90*/  IMAD R5, R11, R4, RZ ;  /* 0x000000040b057224 */ /* 0x010fc800078e02ff */
[----:B------:R-:W-:-:S04]  /*2ea0*/  IMAD.HI.U32 R5, R9, R5, R8 ;  /* 0x0000000509057227 */ /* 0x000fc800078e0008 */
[----:B-1----:R-:W-:-:S04]  /*2eb0*/  IMAD R10, R25, UR5, R16 ;  /* 0x00000005190a7c24 */ /* 0x002fc8000f8e0210 */
[----:B--23--:R-:W-:-:S07]  /*2ec0*/  IMAD R8, R10, UR5, R53 ;  /* 0x000000050a087c24 */ /* 0x00cfce000f8e0235 */
.L_x_4417:
[----:B------:R-:W1:Y:S01]  /*2ed0*/  LDC R12, c[0x0][0x3f4] ;  /* 0x0000fd00ff0c7b82 */ /* 0x000e620000000800 */
[----:B------:R-:W-:Y:S02]  /*2ee0*/  IABS R14, R53 ;  /* 0x00000035000e7213 */ /* 0x000fe40000000000 */
[----:B------:R-:W-:-:S03]  /*2ef0*/  ISETP.GE.AND P2, PT, R53, RZ, PT ;  /* 0x000000ff3500720c */ /* 0x000fc60003f46270 */
[----:B------:R-:W-:-:S04]  /*2f00*/  IMAD.HI.U32 R11, R5, R14, RZ ;  /* 0x0000000e050b7227 */ /* 0x000fc800078e00ff */
[----:B------:R-:W-:Y:S01]  /*2f10*/  IMAD.MOV R11, RZ, RZ, -R11 ;  /* 0x000000ffff0b7224 */ /* 0x000fe200078e0a0b */
[----:B-1----:R-:W-:Y:S01]  /*2f20*/  IABS R84, R12 ;  /* 0x0000000c00547213 */ /* 0x002fe20000000000 */
[C---:B0-----:R-:W-:Y:S01]  /*2f30*/  IMAD R13, R12.reuse, 0xe0, RZ ;  /* 0x000000e00c0d7824 */ /* 0x041fe200078e02ff */
[----:B------:R-:W-:-:S03]  /*2f40*/  ISETP.NE.AND P3, PT, R12, RZ, PT ;  /* 0x000000ff0c00720c */ /* 0x000fc60003f65270 */
[----:B------:R-:W-:Y:S02]  /*2f50*/  IMAD R89, R84, R11, R14 ;  /* 0x0000000b54597224 */ /* 0x000fe400078e020e */
[----:B------:R-:W1:Y:S03]  /*2f60*/  S2R R11, SR_TID.X ;  /* 0x00000000000b7919 */ /* 0x000e660000002100 */
        /* <DEDUP_REMOVED lines=8> */
[----:B------:R-:W-:-:S13]  /*2ff0*/  ISETP.GE.OR P3, PT, R84, R13, P1 ;  /* 0x0000000d5400720c */ /* 0x000fda0000f66670 */
[----:B------:R-:W2:Y:S01]  /*3000*/  @!P3 LDC.64 R14, c[0x0][0x3b8] ;  /* 0x0000ee00ff0ebb82 */ /* 0x000ea20000000a00 */
[----:B-1----:R-:W-:-:S04]  /*3010*/  @!P3 SHF.L.U32 R13, R11, 0x1, RZ ;  /* 0x000000010b0db819 */ /* 0x002fc800000006ff */
[----:B------:R-:W-:-:S05]  /*3020*/  @!P3 LOP3.LUT R13, R13, 0x6, RZ, 0xc0, !PT ;  /* 0x000000060d0db812 */ /* 0x000fca00078ec0ff */
[----:B------:R-:W-:-:S05]  /*3030*/  @!P3 IMAD R13, R3, R12, R13 ;  /* 0x0000000c030db224 */ /* 0x000fca00078e020d */
[----:B------:R-:W-:-:S04]  /*3040*/  @!P3 IADD3 R84, P2, PT, R84, R13, RZ ;  /* 0x0000000d5454b210 */ /* 0x000fc80007f5e0ff */
[----:B------:R-:W-:Y:S02]  /*3050*/  @!P3 LEA.HI.X.SX32 R13, R13, RZ, 0x1, P2 ;  /* 0x000000ff0d0db211 */ /* 0x000fe400010f0eff */
[----:B--2---:R-:W-:-:S04]  /*3060*/  @!P3 LEA R90, P2, R84, R14, 0x1 ;  /* 0x0000000e545ab211 */ /* 0x004fc800078408ff */
[----:B------:R-:W-:Y:S01]  /*3070*/  @!P3 LEA.HI.X R91, R84, R15, R13, 0x1, P2 ;  /* 0x0000000f545bb211 */ /* 0x000fe200010f0c0d */
[----:B------:R-:W-:Y:S01]  /*3080*/  IMAD.SHL.U32 R13, R89, 0x8, RZ ;  /* 0x00000008590d7824 */ /* 0x000fe200078e00ff */
[----:B------:R-:W-:-:S04]  /*3090*/  ISETP.GE.AND P2, PT, R53, R16, PT ;  /* 0x000000103500720c */ /* 0x000fc80003f46270 */
[C---:B------:R-:W-:Y:S01]  /*30a0*/  LEA R86, R12.reuse, R13, 0x4 ;  /* 0x0000000d0c567211 */ /* 0x040fe200078e20ff */
[----:B------:R-:W-:Y:S01]  /*30b0*/  IMAD R13, R12, 0xe0, RZ ;  /* 0x000000e00c0d7824 */ /* 0x000fe200078e02ff */
[----:B------:R-:W-:-:S04]  /*30c0*/  SEL R9, R9, RZ, P2 ;  /* 0x000000ff09097207 */ /* 0x000fc80001000000 */
[----:B------:R-:W-:Y:S02]  /*30d0*/  ISETP.GE.OR P4, PT, R86, R13, P1 ;  /* 0x0000000d5600720c */ /* 0x000fe40000f86670 */
[----:B------:R1:W2:Y:S01]  /*30e0*/  @!P3 LDG.E R9, desc[UR36][R90.64] ;  /* 0x000000245a09b981 */ /* 0x0002a2000c1e1900 */
[----:B------:R-:W-:-:S10]  /*30f0*/  SEL R10, R10, RZ, P2 ;  /* 0x000000ff0a0a7207 */ /* 0x000fd40001000000 */
[----:B------:R-:W-:-:S05]  /*3100*/  @!P4 IMAD.SHL.U32 R14, R11, 0x2, RZ ;  /* 0x000000020b0ec824 */ /* 0x000fca00078e00ff */
[----:B------:R-:W-:Y:S02]  /*3110*/  @!P4 LOP3.LUT R84, R14, 0x6, RZ, 0xc0, !PT ;  /* 0x000000060e54c812 */ /* 0x000fe400078ec0ff */
[----:B------:R-:W1:Y:S03]  /*3120*/  @!P4 LDC.64 R14, c[0x0][0x3b8] ;  /* 0x0000ee00ff0ecb82 */ /* 0x000e660000000a00 */
[----:B------:R-:W-:Y:S01]  /*3130*/  @!P4 IMAD R93, R3, R12, R84 ;  /* 0x0000000c035dc224 */ /* 0x000fe200078e0254 */
[----:B------:R-:W-:-:S04]  /*3140*/  @!P4 SHF.R.S32.HI R84, RZ, 0x1f, R86 ;  /* 0x0000001fff54c819 */ /* 0x000fc80000011456 */
[----:B------:R-:W-:-:S04]  /*3150*/  @!P4 IADD3 R86, P3, PT, R93, R86, RZ ;  /* 0x000000565d56c210 */ /* 0x000fc80007f7e0ff */
[----:B------:R-:W-:Y:S02]  /*3160*/  @!P4 LEA.HI.X.SX32 R88, R93, R84, 0x1, P3 ;  /* 0x000000545d58c211 */ /* 0x000fe400018f0eff */
[----:B------:R-:W-:-:S05]  /*3170*/  SHF.L.U32 R93, R89, 0x3, RZ ;  /* 0x00000003595d7819 */ /* 0x000fca00000006ff */
[----:B------:R-:W-:-:S05]  /*3180*/  IMAD R84, R12, 0x20, R93 ;  /* 0x000000200c547824 */ /* 0x000fca00078e025d */
[----:B------:R-:W-:Y:S02]  /*3190*/  ISETP.GE.OR P3, PT, R84, R13, P1 ;  /* 0x0000000d5400720c */ /* 0x000fe40000f66670 */
[----:B-1----:R-:W-:-:S04]  /*31a0*/  @!P4 LEA R90, P5, R86, R14, 0x1 ;  /* 0x0000000e565ac211 */ /* 0x002fc800078a08ff */
[----:B------:R-:W-:-:S05]  /*31b0*/  @!P4 LEA.HI.X R91, R86, R15, R88, 0x1, P5 ;  /* 0x0000000f565bc211 */ /* 0x000fca00028f0c58 */
[----:B------:R1:W3:Y:S01]  /*31c0*/  @!P4 LDG.E R10, desc[UR36][R90.64] ;  /* 0x000000245a0ac981 */ /* 0x0002e2000c1e1900 */
[----:B------:R-:W-:Y:S02]  /*31d0*/  SEL R20, R20, RZ, P2 ;  /* 0x000000ff14147207 */ /* 0x000fe40001000000 */
[----:B------:R-:W-:Y:S02]  /*31e0*/  @!P3 SHF.L.U32 R14, R11, 0x1, RZ ;  /* 0x000000010b0eb819 */ /* 0x000fe400000006ff */
[----:B------:R-:W-:Y:S02]  /*31f0*/  @!P3 SHF.R.S32.HI R88, RZ, 0x1f, R84 ;  /* 0x0000001fff58b819 */ /* 0x000fe40000011454 */
[----:B------:R-:W-:Y:S02]  /*3200*/  @!P3 LOP3.LUT R86, R14, 0x6, RZ, 0xc0, !PT ;  /* 0x000000060e56b812 */ /* 0x000fe400078ec0ff */
[----:B------:R-:W1:Y:S03]  /*3210*/  @!P3 LDC.64 R14, c[0x0][0x3b8] ;  /* 0x0000ee00ff0ebb82 */ /* 0x000e660000000a00 */
[----:B------:R-:W-:-:S05]  /*3220*/  @!P3 IMAD R93, R3, R12, R86 ;  /* 0x0000000c035db224 */ /* 0x000fca00078e0256 */
[----:B------:R-:W-:-:S04]  /*3230*/  @!P3 IADD3 R86, P4, PT, R93, R84, RZ ;  /* 0x000000545d56b210 */ /* 0x000fc80007f9e0ff */
[----:B------:R-:W-:Y:S01]  /*3240*/  @!P3 LEA.HI.X.SX32 R88, R93, R88, 0x1, P4 ;  /* 0x000000585d58b211 */ /* 0x000fe200020f0eff */
[----:B------:R-:W-:-:S05]  /*3250*/  IMAD.SHL.U32 R93, R89, 0x8, RZ ;  /* 0x00000008595d7824 */ /* 0x000fca00078e00ff */
[----:B------:R-:W-:-:S04]  /*3260*/  LEA R84, R12, R93, 0x6 ;  /* 0x0000005d0c547211 */ /* 0x000fc800078e30ff */
[----:B------:R-:W-:Y:S02]  /*3270*/  ISETP.GE.OR P4, PT, R84, R13, P1 ;  /* 0x0000000d5400720c */ /* 0x000fe40000f86670 */
[----:B-1----:R-:W-:-:S04]  /*3280*/  @!P3 LEA R90, P5, R86, R14, 0x1 ;  /* 0x0000000e565ab211 */ /* 0x002fc800078a08ff */
[----:B------:R-:W-:-:S05]  /*3290*/  @!P3 LEA.HI.X R91, R86, R15, R88, 0x1, P5 ;  /* 0x0000000f565bb211 */ /* 0x000fca00028f0c58 */
[----:B------:R1:W4:Y:S01]  /*32a0*/  @!P3 LDG.E R20, desc[UR36][R90.64] ;  /* 0x000000245a14b981 */ /* 0x000322000c1e1900 */
[----:B------:R-:W-:Y:S01]  /*32b0*/  SEL R21, R21, RZ, P2 ;  /* 0x000000ff15157207 */ /* 0x000fe20001000000 */
[----:B------:R-:W-:Y:S01]  /*32c0*/  @!P4 IMAD.SHL.U32 R14, R11, 0x2, RZ ;  /* 0x000000020b0ec824 */ /* 0x000fe200078e00ff */
[----:B------:R-:W-:-:S04]  /*32d0*/  @!P4 SHF.R.S32.HI R88, RZ, 0x1f, R84 ;  /* 0x0000001fff58c819 */ /* 0x000fc80000011454 */
[----:B------:R-:W-:Y:S02]  /*32e0*/  @!P4 LOP3.LUT R86, R14, 0x6, RZ, 0xc0, !PT ;  /* 0x000000060e56c812 */ /* 0x000fe400078ec0ff */
[----:B------:R-:W1:Y:S03]  /*32f0*/  @!P4 LDC.64 R14, c[0x0][0x3b8] ;  /* 0x0000ee00ff0ecb82 */ /* 0x000e660000000a00 */
[----:B------:R-:W-:-:S05]  /*3300*/  @!P4 IMAD R93, R3, R12, R86 ;  /* 0x0000000c035dc224 */ /* 0x000fca00078e0256 */
[----:B------:R-:W-:-:S04]  /*3310*/  @!P4 IADD3 R86, P3, PT, R93, R84, RZ ;  /* 0x000000545d56c210 */ /* 0x000fc80007f7e0ff */
[----:B------:R-:W-:Y:S02]  /*3320*/  @!P4 LEA.HI.X.SX32 R88, R93, R88, 0x1, P3 ;  /* 0x000000585d58c211 */ /* 0x000fe400018f0eff */
[----:B------:R-:W-:-:S05]  /*3330*/  SHF.L.U32 R93, R89, 0x3, RZ ;  /* 0x00000003595d7819 */ /* 0x000fca00000006ff */
[----:B------:R-:W-:-:S05]  /*3340*/  IMAD R84, R12, 0x80, R93 ;  /* 0x000000800c547824 */ /* 0x000fca00078e025d */
[----:B------:R-:W-:Y:S02]  /*3350*/  ISETP.GE.OR P5, PT, R84, R13, P1 ;  /* 0x0000000d5400720c */ /* 0x000fe40000fa6670 */
[----:B-1----:R-:W-:-:S04]  /*3360*/  @!P4 LEA R90, P3, R86, R14, 0x1 ;  /* 0x0000000e565ac211 */ /* 0x002fc800078608ff */
[----:B------:R-:W-:Y:S01]  /*3370*/  @!P4 LEA.HI.X R91, R86, R15, R88, 0x1, P3 ;  /* 0x0000000f565bc211 */ /* 0x000fe200018f0c58 */
[----:B------:R-:W-:-:S04]  /*3380*/  IMAD.IADD R93, R89, 0x1, R12 ;  /* 0x00000001595d7824 */ /* 0x000fc800078e020c */
[----:B------:R1:W4:Y:S01]  /*3390*/  @!P4 LDG.E R21, desc[UR36][R90.64] ;  /* 0x000000245a15c981 */ /* 0x000322000c1e1900 */
[----:B------:R-:W-:Y:S02]  /*33a0*/  SEL R22, R22, RZ, P2 ;  /* 0x000000ff16167207 */ /* 0x000fe40001000000 */
[----:B------:R-:W-:Y:S02]  /*33b0*/  @!P5 SHF.L.U32 R14, R11, 0x1, RZ ;  /* 0x000000010b0ed819 */ /* 0x000fe400000006ff */
[----:B------:R-:W-:Y:S02]  /*33c0*/  @!P5 SHF.R.S32.HI R88, RZ, 0x1f, R84 ;  /* 0x0000001fff58d819 */ /* 0x000fe40000011454 */
[----:B------:R-:W-:Y:S02]  /*33d0*/  @!P5 LOP3.LUT R86, R14, 0x6, RZ, 0xc0, !PT ;  /* 0x000000060e56d812 */ /* 0x000fe400078ec0ff */
[----:B------:R-:W0:Y:S03]  /*33e0*/  @!P5 LDC.64 R14, c[0x0][0x3b8] ;  /* 0x0000ee00ff0edb82 */ /* 0x000e260000000a00 */
[----:B------:R-:W-:-:S05]  /*33f0*/  @!P5 IMAD R92, R3, R12, R86 ;  /* 0x0000000c035cd224 */ /* 0x000fca00078e0256 */
[C---:B------:R-:W-:Y:S02]  /*3400*/  @!P5 IADD3 R86, P3, PT, R92.reuse, R84, RZ ;  /* 0x000000545c56d210 */ /* 0x040fe40007f7e0ff */
[----:B------:R-:W-:Y:S02]  /*3410*/  SHF.L.U32 R84, R93, 0x3, RZ ;  /* 0x000000035d547819 */ /* 0x000fe400000006ff */
[----:B------:R-:W-:Y:S02]  /*3420*/  @!P5 LEA.HI.X.SX32 R89, R92, R88, 0x1, P3 ;  /* 0x000000585c59d211 */ /* 0x000fe400018f0eff */
[----:B------:R-:W-:Y:S02]  /*3430*/  ISETP.GE.OR P3, PT, R84, R13, P1 ;  /* 0x0000000d5400720c */ /* 0x000fe40000f66670 */
[----:B0-----:R-:W-:-:S11]  /*3440*/  @!P5 LEA R88, P4, R86, R14, 0x1 ;  /* 0x0000000e5658d211 */ /* 0x001fd600078808ff */
[----:B------:R-:W-:Y:S01]  /*3450*/  @!P3 IMAD.SHL.U32 R14, R11, 0x2, RZ ;  /* 0x000000020b0eb824 */ /* 0x000fe200078e00ff */
[----:B------:R-:W-:-:S04]  /*3460*/  @!P5 LEA.HI.X R89, R86, R15, R89, 0x1, P4 ;  /* 0x0000000f5659d211 */ /* 0x000fc800020f0c59 */
[----:B------:R-:W-:Y:S01]  /*3470*/  @!P3 LOP3.LUT R86, R14, 0x6, RZ, 0xc0, !PT ;  /* 0x000000060e56b812 */ /* 0x000fe200078ec0ff */
[----:B------:R0:W4:Y:S01]  /*3480*/  @!P5 LDG.E R22, desc[UR36][R88.64] ;  /* 0x000000245816d981 */ /* 0x000122000c1e1900 */
[----:B------:R-:W0:Y:S01]  /*3490*/  @!P3 LDC.64 R14, c[0x0][0x3b8] ;  /* 0x0000ee00ff0ebb82 */ /* 0x000e220000000a00 */
[----:B-1----:R-:W-:Y:S02]  /*34a0*/  @!P3 SHF.R.S32.HI R90, RZ, 0x1f, R84 ;  /* 0x0000001fff5ab819 */ /* 0x002fe40000011454 */
[----:B------:R-:W-:Y:S01]  /*34b0*/  @!P3 IMAD R91, R3, R12, R86 ;  /* 0x0000000c035bb224 */ /* 0x000fe200078e0256 */
[----:B------:R-:W-:-:S04]  /*34c0*/  SEL R24, R24, RZ, P2 ;  /* 0x000000ff18187207 */ /* 0x000fc80001000000 */
[C---:B------:R-:W-:Y:S02]  /*34d0*/  @!P3 IADD3 R86, P4, PT, R91.reuse, R84, RZ ;  /* 0x000000545b56b210 */ /* 0x040fe40007f9e0ff */
[----:B------:R-:W-:Y:S02]  /*34e0*/  LEA R84, R12, R93, 0x1 ;  /* 0x0000005d0c547211 */ /* 0x000fe400078e08ff */
[----:B------:R-:W-:-:S03]  /*34f0*/  @!P3 LEA.HI.X.SX32 R90, R91, R90, 0x1, P4 ;  /* 0x0000005a5b5ab211 */ /* 0x000fc600020f0eff */
[----:B------:R-:W-:-:S05]  /*3500*/  IMAD.SHL.U32 R84, R84, 0x8, RZ ;  /* 0x0000000854547824 */ /* 0x000fca00078e00ff */
[----:B------:R-:W-:Y:S02]  /*3510*/  ISETP.GE.OR P4, PT, R84, R13, P1 ;  /* 0x0000000d5400720c */ /* 0x000fe40000f86670 */
[----:B0-----:R-:W-:-:S04]  /*3520*/  @!P3 LEA R88, P5, R86, R14, 0x1 ;  /* 0x0000000e5658b211 */ /* 0x001fc800078a08ff */
[----:B------:R-:W-:-:S07]  /*3530*/  @!P3 LEA.HI.X R89, R86, R15, R90, 0x1, P5 ;  /* 0x0000000f5659b211 */ /* 0x000fce00028f0c5a */
[----:B------:R-:W-:Y:S01]  /*3540*/  @!P4 SHF.L.U32 R14, R11, 0x1, RZ ;  /* 0x000000010b0ec819 */ /* 0x000fe200000006ff */
[----:B------:R-:W-:Y:S01]  /*3550*/  IMAD R93, R12, 0x4, R93 ;  /* 0x000000040c5d7824 */ /* 0x000fe200078e025d */
[----:B------:R0:W3:Y:S01]  /*3560*/  @!P3 LDG.E R24, desc[UR36][R88.64] ;  /* 0x000000245818b981 */ /* 0x0000e2000c1e1900 */
[----:B------:R-:W-:Y:S02]  /*3570*/  @!P4 SHF.R.S32.HI R90, RZ, 0x1f, R84 ;  /* 0x0000001fff5ac819 */ /* 0x000fe40000011454 */
[----:B------:R-:W-:Y:S02]  /*3580*/  @!P4 LOP3.LUT R86, R14, 0x6, RZ, 0xc0, !PT ;  /* 0x000000060e56c812 */ /* 0x000fe400078ec0ff */
[----:B------:R-:W0:Y:S01]  /*3590*/  @!P4 LDC.64 R14, c[0x0][0x3b8] ;  /* 0x0000ee00ff0ecb82 */ /* 0x000e220000000a00 */
[----:B------:R-:W-:Y:S02]  /*35a0*/  SEL R25, R25, RZ, P2 ;  /* 0x000000ff19197207 */ /* 0x000fe40001000000 */
[----:B------:R-:W-:-:S05]  /*35b0*/  @!P4 IMAD R91, R3, R12, R86 ;  /* 0x0000000c035bc224 */ /* 0x000fca00078e0256 */
[----:B------:R-:W-:Y:S02]  /*35c0*/  @!P4 IADD3 R86, P3, PT, R91, R84, RZ ;  /* 0x000000545b56c210 */ /* 0x000fe40007f7e0ff */
        /* <DEDUP_REMOVED lines=9> */
[-C--:B------:R-:W-:Y:S02]  /*3660*/  IADD3 R93, PT, PT, R93, R12.reuse, RZ ;  /* 0x0000000c5d5d7210 */ /* 0x080fe40007ffe0ff */
[----:B------:R-:W-:Y:S01]  /*3670*/  @!P3 IMAD R91, R3, R12, R86 ;  /* 0x0000000c035bb224 */ /* 0x000fe200078e0256 */
[----:B------:R-:W-:Y:S02]  /*3680*/  @!P3 SHF.R.S32.HI R90, RZ, 0x1f, R84 ;  /* 0x0000001fff5ab819 */ /* 0x000fe40000011454 */
[----:B------:R-:W-:Y:S02]  /*3690*/  SEL R26, R26, RZ, P2 ;  /* 0x000000ff1a1a7207 */ /* 0x000fe40001000000 */
[----:B------:R-:W-:Y:S01]  /*36a0*/  @!P3 IADD3 R86, P4, PT, R91, R84, RZ ;  /* 0x000000545b56b210 */ /* 0x000fe20007f9e0ff */
[----:B------:R-:W-:-:S03]  /*36b0*/  IMAD.SHL.U32 R84, R93, 0x8, RZ ;  /* 0x000000085d547824 */ /* 0x000fc600078e00ff */
[----:B------:R-:W-:Y:S02]  /*36c0*/  @!P3 LEA.HI.X.SX32 R90, R91, R90, 0x1, P4 ;  /* 0x0000005a5b5ab211 */ /* 0x000fe400020f0eff */
[----:B------:R-:W-:Y:S02]  /*36d0*/  ISETP.GE.OR P4, PT, R84, R13, P1 ;  /* 0x0000000d5400720c */ /* 0x000fe40000f86670 */
[----:B0-----:R-:W-:-:S11]  /*36e0*/  @!P3 LEA R88, P5, R86, R14, 0x1 ;  /* 0x0000000e5658b211 */ /* 0x001fd600078a08ff */
[----:B------:R-:W-:Y:S02]  /*36f0*/  @!P4 SHF.L.U32 R14, R11, 0x1, RZ ;  /* 0x000000010b0ec819 */ /* 0x000fe400000006ff */
[----:B------:R-:W-:Y:S02]  /*3700*/  @!P3 LEA.HI.X R89, R86, R15, R90, 0x1, P5 ;  /* 0x0000000f5659b211 */ /* 0x000fe400028f0c5a */
[----:B------:R-:W-:Y:S02]  /*3710*/  @!P4 LOP3.LUT R86, R14, 0x6, RZ, 0xc0, !PT ;  /* 0x000000060e56c812 */ /* 0x000fe400078ec0ff */
[----:B------:R-:W0:Y:S01]  /*3720*/  @!P4 LDC.64 R14, c[0x0][0x3b8] ;  /* 0x0000ee00ff0ecb82 */ /* 0x000e220000000a00 */
[----:B------:R-:W-:Y:S01]  /*3730*/  IMAD.IADD R93, R93, 0x1, R12 ;  /* 0x000000015d5d7824 */ /* 0x000fe200078e020c */
[----:B------:R0:W4:Y:S01]  /*3740*/  @!P3 LDG.E R26, desc[UR36][R88.64] ;  /* 0x00000024581ab981 */ /* 0x000122000c1e1900 */
[----:B------:R-:W-:Y:S01]  /*3750*/  @!P4 IMAD R91, R3, R12, R86 ;  /* 0x0000000c035bc224 */ /* 0x000fe200078e0256 */
[----:B------:R-:W-:-:S02]  /*3760*/  @!P4 SHF.R.S32.HI R90, RZ, 0x1f, R84 ;  /* 0x0000001fff5ac819 */ /* 0x000fc40000011454 */
[----:B------:R-:W-:Y:S02]  /*3770*/  SEL R27, R27, RZ, P2 ;  /* 0x000000ff1b1b7207 */ /* 0x000fe40001000000 */
        /* <DEDUP_REMOVED lines=10> */
[----:B------:R-:W-:Y:S02]  /*3820*/  LEA R93, R12, R93, 0x1 ;  /* 0x0000005d0c5d7211 */ /* 0x000fe400078e08ff */
        /* <DEDUP_REMOVED lines=96> */
[----:B------:R-:W-:Y:S01]  /*3e30*/  IMAD R93, R12, 0x2, R93 ;  /* 0x000000020c5d7824 */ /* 0x000fe200078e025d */
        /* <DEDUP_REMOVED lines=190> */
[----:B0-----:R-:W-:-:S04]  /*4a20*/  @!P3 LEA R88, P5, R86, R14, 0x1 ;  /* 0x0000000e5658b211 */ /* 0x001fc800078a08ff */
[----:B------:R-:W-:-:S07]  /*4a30*/  @!P3 LEA.HI.X R89, R86, R15, R90, 0x1, P5 ;  /* 0x0000000f5659b211 */ /* 0x000fce00028f0c5a */
[----:B------:R-:W0:Y:S01]  /*4a40*/  @!P4 LDC.64 R14, c[0x0][0x3b8] ;  /* 0x0000ee00ff0ecb82 */ /* 0x000e220000000a00 */
[----:B------:R-:W-:Y:S01]  /*4a50*/  @!P4 IMAD.SHL.U32 R90, R11, 0x2, RZ ;  /* 0x000000020b5ac824 */ /* 0x000fe200078e00ff */
[----:B------:R-:W-:Y:S01]  /*4a60*/  IADD3 R86, PT, PT, R93, R12, RZ ;  /* 0x0000000c5d567210 */ /* 0x000fe20007ffe0ff */
[----:B------:R0:W4:Y:S01]  /*4a70*/  @!P3 LDG.E R49, desc[UR36][R88.64] ;  /* 0x000000245831b981 */ /* 0x000122000c1e1900 */
[----:B------:R-:W-:Y:S02]  /*4a80*/  SEL R48, R48, RZ, P2 ;  /* 0x000000ff30307207 */ /* 0x000fe40001000000 */
[----:B------:R-:W-:Y:S02]  /*4a90*/  @!P4 LOP3.LUT R90, R90, 0x6, RZ, 0xc0, !PT ;  /* 0x000000065a5ac812 */ /* 0x000fe400078ec0ff */
[----:B------:R-:W-:-:S03]  /*4aa0*/  SHF.L.U32 R86, R86, 0x3, RZ ;  /* 0x0000000356567819 */ /* 0x000fc600000006ff */
[----:B------:R-:W-:Y:S01]  /*4ab0*/  @!P4 IMAD R90, R3, R12, R90 ;  /* 0x0000000c035ac224 */ /* 0x000fe200078e025a */
[----:B------:R-:W-:Y:S02]  /*4ac0*/  ISETP.GE.OR P1, PT, R86, R13, P1 ;  /* 0x0000000d5600720c */ /* 0x000fe40000f26670 */
[----:B------:R-:W-:Y:S02]  /*4ad0*/  @!P4 SHF.R.S32.HI R13, RZ, 0x1f, R84 ;  /* 0x0000001fff0dc819 */ /* 0x000fe40000011454 */
[----:B------:R-:W-:-:S04]  /*4ae0*/  @!P4 IADD3 R84, P3, PT, R90, R84, RZ ;  /* 0x000000545a54c210 */ /* 0x000fc80007f7e0ff */
[----:B------:R-:W-:Y:S02]  /*4af0*/  @!P4 LEA.HI.X.SX32 R13, R90, R13, 0x1, P3 ;  /* 0x0000000d5a0dc211 */ /* 0x000fe400018f0eff */
[----:B0-----:R-:W-:-:S04]  /*4b00*/  @!P4 LEA R88, P3, R84, R14, 0x1 ;  /* 0x0000000e5458c211 */ /* 0x001fc800078608ff */
[----:B------:R-:W-:Y:S01]  /*4b10*/  @!P4 LEA.HI.X R89, R84, R15, R13, 0x1, P3 ;  /* 0x0000000f5459c211 */ /* 0x000fe200018f0c0d */
[----:B------:R-:W-:Y:S01]  /*4b20*/  @!P1 IMAD.SHL.U32 R13, R11, 0x2, RZ ;  /* 0x000000020b0d9824 */ /* 0x000fe200078e00ff */
[----:B------:R-:W0:Y:S03]  /*4b30*/  @!P1 LDC.64 R14, c[0x0][0x3b8] ;  /* 0x0000ee00ff0e9b82 */ /* 0x000e260000000a00 */
[----:B------:R-:W4:Y:S01]  /*4b40*/  @!P4 LDG.E R48, desc[UR36][R88.64] ;  /* 0x000000245830c981 */ /* 0x000f22000c1e1900 */
[----:B------:R-:W-:-:S05]  /*4b50*/  @!P1 LOP3.LUT R13, R13, 0x6, RZ, 0xc0, !PT ;  /* 0x000000060d0d9812 */ /* 0x000fca00078ec0ff */
[----:B------:R-:W-:Y:S01]  /*4b60*/  @!P1 IMAD R13, R3, R12, R13 ;  /* 0x0000000c030d9224 */ /* 0x000fe200078e020d */
[----:B------:R-:W-:-:S04]  /*4b70*/  @!P1 SHF.R.S32.HI R12, RZ, 0x1f, R86 ;  /* 0x0000001fff0c9819 */ /* 0x000fc80000011456 */
[----:B------:R-:W-:-:S04]  /*4b80*/  @!P1 IADD3 R86, P3, PT, R13, R86, RZ ;  /* 0x000000560d569210 */ /* 0x000fc80007f7e0ff */
[----:B------:R-:W-:Y:S02]  /*4b90*/  @!P1 LEA.HI.X.SX32 R12, R13, R12, 0x1, P3 ;  /* 0x0000000c0d0c9211 */ /* 0x000fe400018f0eff */
[----:B------:R-:W-:Y:S02]  /*4ba0*/  SEL R47, R47, RZ, P2 ;  /* 0x000000ff2f2f7207 */ /* 0x000fe40001000000 */
[----:B0-----:R-:W-:-:S04]  /*4bb0*/  @!P1 LEA R14, P3, R86, R14, 0x1 ;  /* 0x0000000e560e9211 */ /* 0x001fc800078608ff */
[----:B------:R-:W-:Y:S02]  /*4bc0*/  @!P1 LEA.HI.X R15, R86, R15, R12, 0x1, P3 ;  /* 0x0000000f560f9211 */ /* 0x000fe400018f0c0c */
[----:B------:R-:W4:Y:S04]  /*4bd0*/  @P0 LDG.E.U8 R12, desc[UR36][R6.64] ;  /* 0x00000024060c0981 */ /* 0x000f28000c1e1100 */
[----:B------:R0:W4:Y:S01]  /*4be0*/  @!P1 LDG.E R47, desc[UR36][R14.64] ;  /* 0x000000240e2f9981 */ /* 0x000122000c1e1900 */
[----:B--2---:R-:W-:-:S04]  /*4bf0*/  HMUL2 R13, R80, R9 ;  /* 0x00000009500d7232 */ /* 0x004fc80000000000 */
[----:B---3--:R-:W-:-:S04]  /*4c00*/  HFMA2 R13, R87, R24, R13 ;  /* 0x00000018570d7231 */ /* 0x008fc8000000000d */
[----:B------:R-:W-:-:S04]  /*4c10*/  HFMA2 R13, R85, R10, R13 ;  /* 0x0000000a550d7231 */ /* 0x000fc8000000000d */
[----:B----4-:R-:W-:-:S04]  /*4c20*/  HFMA2 R13, R78, R25, R13 ;  /* 0x000000194e0d7231 */ /* 0x010fc8000000000d */
        /* <DEDUP_REMOVED lines=25> */
[----:B------:R-:W-:Y:S01]  /*4dc0*/  HFMA2 R15, R54, R49, R15 ;  /* 0x00000031360f7231 */ /* 0x000fe2000000000f */
[----:B------:R-:W-:Y:S01]  /*4dd0*/  UMOV UR4, 0xffffffff ;  /* 0xffffffff00047882 */ /* 0x000fe20000000000 */
[----:B------:R-:W-:Y:S02]  /*4de0*/  LOP3.LUT P1, RZ, R11, 0x3, RZ, 0xc0, !PT ;  /* 0x000000030bff7812 */ /* 0x000fe4000782c0ff */
[----:B------:R-:W-:Y:S01]  /*4df0*/  HFMA2 R15, R55, R48, R15 ;  /* 0x00000030370f7231 */ /* 0x000fe2000000000f */
[----:B------:R-:W-:-:S03]  /*4e00*/  ISETP.NE.AND P2, PT, R12, RZ, P0 ;  /* 0x000000ff0c00720c */ /* 0x000fc60000745270 */
        /* <DEDUP_REMOVED lines=8> */
.L_x_4482:
        /* <DEDUP_REMOVED lines=13> */
[----:B0-----:R-:W-:-:S04]  /*4f60*/  @P3 IMAD.WIDE R12, R8, 0x2, R12 ;  /* 0x00000002080c3825 */ /* 0x001fc800078e020c */
[----:B-1----:R-:W-:Y:S02]  /*4f70*/  @P1 IMAD.WIDE.U32 R14, R89, 0x2, R14 ;  /* 0x00000002590e1825 */ /* 0x002fe400078e000e */
[----:B------:R-:W3:Y:S01]  /*4f80*/  @P3 LDG.E.U16 R12, desc[UR36][R12.64] ;  /* 0x000000240c0c3981 */ /* 0x000ee2000c1e1500 */
[----:B------:R-:W2:Y:S03]  /*4f90*/  @P1 LDC R89, c[0x0][0x430] ;  /* 0x00010c00ff591b82 */ /* 0x000ea60000000800 */
[----:B------:R-:W4:Y:S01]  /*4fa0*/  @P1 LDG.E.U16 R14, desc[UR36][R14.64] ;  /* 0x000000240e0e1981 */ /* 0x000f22000c1e1500 */
[----:B--2---:R-:W-:-:S04]  /*4fb0*/  @P1 IADD3 R84, PT, PT, R89, R84, RZ ;  /* 0x0000005459541210 */ /* 0x004fc80007ffe0ff */
[----:B------:R-:W-:-:S04]  /*4fc0*/  @P1 ISETP.GE.AND P4, PT, R53, R84, PT ;  /* 0x000000543500120c */ /* 0x000fc80003f86270 */
[----:B-----5:R-:W-:-:S04]  /*4fd0*/  @P1 SEL R86, R23, RZ, !P4 ;  /* 0x000000ff17561207 */ /* 0x020fc80006000000 */
[----:B------:R-:W-:-:S04]  /*4fe0*/  @P1 IADD3 R86, PT, PT, R53, R86, -R16 ;  /* 0x0000005635561210 */ /* 0x000fc80007ffe810 */
[----:B------:R-:W-:Y:S01]  /*4ff0*/  @P1 I2FP.F32.S32 R86, R86 ;  /* 0x0000005600561245 */ /* 0x000fe20000201400 */
[----:B---3--:R-:W-:Y:S02]  /*5000*/  @P3 HADD2.F32 R84, -RZ, R12.H0_H0 ;  /* 0x2000000cff543230 */ /* 0x008fe40000004100 */
[----:B----4-:R-:W-:-:S03]  /*5010*/  @P1 HADD2.F32 R12, -RZ, R14.H0_H0 ;  /* 0x2000000eff0c1230 */ /* 0x010fc60000004100 */
[----:B------:R-:W-:-:S04]  /*5020*/  @P3 FADD.FTZ R11, R11, R84 ;  /* 0x000000540b0b3221 */ /* 0x000fc80000010000 */
[----:B------:R-:W-:-:S05]  /*5030*/  @P1 FFMA.FTZ R11, R86, R12, R11 ;  /* 0x0000000c560b1223 */ /* 0x000fca000001000b */
[----:B------:R1:W-:Y:S01]  /*5040*/  STS [R51], R11 ;  /* 0x0000000b33007388 */ /* 0x0003e20000000800 */
[----:B------:R-:W-:-:S07]  /*5050*/  @!P2 FMNMX.FTZ R82, R82, R11, !PT ;  /* 0x0000000b5252a209 */ /* 0x000fce0007810000 */
.L_x_4416:
[----:B------:R-:W-:Y:S05]  /*5060*/  BSYNC.RECONVERGENT B1 ;  /* 0x0000000000017941 */ /* 0x000fea0003800200 */
.L_x_4415:
[----:B-1----:R-:W-:Y:S01]  /*5070*/  VIADD R11, R0, 0x7 ;  /* 0x00000007000b7836 */ /* 0x002fe20000000000 */
[----:B------:R-:W-:Y:S01]  /*5080*/  IADD3 R53, PT, PT, R53, 0x10, RZ ;  /* 0x0000001035357810 */ /* 0x000fe20007ffe0ff */
[----:B------:R-:W-:Y:S01]  /*5090*/  VIADD R8, R8, 0x10 ;  /* 0x0000001008087836 */ /* 0x000fe20000000000 */
[----:B------:R-:W-:Y:S02]  /*50a0*/  IADD3 R6, P2, PT, R6, 0x10, RZ ;  /* 0x0000001006067810 */ /* 0x000fe40007f5e0ff */
[----:B------:R-:W-:Y:S02]  /*50b0*/  SHF.R.S32.HI R12, RZ, 0x1f, R11 ;  /* 0x0000001fff0c7819 */ /* 0x000fe4000001140b */
[----:B------:R-:W-:Y:S02]  /*50c0*/  IADD3 R51, PT, PT, R51, 0x40, RZ ;  /* 0x0000004033337810 */ /* 0x000fe40007ffe0ff */
[----:B------:R-:W-:Y:S02]  /*50d0*/  LEA.HI R12, R12, R11, RZ, 0x3 ;  /* 0x0000000b0c0c7211 */ /* 0x000fe400078f18ff */
[----:B------:R-:W-:-:S02]  /*50e0*/  IADD3.X R7, PT, PT, RZ, R7, RZ, P2, !PT ;  /* 0x00000007ff077210 */ /* 0x000fc400017fe4ff */
[----:B------:R-:W-:-:S05]  /*50f0*/  LOP3.LUT R12, R12, 0xfffffff8, RZ, 0xc0, !PT ;  /* 0xfffffff80c0c7812 */ /* 0x000fca00078ec0ff */
[----:B------:R-:W-:-:S05]  /*5100*/  IMAD.IADD R12, R19, 0x1, R12 ;  /* 0x00000001130c7824 */ /* 0x000fca00078e020c */
[----:B------:R-:W-:-:S13]  /*5110*/  ISETP.GE.AND P1, PT, R53, R12, PT ;  /* 0x0000000c3500720c */ /* 0x000fda0003f26270 */
[----:B------:R-:W-:Y:S05]  /*5120*/  @!P1 BRA `(.L_x_4417) ;  /* 0xffffffdc00689947 */ /* 0x000fea000383ffff */
.L_x_4413:
[----:B------:R-:W-:Y:S05]  /*5130*/  BSYNC B0 ;  /* 0x0000000000007941 */ /* 0x000fea0003800000 */
.L_x_4412:
[----:B------:R-:W-:-:S03]  /*5140*/  UMOV UR4, 0xffffffff ;  /* 0xffffffff00047882 */ /* 0x000fc60000000000 */
[----:B------:R-:W-:Y:S05]  /*5150*/  BRA.DIV UR4, `(.L_x_4418) ;  /* 0x0000005204407947 */ /* 0x000fea000b800000 */
[----:B------:R-:W0:Y:S02]  /*5160*/  SHFL.BFLY PT, R14, R82, 0x10, 0x1f ;  /* 0x0e001f00520e7f89 */ /* 0x000e2400000e0000 */
[----:B0-----:R-:W-:-:S05]  /*5170*/  FMNMX.FTZ R13, R14, R82, !PT ;  /* 0x000000520e0d7209 */ /* 0x001fca0007810000 */
[----:B------:R-:W0:Y:S02]  /*5180*/  SHFL.BFLY PT, R14, R13, 0x8, 0x1f ;  /* 0x0d001f000d0e7f89 */ /* 0x000e2400000e0000 */
[----:B0-----:R-:W-:-:S05]  /*5190*/  FMNMX.FTZ R4, R13, R14, !PT ;  /* 0x0000000e0d047209 */ /* 0x001fca0007810000 */
[----:B------:R0:W1:Y:S02]  /*51a0*/  SHFL.BFLY PT, R14, R4, 0x4, 0x1f ;  /* 0x0c801f00040e7f89 */ /* 0x00006400000e0000 */
.L_x_4487:
[----:B--2---:R-:W2:Y:S01]  /*51b0*/  S2R R30, SR_TID.X ;  /* 0x00000000001e7919 */ /* 0x004ea20000002100 */
        /* <DEDUP_REMOVED lines=10> */
[----:B------:R-:W-:Y:S01]  /*5260*/  IMAD R8, R6, 0x4, R7 ;  /* 0x0000000406087824 */ /* 0x000fe200078e0207 */
[----:B------:R-:W-:Y:S01]  /*5270*/  MOV R11, 0xff7fffff ;  /* 0xff7fffff000b7802 */ /* 0x000fe20000000f00 */
[----:B0-----:R-:W-:Y:S02]  /*5280*/  IMAD.IADD R5, R19, 0x1, R30 ;  /* 0x0000000113057824 */ /* 0x001fe400078e021e */
[----:B------:R-:W-:Y:S01]  /*5290*/  BSSY.RECONVERGENT B0, `(.L_x_4419) ;  /* 0x000016f000007945 */ /* 0x000fe20003800200 */
[----:B------:R-:W-:-:S07]  /*52a0*/  IMAD.MOV.U32 R10, RZ, RZ, RZ ;  /* 0x000000ffff0a7224 */ /* 0x000fce00078e00ff */
[----:B------:R-:W0:Y:S01]  /*52b0*/  @!P0 LDS R11, [R8] ;  /* 0x00000000080b8984 */ /* 0x000e220000000800 */
[----:B------:R-:W-:-:S03]  /*52c0*/  ISETP.GT.AND P0, PT, R5, R16, PT ;  /* 0x000000100500720c */ /* 0x000fc60003f04270 */
[----:B0-----:R-:W0:Y:S02]  /*52d0*/  SHFL.BFLY PT, R4, R11, 0x1, 0x1f ;  /* 0x0c201f000b047f89 */ /* 0x001e2400000e0000 */
[----:B0-----:R-:W-:Y:S02]  /*52e0*/  FMNMX.FTZ R9, R4, R11, !PT ;  /* 0x0000000b04097209 */ /* 0x001fe40007810000 */
[----:B------:R-:W-:-:S04]  /*52f0*/  IADD3 R4, PT, PT, R16, 0x1, RZ ;  /* 0x0000000110047810 */ /* 0x000fc80007ffe0ff */
[----:B------:R-:W0:Y:S02]  /*5300*/  SHFL.IDX PT, R9, R9, RZ, 0x1f ;  /* 0x00001fff09097589 */ /* 0x000e2400000e0000 */
        /* <DEDUP_REMOVED lines=23> */
.L_x_4424:
        /* <DEDUP_REMOVED lines=11> */
.L_x_4423:
[----:B------:R-:W-:Y:S05]  /*5530*/  BSYNC.RECONVERGENT B1 ;  /* 0x0000000000017941 */ /* 0x000fea0003800200 */
.L_x_4422:
[----:B------:R-:W-:Y:S05]  /*5540*/  @!P1 BRA `(.L_x_4420) ;  /* 0x00000014000c9947 */ /* 0x000fea0003800000 */
[----:B------:R-:W-:Y:S01]  /*5550*/  IMAD.SHL.U32 R12, R19, 0x4, RZ ;  /* 0x00000004130c7824 */ /* 0x000fe200078e00ff */
[----:B------:R-:W-:-:S04]  /*5560*/  IADD3 R15, PT, PT, R15, 0x210, RZ ;  /* 0x000002100f0f7810 */ /* 0x000fc80007ffe0ff */
[----:B------:R-:W-:Y:S02]  /*5570*/  LEA R15, R20, R15, 0x18 ;  /* 0x0000000f140f7211 */ /* 0x000fe400078ec0ff */
[C---:B------:R-:W-:Y:S02]  /*5580*/  LEA R12, R11.reuse, -R12, 0x2 ;  /* 0x8000000c0b0c7211 */ /* 0x040fe400078e10ff */
[----:B------:R-:W-:-:S03]  /*5590*/  IADD3 R11, PT, PT, R11, 0x100, RZ ;  /* 0x000001000b0b7810 */ /* 0x000fc60007ffe0ff */
[----:B------:R-:W-:Y:S01]  /*55a0*/  IMAD.IADD R12, R15, 0x1, R12 ;  /* 0x000000010f0c7824 */ /* 0x000fe200078e020c */
[----:B------:R-:W-:-:S04]  /*55b0*/  ISETP.GT.AND P0, PT, R11, R16, PT ;  /* 0x000000100b00720c */ /* 0x000fc80003f04270 */
[----:B------:R-:W0:Y:S04]  /*55c0*/  LDS R14, [R12] ;  /* 0x000000000c0e7984 */ /* 0x000e280000000800 */
[----:B------:R-:W1:Y:S04]  /*55d0*/  LDS R20, [R12+0x100] ;  /* 0x000100000c147984 */ /* 0x000e680000000800 */
[----:B------:R-:W2:Y:S04]  /*55e0*/  LDS R22, [R12+0x200] ;  /* 0x000200000c167984 */ /* 0x000ea80000000800 */
        /* <DEDUP_REMOVED lines=12> */
[----:B0-----:R4:W-:Y:S01]  /*56b0*/  STS [R12], R13 ;  /* 0x0000000d0c007388 */ /* 0x0019e20000000800 */
[----:B------:R-:W-:-:S06]  /*56c0*/  FADD.FTZ R10, R10, R13 ;  /* 0x0000000d0a0a7221 */ /* 0x000fcc0000010000 */
[----:B-----5:R-:W0:Y:S01]  /*56d0*/  MUFU.EX2 R23, R24 ;  /* 0x0000001800177308 */ /* 0x020e220000000800 */
[----:B-1----:R4:W-:Y:S01]  /*56e0*/  STS [R12+0x100], R15 ;  /* 0x0001000f0c007388 */ /* 0x0029e20000000800 */
[----:B------:R-:W-:-:S03]  /*56f0*/  FADD.FTZ R10, R10, R15 ;  /* 0x0000000f0a0a7221 */ /* 0x000fc60000010000 */
[----:B--2---:R4:W-:Y:S01]  /*5700*/  STS [R12+0x200], R21 ;  /* 0x000200150c007388 */ /* 0x0049e20000000800 */
[----:B------:R-:W-:-:S03]  /*5710*/  FADD.FTZ R10, R10, R21 ;  /* 0x000000150a0a7221 */ /* 0x000fc60000010000 */
[----:B0-----:R4:W-:Y:S01]  /*5720*/  STS [R12+0x300], R23 ;  /* 0x000300170c007388 */ /* 0x0019e20000000800 */
[----:B------:R-:W-:Y:S01]  /*5730*/  FADD.FTZ R10, R10, R23 ;  /* 0x000000170a0a7221 */ /* 0x000fe20000010000 */
[----:B------:R-:W-:Y:S06]  /*5740*/  @P0 BRA `(.L_x_4420) ;  /* 0x00000010008c0947 */ /* 0x000fec0003800000 */
[----:B----4-:R-:W-:Y:S01]  /*5750*/  IMAD.MOV.U32 R13, RZ, RZ, R11 ;  /* 0x000000ffff0d7224 */ /* 0x010fe200078e000b */
[----:B------:R-:W-:Y:S01]  /*5760*/  BSSY.RECONVERGENT B1, `(.L_x_4425) ;  /* 0x000006c000017945 */ /* 0x000fe20003800200 */
[----:B------:R-:W-:-:S03]  /*5770*/  PLOP3.LUT P0, PT, PT, PT, PT, 0x80, 0x8 ;  /* 0x000000000008781c */ /* 0x000fc60003f0f070 */
[----:B------:R-:W-:-:S04]  /*5780*/  IADD3 R11, PT, PT, -R13, R16, RZ ;  /* 0x000000100d0b7210 */ /* 0x000fc80007ffe1ff */
[----:B------:R-:W-:Y:S01]  /*5790*/  ISETP.GT.AND P1, PT, R11, 0x2ff, PT ;  /* 0x000002ff0b00780c */ /* 0x000fe20003f24270 */
[----:B------:R-:W-:-:S12]  /*57a0*/  VIADD R11, R12, 0x600 ;  /* 0x000006000c0b7836 */ /* 0x000fd80000000000 */
[----:B------:R-:W-:Y:S05]  /*57b0*/  @!P1 BRA `(.L_x_4426) ;  /* 0x0000000400989947 */ /* 0x000fea0003800000 */
[----:B------:R-:W-:Y:S02]  /*57c0*/  PLOP3.LUT P0, PT, PT, PT, PT, 0x8, 0x80 ;  /* 0x000000000080781c */ /* 0x000fe40003f0e170 */
[----:B------:R-:W-:-:S11]  /*57d0*/  IADD3 R12, PT, PT, R16, -0x2ff, RZ ;  /* 0xfffffd01100c7810 */ /* 0x000fd60007ffe0ff */
.L_x_4427:
[----:B------:R-:W0:Y:S01]  /*57e0*/  LDS R14, [R11+-0x200] ;  /* 0xfffe00000b0e7984 */ /* 0x000e220000000800 */
[----:B------:R-:W-:-:S03]  /*57f0*/  VIADD R13, R13, 0x400 ;  /* 0x000004000d0d7836 */ /* 0x000fc60000000000 */
[----:B------:R-:W1:Y:S02]  /*5800*/  LDS R20, [R11+-0x100] ;  /* 0xffff00000b147984 */ /* 0x000e640000000800 */
[----:B------:R-:W-:Y:S02]  /*5810*/  ISETP.GE.AND P1, PT, R13, R12, PT ;  /* 0x0000000c0d00720c */ /* 0x000fe40003f26270 */
[----:B------:R-:W2:Y:S04]  /*5820*/  LDS R22, [R11] ;  /* 0x000000000b167984 */ /* 0x000ea80000000800 */
[----:B------:R-:W4:Y:S04]  /*5830*/  LDS R24, [R11+0x100] ;  /* 0x000100000b187984 */ /* 0x000f280000000800 */
[----:B------:R-:W5:Y:S04]  /*5840*/  LDS R26, [R11+0x200] ;  /* 0x000200000b1a7984 */ /* 0x000f680000000800 */
[----:B------:R-:W5:Y:S04]  /*5850*/  LDS R28, [R11+0x300] ;  /* 0x000300000b1c7984 */ /* 0x000f680000000800 */
[----:B---3--:R-:W3:Y:S04]  /*5860*/  LDS R32, [R11+0x400] ;  /* 0x000400000b207984 */ /* 0x008ee80000000800 */
[----:B------:R-:W3:Y:S04]  /*5870*/  LDS R34, [R11+0x500] ;  /* 0x000500000b227984 */ /* 0x000ee80000000800 */
        /* <DEDUP_REMOVED lines=21> */
[C---:B---3--:R-:W-:Y:S02]  /*59d0*/  FADD.FTZ R32, -R9.reuse, R32 ;  /* 0x0000002009207221 */ /* 0x048fe40000010100 */
[----:B------:R-:W-:Y:S02]  /*59e0*/  FMUL.FTZ R28, R28, 1.4426950216293334961 ;  /* 0x3fb8aa3b1c1c7820 */ /* 0x000fe40000410000 */
[----:B------:R-:W3:Y:S01]  /*59f0*/  MUFU.EX2 R22, R22 ;  /* 0x0000001600167308 */ /* 0x000ee20000000800 */
        /* <DEDUP_REMOVED lines=14> */
[----:B---3--:R-:W-:Y:S01]  /*5ae0*/  FADD.FTZ R10, R10, R22 ;  /* 0x000000160a0a7221 */ /* 0x008fe20000010000 */
[----:B------:R-:W-:Y:S01]  /*5af0*/  FMUL.FTZ R40, R40, 1.4426950216293334961 ;  /* 0x3fb8aa3b28287820 */ /* 0x000fe20000410000 */
[C---:B-1----:R-:W-:Y:S01]  /*5b00*/  FADD.FTZ R42, -R9.reuse, R42 ;  /* 0x0000002a092a7221 */ /* 0x042fe20000010100 */
[----:B------:R-:W-:Y:S03]  /*5b10*/  STS [R11], R22 ;  /* 0x000000160b007388 */ /* 0x000fe60000000800 */
[----:B------:R-:W-:Y:S01]  /*5b20*/  FMUL.FTZ R42, R42, 1.4426950216293334961 ;  /* 0x3fb8aa3b2a2a7820 */ /* 0x000fe20000410000 */
[----:B------:R-:W1:Y:S01]  /*5b30*/  MUFU.EX2 R28, R28 ;  /* 0x0000001c001c7308 */ /* 0x000e620000000800 */
[----:B--2---:R-:W-:Y:S01]  /*5b40*/  FADD.FTZ R10, R10, R24 ;  /* 0x000000180a0a7221 */ /* 0x004fe20000010000 */
[C---:B------:R-:W-:Y:S01]  /*5b50*/  FADD.FTZ R44, -R9.reuse, R44 ;  /* 0x0000002c092c7221 */ /* 0x040fe20000010100 */
[C---:B----4-:R-:W-:Y:S01]  /*5b60*/  FADD.FTZ R46, -R9.reuse, R46 ;  /* 0x0000002e092e7221 */ /* 0x050fe20000010100 */
        /* <DEDUP_REMOVED lines=43> */
.L_x_4426:
[----:B------:R-:W-:Y:S05]  /*5e20*/  BSYNC.RECONVERGENT B1 ;  /* 0x0000000000017941 */ /* 0x000fea0003800200 */
.L_x_4425:
        /* <DEDUP_REMOVED lines=55> */
.L_x_4429:
[----:B------:R-:W-:Y:S05]  /*61a0*/  BSYNC.RECONVERGENT B1 ;  /* 0x0000000000017941 */ /* 0x000fea0003800200 */
.L_x_4428:
        /* <DEDUP_REMOVED lines=27> */
.L_x_4421:
        /* <DEDUP_REMOVED lines=8> */
[----:B------:R-:W-:Y:S01]  /*63e0*/  ISETP.NE.AND P1, PT, R11, 0xc0, PT ;  /* 0x000000c00b00780c */ /* 0x000fe20003f25270 */
[----:B------:R-:W-:Y:S02]  /*63f0*/  IMAD.MOV.U32 R11, RZ, RZ, R5 ;  /* 0x000000ffff0b7224 */ /* 0x000fe400078e0005 */
[----:B-1----:R-:W-:-:S02]  /*6400*/  IMAD R24, R10, UR4, RZ ;  /* 0x000000040a187c24 */ /* 0x002fc4000f8e02ff */
[----:B------:R-:W-:-:S03]  /*6410*/  HFMA2 R10, -RZ, RZ, 0, 0 ;  /* 0x00000000ff0a7431 */ /* 0x000fc600000001ff */
[----:B------:R-:W-:-:S05]  /*6420*/  SHF.R.S32.HI R26, RZ, 0x1f, R24 ;  /* 0x0000001fff1a7819 */ /* 0x000fca0000011418 */
        /* <DEDUP_REMOVED lines=11> */
.L_x_4432:
        /* <DEDUP_REMOVED lines=17> */
.L_x_4431:
[----:B------:R-:W-:Y:S05]  /*65f0*/  BSYNC.RECONVERGENT B1 ;  /* 0x0000000000017941 */ /* 0x000fea0003800200 */
.L_x_4430:
        /* <DEDUP_REMOVED lines=13> */
.L_x_4433:
[----:B------:R-:W-:-:S05]  /*66d0*/  IMAD.MOV.U32 R12, RZ, RZ, R20 ;  /* 0x000000ffff0c7224 */ /* 0x000fca00078e0014 */
[----:B------:R-:W2:Y:S04]  /*66e0*/  LDG.E.U8 R20, desc[UR36][R12.64+-0x80] ;  /* 0xffff80240c147981 */ /* 0x000ea8000c1e1100 */
[----:B------:R-:W4:Y:S04]  /*66f0*/  LDG.E.U8 R15, desc[UR36][R12.64+-0x40] ;  /* 0xffffc0240c0f7981 */ /* 0x000f28000c1e1100 */
[----:B------:R-:W3:Y:S04]  /*6700*/  LDG.E.U8 R21, desc[UR36][R12.64] ;  /* 0x000000240c157981 */ /* 0x000ee8000c1e1100 */
[----:B-----5:R-:W3:Y:S01]  /*6710*/  LDG.E.U8 R23, desc[UR36][R12.64+0x40] ;  /* 0x000040240c177981 */ /* 0x020ee2000c1e1100 */
[----:B------:R-:W-:Y:S01]  /*6720*/  IMAD.MOV.U32 R25, RZ, RZ, RZ ;  /* 0x000000ffff197224 */ /* 0x000fe200078e00ff */
[----:B------:R-:W-:-:S02]  /*6730*/  IADD3 R11, PT, PT, R11, 0x100, RZ ;  /* 0x000001000b0b7810 */ /* 0x000fc40007ffe0ff */
[----:B--2---:R-:W-:Y:S02]  /*6740*/  ISETP.NE.AND P0, PT, R20, RZ, PT ;  /* 0x000000ff1400720c */ /* 0x004fe40003f05270 */
[----:B----4-:R-:W-:Y:S01]  /*6750*/  ISETP.NE.AND P1, PT, R15, RZ, PT ;  /* 0x000000ff0f00720c */ /* 0x010fe20003f25270 */
[----:B------:R-:W-:Y:S01]  /*6760*/  HFMA2 R15, -RZ, RZ, 0, 0 ;  /* 0x00000000ff0f7431 */ /* 0x000fe200000001ff */
[----:B---3--:R-:W-:Y:S01]  /*6770*/  ISETP.NE.AND P2, PT, R21, RZ, PT ;  /* 0x000000ff1500720c */ /* 0x008fe20003f45270 */
[----:B------:R-:W-:Y:S01]  /*6780*/  IMAD.MOV.U32 R21, RZ, RZ, RZ ;  /* 0x000000ffff157224 */ /* 0x000fe200078e00ff */
[----:B------:R-:W-:-:S07]  /*6790*/  ISETP.NE.AND P3, PT, R23, RZ, PT ;  /* 0x000000ff1700720c */ /* 0x000fce0003f65270 */
        /* <DEDUP_REMOVED lines=11> */
[----:B------:R-:W-:Y:S01]  /*6850*/  ISETP.GT.AND P0, PT, R11, R16, PT ;  /* 0x000000100b00720c */ /* 0x000fe20003f04270 */
        /* <DEDUP_REMOVED lines=18> */
.L_x_4420:
[----:B------:R-:W-:Y:S05]  /*6980*/  BSYNC.RECONVERGENT B0 ;  /* 0x0000000000007941 */ /* 0x000fea0003800200 */
.L_x_4419:
[----:B0-----:R-:W0:Y:S01]  /*6990*/  SHFL.BFLY PT, R9, R10, 0x10, 0x1f ;  /* 0x0e001f000a097f89 */ /* 0x001e2200000e0000 */
[C---:B------:R-:W-:Y:S01]  /*69a0*/  ISETP.NE.AND P0, PT, R6.reuse, RZ, PT ;  /* 0x000000ff0600720c */ /* 0x040fe20003f05270 */
[----:B------:R-:W1:Y:S01]  /*69b0*/  LDCU UR4, c[0x0][0x40c] ;  /* 0x00008180ff0477ac */ /* 0x000e620008000800 */
[----:B------:R-:W-:Y:S01]  /*69c0*/  SHF.R.U32.HI R42, RZ, 0x5, R30 ;  /* 0x00000005ff2a7819 */ /* 0x000fe2000001161e */
[----:B------:R-:W2:Y:S01]  /*69d0*/  S2R R43, SR_CTAID.X ;  /* 0x00000000002b7919 */ /* 0x000ea20000002500 */
[----:B------:R-:W-:Y:S01]  /*69e0*/  ISETP.GT.U32.AND P1, PT, R6, 0x1, PT ;  /* 0x000000010600780c */ /* 0x000fe20003f24070 */
[----:B------:R-:W1:Y:S01]  /*69f0*/  LDCU UR5, c[0x0][0x3f4] ;  /* 0x00007e80ff0577ac */ /* 0x000e620008000800 */
[----:B------:R-:W2:Y:S01]  /*6a00*/  S2UR UR6, SR_CTAID.Y ;  /* 0x00000000000679c3 */ /* 0x000ea20000002600 */
[----:B------:R-:W3:Y:S06]  /*6a10*/  LDCU.U8 UR7, c[0x0][0x48c] ;  /* 0x00009180ff0777ac */ /* 0x000eec0008000000 */
[----:B------:R-:W-:-:S02]  /*6a20*/  @!P0 IMAD R6, R42, 0x4, R7 ;  /* 0x000000042a068824 */ /* 0x000fc400078e0207 */
[----:B0-----:R-:W-:Y:S01]  /*6a30*/  FADD.FTZ R9, R9, R10 ;  /* 0x0000000a09097221 */ /* 0x001fe20000010000 */
[----:B-1----:R-:W-:-:S04]  /*6a40*/  UISETP.LT.AND UP0, UPT, UR5, UR4, UPT ;  /* 0x000000040500728c */ /* 0x002fc8000bf01270 */
[----:B----4-:R-:W0:Y:S01]  /*6a50*/  SHFL.BFLY PT, R12, R9, 0x8, 0x1f ;  /* 0x0d001f00090c7f89 */ /* 0x010e2200000e0000 */
        /* <DEDUP_REMOVED lines=8> */
[----:B0-----:R-:W-:Y:S02]  /*6ae0*/  FADD.FTZ R11, R12, R11 ;  /* 0x0000000b0c0b7221 */ /* 0x001fe40000010000 */
[----:B------:R-:W2:Y:S03]  /*6af0*/  LDC R12, c[0x0][0x3f8] ;  /* 0x0000fe00ff0c7b82 */ /* 0x000ea60000000800 */
[----:B------:R-:W0:Y:S01]  /*6b00*/  SHFL.BFLY PT, R14, R11, 0x2, 0x1f ;  /* 0x0c401f000b0e7f89 */ /* 0x000e2200000e0000 */
[----:B--2---:R-:W-:Y:S02]  /*6b10*/  IMAD R31, R12, UR6, R43 ;  /* 0x000000060c1f7c24 */ /* 0x004fe4000f8e022b */
[----:B0-----:R-:W-:-:S05]  /*6b20*/  FADD.FTZ R14, R11, R14 ;  /* 0x0000000e0b0e7221 */ /* 0x001fca0000010000 */
[----:B------:R-:W0:Y:S02]  /*6b30*/  SHFL.BFLY PT, R13, R14, 0x1, 0x1f ;  /* 0x0c201f000e0d7f89 */ /* 0x000e2400000e0000 */
[----:B0-----:R-:W-:-:S05]  /*6b40*/  FADD.FTZ R13, R14, R13 ;  /* 0x0000000d0e0d7221 */ /* 0x001fca0000010000 */
[----:B------:R0:W-:Y:S01]  /*6b50*/  @!P0 STS [R6+0x8], R13 ;  /* 0x0000080d06008388 */ /* 0x0001e20000000800 */
[----:B------:R-:W-:Y:S01]  /*6b60*/  BAR.SYNC.DEFER_BLOCKING 0x0 ;  /* 0x0000000000007b1d */ /* 0x000fe20000010000 */
[----:B---3--:R-:W-:Y:S02]  /*6b70*/  ISETP.NE.AND P0, PT, RZ, UR7, PT ;  /* 0x00000007ff007c0c */ /* 0x008fe4000bf05270 */
[----:B0-----:R-:W-:-:S03]  /*6b80*/  CS2R R6, SRZ ;  /* 0x0000000000067805 */ /* 0x001fc6000001ff00 */
[----:B------:R-:W0:Y:S01]  /*6b90*/  @!P1 LDS R13, [R8+0x8] ;  /* 0x00000800080d9984 */ /* 0x000e220000000800 */
[----:B------:R-:W-:-:S03]  /*6ba0*/  ISETP.GT.AND P1, PT, R5, R16, PT ;  /* 0x000000100500720c */ /* 0x000fc60003f24270 */
[----:B0-----:R-:W0:Y:S02]  /*6bb0*/  SHFL.BFLY PT, R10, R13, 0x1, 0x1f ;  /* 0x0c201f000d0a7f89 */ /* 0x001e2400000e0000 */
[----:B0-----:R-:W-:-:S06]  /*6bc0*/  FADD.FTZ R10, R10, R13 ;  /* 0x0000000d0a0a7221 */ /* 0x001fcc0000010000 */
[----:B------:R-:W0:Y:S02]  /*6bd0*/  SHFL.IDX PT, R10, R10, RZ, 0x1f ;  /* 0x00001fff0a0a7589 */ /* 0x000e2400000e0000 */
[----:B0-----:R-:W-:-:S04]  /*6be0*/  FADD.FTZ R8, R10, 9.9999999747524270788e-07 ;  /* 0x358637bd0a087421 */ /* 0x001fc80000010000 */
[----:B------:R0:W1:Y:S01]  /*6bf0*/  MUFU.RCP R15, R8 ;  /* 0x00000008000f7308 */ /* 0x0000620000001000 */
[----:B------:R-:W-:Y:S05]  /*6c00*/  @!P0 BRA `(.L_x_4434) ;  /* 0x0000000000188947 */ /* 0x000fea0003800000 */
[----:B------:R-:W2:Y:S08]  /*6c10*/  LDC R6, c[0x0][0x488] ;  /* 0x00012200ff067b82 */ /* 0x000eb00000000800 */
[----:B------:R-:W2:Y:S08]  /*6c20*/  LDC R7, c[0x0][0x40c] ;  /* 0x00010300ff077b82 */ /* 0x000eb00000000800 */
[----:B------:R-:W3:Y:S01]  /*6c30*/  LDC R9, c[0x0][0x3f4] ;  /* 0x0000fd00ff097b82 */ /* 0x000ee20000000800 */
[----:B--2---:R-:W-:-:S04]  /*6c40*/  IMAD R6, R31, R6, R7 ;  /* 0x000000061f067224 */ /* 0x004fc800078e0207 */
[----:B---3--:R-:W-:-:S05]  /*6c50*/  IMAD R6, R6, R9, RZ ;  /* 0x0000000906067224 */ /* 0x008fca00078e02ff */
[----:B------:R-:W-:-:S07]  /*6c60*/  SHF.R.S32.HI R7, RZ, 0x1f, R6 ;  /* 0x0000001fff077819 */ /* 0x000fce0000011406 */
.L_x_4434:
        /* <DEDUP_REMOVED lines=23> */
[----:B--2---:R-:W-:-:S04]  /*6de0*/  LEA R12, P2, R13, UR8, 0x2 ;  /* 0x000000080d0c7c11 */ /* 0x004fc8000f8410ff */
[----:B------:R-:W-:Y:S01]  /*6df0*/  LEA.HI.X R13, R13, UR9, R14, 0x2, P2 ;  /* 0x000000090d0d7c11 */ /* 0x000fe200090f140e */
[----:B0-----:R-:W-:-:S06]  /*6e00*/  ULEA UR4, UR6, UR4, 0x18 ;  /* 0x0000000406047291 */ /* 0x001fcc000f8ec0ff */
[----:B------:R-:W-:Y:S02]  /*6e10*/  IADD3 R4, PT, PT, R8, UR4, RZ ;  /* 0x0000000408047c10 */ /* 0x000fe4000fffe0ff */
[----:B------:R-:W-:-:S07]  /*6e20*/  LEA R10, R30, UR4, 0x2 ;  /* 0x000000041e0a7c11 */ /* 0x000fce000f8e10ff */
.L_x_4439:
[----:B--2---:R0:W1:Y:S01]  /*6e30*/  LDS R8, [R10] ;  /* 0x000000000a087984 */ /* 0x0040620000000800 */
        /* <DEDUP_REMOVED lines=14> */
.L_x_4438:
[----:B------:R-:W-:Y:S05]  /*6f20*/  BSYNC.RECONVERGENT B1 ;  /* 0x0000000000017941 */ /* 0x000fea0003800200 */
.L_x_4437:
[----:B------:R-:W-:Y:S05]  /*6f30*/  @!P1 BRA `(.L_x_4436) ;  /* 0x0000000000d09947 */ /* 0x000fea0003800000 */
[----:B--2---:R-:W0:Y:S01]  /*6f40*/  S2R R9, SR_CgaCtaId ;  /* 0x0000000000097919 */ /* 0x004e220000008800 */
[----:B------:R-:W2:Y:S01]  /*6f50*/  LDCU.64 UR8, c[0x0][0x480] ;  /* 0x00009000ff0877ac */ /* 0x000ea20008000a00 */
        /* <DEDUP_REMOVED lines=9> */
[----:B--2---:R-:W-:-:S04]  /*6ff0*/  LEA R10, P3, R8, UR8, 0x2 ;  /* 0x00000008080a7c11 */ /* 0x004fc8000f8610ff */
[----:B------:R-:W-:Y:S02]  /*7000*/  IADD3 R10, P2, PT, R10, 0x200, RZ ;  /* 0x000002000a0a7810 */ /* 0x000fe40007f5e0ff */
[----:B------:R-:W-:-:S05]  /*7010*/  LEA.HI.X R7, R8, UR9, R7, 0x2, P3 ;  /* 0x0000000908077c11 */ /* 0x000fca00098f1407 */
[----:B------:R-:W-:Y:S01]  /*7020*/  IMAD.X R11, RZ, RZ, R7, P2 ;  /* 0x000000ffff0b7224 */ /* 0x000fe200010e0607 */
[----:B0-----:R-:W-:Y:S01]  /*7030*/  LEA R9, R9, R4, 0x18 ;  /* 0x0000000409097211 */ /* 0x001fe200078ec0ff */
[----:B------:R-:W-:-:S03]  /*7040*/  IMAD.SHL.U32 R4, R19, 0x4, RZ ;  /* 0x0000000413047824 */ /* 0x000fc600078e00ff */
[----:B------:R-:W-:Y:S02]  /*7050*/  IADD3 R8, PT, PT, R6, 0x100, R9 ;  /* 0x0000010006087810 */ /* 0x000fe40007ffe009 */
[----:B------:R-:W-:-:S04]  /*7060*/  LEA R4, R5, -R4, 0x2 ;  /* 0x8000000405047211 */ /* 0x000fc800078e10ff */
[----:B------:R-:W-:-:S07]  /*7070*/  IADD3 R4, PT, PT, R4, 0x200, R9 ;  /* 0x0000020004047810 */ /* 0x000fce0007ffe009 */
.L_x_4440:
[----:B------:R-:W1:Y:S01]  /*7080*/  LDS R6, [R4+-0x200] ;  /* 0xfffe000004067984 */ /* 0x000e620000000800 */
[----:B------:R-:W-:-:S04]  /*7090*/  IADD3 R5, PT, PT, R5, 0x100, RZ ;  /* 0x0000010005057810 */ /* 0x000fc80007ffe0ff */
[----:B------:R-:W-:Y:S01]  /*70a0*/  ISETP.GT.AND P2, PT, R5, R16, PT ;  /* 0x000000100500720c */ /* 0x000fe20003f44270 */
[----:B-1----:R-:W-:-:S05]  /*70b0*/  FMUL.FTZ R13, R6, R15 ;  /* 0x0000000f060d7220 */ /* 0x002fca0000410000 */
        /* <DEDUP_REMOVED lines=28> */
.L_x_4436:
[----:B------:R-:W-:Y:S05]  /*7280*/  BSYNC.RECONVERGENT B0 ;  /* 0x0000000000007941 */ /* 0x000fea0003800200 */
.L_x_4435:
[----:B------:R-:W3:Y:S01]  /*7290*/  LDCU.64 UR6, c[0x0][0x3b0] ;  /* 0x00007600ff0677ac */ /* 0x000ee20008000a00 */
[----:B------:R-:W-:Y:S02]  /*72a0*/  LEA.HI R4, R16, R16, RZ, 0x1 ;  /* 0x0000001010047211 */ /* 0x000fe400078f08ff */
[----:B------:R-:W-:Y:S02]  /*72b0*/  CS2R R6, SRZ ;  /* 0x0000000000067805 */ /* 0x000fe4000001ff00 */
[----:B------:R-:W-:Y:S02]  /*72c0*/  SHF.L.U32 R32, R30, 0x3, RZ ;  /* 0x000000031e207819 */ /* 0x000fe400000006ff */
[----:B------:R-:W-:Y:S02]  /*72d0*/  LOP3.LUT R45, R4, 0xfffffffe, RZ, 0xc0, !PT ;  /* 0xfffffffe042d7812 */ /* 0x000fe400078ec0ff */
[----:B------:R-:W-:-:S03]  /*72e0*/  LOP3.LUT R32, R32, 0xf8, RZ, 0xc0, !PT ;  /* 0x000000f820207812 */ /* 0x000fc600078ec0ff */
[----:B------:R-:W-:-:S05]  /*72f0*/  IMAD.IADD R45, R16, 0x1, -R45 ;  /* 0x00000001102d7824 */ /* 0x000fca00078e0a2d */
[----:B------:R-:W-:Y:S02]  /*7300*/  ISETP.NE.AND P0, PT, R42, R45, PT ;  /* 0x0000002d2a00720c */ /* 0x000fe40003f05270 */
[----:B---3--:R-:W-:Y:S02]  /*7310*/  ISETP.EQ.U32.AND P1, PT, RZ, UR6, PT ;  /* 0x00000006ff007c0c */ /* 0x008fe4000bf22070 */
[----:B------:R-:W-:-:S04]  /*7320*/  ISETP.GT.U32.OR P0, PT, R32, 0xdf, P0 ;  /* 0x000000df2000780c */ /* 0x000fc80000704470 */
[----:B------:R-:W-:-:S13]  /*7330*/  ISETP.EQ.OR.EX P0, PT, RZ, UR7, P0, P1 ;  /* 0x00000007ff007c0c */ /* 0x000fda0008702710 */
[----:B0-2---:R-:W0:Y:S01]  /*7340*/  @!P0 LDC.64 R8, c[0x0][0x3b0] ;  /* 0x0000ec00ff088b82 */ /* 0x005e220000000a00 */
        /* <DEDUP_REMOVED lines=12> */
[----:B------:R-:W-:-:S07]  /*7410*/  CS2R R38, SRZ ;  /* 0x0000000000267805 */ /* 0x000fce000001ff00 */
[----:B0-----:R-:W-:Y:S05]  /*7420*/  @P0 BRA `(.L_x_4442) ;  /* 0x0000002400080947 */ /* 0x001fea0003800000 */
[----:B------:R-:W0:Y:S01]  /*7430*/  LDCU UR4, c[0x0][0x3f4] ;  /* 0x00007e80ff0477ac */ /* 0x000e220008000800 */
[----:B------:R-:W2:Y:S01]  /*7440*/  S2R R9, SR_CgaCtaId ;  /* 0x0000000000097919 */ /* 0x000ea20000008800 */
[----:B------:R-:W3:Y:S01]  /*7450*/  LDC.64 R28, c[0x0][0x3c0] ;  /* 0x0000f000ff1c7b82 */ /* 0x000ee20000000a00 */
[----:B------:R-:W-:Y:S01]  /*7460*/  IMAD.IADD R44, R19, 0x1, R42 ;  /* 0x00000001132c7824 */ /* 0x000fe200078e022a */
[----:B------:R-:W-:Y:S01]  /*7470*/  MOV R8, 0x400 ;  /* 0x0000040000087802 */ /* 0x000fe20000000f00 */
[----:B------:R-:W-:Y:S01]  /*7480*/  BSSY.RECONVERGENT B1, `(.L_x_4443) ;  /* 0x00000c3000017945 */ /* 0x000fe20003800200 */
[----:B------:R-:W-:Y:S02]  /*7490*/  IMAD.MOV.U32 R33, RZ, RZ, RZ ;  /* 0x000000ffff217224 */ /* 0x000fe400078e00ff */
[----:B------:R-:W-:Y:S02]  /*74a0*/  IADD3 R8, PT, PT, R8, 0x210, RZ ;  /* 0x0000021008087810 */ /* 0x000fe40007ffe0ff */
[----:B0-----:R-:W-:-:S04]  /*74b0*/  MOV R41, UR4 ;  /* 0x0000000400297c02 */ /* 0x001fc80008000f00 */
[-C--:B------:R-:W-:Y:S01]  /*74c0*/  VIMNMX R47, PT, PT, R16, R41.reuse, PT ;  /* 0x00000029102f7248 */ /* 0x080fe20003fe0100 */
[----:B------:R-:W-:-:S03]  /*74d0*/  IMAD R3, R3, R41, R32 ;  /* 0x0000002903037224 */ /* 0x000fc600078e0220 */
[----:B------:R-:W-:Y:S01]  /*74e0*/  ISETP.GE.AND P0, PT, R44, R47, PT ;  /* 0x0000002f2c00720c */ /* 0x000fe20003f06270 */
[----:B---3--:R-:W-:Y:S01]  /*74f0*/  IMAD.WIDE R28, R3, 0x2, R28 ;  /* 0x00000002031c7825 */ /* 0x008fe200078e021c */
        /* <DEDUP_REMOVED lines=8> */
[----:B------:R-:W-:Y:S02]  /*7580*/  MOV R40, RZ ;  /* 0x000000ff00287202 */ /* 0x000fe40000000f00 */
[----:B------:R-:W-:Y:S02]  /*7590*/  CS2R R36, SRZ ;  /* 0x0000000000247805 */ /* 0x000fe4000001ff00 */
[----:B------:R-:W-:-:S02]  /*75a0*/  IADD3 R47, PT, PT, -R42, R47, R8 ;  /* 0x0000002f2a2f7210 */ /* 0x000fc40007ffe108 */
[----:B------:R-:W-:Y:S01]  /*75b0*/  CS2R R34, SRZ ;  /* 0x0000000000227805 */ /* 0x000fe2000001ff00 */
[----:B------:R-:W-:Y:S01]  /*75c0*/  IMAD.MOV.U32 R33, RZ, RZ, RZ ;  /* 0x000000ffff217224 */ /* 0x000fe200078e00ff */
[C---:B------:R-:W-:Y:S02]  /*75d0*/  ISETP.GE.U32.AND P0, PT, R47.reuse, 0x6, PT ;  /* 0x000000062f00780c */ /* 0x040fe40003f06070 */
[----:B------:R-:W-:-:S04]  /*75e0*/  LEA.HI R49, R47, 0x1, RZ, 0x1f ;  /* 0x000000012f317811 */ /* 0x000fc800078ff8ff */
[----:B------:R-:W-:-:S07]  /*75f0*/  LOP3.LUT P1, R60, R49, 0x3, RZ, 0xc0, !PT ;  /* 0x00000003313c7812 */ /* 0x000fce000782c0ff */
[----:B------:R-:W-:Y:S06]  /*7600*/  @!P0 BRA `(.L_x_4446) ;  /* 0x0000000400788947 */ /* 0x000fec0003800000 */
[----:B------:R-:W-:Y:S01]  /*7610*/  HFMA2 R50, -RZ, RZ, 0, 0 ;  /* 0x00000000ff327431 */ /* 0x000fe200000001ff */
[----:B------:R-:W-:Y:S01]  /*7620*/  LOP3.LUT R49, R49, 0xfffffffc, RZ, 0xc0, !PT ;  /* 0xfffffffc31317812 */ /* 0x000fe200078ec0ff */
[----:B------:R-:W-:Y:S01]  /*7630*/  IMAD.MOV.U32 R39, RZ, RZ, RZ ;  /* 0x000000ffff277224 */ /* 0x000fe200078e00ff */
[----:B------:R-:W-:-:S07]  /*7640*/  MOV R48, R44 ;  /* 0x0000002c00307202 */ /* 0x000fce0000000f00 */
.L_x_4447:
[----:B------:R-:W-:-:S04]  /*7650*/  IMAD R25, R48, 0xe0, RZ ;  /* 0x000000e030197824 */ /* 0x000fc800078e02ff */
[----:B------:R-:W-:-:S06]  /*7660*/  IMAD.WIDE.U32 R8, R25, 0x2, R28 ;  /* 0x0000000219087825 */ /* 0x000fcc00078e001c */
[----:B------:R-:W2:Y:S01]  /*7670*/  LDG.E.128 R8, desc[UR36][R8.64] ;  /* 0x0000002408087981 */ /* 0x000ea2000c1e1d00 */
[C---:B------:R-:W-:Y:S01]  /*7680*/  VIADD R13, R25.reuse, 0x1c0 ;  /* 0x000001c0190d7836 */ /* 0x040fe20000000000 */
[----:B------:R-:W-:-:S03]  /*7690*/  IADD3 R21, PT, PT, R25, 0x380, RZ ;  /* 0x0000038019157810 */ /* 0x000fc60007ffe0ff */
[----:B------:R-:W-:-:S04]  /*76a0*/  IMAD.WIDE.U32 R12, R13, 0x2, R28 ;  /* 0x000000020d0c7825 */ /* 0x000fc800078e001c */
[--C-:B------:R-:W-:Y:S02]  /*76b0*/  IMAD.WIDE.U32 R20, R21, 0x2, R28.reuse ;  /* 0x0000000215147825 */ /* 0x100fe400078e001c */
[----:B-1----:R-:W3:Y:S02]  /*76c0*/  LDG.E.128 R12, desc[UR36][R12.64] ;  /* 0x000000240c0c7981 */ /* 0x002ee4000c1e1d00 */
[----:B------:R-:W-:Y:S02]  /*76d0*/  VIADD R25, R25, 0x540 ;  /* 0x0000054019197836 */ /* 0x000fe40000000000 */
[----:B-----5:R-:W4:Y:S02]  /*76e0*/  LDG.E.128 R20, desc[UR36][R20.64] ;  /* 0x0000002414147981 */ /* 0x020f24000c1e1d00 */
[----:B------:R-:W-:-:S06]  /*76f0*/  IMAD.WIDE.U32 R24, R25, 0x2, R28 ;  /* 0x0000000219187825 */ /* 0x000fcc00078e001c */
[----:B------:R-:W4:Y:S01]  /*7700*/  LDG.E.128 R24, desc[UR36][R24.64] ;  /* 0x0000002418187981 */ /* 0x000f22000c1e1d00 */
[----:B------:R-:W-:Y:S01]  /*7710*/  IADD3 R52, PT, PT, -R19, R48, RZ ;  /* 0x0000003013347210 */ /* 0x000fe20007ffe1ff */
[----:B------:R-:W-:Y:S01]  /*7720*/  VIADD R48, R48, 0x8 ;  /* 0x0000000830307836 */ /* 0x000fe20000000000 */
[----:B------:R-:W-:-:S03]  /*7730*/  IADD3 R50, PT, PT, R50, 0x4, RZ ;  /* 0x0000000432327810 */ /* 0x000fc60007ffe0ff */
[----:B------:R-:W-:Y:S01]  /*7740*/  IMAD R52, R52, 0x2, R3 ;  /* 0x0000000234347824 */ /* 0x000fe200078e0203 */
[----:B------:R-:W-:-:S04]  /*7750*/  ISETP.NE.AND P0, PT, R50, R49, PT ;  /* 0x000000313200720c */ /* 0x000fc80003f05270 */
[----:B------:R-:W0:Y:S04]  /*7760*/  LDS.U16 R51, [R52] ;  /* 0x0000000034337984 */ /* 0x000e280000000400 */
[----:B------:R-:W1:Y:S04]  /*7770*/  LDS.U16 R59, [R52+0x4] ;  /* 0x00000400343b7984 */ /* 0x000e680000000400 */
[----:B------:R-:W4:Y:S01]  /*7780*/  LDS.U16 R61, [R52+0x8] ;  /* 0x00000800343d7984 */ /* 0x000f220000000400 */
[----:B0-----:R-:W-:Y:S02]  /*7790*/  HADD2.F32 R54, -RZ, R51.H0_H0 ;  /* 0x20000033ff367230 */ /* 0x001fe40000004100 */
[----:B--2---:R-:W-:-:S02]  /*77a0*/  HADD2.F32 R53, -RZ, R8.H0_H0 ;  /* 0x20000008ff357230 */ /* 0x004fc40000004100 */
[----:B------:R-:W-:Y:S02]  /*77b0*/  HADD2.F32 R55, -RZ, R8.H1_H1 ;  /* 0x30000008ff377230 */ /* 0x000fe40000004100 */
[----:B------:R-:W0:Y:S01]  /*77c0*/  LDS.U16 R8, [R52+0xc] ;  /* 0x00000c0034087984 */ /* 0x000e220000000400 */
        /* <DEDUP_REMOVED lines=12> */
[----:B-1----:R-:W-:Y:S02]  /*7890*/  HADD2.F32 R34, -RZ, R59.H0_H0 ;  /* 0x2000003bff227230 */ /* 0x002fe40000004100 */
[----:B------:R-:W-:Y:S01]  /*78a0*/  FFMA.FTZ R9, R54, R9, R36 ;  /* 0x0000000936097223 */ /* 0x000fe20000010024 */
[----:B---3--:R-:W-:-:S02]  /*78b0*/  HADD2.F32 R38, -RZ, R14.H0_H0 ;  /* 0x2000000eff267230 */ /* 0x008fc40000004100 */
[----:B------:R-:W-:Y:S01]  /*78c0*/  FFMA.FTZ R10, R54, R10, R35 ;  /* 0x0000000a360a7223 */ /* 0x000fe20000010023 */
[----:B------:R-:W-:Y:S02]  /*78d0*/  HADD2.F32 R33, -RZ, R14.H1_H1 ;  /* 0x3000000eff217230 */ /* 0x000fe40000004100 */
[--C-:B------:R-:W-:Y:S02]  /*78e0*/  HADD2.F32 R11, -RZ, R12.reuse.H0_H0 ;  /* 0x2000000cff0b7230 */ /* 0x100fe40000004100 */
[C---:B------:R-:W-:Y:S01]  /*78f0*/  FFMA.FTZ R9, R34.reuse, R38, R9 ;  /* 0x0000002622097223 */ /* 0x040fe20000010009 */
        /* <DEDUP_REMOVED lines=10> */
[--C-:B----4-:R-:W-:Y:S02]  /*79a0*/  HADD2.F32 R33, -RZ, R20.reuse.H0_H0 ;  /* 0x20000014ff217230 */ /* 0x110fe40000004100 */
[----:B------:R-:W-:Y:S01]  /*79b0*/  FFMA.FTZ R13, R34, R13, R56 ;  /* 0x0000000d220d7223 */ /* 0x000fe20000010038 */
[----:B------:R-:W-:-:S02]  /*79c0*/  HADD2.F32 R35, -RZ, R20.H1_H1 ;  /* 0x30000014ff237230 */ /* 0x000fc40000004100 */
[----:B------:R-:W-:Y:S01]  /*79d0*/  FFMA.FTZ R15, R34, R15, R58 ;  /* 0x0000000f220f7223 */ /* 0x000fe2000001003a */
[--C-:B------:R-:W-:Y:S02]  /*79e0*/  HADD2.F32 R37, -RZ, R21.reuse.H0_H0 ;  /* 0x20000015ff257230 */ /* 0x100fe40000004100 */
[----:B------:R-:W-:Y:S02]  /*79f0*/  HADD2.F32 R20, -RZ, R21.H1_H1 ;  /* 0x30000015ff147230 */ /* 0x000fe40000004100 */
[----:B------:R-:W-:Y:S02]  /*7a00*/  HADD2.F32 R34, -RZ, R61.H0_H0 ;  /* 0x2000003dff227230 */ /* 0x000fe40000004100 */
[--C-:B------:R-:W-:Y:S02]  /*7a10*/  HADD2.F32 R38, -RZ, R22.reuse.H0_H0 ;  /* 0x20000016ff267230 */ /* 0x100fe40000004100 */
        /* <DEDUP_REMOVED lines=15> */
[----:B------:R-:W-:Y:S01]  /*7b10*/  FFMA.FTZ R9, R34, R38, R9 ;  /* 0x0000002622097223 */ /* 0x000fe20000010009 */
        /* <DEDUP_REMOVED lines=12> */
[----:B------:R-:W-:Y:S06]  /*7be0*/  @P0 BRA `(.L_x_4447) ;  /* 0xfffffff800980947 */ /* 0x000fec000383ffff */
.L_x_4446:
[----:B------:R-:W-:Y:S05]  /*7bf0*/  BSYNC.RECONVERGENT B2 ;  /* 0x0000000000027941 */ /* 0x000fea0003800200 */
.L_x_4445:
[----:B------:R-:W-:Y:S05]  /*7c00*/  @!P1 BRA `(.L_x_4444) ;  /* 0x0000000400289947 */ /* 0x000fea0003800000 */
[----:B------:R-:W-:Y:S01]  /*7c10*/  ISETP.NE.AND P1, PT, R60, 0x1, PT ;  /* 0x000000013c00780c */ /* 0x000fe20003f25270 */
[----:B------:R-:W-:Y:S01]  /*7c20*/  BSSY.RECONVERGENT B2, `(.L_x_4448) ;  /* 0x0000030000027945 */ /* 0x000fe20003800200 */
[----:B------:R-:W-:-:S11]  /*7c30*/  LOP3.LUT P0, RZ, R47, 0x2, RZ, 0xc0, !PT ;  /* 0x000000022fff7812 */ /* 0x000fd6000780c0ff */
[----:B------:R-:W-:Y:S05]  /*7c40*/  @!P1 BRA `(.L_x_4449) ;  /* 0x0000000000b49947 */ /* 0x000fea0003800000 */
[----:B------:R-:W-:-:S04]  /*7c50*/  IMAD R13, R48, 0xe0, RZ ;  /* 0x000000e0300d7824 */ /* 0x000fc800078e02ff */
[C---:B------:R-:W-:Y:S01]  /*7c60*/  IMAD.WIDE.U32 R8, R13.reuse, 0x2, R28 ;  /* 0x000000020d087825 */ /* 0x040fe200078e001c */
[----:B------:R-:W-:-:S05]  /*7c70*/  IADD3 R13, PT, PT, R13, 0x1c0, RZ ;  /* 0x000001c00d0d7810 */ /* 0x000fca0007ffe0ff */
[----:B------:R-:W2:Y:S01]  /*7c80*/  LDG.E.128 R8, desc[UR36][R8.64] ;  /* 0x0000002408087981 */ /* 0x000ea2000c1e1d00 */
[----:B------:R-:W-:-:S06]  /*7c90*/  IMAD.WIDE.U32 R12, R13, 0x2, R28 ;  /* 0x000000020d0c7825 */ /* 0x000fcc00078e001c */
[----:B-1----:R-:W3:Y:S01]  /*7ca0*/  LDG.E.128 R12, desc[UR36][R12.64] ;  /* 0x000000240c0c7981 */ /* 0x002ee2000c1e1d00 */
[C---:B------:R-:W-:Y:S02]  /*7cb0*/  IMAD.IADD R20, R48.reuse, 0x1, -R19 ;  /* 0x0000000130147824 */ /* 0x040fe400078e0a13 */
[----:B------:R-:W-:-:S03]  /*7cc0*/  VIADD R48, R48, 0x4 ;  /* 0x0000000430307836 */ /* 0x000fc60000000000 */
[----:B------:R-:W-:-:S05]  /*7cd0*/  LEA R20, R20, R3, 0x1 ;  /* 0x0000000314147211 */ /* 0x000fca00078e08ff */
[----:B------:R-:W-:Y:S04]  /*7ce0*/  LDS.U16 R21, [R20] ;  /* 0x0000000014157984 */ /* 0x000fe80000000400 */
[----:B------:R-:W0:Y:S02]  /*7cf0*/  LDS.U16 R27, [R20+0x4] ;  /* 0x00000400141b7984 */ /* 0x000e240000000400 */
[----:B0-----:R-:W-:Y:S02]  /*7d00*/  HADD2.F32 R27, -RZ, R27.H0_H0 ;  /* 0x2000001bff1b7230 */ /* 0x001fe40000004100 */
[--C-:B--2---:R-:W-:Y:S02]  /*7d10*/  HADD2.F32 R22, -RZ, R8.reuse.H0_H0 ;  /* 0x20000008ff167230 */ /* 0x104fe40000004100 */
[----:B-----5:R-:W-:-:S02]  /*7d20*/  HADD2.F32 R23, -RZ, R8.H1_H1 ;  /* 0x30000008ff177230 */ /* 0x020fc40000004100 */
[--C-:B------:R-:W-:Y:S02]  /*7d30*/  HADD2.F32 R25, -RZ, R9.reuse.H0_H0 ;  /* 0x20000009ff197230 */ /* 0x100fe40000004100 */
[----:B------:R-:W-:Y:S02]  /*7d40*/  HADD2.F32 R24, -RZ, R9.H1_H1 ;  /* 0x30000009ff187230 */ /* 0x000fe40000004100 */
[----:B------:R-:W-:Y:S02]  /*7d50*/  HADD2.F32 R8, -RZ, R21.H0_H0 ;  /* 0x20000015ff087230 */ /* 0x000fe40000004100 */
[--C-:B------:R-:W-:Y:S02]  /*7d60*/  HADD2.F32 R9, -RZ, R10.reuse.H0_H0 ;  /* 0x2000000aff097230 */ /* 0x100fe40000004100 */
[----:B------:R-:W-:Y:S02]  /*7d70*/  HADD2.F32 R21, -RZ, R11.H0_H0 ;  /* 0x2000000bff157230 */ /* 0x000fe40000004100 */
[----:B------:R-:W-:Y:S01]  /*7d80*/  FFMA.FTZ R22, R8, R22, R39 ;  /* 0x0000001608167223 */ /* 0x000fe20000010027 */
[----:B------:R-:W-:-:S02]  /*7d90*/  HADD2.F32 R10, -RZ, R10.H1_H1 ;  /* 0x3000000aff0a7230 */ /* 0x000fc40000004100 */
[C---:B------:R-:W-:Y:S01]  /*7da0*/  FFMA.FTZ R25, R8.reuse, R25, R40 ;  /* 0x0000001908197223 */ /* 0x040fe20000010028 */
[----:B------:R-:W-:Y:S02]  /*7db0*/  HADD2.F32 R26, -RZ, R11.H1_H1 ;  /* 0x3000000bff1a7230 */ /* 0x000fe40000004100 */
[C---:B------:R-:W-:Y:S01]  /*7dc0*/  FFMA.FTZ R21, R8.reuse, R21, R34 ;  /* 0x0000001508157223 */ /* 0x040fe20000010022 */
[C---:B------:R-:W-:Y:S01]  /*7dd0*/  FFMA.FTZ R9, R8.reuse, R9, R36 ;  /* 0x0000000908097223 */ /* 0x040fe20000010024 */
[C---:B------:R-:W-:Y:S01]  /*7de0*/  FFMA.FTZ R10, R8.reuse, R10, R35 ;  /* 0x0000000a080a7223 */ /* 0x040fe20000010023 */
[----:B---3--:R-:W-:Y:S02]  /*7df0*/  HADD2.F32 R39, -RZ, R12.H0_H0 ;  /* 0x2000000cff277230 */ /* 0x008fe40000004100 */
[C---:B------:R-:W-:Y:S01]  /*7e00*/  FFMA.FTZ R23, R8.reuse, R23, R38 ;  /* 0x0000001708177223 */ /* 0x040fe20000010026 */
[----:B------:R-:W-:Y:S02]  /*7e10*/  HADD2.F32 R40, -RZ, R13.H0_H0 ;  /* 0x2000000dff287230 */ /* 0x000fe40000004100 */
[----:B------:R-:W-:Y:S01]  /*7e20*/  FFMA.FTZ R24, R8, R24, R37 ;  /* 0x0000001808187223 */ /* 0x000fe20000010025 */
[----:B------:R-:W-:-:S02]  /*7e30*/  HADD2.F32 R34, -RZ, R15.H0_H0 ;  /* 0x2000000fff227230 */ /* 0x000fc40000004100 */
[----:B------:R-:W-:Y:S01]  /*7e40*/  FFMA.FTZ R26, R8, R26, R33 ;  /* 0x0000001a081a7223 */ /* 0x000fe20000010021 */
        /* <DEDUP_REMOVED lines=10> */
[C---:B------:R-:W-:Y:S01]  /*7ef0*/  FFMA.FTZ R34, R27.reuse, R34, R21 ;  /* 0x000000221b227223 */ /* 0x040fe20000010015 */
[C---:B------:R-:W-:Y:S01]  /*7f00*/  FFMA.FTZ R35, R27.reuse, R35, R10 ;  /* 0x000000231b237223 */ /* 0x040fe2000001000a */
[----:B------:R-:W-:-:S07]  /*7f10*/  FFMA.FTZ R33, R27, R15, R26 ;  /* 0x0000000f1b217223 */ /* 0x000fce000001001a */
.L_x_4449:
[----:B------:R-:W-:Y:S05]  /*7f20*/  BSYNC.RECONVERGENT B2 ;  /* 0x0000000000027941 */ /* 0x000fea0003800200 */
.L_x_4448:
[----:B------:R-:W-:Y:S05]  /*7f30*/  @P0 BRA `(.L_x_4444) ;  /* 0x00000000005c0947 */ /* 0x000fea0003800000 */
[----:B------:R-:W-:-:S04]  /*7f40*/  IMAD R9, R48, 0xe0, RZ ;  /* 0x000000e030097824 */ /* 0x000fc800078e02ff */
[----:B------:R-:W-:-:S06]  /*7f50*/  IMAD.WIDE.U32 R8, R9, 0x2, R28 ;  /* 0x0000000209087825 */ /* 0x000fcc00078e001c */
[----:B------:R-:W2:Y:S01]  /*7f60*/  LDG.E.128 R8, desc[UR36][R8.64] ;  /* 0x0000002408087981 */ /* 0x000ea2000c1e1d00 */
[----:B------:R-:W-:-:S05]  /*7f70*/  IADD3 R12, PT, PT, -R19, R48, RZ ;  /* 0x00000030130c7210 */ /* 0x000fca0007ffe1ff */
[----:B------:R-:W-:-:S06]  /*7f80*/  IMAD R12, R12, 0x2, R3 ;  /* 0x000000020c0c7824 */ /* 0x000fcc00078e0203 */
[----:B------:R-:W0:Y:S02]  /*7f90*/  LDS.U16 R12, [R12] ;  /* 0x000000000c0c7984 */ /* 0x000e240000000400 */
[----:B0-----:R-:W-:Y:S02]  /*7fa0*/  HADD2.F32 R14, -RZ, R12.H0_H0 ;  /* 0x2000000cff0e7230 */ /* 0x001fe40000004100 */
[--C-:B--2---:R-:W-:Y:S02]  /*7fb0*/  HADD2.F32 R13, -RZ, R8.reuse.H0_H0 ;  /* 0x20000008ff0d7230 */ /* 0x104fe40000004100 */
[----:B-1----:R-:W-:Y:S02]  /*7fc0*/  HADD2.F32 R15, -RZ, R8.H1_H1 ;  /* 0x30000008ff0f7230 */ /* 0x002fe40000004100 */
[--C-:B------:R-:W-:Y:S02]  /*7fd0*/  HADD2.F32 R21, -RZ, R9.reuse.H0_H0 ;  /* 0x20000009ff157230 */ /* 0x100fe40000004100 */
[----:B------:R-:W-:Y:S01]  /*7fe0*/  FFMA.FTZ R39, R14, R13, R39 ;  /* 0x0000000d0e277223 */ /* 0x000fe20000010027 */
[----:B------:R-:W-:-:S02]  /*7ff0*/  HADD2.F32 R20, -RZ, R9.H1_H1 ;  /* 0x30000009ff147230 */ /* 0x000fc40000004100 */
[C---:B------:R-:W-:Y:S01]  /*8000*/  FFMA.FTZ R38, R14.reuse, R15, R38 ;  /* 0x0000000f0e267223 */ /* 0x040fe20000010026 */
[--C-:B-----5:R-:W-:Y:S02]  /*8010*/  HADD2.F32 R23, -RZ, R10.reuse.H0_H0 ;  /* 0x2000000aff177230 */ /* 0x120fe40000004100 */
        /* <DEDUP_REMOVED lines=9> */
.L_x_4444:
[----:B------:R-:W-:Y:S05]  /*80b0*/  BSYNC.RECONVERGENT B1 ;  /* 0x0000000000017941 */ /* 0x000fea0003800200 */
.L_x_4443:
        /* <DEDUP_REMOVED lines=16> */
.L_x_4456:
        /* <DEDUP_REMOVED lines=32> */
[----:B--2--5:R-:W-:Y:S02]  /*83c0*/  HADD2.F32 R23, -RZ, R10.H0_H0 ;  /* 0x2000000aff177230 */ /* 0x024fe40000004100 */
        /* <DEDUP_REMOVED lines=15> */
.L_x_4455:
[----:B------:R-:W-:Y:S05]  /*84c0*/  BSYNC.RECONVERGENT B3 ;  /* 0x0000000000037941 */ /* 0x000fea0003800200 */
.L_x_4454:
[----:B------:R-:W-:Y:S01]  /*84d0*/  VIADD R44, R44, 0x2 ;  /* 0x000000022c2c7836 */ /* 0x000fe20000000000 */
[----:B------:R-:W-:Y:S01]  /*84e0*/  IADD3 R46, PT, PT, R46, 0x4, RZ ;  /* 0x000000042e2e7810 */ /* 0x000fe20007ffe0ff */
[----:B------:R-:W-:Y:S06]  /*84f0*/  @P2 BRA `(.L_x_4456) ;  /* 0xfffffffc00302947 */ /* 0x000fec000383ffff */
.L_x_4453:
[----:B------:R-:W-:Y:S05]  /*8500*/  BSYNC.RECONVERGENT B2 ;  /* 0x0000000000027941 */ /* 0x000fea0003800200 */
.L_x_4452:
[----:B------:R-:W-:-:S13]  /*8510*/  ISETP.GE.U32.AND P0, PT, R24, 0x6, PT ;  /* 0x000000061800780c */ /* 0x000fda0003f06070 */
[----:B------:R-:W-:Y:S05]  /*8520*/  @!P0 BRA `(.L_x_4451) ;  /* 0x0000000c00148947 */ /* 0x000fea0003800000 */
[----:B------:R-:W0:Y:S02]  /*8530*/  LDC R41, c[0x0][0x3f4] ;  /* 0x0000fd00ff297b82 */ /* 0x000e240000000800 */
.L_x_4465:
[CC--:B0-----:R-:W-:Y:S01]  /*8540*/  ISETP.GE.AND P3, PT, R44.reuse, R41.reuse, PT ;  /* 0x000000292c00720c */ /* 0x0c1fe20003f66270 */
[C---:B------:R-:W-:Y:S01]  /*8550*/  VIADD R46, R44.reuse, 0x2 ;  /* 0x000000022c2e7836 */ /* 0x040fe20000000000 */
[----:B------:R-:W-:Y:S01]  /*8560*/  IADD3 R12, PT, PT, -R19, R44, RZ ;  /* 0x0000002c130c7210 */ /* 0x000fe20007ffe1ff */
        /* <DEDUP_REMOVED lines=8> */
[----:B------:R-:W-:Y:S02]  /*85f0*/  IABS R11, R41 ;  /* 0x00000029000b7213 */ /* 0x000fe40000000000 */
[----:B------:R-:W-:Y:S02]  /*8600*/  IABS R21, R44 ;  /* 0x0000002c00157213 */ /* 0x000fe40000000000 */
[----:B------:R-:W0:Y:S01]  /*8610*/  I2F.RP R10, R11 ;  /* 0x0000000b000a7306 */ /* 0x000e220000209400 */
[----:B------:R-:W-:Y:S02]  /*8620*/  ISETP.GE.AND P4, PT, R44, RZ, PT ;  /* 0x000000ff2c00720c */ /* 0x000fe40003f86270 */
[----:B------:R-:W-:-:S05]  /*8630*/  ISETP.NE.AND P5, PT, R41, RZ, PT ;  /* 0x000000ff2900720c */ /* 0x000fca0003fa5270 */
[----:B0-----:R-:W0:Y:S02]  /*8640*/  MUFU.RCP R10, R10 ;  /* 0x0000000a000a7308 */ /* 0x001e240000001000 */
[----:B0-----:R-:W-:-:S06]  /*8650*/  IADD3 R13, PT, PT, R10, 0xffffffe, RZ ;  /* 0x0ffffffe0a0d7810 */ /* 0x001fcc0007ffe0ff */
[----:B------:R0:W2:Y:S02]  /*8660*/  F2I.FTZ.U32.TRUNC.NTZ R9, R13 ;  /* 0x0000000d00097305 */ /* 0x0000a4000021f000 */
[----:B0-----:R-:W0:Y:S01]  /*8670*/  LDS.U16 R13, [R12] ;  /* 0x000000000c0d7984 */ /* 0x001e220000000400 */
[----:B--2---:R-:W-:-:S04]  /*8680*/  IMAD.MOV R8, RZ, RZ, -R9 ;  /* 0x000000ffff087224 */ /* 0x004fc800078e0a09 */
[----:B-1----:R-:W-:Y:S02]  /*8690*/  IMAD R15, R8, R11, RZ ;  /* 0x0000000b080f7224 */ /* 0x002fe400078e02ff */
        /* <DEDUP_REMOVED lines=32> */
.L_x_4458:
[----:B------:R-:W-:Y:S05]  /*88a0*/  BSYNC.RECONVERGENT B2 ;  /* 0x0000000000027941 */ /* 0x000fea0003800200 */
.L_x_4457:
        /* <DEDUP_REMOVED lines=10> */
[----:B0-----:R-:W0:Y:S01]  /*8950*/  LDS.U16 R13, [R12+0x4] ;  /* 0x000004000c0d7984 */ /* 0x001e220000000400 */
[----:B--2---:R-:W-:-:S04]  /*8960*/  IMAD.MOV R8, RZ, RZ, -R9 ;  /* 0x000000ffff087224 */ /* 0x004fc800078e0a09 */
[----:B-1----:R-:W-:Y:S01]  /*8970*/  IMAD R15, R8, R11, RZ ;  /* 0x0000000b080f7224 */ /* 0x002fe200078e02ff */
        /* <DEDUP_REMOVED lines=32> */
.L_x_4460:
[----:B------:R-:W-:Y:S05]  /*8b80*/  BSYNC.RECONVERGENT B2 ;  /* 0x0000000000027941 */ /* 0x000fea0003800200 */
.L_x_4459:
        /* <DEDUP_REMOVED lines=45> */
.L_x_4462:
[----:B------:R-:W-:Y:S05]  /*8e60*/  BSYNC.RECONVERGENT B2 ;  /* 0x0000000000027941 */ /* 0x000fea0003800200 */
.L_x_4461:
[----:B------:R-:W-:Y:S04]  /*8e70*/  BSSY.RECONVERGENT B2, `(.L_x_4463) ;  /* 0x000002d000027945 */ /* 0x000fe80003800200 */
[----:B------:R-:W-:Y:S05]  /*8e80*/  @!P2 BRA `(.L_x_4464) ;  /* 0x0000000000aca947 */ /* 0x000fea0003800000 */
[----:B------:R-:W-:Y:S01]  /*8e90*/  IABS R11, R41 ;  /* 0x00000029000b7213 */ /* 0x000fe20000000000 */
[----:B------:R-:W0:Y:S01]  /*8ea0*/  LDS.U16 R12, [R12+0xc] ;  /* 0x00000c000c0c7984 */ /* 0x000e220000000400 */
        /* <DEDUP_REMOVED lines=41> */
.L_x_4464:
[----:B------:R-:W-:Y:S05]  /*9140*/  BSYNC.RECONVERGENT B2 ;  /* 0x0000000000027941 */ /* 0x000fea0003800200 */
.L_x_4463:
[----:B------:R-:W-:-:S04]  /*9150*/  IADD3 R44, PT, PT, R44, 0x8, RZ ;  /* 0x000000082c2c7810 */ /* 0x000fc80007ffe0ff */
[----:B------:R-:W-:-:S13]  /*9160*/  ISETP.GE.AND P0, PT, R44, R16, PT ;  /* 0x000000102c00720c */ /* 0x000fda0003f06270 */
[----:B------:R-:W-:Y:S05]  /*9170*/  @!P0 BRA `(.L_x_4465) ;  /* 0xfffffff000f08947 */ /* 0x000fea000383ffff */
.L_x_4451:
[----:B------:R-:W-:Y:S05]  /*9180*/  BSYNC.RECONVERGENT B1 ;  /* 0x0000000000017941 */ /* 0x000fea0003800200 */
.L_x_4450:
        /* <DEDUP_REMOVED lines=26> */
[----:B------:R-:W-:Y:S02]  /*9330*/  ISETP.NE.U32.AND.EX P1, PT, RZ, RZ, PT, P1 ;  /* 0x000000ffff00720c */ /* 0x000fe40003f25110 */
        /* <DEDUP_REMOVED lines=8> */
[----:B------:R3:W0:Y:S01]  /*93c0*/  I2F.S16 R9, R8 ;  /* 0x0000000800097306 */ /* 0x0006220000101400 */
[----:B-----5:R-:W-:-:S02]  /*93d0*/  SHF.R.S32.HI R23, RZ, 0x18, R17 ;  /* 0x00000018ff177819 */ /* 0x020fc40000011411 */
[----:B------:R-:W-:Y:S02]  /*93e0*/  @P2 LOP3.LUT R21, R21, 0xffffff00, RZ, 0xfc, !PT ;  /* 0xffffff0015152812 */ /* 0x000fe400078efcff */
[----:B------:R-:W-:Y:S02]  /*93f0*/  SHF.R.S32.HI R12, RZ, 0x8, R12 ;  /* 0x00000008ff0c7819 */ /* 0x000fe4000001140c */
[----:B------:R-:W-:Y:S01]  /*9400*/  @P1 LOP3.LUT R20, R20, 0xffffff00, RZ, 0xfc, !PT ;  /* 0xffffff0014141812 */ /* 0x000fe200078efcff */
[----:B------:R-:W-:Y:S01]  /*9410*/  I2F.S16 R11, R11 ;  /* 0x0000000b000b7306 */ /* 0x000fe20000101400 */
[----:B------:R-:W-:Y:S01]  /*9420*/  @P0 LOP3.LUT R22, R22, 0xffffff00, RZ, 0xfc, !PT ;  /* 0xffffff0016160812 */ /* 0x000fe200078efcff */
[C---:B---3--:R-:W-:Y:S01]  /*9430*/  FMUL.FTZ R8, R10.reuse, R13 ;  /* 0x0000000d0a087220 */ /* 0x048fe20000410000 */
[----:B0-----:R-:W-:-:S05]  /*9440*/  FMUL.FTZ R9, R10, R9 ;  /* 0x000000090a097220 */ /* 0x001fca0000410000 */
[----:B------:R-:W0:Y:S01]  /*9450*/  I2F.S16 R23, R23 ;  /* 0x0000001700177306 */ /* 0x000e220000101400 */
[----:B------:R-:W-:-:S07]  /*9460*/  F2FP.F16.F32.PACK_AB R8, R9, R8 ;  /* 0x000000080908723e */ /* 0x000fce00000000ff */
[----:B------:R2:W3:Y:S01]  /*9470*/  I2F.S16 R19, R12 ;  /* 0x0000000c00137306 */ /* 0x0004e20000101400 */
[----:B0-----:R-:W-:-:S07]  /*9480*/  FMUL.FTZ R16, R10, R23 ;  /* 0x000000170a107220 */ /* 0x001fce0000410000 */
[----:B------:R-:W0:Y:S01]  /*9490*/  I2F.S8 R17, R20 ;  /* 0x0000001400117306 */ /* 0x000e220000001400 */
[C---:B--2---:R-:W-:Y:S01]  /*94a0*/  FMUL.FTZ R12, R10.reuse, R11 ;  /* 0x0000000b0a0c7220 */ /* 0x044fe20000410000 */
[----:B---3--:R-:W-:-:S06]  /*94b0*/  FMUL.FTZ R14, R10, R19 ;  /* 0x000000130a0e7220 */ /* 0x008fcc0000410000 */
[----:B-1----:R-:W1:Y:S01]  /*94c0*/  I2F.S8 R15, R22 ;  /* 0x00000016000f7306 */ /* 0x002e620000001400 */
[----:B0-----:R-:W-:-:S07]  /*94d0*/  FMUL.FTZ R17, R10, R17 ;  /* 0x000000110a117220 */ /* 0x001fce0000410000 */
[----:B------:R-:W0:Y:S01]  /*94e0*/  I2F.S8 R21, R21 ;  /* 0x0000001500157306 */ /* 0x000e220000001400 */
[----:B-1----:R-:W-:-:S05]  /*94f0*/  FMUL.FTZ R15, R10, R15 ;  /* 0x0000000f0a0f7220 */ /* 0x002fca0000410000 */
[----:B------:R-:W-:Y:S01]  /*9500*/  F2FP.F16.F32.PACK_AB R9, R12, R15 ;  /* 0x0000000f0c09723e */ /* 0x000fe200000000ff */
[----:B0-----:R-:W-:Y:S01]  /*9510*/  FMUL.FTZ R11, R10, R21 ;  /* 0x000000150a0b7220 */ /* 0x001fe20000410000 */
[----:B------:R-:W-:-:S04]  /*9520*/  F2FP.F16.F32.PACK_AB R10, R14, R17 ;  /* 0x000000110e0a723e */ /* 0x000fc800000000ff */
[----:B------:R-:W-:Y:S01]  /*9530*/  F2FP.F16.F32.PACK_AB R11, R16, R11 ;  /* 0x0000000b100b723e */ /* 0x000fe200000000ff */
[----:B------:R-:W-:Y:S06]  /*9540*/  BRA `(.L_x_4467) ;  /* 0x00000000000c7947 */ /* 0x000fec0003800000 */
.L_x_4466:
[----:B------:R-:W0:Y:S02]  /*9550*/  LDC.64 R8, c[0x0][0x3a8] ;  /* 0x0000ea00ff087b82 */ /* 0x000e240000000a00 */
[----:B0-----:R-:W-:-:S06]  /*9560*/  IMAD.WIDE R8, R17, 0x2, R8 ;  /* 0x0000000211087825 */ /* 0x001fcc00078e0208 */
[----:B------:R-:W5:Y:S02]  /*9570*/  LDG.E.128 R8, desc[UR36][R8.64] ;  /* 0x0000002408087981 */ /* 0x000f64000c1e1d00 */
.L_x_4467:
[----:B------:R-:W0:Y:S02]  /*9580*/  LDCU.64 UR6, c[0x0][0x460] ;  /* 0x00008c00ff0677ac */ /* 0x000e240008000a00 */
[----:B0-----:R-:W-:-:S04]  /*9590*/  ISETP.NE.U32.AND P0, PT, RZ, UR6, PT ;  /* 0x00000006ff007c0c */ /* 0x001fc8000bf05070 */
[----:B------:R-:W-:Y:S01]  /*95a0*/  ISETP.NE.AND.EX P0, PT, RZ, UR7, PT, P0 ;  /* 0x00000007ff007c0c */ /* 0x000fe2000bf05300 */
[----:B------:R-:W0:-:S12]  /*95b0*/  LDCU.64 UR6, c[0x0][0x3c0] ;  /* 0x00007800ff0677ac */ /* 0x000e180008000a00 */
[----:B------:R-:W2:Y:S08]  /*95c0*/  @P0 LDC R14, c[0x0][0x3f8] ;  /* 0x0000fe00ff0e0b82 */ /* 0x000eb00000000800 */
[----:B------:R-:W3:Y:S01]  /*95d0*/  @P0 LDC.64 R12, c[0x0][0x458] ;  /* 0x00011600ff0c0b82 */ /* 0x000ee20000000a00 */
[----:B--2---:R-:W-:-:S04]  /*95e0*/  @P0 IMAD R43, R2, R14, R43 ;  /* 0x0000000e022b0224 */ /* 0x004fc800078e022b */
[----:B------:R-:W-:-:S04]  /*95f0*/  @P0 IMAD R43, R43, 0xe0, R32 ;  /* 0x000000e02b2b0824 */ /* 0x000fc800078e0220 */
[----:B---3--:R-:W-:-:S06]  /*9600*/  @P0 IMAD.WIDE R12, R43, 0x2, R12 ;  /* 0x000000022b0c0825 */ /* 0x008fcc00078e020c */
[----:B-1----:R-:W2:Y:S01]  /*9610*/  @P0 LDG.E.128 R12, desc[UR36][R12.64] ;  /* 0x000000240c0c0981 */ /* 0x002ea2000c1e1d00 */
[----:B------:R-:W-:Y:S01]  /*9620*/  LEA R0, R0, R3, 0x1 ;  /* 0x0000000300007211 */ /* 0x000fe200078e08ff */
[----:B------:R-:W-:Y:S02]  /*9630*/  IMAD R41, R31, R41, R32 ;  /* 0x000000291f297224 */ /* 0x000fe400078e0220 */
[----:B-----5:R-:W-:Y:S02]  /*9640*/  HFMA2 R4, R8, 1, 1, R4 ;  /* 0x3c003c0008047831 */ /* 0x020fe40000000004 */
[----:B------:R-:W-:Y:S02]  /*9650*/  IMAD R18, R18, 0xe0, RZ ;  /* 0x000000e012127824 */ /* 0x000fe400078e02ff */
[----:B------:R-:W-:Y:S02]  /*9660*/  HFMA2 R6, R10, 1, 1, R6 ;  /* 0x3c003c000a067831 */ /* 0x000fe40000000006 */
[----:B------:R-:W-:Y:S01]  /*9670*/  HADD2 R5, R9, R5 ;  /* 0x0000000509057230 */ /* 0x000fe20000000000 */
[----:B------:R-:W1:Y:S01]  /*9680*/  LDS.U16 R0, [R0] ;  /* 0x0000000000007984 */ /* 0x000e620000000400 */
[----:B------:R-:W-:Y:S01]  /*9690*/  SHF.R.S32.HI R3, RZ, 0x1f, R41 ;  /* 0x0000001fff037819 */ /* 0x000fe20000011429 */
[----:B------:R-:W-:Y:S01]  /*96a0*/  HADD2 R7, R11, R7 ;  /* 0x000000070b077230 */ /* 0x000fe20000000000 */
[----:B------:R-:W-:-:S04]  /*96b0*/  IADD3 R41, P1, PT, R18, R41, RZ ;  /* 0x0000002912297210 */ /* 0x000fc80007f3e0ff */
[----:B------:R-:W-:Y:S02]  /*96c0*/  LEA.HI.X.SX32 R18, R18, R3, 0x1, P1 ;  /* 0x0000000312127211 */ /* 0x000fe400008f0eff */
[----:B0-----:R-:W-:-:S04]  /*96d0*/  LEA R2, P1, R41, UR6, 0x1 ;  /* 0x0000000629027c11 */ /* 0x001fc8000f8208ff */
[----:B------:R-:W-:Y:S01]  /*96e0*/  LEA.HI.X R3, R41, UR7, R18, 0x1, P1 ;  /* 0x0000000729037c11 */ /* 0x000fe200088f0c12 */
[----:B-1----:R-:W-:Y:S02]  /*96f0*/  HADD2.F32 R0, -RZ, R0.H0_H0 ;  /* 0x20000000ff007230 */ /* 0x002fe40000004100 */
[----:B--2---:R-:W-:Y:S02]  /*9700*/  @P0 HFMA2 R5, R5, R13, -RZ ;  /* 0x0000000d05050231 */ /* 0x004fe400001000ff */
        /* <DEDUP_REMOVED lines=20> */
.L_x_4442:
[----:B------:R-:W-:Y:S05]  /*9850*/  BSYNC.RECONVERGENT B0 ;  /* 0x0000000000007941 */ /* 0x000fea0003800200 */
.L_x_4441:
        /* <DEDUP_REMOVED lines=17> */
.L_x_4469:
        /* <DEDUP_REMOVED lines=21> */
.L_x_4471:
[----:B------:R-:W-:Y:S05]  /*9ac0*/  BSYNC.RECONVERGENT B0 ;  /* 0x0000000000007941 */ /* 0x000fea0003800200 */
.L_x_4470:
[----:B------:R-:W-:Y:S06]  /*9ad0*/  BAR.SYNC.DEFER_BLOCKING 0x0 ;  /* 0x0000000000007b1d */ /* 0x000fec0000010000 */
.L_x_4468:
[----:B------:R-:W-:-:S13]  /*9ae0*/  ISETP.GT.U32.OR P0, PT, R30, 0x1f, P0 ;  /* 0x0000001f1e00780c */ /* 0x000fda0000704470 */
[----:B------:R-:W-:Y:S05]  /*9af0*/  @P0 EXIT ;  /* 0x000000000000094d */ /* 0x000fea0003800000 */
[----:B------:R-:W2:Y:S02]  /*9b00*/  LDCU UR4, c[0x0][0x478] ;  /* 0x00008f00ff0477ac */ /* 0x000ea40008000800 */
[----:B--2---:R-:W-:-:S09]  /*9b10*/  UISETP.NE.AND UP0, UPT, UR4, 0x2, UPT ;  /* 0x000000020400788c */ /* 0x004fd2000bf05270 */
[----:B------:R-:W-:Y:S05]  /*9b20*/  BRA.U UP0, `(.L_x_4472) ;  /* 0x0000000100e07547 */ /* 0x000fea000b800000 */
[----:B------:R-:W2:Y:S01]  /*9b30*/  LDC.64 R2, c[0x0][0x470] ;  /* 0x00011c00ff027b82 */ /* 0x000ea20000000a00 */
[----:B------:R-:W3:Y:S01]  /*9b40*/  LDCU.64 UR4, c[0x0][0x380] ;  /* 0x00007000ff0477ac */ /* 0x000ee20008000a00 */
[----:B--2---:R-:W2:Y:S01]  /*9b50*/  LDG.E R2, desc[UR36][R2.64] ;  /* 0x0000002402027981 */ /* 0x004ea2000c1e1900 */
[----:B------:R-:W-:-:S04]  /*9b60*/  IADD3 R31, PT, PT, R31, R32, RZ ;  /* 0x000000201f1f7210 */ /* 0x000fc80007ffe0ff */
[----:B---3--:R-:W-:Y:S01]  /*9b70*/  IADD3 R8, P0, PT, R31, UR4, RZ ;  /* 0x000000041f087c10 */ /* 0x008fe2000ff1e0ff */
        /* <DEDUP_REMOVED lines=24> */
[----:B--2---:R-:W-:Y:S02]  /*9d00*/  PRMT R4, R37, 0x8880, RZ ;  /* 0x0000888025047816 */ /* 0x004fe400000000ff */
[----:B---3--:R-:W-:-:S03]  /*9d10*/  PRMT R38, R38, 0x8880, RZ ;  /* 0x0000888026267816 */ /* 0x008fc600000000ff */
[----:B------:R-:W2:Y:S01]  /*9d20*/  F2I.S8.NTZ R36, R36 ;  /* 0x0000002400247305 */ /* 0x000ea20000202100 */
        /* <DEDUP_REMOVED lines=8> */
[----:B--2---:R-:W-:Y:S02]  /*9db0*/  PRMT R36, R36, 0x8880, RZ ;  /* 0x0000888024247816 */ /* 0x004fe400000000ff */
        /* <DEDUP_REMOVED lines=15> */
.L_x_4472:
[----:B------:R-:W2:Y:S01]  /*9eb0*/  LDC.64 R2, c[0x0][0x380] ;  /* 0x0000e000ff027b82 */ /* 0x000ea20000000a00 */
[----:B------:R-:W-:Y:S02]  /*9ec0*/  IADD3 R31, PT, PT, R31, R32, RZ ;  /* 0x000000201f1f7210 */ /* 0x000fe40007ffe0ff */
[----:B------:R-:W-:Y:S02]  /*9ed0*/  F2FP.F16.F32.PACK_AB R39, R38, R39 ;  /* 0x000000272627723e */ /* 0x000fe400000000ff */
[----:B------:R-:W-:Y:S02]  /*9ee0*/  F2FP.F16.F32.PACK_AB R37, R37, R40 ;  /* 0x000000282525723e */ /* 0x000fe400000000ff */
[----:B------:R-:W-:Y:S02]  /*9ef0*/  F2FP.F16.F32.PACK_AB R35, R35, R36 ;  /* 0x000000242323723e */ /* 0x000fe400000000ff */
[----:B------:R-:W-:Y:S01]  /*9f00*/  F2FP.F16.F32.PACK_AB R33, R33, R34 ;  /* 0x000000222121723e */ /* 0x000fe200000000ff */
[----:B--2---:R-:W-:-:S05]  /*9f10*/  IMAD.WIDE R2, R31, 0x2, R2 ;  /* 0x000000021f027825 */ /* 0x004fca00078e0202 */
[----:B------:R-:W-:Y:S04]  /*9f20*/  STG.E desc[UR36][R2.64], R39 ;  /* 0x0000002702007986 */ /* 0x000fe8000c101924 */
[----:B------:R-:W-:Y:S04]  /*9f30*/  STG.E desc[UR36][R2.64+0x4], R37 ;  /* 0x0000042502007986 */ /* 0x000fe8000c101924 */
[----:B------:R-:W-:Y:S04]  /*9f40*/  STG.E desc[UR36][R2.64+0x8], R35 ;  /* 0x0000082302007986 */ /* 0x000fe8000c101924 */
[----:B------:R-:W-:Y:S01]  /*9f50*/  STG.E desc[UR36][R2.64+0xc], R33 ;  /* 0x00000c2102007986 */ /* 0x000fe2000c101924 */
[----:B------:R-:W-:Y:S05]  /*9f60*/  EXIT ;  /* 0x000000000000794d */ /* 0x000fea0003800000 */
.L_x_4411:
[----:B------:R-:W-:Y:S01]  /*9f70*/  IMAD.MOV.U32 R12, RZ, RZ, 0x10 ;  /* 0x00000010ff0c7424 */ /* 0x000fe200078e00ff */
[----:B------:R-:W-:Y:S01]  /*9f80*/  MOV R11, 0x1f ;  /* 0x0000001f000b7802 */ /* 0x000fe20000000f00 */
[----:B------:R-:W-:-:S07]  /*9f90*/  IMAD.MOV.U32 R15, RZ, RZ, -0x1 ;  /* 0xffffffffff0f7424 */ /* 0x000fce00078e00ff */
[----:B0----5:R-:W-:Y:S05]  /*9fa0*/  WARPSYNC.COLLECTIVE R15, `(.L_x_4473) ;  /* 0x000000000f087348 */ /* 0x021fea0003c00000 */
[----:B------:R1:W2:Y:S02]  /*9fb0*/  SHFL.BFLY P6, R14, R13, R12, R11 ;  /* 0x0c00000c0d0e7389 */ /* 0x0002a400000c000b */
[----:B012--5:R-:W-:Y:S05]  /*9fc0*/  ENDCOLLECTIVE ;  /* 0x000000000000791b */ /* 0x027fea0003800000 */
.L_x_4473:
[----:B------:R-:W-:Y:S02]  /*9fd0*/  IMAD.MOV.U32 R12, RZ, RZ, 0x8 ;  /* 0x00000008ff0c7424 */ /* 0x000fe400078e00ff */
[----:B------:R-:W-:-:S05]  /*9fe0*/  FADD.FTZ R0, R13, R14 ;  /* 0x0000000e0d007221 */ /* 0x000fca0000010000 */
[----:B------:R-:W-:-:S07]  /*9ff0*/  MOV R13, R0 ;  /* 0x00000000000d7202 */ /* 0x000fce0000000f00 */
[----:B------:R-:W-:Y:S05]  /*a000*/  WARPSYNC.COLLECTIVE R15, `(.L_x_4474) ;  /* 0x000000000f087348 */ /* 0x000fea0003c00000 */
[----:B------:R0:W1:Y:S02]  /*a010*/  SHFL.BFLY P6, R14, R13, R12, R11 ;  /* 0x0c00000c0d0e7389 */ /* 0x00006400000c000b */
[----:B01----:R-:W-:Y:S05]  /*a020*/  ENDCOLLECTIVE ;  /* 0x000000000000791b */ /* 0x003fea0003800000 */
.L_x_4474:
[----:B------:R-:W-:Y:S02]  /*a030*/  IMAD.MOV.U32 R12, RZ, RZ, 0x4 ;  /* 0x00000004ff0c7424 */ /* 0x000fe400078e00ff */
[----:B------:R-:W-:-:S05]  /*a040*/  FADD.FTZ R3, R0, R14 ;  /* 0x0000000e00037221 */ /* 0x000fca0000010000 */
[----:B------:R-:W-:-:S07]  /*a050*/  MOV R13, R3 ;  /* 0x00000003000d7202 */ /* 0x000fce0000000f00 */
[----:B------:R-:W-:Y:S05]  /*a060*/  WARPSYNC.COLLECTIVE R15, `(.L_x_4475) ;  /* 0x000000000f087348 */ /* 0x000fea0003c00000 */
[----:B------:R0:W1:Y:S02]  /*a070*/  SHFL.BFLY P6, R14, R13, R12, R11 ;  /* 0x0c00000c0d0e7389 */ /* 0x00006400000c000b */
[----:B01----:R-:W-:Y:S05]  /*a080*/  ENDCOLLECTIVE ;  /* 0x000000000000791b */ /* 0x003fea0003800000 */
.L_x_4475:
[----:B------:R-:W-:Y:S02]  /*a090*/  IMAD.MOV.U32 R12, RZ, RZ, 0x2 ;  /* 0x00000002ff0c7424 */ /* 0x000fe400078e00ff */
[----:B------:R-:W-:-:S05]  /*a0a0*/  FADD.FTZ R4, R3, R14 ;  /* 0x0000000e03047221 */ /* 0x000fca0000010000 */
[----:B------:R-:W-:-:S07]  /*a0b0*/  MOV R13, R4 ;  /* 0x00000004000d7202 */ /* 0x000fce0000000f00 */
[----:B------:R-:W-:Y:S05]  /*a0c0*/  WARPSYNC.COLLECTIVE R15, `(.L_x_4476) ;  /* 0x000000000f087348 */ /* 0x000fea0003c00000 */
[----:B------:R0:W1:Y:S02]  /*a0d0*/  SHFL.BFLY P6, R14, R13, R12, R11 ;  /* 0x0c00000c0d0e7389 */ /* 0x00006400000c000b */
[----:B01----:R-:W-:Y:S05]  /*a0e0*/  ENDCOLLECTIVE ;  /* 0x000000000000791b */ /* 0x003fea0003800000 */
.L_x_4476:
[----:B------:R-:W-:Y:S02]  /*a0f0*/  IMAD.MOV.U32 R12, RZ, RZ, 0x1 ;  /* 0x00000001ff0c7424 */ /* 0x000fe400078e00ff */
[----:B------:R-:W-:-:S05]  /*a100*/  FADD.FTZ R5, R4, R14 ;  /* 0x0000000e04057221 */ /* 0x000fca0000010000 */
[----:B------:R-:W-:-:S07]  /*a110*/  MOV R13, R5 ;  /* 0x00000005000d7202 */ /* 0x000fce0000000f00 */
[----:B------:R-:W-:Y:S05]  /*a120*/  WARPSYNC.COLLECTIVE R15, `(.L_x_4477) ;  /* 0x000000000f087348 */ /* 0x000fea0003c00000 */
[----:B------:R0:W1:Y:S02]  /*a130*/  SHFL.BFLY P6, R14, R13, R12, R11 ;  /* 0x0c00000c0d0e7389 */ /* 0x00006400000c000b */
[----:B01----:R-:W-:Y:S05]  /*a140*/  ENDCOLLECTIVE ;  /* 0x000000000000791b */ /* 0x003fea0003800000 */
.L_x_4477:
[----:B------:R-:W-:Y:S05]  /*a150*/  BRA `(.L_x_4478) ;  /* 0xffffff8400c07947 */ /* 0x000fea000383ffff */
.L_x_4414:
[----:B------:R-:W-:Y:S01]  /*a160*/  BSSY B1, `(.L_x_4479) ;  /* 0x0000007000017945 */ /* 0x000fe20003800000 */
[----:B------:R-:W-:Y:S01]  /*a170*/  MOV R12, 0x2 ;  /* 0x00000002000c7802 */ /* 0x000fe20000000f00 */
[----:B------:R-:W-:Y:S01]  /*a180*/  IMAD.MOV.U32 R11, RZ, RZ, 0x1f ;  /* 0x0000001fff0b7424 */ /* 0x000fe200078e00ff */
[----:B------:R-:W-:-:S07]  /*a190*/  MOV R15, 0xffffffff ;  /* 0xffffffff000f7802 */ /* 0x000fce0000000f00 */
[----:B-----5:R-:W-:Y:S05]  /*a1a0*/  WARPSYNC.COLLECTIVE R15, `(.L_x_4480) ;  /* 0x000000000f087348 */ /* 0x020fea0003c00000 */
[----:B------:R0:W1:Y:S02]  /*a1b0*/  SHFL.BFLY P6, R14, R13, R12, R11 ;  /* 0x0c00000c0d0e7389 */ /* 0x00006400000c000b */
[----:B01---5:R-:W-:Y:S05]  /*a1c0*/  ENDCOLLECTIVE ;  /* 0x000000000000791b */ /* 0x023fea0003800000 */
.L_x_4480:
[----:B------:R-:W-:Y:S05]  /*a1d0*/  BSYNC B1 ;  /* 0x0000000000017941 */ /* 0x000fea0003800000 */
.L_x_4479:
[----:B------:R-:W-:Y:S02]  /*a1e0*/  HFMA2 R11, -RZ, RZ, 0, 1.847743988037109375e-06 ;  /* 0x0000001fff0b7431 */ /* 0x000fe400000001ff */
[----:B------:R-:W-:Y:S01]  /*a1f0*/  FADD.FTZ R13, R13, R14 ;  /* 0x0000000e0d0d7221 */ /* 0x000fe20000010000 */
[----:B------:R-:W-:Y:S02]  /*a200*/  IMAD.MOV.U32 R12, RZ, RZ, 0x1 ;  /* 0x00000001ff0c7424 */ /* 0x000fe400078e00ff */
[----:B------:R-:W-:-:S07]  /*a210*/  IMAD.MOV.U32 R15, RZ, RZ, -0x1 ;  /* 0xffffffffff0f7424 */ /* 0x000fce00078e00ff */
[----:B------:R-:W-:Y:S05]  /*a220*/  WARPSYNC.COLLECTIVE R15, `(.L_x_4481) ;  /* 0x000000000f087348 */ /* 0x000fea0003c00000 */
[----:B------:R0:W1:Y:S02]  /*a230*/  SHFL.BFLY P6, R14, R13, R12, R11 ;  /* 0x0c00000c0d0e7389 */ /* 0x00006400000c000b */
[----:B01----:R-:W-:Y:S05]  /*a240*/  ENDCOLLECTIVE ;  /* 0x000000000000791b */ /* 0x003fea0003800000 */
.L_x_4481:
[----:B------:R-:W-:Y:S05]  /*a250*/  BRA `(.L_x_4482) ;  /* 0xffffffac000c7947 */ /* 0x000fea000383ffff */
.L_x_4418:
[----:B------:R-:W-:Y:S01]  /*a260*/  HFMA2 R11, -RZ, RZ, 0, 1.847743988037109375e-06 ;  /* 0x0000001fff0b7431 */ /* 0x000fe200000001ff */
[----:B------:R-:W-:Y:S01]  /*a270*/  BSSY B0, `(.L_x_4483) ;  /* 0x0000007000007945 */ /* 0x000fe20003800000 */
[----:B0-----:R-:W-:Y:S01]  /*a280*/  MOV R13, R82 ;  /* 0x00000052000d7202 */ /* 0x001fe20000000f00 */
[----:B------:R-:W-:Y:S02]  /*a290*/  IMAD.MOV.U32 R12, RZ, RZ, 0x10 ;  /* 0x00000010ff0c7424 */ /* 0x000fe400078e00ff */
[----:B------:R-:W-:-:S07]  /*a2a0*/  IMAD.MOV.U32 R15, RZ, RZ, -0x1 ;  /* 0xffffffffff0f7424 */ /* 0x000fce00078e00ff */
[----:B--2345:R-:W-:Y:S05]  /*a2b0*/  WARPSYNC.COLLECTIVE R15, `(.L_x_4484) ;  /* 0x000000000f087348 */ /* 0x03cfea0003c00000 */
[----:B------:R0:W1:Y:S02]  /*a2c0*/  SHFL.BFLY P6, R14, R13, R12, R11 ;  /* 0x0c00000c0d0e7389 */ /* 0x00006400000c000b */
[----:B012345:R-:W-:Y:S05]  /*a2d0*/  ENDCOLLECTIVE ;  /* 0x000000000000791b */ /* 0x03ffea0003800000 */
.L_x_4484:
[----:B------:R-:W-:Y:S05]  /*a2e0*/  BSYNC B0 ;  /* 0x0000000000007941 */ /* 0x000fea0003800000 */
.L_x_4483:
[----:B------:R-:W-:Y:S01]  /*a2f0*/  FMNMX.FTZ R13, R14, R82, !PT ;  /* 0x000000520e0d7209 */ /* 0x000fe20007810000 */
[----:B------:R-:W-:Y:S01]  /*a300*/  IMAD.MOV.U32 R11, RZ, RZ, 0x1f ;  /* 0x0000001fff0b7424 */ /* 0x000fe200078e00ff */
[----:B------:R-:W-:Y:S02]  /*a310*/  MOV R12, 0x8 ;  /* 0x00000008000c7802 */ /* 0x000fe40000000f00 */
[----:B------:R-:W-:-:S07]  /*a320*/  MOV R15, 0xffffffff ;  /* 0xffffffff000f7802 */ /* 0x000fce0000000f00 */
[----:B------:R-:W-:Y:S05]  /*a330*/  WARPSYNC.COLLECTIVE R15, `(.L_x_4485) ;  /* 0x000000000f087348 */ /* 0x000fea0003c00000 */
[----:B------:R0:W1:Y:S02]  /*a340*/  SHFL.BFLY P6, R14, R13, R12, R11 ;  /* 0x0c00000c0d0e7389 */ /* 0x00006400000c000b */
[----:B01----:R-:W-:Y:S05]  /*a350*/  ENDCOLLECTIVE ;  /* 0x000000000000791b */ /* 0x003fea0003800000 */
.L_x_4485:
[----:B------:R-:W-:Y:S01]  /*a360*/  HFMA2 R12, -RZ, RZ, 0, 2.384185791015625e-07 ;  /* 0x00000004ff0c7431 */ /* 0x000fe200000001ff */
[----:B------:R-:W-:-:S05]  /*a370*/  FMNMX.FTZ R4, R13, R14, !PT ;  /* 0x0000000e0d047209 */ /* 0x000fca0007810000 */
[----:B------:R-:W-:-:S07]  /*a380*/  IMAD.MOV.U32 R13, RZ, RZ, R4 ;  /* 0x000000ffff0d7224 */ /* 0x000fce00078e0004 */
[----:B------:R-:W-:Y:S05]  /*a390*/  WARPSYNC.COLLECTIVE R15, `(.L_x_4486) ;  /* 0x000000000f087348 */ /* 0x000fea0003c00000 */
[----:B------:R0:W1:Y:S02]  /*a3a0*/  SHFL.BFLY P6, R14, R13, R12, R11 ;  /* 0x0c00000c0d0e7389 */ /* 0x00006400000c000b */
[----:B01----:R-:W-:Y:S05]  /*a3b0*/  ENDCOLLECTIVE ;  /* 0x000000000000791b */ /* 0x003fea0003800000 */
.L_x_4486:
[----:B------:R-:W-:Y:S05]  /*a3c0*/  BRA `(.L_x_4487) ;  /* 0xffffffac00787947 */ /* 0x000fea000383ffff */
.L_x_4488:
        /* <DEDUP_REMOVED lines=11> */
.L_x_5606:


//--------------------- .text._ZN4mmha33masked_multihead_attention_kernelIfLi224ELi256ELi1ELi64ELi256ELb0ELb1EEEv26Multihead_attention_paramsIT_XT5_EE --------------------------
	.section	.text._ZN4mmha33masked_multihead_attention_kernelIfLi224ELi256ELi1ELi64ELi256ELb0ELb1EEEv26Multihead_attention_paramsIT_XT5_EE,"ax",@progbits
	.align	128
        .global         _ZN4mmha33masked_multihead_attention_kernelIfLi224ELi256ELi1ELi64ELi256ELb0ELb1EEEv26Multihead_attention_paramsIT_XT5_EE
        .type           _ZN4mmha33masked_multihead_attention_kernelIfLi224ELi256ELi1ELi64ELi256ELb0ELb1EEEv26Multihead_attention_paramsIT_XT5_EE,@function
        .size           _ZN4mmha33masked_multihead_attention_kernelIfLi224ELi256ELi1ELi64ELi256ELb0ELb1EEEv26Multihead_attention_paramsIT_XT5_EE,(.L_x_5607 - _ZN4mmha33masked_multihead_attention_kernelIfLi224ELi256ELi1ELi64ELi256ELb0ELb1EEEv26Multihead_attention_paramsIT_XT5_EE)
        .other          _ZN4mmha33masked_multihead_attention_kernelIfLi224ELi256ELi1ELi64ELi256ELb0ELb1EEEv26Multihead_attention_paramsIT_XT5_EE,@"STO_CUDA_ENTRY STV_DEFAULT"
_ZN4mmha33masked_multihead_attention_kernelIfLi224ELi256ELi1ELi64ELi256ELb0ELb1EEEv26Multihead_attention_paramsIT_XT5_EE:
.text._ZN4mmha33masked_multihead_attention_kernelIfLi224ELi256ELi1ELi64ELi256ELb0ELb1EEEv26Multihead_attention_paramsIT_XT5_EE:
[----:B------:R-:W0:Y:S01]  /*0000*/  LDC R1, c[0x0][0x37c] ;  /* 0x0000df00ff017b82 */ /* 0x000e220000000800 */
[----:B------:R-:W1:Y:S07]  /*0010*/  LDCU.64 UR4, c[0x0][0x490] ;  /* 0x00009200ff0477ac */ /* 0x000e6e0008000a00 */
[----:B------:R-:W2:Y:S01]  /*0020*/  S2UR UR6, SR_CTAID.Y ;  /* 0x00000000000679c3 */ /* 0x000ea20000002600 */
[----:B0-----:R-:W-:Y:S01]  /*0030*/  VIADD R1, R1, 0xfffffb30 ;  /* 0xfffffb3001017836 */ /* 0x001fe20000000000 */
        /* <DEDUP_REMOVED lines=11> */
.L_x_4489:
[----:B------:R-:W1:Y:S01]  /*00f0*/  LDCU UR13, c[0x0][0x3f0] ;  /* 0x00007e00ff0d77ac */ /* 0x000e620008000800 */
[----:B------:R-:W2:Y:S01]  /*0100*/  LDC R5, c[0x0][0x478] ;  /* 0x00011e00ff057b82 */ /* 0x000ea20000000800 */
[----:B------:R-:W3:Y:S01]  /*0110*/  S2R R6, SR_CTAID.Y ;  /* 0x0000000000067919 */ /* 0x000ee20000002600 */
[----:B------:R-:W4:Y:S01]  /*0120*/  LDCU.64 UR4, c[0x0][0x4a0] ;  /* 0x00009400ff0477ac */ /* 0x000f220008000a00 */
[----:B------:R-:W2:Y:S05]  /*0130*/  LDCU UR10, c[0x0][0x3e8] ;  /* 0x00007d00ff0a77ac */ /* 0x000eaa0008000800 */
[----:B------:R-:W3:Y:S01]  /*0140*/  S2UR UR40, SR_CTAID.X ;  /* 0x00000000002879c3 */ /* 0x000ee20000002500 */
[----:B------:R-:W3:Y:S01]  /*0150*/  LDCU UR9, c[0x0][0x3f8] ;  /* 0x00007f00ff0977ac */ /* 0x000ee20008000800 */
[----:B-1----:R-:W-:Y:S01]  /*0160*/  IMAD.U32 R0, RZ, RZ, UR13 ;  /* 0x0000000dff007e24 */ /* 0x002fe2000f8e00ff */
[----:B----4-:R-:W-:-:S04]  /*0170*/  UISETP.NE.U32.AND UP0, UPT, UR4, URZ, UPT ;  /* 0x000000ff0400728c */ /* 0x010fc8000bf05070 */
[----:B------:R-:W-:Y:S01]  /*0180*/  IABS R0, R0 ;  /* 0x0000000000007213 */ /* 0x000fe20000000000 */
[----:B------:R-:W-:-:S03]  /*0190*/  UISETP.NE.AND.EX UP0, UPT, UR5, URZ, UPT, UP0 ;  /* 0x000000ff0500728c */ /* 0x000fc6000bf05300 */
[----:B------:R-:W-:-:S03]  /*01a0*/  R2UR UR12, R0 ;  /* 0x00000000000c72ca */ /* 0x000fc600000e0000 */
[----:B------:R-:W-:-:S05]  /*01b0*/  PLOP3.LUT P1, PT, PT, PT, UP0, 0x80, 0x8 ;  /* 0x000000000008781c */ /* 0x000fca0003f2f008 */
[----:B------:R-:W1:Y:S05]  /*01c0*/  @UP0 LDCU.64 UR4, c[0x0][0x4a0] ;  /* 0x00009400ff0407ac */ /* 0x000e6a0008000a00 */
[----:B------:R-:W4:Y:S08]  /*01d0*/  I2F.RP R0, UR12 ;  /* 0x0000000c00007d06 */ /* 0x000f300008209400 */
[----:B----4-:R-:W4:Y:S01]  /*01e0*/  MUFU.RCP R0, R0 ;  /* 0x0000000000007308 */ /* 0x010f220000001000 */
[----:B-1----:R-:W-:-:S06]  /*01f0*/  @UP0 UIMAD.WIDE.U32 UR4, UR6, 0x4, UR4 ;  /* 0x00000004060408a5 */ /* 0x002fcc000f8e0004 */
[----:B------:R-:W-:Y:S01]  /*0200*/  MOV R2, UR4 ;  /* 0x0000000400027c02 */ /* 0x000fe20008000f00 */
[----:B------:R-:W-:-:S05]  /*0210*/  IMAD.U32 R3, RZ, RZ, UR5 ;  /* 0x00000005ff037e24 */ /* 0x000fca000f8e00ff */
[----:B0-----:R0:W3:Y:S01]  /*0220*/  @P1 LDG.E R7, desc[UR36][R2.64] ;  /* 0x0000002402071981 */ /* 0x0010e2000c1e1900 */
[----:B----4-:R-:W-:-:S06]  /*0230*/  VIADD R4, R0, 0xffffffe ;  /* 0x0ffffffe00047836 */ /* 0x010fcc0000000000 */
[----:B------:R-:W1:Y:S01]  /*0240*/  F2I.FTZ.U32.TRUNC.NTZ R4, R4 ;  /* 0x0000000400047305 */ /* 0x000e62000021f000 */
[----:B------:R-:W4:Y:S01]  /*0250*/  S2R R23, SR_TID.X ;  /* 0x0000000000177919 */ /* 0x000f220000002100 */
[----:B--2---:R-:W-:Y:S01]  /*0260*/  ISETP.NE.AND P4, PT, R5, 0x2, PT ;  /* 0x000000020500780c */ /* 0x004fe20003f85270 */
[----:B------:R-:W-:Y:S01]  /*0270*/  UISETP.NE.AND UP1, UPT, UR10, URZ, UPT ;  /* 0x000000ff0a00728c */ /* 0x000fe2000bf25270 */
[----:B-1----:R-:W-:-:S11]  /*0280*/  R2UR UR5, R4 ;  /* 0x00000000040572ca */ /* 0x002fd600000e0000 */
[----:B0-----:R-:W0:Y:S01]  /*0290*/  @!P4 LDC.64 R2, c[0x0][0x398] ;  /* 0x0000e600ff02cb82 */ /* 0x001e220000000a00 */
[----:B------:R-:W-:Y:S01]  /*02a0*/  UMOV UR4, URZ ;  /* 0x000000ff00047c82 */ /* 0x000fe20008000000 */
[----:B---3--:R-:W-:Y:S02]  /*02b0*/  UIMAD UR44, UR6, UR9, UR40 ;  /* 0x00000009062c72a4 */ /* 0x008fe4000f8e0228 */
[----:B------:R-:W-:-:S04]  /*02c0*/  UIADD3 UR7, UPT, UPT, URZ, -UR5, URZ ;  /* 0x80000005ff077290 */ /* 0x000fc8000fffe0ff */
[----:B------:R-:W-:-:S04]  /*02d0*/  UIMAD UR7, UR7, UR12, URZ ;  /* 0x0000000c070772a4 */ /* 0x000fc8000f8e02ff */
[----:B------:R-:W-:Y:S02]  /*02e0*/  UIMAD.WIDE.U32 UR4, UR5, UR7, UR4 ;  /* 0x00000007050472a5 */ /* 0x000fe4000f8e0004 */
[----:B------:R-:W-:Y:S02]  /*02f0*/  @UP1 UIMAD UR7, UR6, UR10, URZ ;  /* 0x0000000a060712a4 */ /* 0x000fe4000f8e02ff */
[----:B------:R-:W-:Y:S01]  /*0300*/  @!UP1 UIMAD UR43, UR44, 0xe0, URZ ;  /* 0x000000e02c2b98a4 */ /* 0x000fe2000f8e02ff */
[----:B----4-:R-:W-:Y:S01]  /*0310*/  IMAD.SHL.U32 R12, R23, 0x4, RZ ;  /* 0x00000004170c7824 */ /* 0x010fe200078e00ff */
[----:B------:R-:W-:Y:S01]  /*0320*/  @UP1 UIMAD UR43, UR40, 0xe0, UR7 ;  /* 0x000000e0282b18a4 */ /* 0x000fe2000f8e0207 */
[----:B------:R-:W1:Y:S01]  /*0330*/  @!P4 LDC.64 R4, c[0x0][0x468] ;  /* 0x00011a00ff04cb82 */ /* 0x000e620000000a00 */
[----:B------:R-:W-:Y:S01]  /*0340*/  IABS R0, R6 ;  /* 0x0000000600007213 */ /* 0x000fe20000000000 */
[----:B------:R-:W2:Y:S03]  /*0350*/  LDCU.64 UR10, c[0x0][0x460] ;  /* 0x00008c00ff0a77ac */ /* 0x000ea60008000a00 */
[----:B------:R-:W-:-:S04]  /*0360*/  IADD3 R15, PT, PT, R12, UR43, RZ ;  /* 0x0000002b0c0f7c10 */ /* 0x000fc8000fffe0ff */
[----:B0-----:R-:W-:-:S04]  /*0370*/  @!P4 IADD3 R2, P0, PT, R15, R2, RZ ;  /* 0x000000020f02c210 */ /* 0x001fc80007f1e0ff */
[----:B------:R-:W-:-:S05]  /*0380*/  @!P4 LEA.HI.X.SX32 R3, R15, R3, 0x1, P0 ;  /* 0x000000030f03c211 */ /* 0x000fca00000f0eff */
[----:B------:R-:W3:Y:S04]  /*0390*/  @!P4 LDG.E R6, desc[UR36][R2.64] ;  /* 0x000000240206c981 */ /* 0x000ee8000c1e1900 */
[----:B-1----:R0:W4:Y:S01]  /*03a0*/  @!P4 LDG.E R5, desc[UR36][R4.64+0x4] ;  /* 0x000004240405c981 */ /* 0x002122000c1e1900 */
[----:B------:R-:W-:-:S13]  /*03b0*/  R2UR UR8, R0 ;  /* 0x00000000000872ca */ /* 0x000fda00000e0000 */
[----:B------:R-:W-:-:S07]  /*03c0*/  UIMAD.WIDE.U32 UR4, UR5, UR8, URZ ;  /* 0x00000008050472a5 */ /* 0x000fce000f8e00ff */
[----:B------:R-:W-:Y:S02]  /*03d0*/  UMOV UR7, UR5 ;  /* 0x0000000500077c82 */ /* 0x000fe40008000000 */
[----:B------:R-:W-:-:S04]  /*03e0*/  UIADD3 UR4, UPT, UPT, -UR7, URZ, URZ ;  /* 0x000000ff07047290 */ /* 0x000fc8000fffe1ff */
[----:B------:R-:W-:Y:S01]  /*03f0*/  UIMAD UR4, UR12, UR4, UR8 ;  /* 0x000000040c0472a4 */ /* 0x000fe2000f8e0208 */
[----:B------:R-:W1:Y:S03]  /*0400*/  LDCU UR8, c[0x0][0x3f4] ;  /* 0x00007e80ff0877ac */ /* 0x000e660008000800 */
[----:B------:R-:W-:-:S11]  /*0410*/  UISETP.GT.U32.AND UP2, UPT, UR12, UR4, UPT ;  /* 0x000000040c00728c */ /* 0x000fd6000bf44070 */
[----:B------:R-:W-:Y:S01]  /*0420*/  @!UP2 UIADD3 UR4, UPT, UPT, UR4, -UR12, URZ ;  /* 0x8000000c0404a290 */ /* 0x000fe2000fffe0ff */
[----:B-1----:R-:W-:-:S03]  /*0430*/  MOV R0, UR8 ;  /* 0x0000000800007c02 */ /* 0x002fc60008000f00 */
[----:B------:R-:W-:Y:S01]  /*0440*/  UISETP.GE.U32.AND UP4, UPT, UR4, UR12, UPT ;  /* 0x0000000c0400728c */ /* 0x000fe2000bf86070 */
[----:B------:R-:W-:-:S04]  /*0450*/  IABS R0, R0 ;  /* 0x0000000000007213 */ /* 0x000fc80000000000 */
[----:B------:R-:W-:Y:S01]  /*0460*/  R2UR UR12, R0 ;  /* 0x00000000000c72ca */ /* 0x000fe200000e0000 */
[----:B--2---:R-:W-:Y:S02]  /*0470*/  UISETP.NE.U32.AND UP1, UPT, UR10, URZ, UPT ;  /* 0x000000ff0a00728c */ /* 0x004fe4000bf25070 */
[----:B------:R-:W-:Y:S02]  /*0480*/  ULOP3.LUT UR4, UR6, UR13, URZ, 0x3c, !UPT ;  /* 0x0000000d06047292 */ /* 0x000fe4000f8e3cff */
[----:B------:R-:W-:-:S08]  /*0490*/  UISETP.NE.AND.EX UP1, UPT, UR11, URZ, UPT, UP1 ;  /* 0x000000ff0b00728c */ /* 0x000fd0000bf25310 */
[----:B------:R-:W1:Y:S01]  /*04a0*/  I2F.RP R0, UR12 ;  /* 0x0000000c00007d06 */ /* 0x000e620008209400 */
[----:B------:R-:W-:Y:S02]  /*04b0*/  UISETP.GE.AND UP3, UPT, UR4, URZ, UPT ;  /* 0x000000ff0400728c */ /* 0x000fe4000bf66270 */
[----:B------:R-:W-:Y:S01]  /*04c0*/  @!UP2 UIADD3 UR7, UPT, UPT, UR7, 0x1, URZ ;  /* 0x000000010707a890 */ /* 0x000fe2000fffe0ff */
[----:B------:R-:W2:Y:S01]  /*04d0*/  @UP1 LDCU.64 UR4, c[0x0][0x460] ;  /* 0x00008c00ff0417ac */ /* 0x000ea20008000a00 */
[----:B------:R-:W-:-:S03]  /*04e0*/  UISETP.NE.AND UP2, UPT, UR13, URZ, UPT ;  /* 0x000000ff0d00728c */ /* 0x000fc6000bf45270 */
[----:B-1----:R-:W0:Y:S01]  /*04f0*/  MUFU.RCP R0, R0 ;  /* 0x0000000000007308 */ /* 0x002e220000001000 */
[----:B------:R-:W-:-:S07]  /*0500*/  @UP4 UIADD3 UR7, UPT, UPT, UR7, 0x1, URZ ;  /* 0x0000000107074890 */ /* 0x000fce000fffe0ff */
[----:B------:R-:W-:Y:S02]  /*0510*/  UMOV UR42, UR7 ;  /* 0x00000007002a7c82 */ /* 0x000fe40008000000 */
[----:B------:R-:W-:Y:S02]  /*0520*/  @!UP3 UIADD3 UR42, UPT, UPT, -UR42, URZ, URZ ;  /* 0x000000ff2a2ab290 */ /* 0x000fe4000fffe1ff */
[----:B------:R-:W-:Y:S01]  /*0530*/  @!UP2 ULOP3.LUT UR42, URZ, UR13, URZ, 0x33, !UPT ;  /* 0x0000000dff2aa292 */ /* 0x000fe2000f8e33ff */
[----:B------:R-:W1:Y:S01]  /*0540*/  @UP0 LDCU UR7, c[0x0][0x430] ;  /* 0x00008600ff0707ac */ /* 0x000e620008000800 */
[----:B0-----:R-:W-:Y:S02]  /*0550*/  VIADD R4, R0, 0xffffffe ;  /* 0x0ffffffe00047836 */ /* 0x001fe40000000000 */
[----:B--2---:R-:W-:-:S04]  /*0560*/  @UP1 UIMAD.WIDE UR4, UR42, 0x4, UR4 ;  /* 0x000000042a0418a5 */ /* 0x004fc8000f8e0204 */
[----:B------:R-:W0:Y:S02]  /*0570*/  F2I.FTZ.U32.TRUNC.NTZ R4, R4 ;  /* 0x0000000400047305 */ /* 0x000e24000021f000 */
[----:B------:R-:W-:Y:S01]  /*0580*/  IMAD.U32 R2, RZ, RZ, UR4 ;  /* 0x00000004ff027e24 */ /* 0x000fe2000f8e00ff */
[----:B------:R-:W1:Y:S01]  /*0590*/  @!UP0 LDCU UR45, c[0x0][0x40c] ;  /* 0x00008180ff2d87ac */ /* 0x000e620008000800 */
[----:B------:R-:W-:Y:S01]  /*05a0*/  PLOP3.LUT P3, PT, PT, PT, UP1, 0x80, 0x8 ;  /* 0x000000000008781c */ /* 0x000fe20003f6f018 */
[----:B------:R-:W-:Y:S01]  /*05b0*/  IMAD.U32 R3, RZ, RZ, UR5 ;  /* 0x00000005ff037e24 */ /* 0x000fe2000f8e00ff */
[----:B0-----:R-:W-:-:S11]  /*05c0*/  R2UR UR5, R4 ;  /* 0x00000000040572ca */ /* 0x001fd600000e0000 */
[----:B------:R0:W5:Y:S01]  /*05d0*/  @P3 LDG.E R3, desc[UR36][R2.64] ;  /* 0x0000002402033981 */ /* 0x000162000c1e1900 */
[----:B------:R-:W-:Y:S01]  /*05e0*/  ISETP.GT.U32.AND P0, PT, R23, 0x37, PT ;  /* 0x000000371700780c */ /* 0x000fe20003f04070 */
[----:B------:R-:W-:Y:S01]  /*05f0*/  UMOV UR38, URZ ;  /* 0x000000ff00267c82 */ /* 0x000fe20008000000 */
[----:B------:R-:W-:Y:S01]  /*0600*/  UIMAD UR42, UR42, UR9, URZ ;  /* 0x000000092a2a72a4 */ /* 0x000fe2000f8e02ff */
[----:B------:R-:W-:Y:S01]  /*0610*/  BSSY.RECONVERGENT B0, `(.L_x_4490) ;  /* 0x0000034000007945 */ /* 0x000fe20003800200 */
[----:B------:R-:W-:Y:S02]  /*0620*/  CS2R R18, SRZ ;  /* 0x0000000000127805 */ /* 0x000fe4000001ff00 */
[----:B------:R-:W-:Y:S02]  /*0630*/  CS2R R16, SRZ ;  /* 0x0000000000107805 */ /* 0x000fe4000001ff00 */
[----:B------:R-:W-:-:S13]  /*0640*/  @P1 R2UR UR4, R7 ;  /* 0x00000000070412ca */ /* 0x000fda00000e0000 */
[----:B-1----:R-:W-:-:S06]  /*0650*/  @UP0 UIADD3 UR45, UPT, UPT, UR4, UR7, URZ ;  /* 0x00000007042d0290 */ /* 0x002fcc000fffe0ff */
[----:B0-----:R-:W-:Y:S01]  /*0660*/  IABS R2, UR45 ;  /* 0x0000002d00027c13 */ /* 0x001fe20008000000 */
[----:B------:R-:W-:-:S03]  /*0670*/  UIADD3 UR7, UPT, UPT, URZ, -UR5, URZ ;  /* 0x80000005ff077290 */ /* 0x000fc6000fffe0ff */
[----:B------:R-:W-:Y:S01]  /*0680*/  R2UR UR41, R2 ;  /* 0x00000000022972ca */ /* 0x000fe200000e0000 */
[----:B------:R-:W-:Y:S01]  /*0690*/  UIMAD UR7, UR7, UR12, URZ ;  /* 0x0000000c070772a4 */ /* 0x000fe2000f8e02ff */
[----:B------:R-:W-:-:S03]  /*06a0*/  UMOV UR4, URZ ;  /* 0x000000ff00047c82 */ /* 0x000fc60008000000 */
[----:B------:R-:W-:-:S08]  /*06b0*/  UIMAD.WIDE.U32 UR4, UR5, UR7, UR4 ;  /* 0x00000007050472a5 */ /* 0x000fd0000f8e0004 */
[----:B------:R-:W-:-:S04]  /*06c0*/  UIMAD.WIDE.U32 UR4, UR5, UR41, URZ ;  /* 0x00000029050472a5 */ /* 0x000fc8000f8e00ff */
[----:B------:R-:W-:-:S04]  /*06d0*/  UIADD3 UR5, UPT, UPT, -UR5, URZ, URZ ;  /* 0x000000ff05057290 */ /* 0x000fc8000fffe1ff */
[----:B------:R-:W-:-:S04]  /*06e0*/  UIMAD UR41, UR12, UR5, UR41 ;  /* 0x000000050c2972a4 */ /* 0x000fc8000f8e0229 */
[----:B------:R-:W-:Y:S02]  /*06f0*/  UISETP.GT.U32.AND UP0, UPT, UR12, UR41, UPT ;  /* 0x000000290c00728c */ /* 0x000fe4000bf04070 */
[----:B------:R-:W-:-:S09]  /*0700*/  UISETP.GE.AND UP2, UPT, UR45, URZ, UPT ;  /* 0x000000ff2d00728c */ /* 0x000fd2000bf46270 */
[----:B------:R-:W-:-:S04]  /*0710*/  @!UP0 UIADD3 UR41, UPT, UPT, UR41, -UR12, URZ ;  /* 0x8000000c29298290 */ /* 0x000fc8000fffe0ff */
[----:B------:R-:W-:Y:S02]  /*0720*/  UISETP.GT.U32.AND UP1, UPT, UR12, UR41, UPT ;  /* 0x000000290c00728c */ /* 0x000fe4000bf24070 */
[----:B------:R-:W-:Y:S01]  /*0730*/  UISETP.NE.AND UP0, UPT, UR8, URZ, UPT ;  /* 0x000000ff0800728c */ /* 0x000fe2000bf05270 */
[----:B---3--:R-:W4:Y:S01]  /*0740*/  @!P4 I2F.S8 R2, R6.B1 ;  /* 0x100000060002c306 */ /* 0x008f220000001400 */
[----:B------:R-:W-:-:S07]  /*0750*/  UIADD3 UR4, UPT, UPT, UR45, 0x1, -UR8 ;  /* 0x000000012d047890 */ /* 0x000fce000fffe808 */
[----:B------:R-:W0:Y:S01]  /*0760*/  @!P4 I2F.S8 R0, R6 ;  /* 0x000000060000c306 */ /* 0x000e220000001400 */
[----:B------:R-:W-:-:S07]  /*0770*/  @!UP1 UIADD3 UR41, UPT, UPT, UR41, -UR12, URZ ;  /* 0x8000000c29299290 */ /* 0x000fce000fffe0ff */
[----:B------:R-:W1:Y:S08]  /*0780*/  @!P4 I2F.S8 R4, R6.B2 ;  /* 0x200000060004c306 */ /* 0x000e700000001400 */
[----:B------:R-:W2:Y:S01]  /*0790*/  @!P4 I2F.S8 R8, R6.B3 ;  /* 0x300000060008c306 */ /* 0x000ea20000001400 */
[C---:B----4-:R-:W-:Y:S01]  /*07a0*/  @!P4 FMUL.FTZ R25, R5.reuse, R2 ;  /* 0x000000020519c220 */ /* 0x050fe20000410000 */
[----:B------:R-:W-:Y:S01]  /*07b0*/  @!UP2 UIADD3 UR41, UPT, UPT, -UR41, URZ, URZ ;  /* 0x000000ff2929a290 */ /* 0x000fe2000fffe1ff */
[----:B------:R-:W-:Y:S01]  /*07c0*/  VIMNMX R2, PT, PT, RZ, UR4, !PT ;  /* 0x00000004ff027c48 */ /* 0x000fe2000ffe0100 */
[----:B------:R-:W-:Y:S01]  /*07d0*/  @!UP0 ULOP3.LUT UR41, URZ, UR8, URZ, 0x33, !UPT ;  /* 0x00000008ff298292 */ /* 0x000fe2000f8e33ff */
[C---:B0-----:R-:W-:Y:S01]  /*07e0*/  @!P4 FMUL.FTZ R24, R5.reuse, R0 ;  /* 0x000000000518c220 */ /* 0x041fe20000410000 */
[C---:B-1----:R-:W-:Y:S01]  /*07f0*/  @!P4 FMUL.FTZ R26, R5.reuse, R4 ;  /* 0x00000004051ac220 */ /* 0x042fe20000410000 */
[----:B--2---:R-:W-:Y:S01]  /*0800*/  @!P4 FMUL.FTZ R27, R5, R8 ;  /* 0x00000008051bc220 */ /* 0x004fe20000410000 */
[----:B------:R-:W-:Y:S08]  /*0810*/  @P0 BRA `(.L_x_4491) ;  /* 0x00000000004c0947 */ /* 0x000ff00003800000 */
[----:B------:R-:W0:Y:S02]  /*0820*/  LDC R0, c[0x0][0x478] ;  /* 0x00011e00ff007b82 */ /* 0x000e240000000800 */
        /* <DEDUP_REMOVED lines=18> */
.L_x_4491:
[----:B------:R-:W-:Y:S05]  /*0950*/  BSYNC.RECONVERGENT B0 ;  /* 0x0000000000007941 */ /* 0x000fea0003800200 */
.L_x_4490:
[----:B------:R-:W-:Y:S05]  /*0960*/  @!P4 BRA `(.L_x_4492) ;  /* 0x000000000020c947 */ /* 0x000fea0003800000 */
[----:B------:R-:W-:Y:S01]  /*0970*/  BSSY.RECONVERGENT B0, `(.L_x_4492) ;  /* 0x0000007000007945 */ /* 0x000fe20003800200 */
[----:B------:R-:W-:Y:S02]  /*0980*/  CS2R R26, SRZ ;  /* 0x00000000001a7805 */ /* 0x000fe4000001ff00 */
[----:B------:R-:W-:Y:S01]  /*0990*/  CS2R R24, SRZ ;  /* 0x0000000000187805 */ /* 0x000fe2000001ff00 */
[----:B------:R-:W-:Y:S06]  /*09a0*/  @P0 BRA `(.L_x_4493) ;  /* 0x00000000000c0947 */ /* 0x000fec0003800000 */
[----:B------:R-:W1:Y:S02]  /*09b0*/  LDC.64 R4, c[0x0][0x398] ;  /* 0x0000e600ff047b82 */ /* 0x000e640000000a00 */
[----:B-1----:R-:W-:-:S05]  /*09c0*/  IMAD.WIDE R4, R15, 0x4, R4 ;  /* 0x000000040f047825 */ /* 0x002fca00078e0204 */
[----:B------:R1:W5:Y:S02]  /*09d0*/  LDG.E.128 R24, desc[UR36][R4.64] ;  /* 0x0000002404187981 */ /* 0x000364000c1e1d00 */
.L_x_4493:
[----:B------:R-:W-:Y:S05]  /*09e0*/  BSYNC.RECONVERGENT B0 ;  /* 0x0000000000007941 */ /* 0x000fea0003800200 */
.L_x_4492:
[----:B------:R-:W2:Y:S01]  /*09f0*/  LDCU.64 UR12, c[0x0][0x3a0] ;  /* 0x00007400ff0c77ac */ /* 0x000ea20008000a00 */
[----:B------:R-:W-:Y:S01]  /*0a00*/  ISETP.GT.U32.AND P2, PT, R23, 0x3f, PT ;  /* 0x0000003f1700780c */ /* 0x000fe20003f44070 */
[----:B------:R-:W3:Y:S01]  /*0a10*/  S2R R11, SR_CTAID.X ;  /* 0x00000000000b7919 */ /* 0x000ee20000002500 */
[----:B------:R-:W-:Y:S01]  /*0a20*/  ISETP.EQ.U32.AND P4, PT, RZ, UR10, PT ;  /* 0x0000000aff007c0c */ /* 0x000fe2000bf82070 */
[----:B------:R-:W4:Y:S01]  /*0a30*/  LDCU.64 UR4, c[0x0][0x390] ;  /* 0x00007200ff0477ac */ /* 0x000f220008000a00 */
[----:B-----5:R-:W-:Y:S02]  /*0a40*/  @P3 R2UR UR38, R3 ;  /* 0x00000000032632ca */ /* 0x020fe400000e0000 */
[----:B------:R-:W-:Y:S02]  /*0a50*/  CS2R R30, SRZ ;  /* 0x00000000001e7805 */ /* 0x000fe4000001ff00 */
[----:B------:R-:W-:Y:S01]  /*0a60*/  ISETP.EQ.OR.EX P2, PT, RZ, UR11, P2, P4 ;  /* 0x0000000bff007c0c */ /* 0x000fe20009742740 */
[----:B------:R-:W0:Y:S01]  /*0a70*/  LDCU.64 UR14, c[0x0][0x418] ;  /* 0x00008300ff0e77ac */ /* 0x000e220008000a00 */
[----:B------:R-:W-:-:S02]  /*0a80*/  CS2R R28, SRZ ;  /* 0x00000000001c7805 */ /* 0x000fc4000001ff00 */
[----:B--2---:R-:W-:-:S09]  /*0a90*/  ISETP.NE.U32.AND P1, PT, RZ, UR12, PT ;  /* 0x0000000cff007c0c */ /* 0x004fd2000bf25070 */
[----:B------:R-:W2:Y:S01]  /*0aa0*/  @!P2 LDC.64 R8, c[0x0][0x450] ;  /* 0x00011400ff08ab82 */ /* 0x000ea20000000a00 */
[----:B------:R-:W-:Y:S01]  /*0ab0*/  VOTEU.ALL UP1, P2 ;  /* 0x0000000000ff7886 */ /* 0x000fe20001020000 */
[----:B----4-:R-:W-:Y:S02]  /*0ac0*/  ISETP.NE.U32.AND P0, PT, RZ, UR4, PT ;  /* 0x00000004ff007c0c */ /* 0x010fe4000bf05070 */
[----:B------:R-:W-:Y:S01]  /*0ad0*/  ISETP.NE.AND.EX P1, PT, RZ, UR13, PT, P1 ;  /* 0x0000000dff007c0c */ /* 0x000fe2000bf25310 */
[----:B0-----:R-:W-:Y:S01]  /*0ae0*/  UISETP.NE.U32.AND UP0, UPT, UR14, URZ, UPT ;  /* 0x000000ff0e00728c */ /* 0x001fe2000bf05070 */
[----:B------:R-:W-:Y:S01]  /*0af0*/  ISETP.NE.AND.EX P0, PT, RZ, UR5, PT, P0 ;  /* 0x00000005ff007c0c */ /* 0x000fe2000bf05300 */
[----:B------:R-:W-:Y:S01]  /*0b00*/  @!UP1 UIMAD UR7, UR38, UR9, URZ ;  /* 0x00000009260792a4 */ /* 0x000fe2000f8e02ff */
[C---:B------:R-:W-:Y:S01]  /*0b10*/  ISETP.GT.U32.OR P1, PT, R23.reuse, 0x37, !P1 ;  /* 0x000000371700780c */ /* 0x040fe20004f24470 */
[----:B------:R-:W-:Y:S01]  /*0b20*/  UISETP.NE.AND.EX UP0, UPT, UR15, URZ, UPT, UP0 ;  /* 0x000000ff0f00728c */ /* 0x000fe2000bf05300 */
[----:B------:R-:W-:-:S03]  /*0b30*/  ISETP.GT.U32.OR P0, PT, R23, 0x37, !P0 ;  /* 0x000000371700780c */ /* 0x000fc60004704470 */
[----:B------:R-:W-:Y:S02]  /*0b40*/  IMAD.U32 R0, RZ, RZ, UR7 ;  /* 0x00000007ff007e24 */ /* 0x000fe4000f8e00ff */
[----:B------:R-:W-:Y:S01]  /*0b50*/  PLOP3.LUT P3, PT, PT, PT, UP0, 0x80, 0x8 ;  /* 0x000000000008781c */ /* 0x000fe20003f6f008 */
[----:B---3--:R-:W-:-:S04]  /*0b60*/  IMAD R3, R11, 0xe0, R12 ;  /* 0x000000e00b037824 */ /* 0x008fc800078e020c */
[----:B------:R-:W0:Y:S01]  /*0b70*/  @UP0 LDCU.64 UR4, c[0x0][0x418] ;  /* 0x00008300ff0407ac */ /* 0x000e220008000a00 */
[----:B------:R-:W3:Y:S01]  /*0b80*/  @!P1 LDC.64 R6, c[0x0][0x3a0] ;  /* 0x0000e800ff069b82 */ /* 0x000ee20000000a00 */
[----:B------:R-:W-:Y:S02]  /*0b90*/  CS2R R34, SRZ ;  /* 0x0000000000227805 */ /* 0x000fe4000001ff00 */
[----:B------:R-:W-:Y:S01]  /*0ba0*/  CS2R R32, SRZ ;  /* 0x0000000000207805 */ /* 0x000fe2000001ff00 */
[----:B------:R-:W-:-:S04]  /*0bb0*/  @!P2 IMAD R13, R0, 0xe0, R3 ;  /* 0x000000e0000da824 */ /* 0x000fc800078e0203 */
[----:B-1----:R-:W1:Y:S01]  /*0bc0*/  @!P0 LDC.64 R4, c[0x0][0x390] ;  /* 0x0000e400ff048b82 */ /* 0x002e620000000a00 */
[----:B0-----:R-:W-:Y:S01]  /*0bd0*/  @UP0 UIMAD.WIDE.U32 UR6, UR6, 0x4, UR4 ;  /* 0x00000004060608a5 */ /* 0x001fe2000f8e0004 */
[----:B--2---:R-:W-:Y:S01]  /*0be0*/  @!P2 IMAD.WIDE R8, R13, 0x4, R8 ;  /* 0x000000040d08a825 */ /* 0x004fe200078e0208 */
[----:B------:R-:W0:Y:S04]  /*0bf0*/  LDCU.U8 UR4, c[0x0][0x404] ;  /* 0x00008080ff0477ac */ /* 0x000e280008000000 */
[----:B------:R-:W-:Y:S01]  /*0c00*/  MOV R10, UR6 ;  /* 0x00000006000a7c02 */ /* 0x000fe20008000f00 */
[C---:B---3--:R-:W-:Y:S01]  /*0c10*/  @!P1 IMAD.WIDE.U32 R6, R3.reuse, 0x4, R6 ;  /* 0x0000000403069825 */ /* 0x048fe200078e0006 */
[----:B------:R-:W2:Y:S03]  /*0c20*/  @!P2 LDG.E.128 R36, desc[UR36][R8.64] ;  /* 0x000000240824a981 */ /* 0x000ea6000c1e1d00 */
[----:B------:R-:W-:Y:S01]  /*0c30*/  IMAD.U32 R11, RZ, RZ, UR7 ;  /* 0x00000007ff0b7e24 */ /* 0x000fe2000f8e00ff */
[----:B------:R-:W3:Y:S01]  /*0c40*/  @!P1 LDG.E.128 R32, desc[UR36][R6.64] ;  /* 0x0000002406209981 */ /* 0x000ee2000c1e1d00 */
[----:B-1----:R-:W-:-:S03]  /*0c50*/  @!P0 IMAD.WIDE.U32 R4, R3, 0x4, R4 ;  /* 0x0000000403048825 */ /* 0x002fc600078e0004 */
[----:B------:R-:W4:Y:S01]  /*0c60*/  @P3 LDG.E R10, desc[UR36][R10.64] ;  /* 0x000000240a0a3981 */ /* 0x000f22000c1e1900 */
[----:B------:R-:W1:Y:S03]  /*0c70*/  LDC R3, c[0x0][0x400] ;  /* 0x00010000ff037b82 */ /* 0x000e660000000800 */
[----:B------:R-:W2:Y:S01]  /*0c80*/  @!P0 LDG.E.128 R28, desc[UR36][R4.64] ;  /* 0x00000024041c8981 */ /* 0x000ea2000c1e1d00 */
[----:B0-----:R-:W-:Y:S01]  /*0c90*/  ISETP.NE.AND P0, PT, RZ, UR4, PT ;  /* 0x00000004ff007c0c */ /* 0x001fe2000bf05270 */
[----:B------:R-:W-:Y:S01]  /*0ca0*/  UMOV UR39, URZ ;  /* 0x000000ff00277c82 */ /* 0x000fe20008000000 */
[----:B------:R-:W-:Y:S02]  /*0cb0*/  BSSY.RECONVERGENT B6, `(.L_x_4494) ;  /* 0x00000d1000067945 */ /* 0x000fe40003800200 */
[----:B-1----:R-:W-:Y:S01]  /*0cc0*/  ISETP.LT.OR P0, PT, R3, 0x1, P0 ;  /* 0x000000010300780c */ /* 0x002fe20000701670 */
[----:B---3--:R-:W-:Y:S01]  /*0cd0*/  FADD.FTZ R24, R32, R24 ;  /* 0x0000001820187221 */ /* 0x008fe20000010000 */
[----:B------:R-:W-:Y:S01]  /*0ce0*/  FADD.FTZ R25, R33, R25 ;  /* 0x0000001921197221 */ /* 0x000fe20000010000 */
[----:B------:R-:W-:Y:S01]  /*0cf0*/  FADD.FTZ R26, R34, R26 ;  /* 0x0000001a221a7221 */ /* 0x000fe20000010000 */
[----:B------:R-:W-:Y:S01]  /*0d00*/  FADD.FTZ R27, R35, R27 ;  /* 0x0000001b231b7221 */ /* 0x000fe20000010000 */
[----:B----4-:R-:W-:Y:S01]  /*0d10*/  @P3 R2UR UR39, R10 ;  /* 0x000000000a2732ca */ /* 0x010fe200000e0000 */
[----:B--2---:R-:W-:Y:S01]  /*0d20*/  @!P2 FMUL.FTZ R24, R24, R36 ;  /* 0x000000241818a220 */ /* 0x004fe20000410000 */
[----:B------:R-:W-:Y:S01]  /*0d30*/  @!P2 FMUL.FTZ R25, R25, R37 ;  /* 0x000000251919a220 */ /* 0x000fe20000410000 */
[----:B------:R-:W-:Y:S01]  /*0d40*/  @!P2 FMUL.FTZ R26, R26, R38 ;  /* 0x000000261a1aa220 */ /* 0x000fe20000410000 */
[----:B------:R-:W-:Y:S01]  /*0d50*/  FADD.FTZ R16, R28, R16 ;  /* 0x000000101c107221 */ /* 0x000fe20000010000 */
[----:B------:R-:W-:Y:S01]  /*0d60*/  FADD.FTZ R17, R29, R17 ;  /* 0x000000111d117221 */ /* 0x000fe20000010000 */
[----:B------:R-:W-:Y:S01]  /*0d70*/  FADD.FTZ R18, R30, R18 ;  /* 0x000000121e127221 */ /* 0x000fe20000010000 */
[----:B------:R-:W-:Y:S01]  /*0d80*/  FADD.FTZ R19, R31, R19 ;  /* 0x000000131f137221 */ /* 0x000fe20000010000 */
[----:B------:R-:W-:Y:S01]  /*0d90*/  @!P2 FMUL.FTZ R27, R27, R39 ;  /* 0x000000271b1ba220 */ /* 0x000fe20000410000 */
[----:B------:R-:W-:Y:S06]  /*0da0*/  @P0 BRA `(.L_x_4495) ;  /* 0x0000000000ac0947 */ /* 0x000fec0003800000 */
[----:B------:R-:W-:-:S13]  /*0db0*/  ISETP.GE.AND P0, PT, R12, R3, PT ;  /* 0x000000030c00720c */ /* 0x000fda0003f06270 */
[----:B------:R-:W-:Y:S05]  /*0dc0*/  @P0 BRA `(.L_x_4496) ;  /* 0x0000000800fc0947 */ /* 0x000fea0003800000 */
[----:B------:R-:W-:Y:S01]  /*0dd0*/  I2FP.F32.U32 R0, R3 ;  /* 0x0000000300007245 */ /* 0x000fe20000201000 */
[----:B------:R-:W-:Y:S01]  /*0de0*/  VIADD R3, R12, 0x2 ;  /* 0x000000020c037836 */ /* 0x000fe20000000000 */
[----:B------:R-:W0:Y:S01]  /*0df0*/  LDCU UR4, c[0x0][0x40c] ;  /* 0x00008180ff0477ac */ /* 0x000e220008000800 */
[----:B------:R-:W-:-:S03]  /*0e00*/  I2FP.F32.U32 R12, R12 ;  /* 0x0000000c000c7245 */ /* 0x000fc60000201000 */
[----:B------:R-:W1:Y:S01]  /*0e10*/  MUFU.RCP R0, R0 ;  /* 0x0000000000007308 */ /* 0x000e620000001000 */
[----:B------:R-:W-:Y:S01]  /*0e20*/  I2FP.F32.U32 R3, R3 ;  /* 0x0000000300037245 */ /* 0x000fe20000201000 */
[----:B0-----:R-:W-:-:S04]  /*0e30*/  UIADD3 UR4, UPT, UPT, -UR39, UR4, URZ ;  /* 0x0000000427047290 */ /* 0x001fc8000fffe1ff */
[-C--:B-1----:R-:W-:Y:S01]  /*0e40*/  FMUL.FTZ R3, R3, R0.reuse ;  /* 0x0000000003037220 */ /* 0x082fe20000410000 */
[----:B------:R-:W-:Y:S01]  /*0e50*/  FMUL.FTZ R12, R12, R0 ;  /* 0x000000000c0c7220 */ /* 0x000fe20000410000 */
[----:B------:R-:W-:Y:S02]  /*0e60*/  I2FP.F32.S32 R0, UR4 ;  /* 0x0000000400007c45 */ /* 0x000fe40008201400 */
[----:B------:R-:W-:Y:S01]  /*0e70*/  FMUL.FTZ R3, R3, 13.28771209716796875 ;  /* 0x41549a7803037820 */ /* 0x000fe20000410000 */
[----:B------:R-:W-:-:S04]  /*0e80*/  FMUL.FTZ R12, R12, 13.28771209716796875 ;  /* 0x41549a780c0c7820 */ /* 0x000fc80000410000 */
[----:B------:R-:W-:Y:S08]  /*0e90*/  MUFU.EX2 R5, -R12 ;  /* 0x8000000c00057308 */ /* 0x000ff00000000800 */
        /* <DEDUP_REMOVED lines=12> */
[----:B------:R0:W3:Y:S01]  /*0f60*/  MUFU.COS R0, R6 ;  /* 0x0000000600007308 */ /* 0x0000e20000000000 */
[-C--:B-1----:R-:W-:Y:S01]  /*0f70*/  FFMA.FTZ R9, R18, R8.reuse, -R5 ;  /* 0x0000000812097223 */ /* 0x082fe20000010805 */
[-C--:B------:R-:W-:Y:S01]  /*0f80*/  FFMA.FTZ R26, R26, R8.reuse, -R7 ;  /* 0x000000081a1a7223 */ /* 0x080fe20000010807 */
[-C--:B------:R-:W-:Y:S01]  /*0f90*/  FFMA.FTZ R19, R19, R8.reuse, R10 ;  /* 0x0000000813137223 */ /* 0x080fe2000001000a */
[----:B------:R-:W-:Y:S02]  /*0fa0*/  FFMA.FTZ R27, R27, R8, R12 ;  /* 0x000000081b1b7223 */ /* 0x000fe4000001000c */
[----:B------:R-:W-:Y:S01]  /*0fb0*/  MOV R18, R9 ;  /* 0x0000000900127202 */ /* 0x000fe20000000f00 */
[-C--:B--2---:R-:W-:Y:S01]  /*0fc0*/  FMUL.FTZ R5, R17, R3.reuse ;  /* 0x0000000311057220 */ /* 0x084fe20000410000 */
[-C--:B------:R-:W-:Y:S01]  /*0fd0*/  FMUL.FTZ R7, R25, R3.reuse ;  /* 0x0000000319077220 */ /* 0x080fe20000410000 */
[-C--:B------:R-:W-:Y:S01]  /*0fe0*/  FMUL.FTZ R4, R16, R3.reuse ;  /* 0x0000000310047220 */ /* 0x080fe20000410000 */
[----:B0-----:R-:W-:Y:S01]  /*0ff0*/  FMUL.FTZ R6, R24, R3 ;  /* 0x0000000318067220 */ /* 0x001fe20000410000 */
[-C--:B---3--:R-:W-:Y:S01]  /*1000*/  FFMA.FTZ R5, R16, R0.reuse, -R5 ;  /* 0x0000000010057223 */ /* 0x088fe20000010805 */
[-C--:B------:R-:W-:Y:S01]  /*1010*/  FFMA.FTZ R24, R24, R0.reuse, -R7 ;  /* 0x0000000018187223 */ /* 0x080fe20000010807 */
[-C--:B------:R-:W-:Y:S01]  /*1020*/  FFMA.FTZ R17, R17, R0.reuse, R4 ;  /* 0x0000000011117223 */ /* 0x080fe20000010004 */
[----:B------:R-:W-:Y:S01]  /*1030*/  FFMA.FTZ R25, R25, R0, R6 ;  /* 0x0000000019197223 */ /* 0x000fe20000010006 */
[----:B------:R-:W-:Y:S01]  /*1040*/  IMAD.MOV.U32 R16, RZ, RZ, R5 ;  /* 0x000000ffff107224 */ /* 0x000fe200078e0005 */
[----:B------:R-:W-:Y:S06]  /*1050*/  BRA `(.L_x_4496) ;  /* 0x0000000800587947 */ /* 0x000fec0003800000 */
.L_x_4495:
        /* <DEDUP_REMOVED lines=54> */
.L_x_4497:
        /* <DEDUP_REMOVED lines=22> */
[C---:B------:R-:W-:Y:S01]  /*1520*/  LEA.HI R5, R4.reuse, R4, RZ, 0x1 ;  /* 0x0000000404057211 */ /* 0x040fe200078f08ff */
[C---:B------:R-:W-:Y:S02]  /*1530*/  IMAD R31, R4.reuse, 0x4, R3 ;  /* 0x00000004041f7824 */ /* 0x040fe400078e0203 */
[----:B------:R-:W-:Y:S01]  /*1540*/  IMAD R21, R4, 0x4, R0 ;  /* 0x0000000404157824 */ /* 0x000fe200078e0200 */
[----:B------:R-:W-:Y:S02]  /*1550*/  SHF.L.U32 R5, R5, 0x1, RZ ;  /* 0x0000000105057819 */ /* 0x000fe400000006ff */
[C---:B------:R-:W-:Y:S01]  /*1560*/  LEA R30, R29.reuse, R31, 0x2 ;  /* 0x0000001f1d1e7211 */ /* 0x040fe200078e10ff */
[----:B------:R-:W-:Y:S01]  /*1570*/  IMAD R20, R29, 0x4, R21 ;  /* 0x000000041d147824 */ /* 0x000fe200078e0215 */
[----:B------:R0:W1:Y:S01]  /*1580*/  LDS R16, [R21] ;  /* 0x0000000015107984 */ /* 0x0000620000000800 */
[----:B------:R-:W-:-:S03]  /*1590*/  LOP3.LUT R7, R5, 0xfffffffc, RZ, 0xc0, !PT ;  /* 0xfffffffc05077812 */ /* 0x000fc600078ec0ff */
[----:B------:R0:W2:Y:S01]  /*15a0*/  LDS R18, [R21+0x4] ;  /* 0x0000040015127984 */ /* 0x0000a20000000800 */
[----:B------:R-:W-:-:S03]  /*15b0*/  ISETP.GE.AND P0, PT, R7, R9, PT ;  /* 0x000000090700720c */ /* 0x000fc60003f06270 */
[----:B------:R0:W3:Y:S04]  /*15c0*/  LDS R24, [R31] ;  /* 0x000000001f187984 */ /* 0x0000e80000000800 */
[----:B------:R0:W4:Y:S04]  /*15d0*/  LDS R26, [R31+0x4] ;  /* 0x000004001f1a7984 */ /* 0x0001280000000800 */
[----:B------:R0:W0:Y:S04]  /*15e0*/  LDS R17, [R20] ;  /* 0x0000000014117984 */ /* 0x0000280000000800 */
[----:B------:R0:W0:Y:S04]  /*15f0*/  LDS R19, [R20+0x4] ;  /* 0x0000040014137984 */ /* 0x0000280000000800 */
[----:B------:R0:W0:Y:S04]  /*1600*/  LDS R25, [R30] ;  /* 0x000000001e197984 */ /* 0x0000280000000800 */
[----:B------:R0:W0:Y:S01]  /*1610*/  LDS R27, [R30+0x4] ;  /* 0x000004001e1b7984 */ /* 0x0000220000000800 */
[----:B------:R-:W-:Y:S05]  /*1620*/  @P0 BRA `(.L_x_4501) ;  /* 0x0000000000a00947 */ /* 0x000fea0003800000 */
[----:B------:R-:W-:Y:S01]  /*1630*/  I2FP.F32.S32 R5, R9 ;  /* 0x0000000900057245 */ /* 0x000fe20000201400 */
[----:B------:R-:W-:Y:S01]  /*1640*/  VIADD R4, R7, 0x2 ;  /* 0x0000000207047836 */ /* 0x000fe20000000000 */
[----:B------:R-:W5:Y:S04]  /*1650*/  LDCU UR4, c[0x0][0x40c] ;  /* 0x00008180ff0477ac */ /* 0x000f680008000800 */
[----:B------:R-:W1:Y:S01]  /*1660*/  MUFU.RCP R5, R5 ;  /* 0x0000000500057308 */ /* 0x000e620000001000 */
[----:B------:R-:W-:Y:S01]  /*1670*/  I2FP.F32.S32 R4, R4 ;  /* 0x0000000400047245 */ /* 0x000fe20000201400 */
[----:B-----5:R-:W-:-:S04]  /*1680*/  UIADD3 UR4, UPT, UPT, -UR39, UR4, URZ ;  /* 0x0000000427047290 */ /* 0x020fc8000fffe1ff */
[----:B-1----:R-:W-:Y:S01]  /*1690*/  FMUL.FTZ R6, R4, R5 ;  /* 0x0000000504067220 */ /* 0x002fe20000410000 */
[----:B------:R-:W-:Y:S02]  /*16a0*/  I2FP.F32.S32 R4, R7 ;  /* 0x0000000700047245 */ /* 0x000fe40000201400 */
[----:B------:R-:W-:Y:S01]  /*16b0*/  I2FP.F32.S32 R7, UR4 ;  /* 0x0000000400077c45 */ /* 0x000fe20008201400 */
[----:B------:R-:W-:Y:S02]  /*16c0*/  FMUL.FTZ R6, R6, 13.28771209716796875 ;  /* 0x41549a7806067820 */ /* 0x000fe40000410000 */
[----:B------:R-:W-:-:S04]  /*16d0*/  FMUL.FTZ R4, R4, R5 ;  /* 0x0000000504047220 */ /* 0x000fc80000410000 */
[----:B------:R-:W-:Y:S01]  /*16e0*/  FMUL.FTZ R4, R4, 13.28771209716796875 ;  /* 0x41549a7804047820 */ /* 0x000fe20000410000 */
[----:B------:R-:W1:Y:S08]  /*16f0*/  MUFU.EX2 R6, -R6 ;  /* 0x8000000600067308 */ /* 0x000e700000000800 */
[----:B------:R-:W5:Y:S01]  /*1700*/  MUFU.EX2 R4, -R4 ;  /* 0x8000000400047308 */ /* 0x000f620000000800 */
[----:B-1----:R-:W-:-:S04]  /*1710*/  FMUL.FTZ R5, R7, R6 ;  /* 0x0000000607057220 */ /* 0x002fc80000410000 */
[----:B------:R-:W-:Y:S01]  /*1720*/  FMUL.RZ R15, R5, 0.15915493667125701904 ;  /* 0x3e22f983050f7820 */ /* 0x000fe2000040c000 */
[----:B-----5:R-:W-:-:S03]  /*1730*/  FMUL.FTZ R5, R7, R4 ;  /* 0x0000000407057220 */ /* 0x020fc60000410000 */
[----:B------:R-:W0:Y:S01]  /*1740*/  MUFU.SIN R9, R15 ;  /* 0x0000000f00097308 */ /* 0x000e220000000400 */
[----:B------:R-:W-:-:S07]  /*1750*/  FMUL.RZ R13, R5, 0.15915493667125701904 ;  /* 0x3e22f983050d7820 */ /* 0x000fce000040c000 */
[----:B------:R-:W1:Y:S08]  /*1760*/  MUFU.COS R8, R15 ;  /* 0x0000000f00087308 */ /* 0x000e700000000000 */
[----:B------:R-:W5:Y:S01]  /*1770*/  MUFU.SIN R6, R13 ;  /* 0x0000000d00067308 */ /* 0x000f620000000400 */
[-C--:B0-----:R-:W-:Y:S01]  /*1780*/  FMUL.FTZ R7, R19, R9.reuse ;  /* 0x0000000913077220 */ /* 0x081fe20000410000 */
[-C--:B------:R-:W-:Y:S01]  /*1790*/  FMUL.FTZ R11, R27, R9.reuse ;  /* 0x000000091b0b7220 */ /* 0x080fe20000410000 */
[-C--:B--2---:R-:W-:Y:S01]  /*17a0*/  FMUL.FTZ R12, R18, R9.reuse ;  /* 0x00000009120c7220 */ /* 0x084fe20000410000 */
[----:B----4-:R-:W-:-:S04]  /*17b0*/  FMUL.FTZ R14, R26, R9 ;  /* 0x000000091a0e7220 */ /* 0x010fc80000410000 */
[----:B------:R-:W0:Y:S01]  /*17c0*/  MUFU.COS R5, R13 ;  /* 0x0000000d00057308 */ /* 0x000e220000000000 */
[-C--:B-1----:R-:W-:Y:S01]  /*17d0*/  FFMA.FTZ R10, R18, R8.reuse, -R7 ;  /* 0x00000008120a7223 */ /* 0x082fe20000010807 */
[-C--:B------:R-:W-:Y:S01]  /*17e0*/  FFMA.FTZ R26, R26, R8.reuse, -R11 ;  /* 0x000000081a1a7223 */ /* 0x080fe2000001080b */
[-C--:B------:R-:W-:Y:S01]  /*17f0*/  FFMA.FTZ R19, R19, R8.reuse, R12 ;  /* 0x0000000813137223 */ /* 0x080fe2000001000c */
[----:B------:R-:W-:Y:S01]  /*1800*/  FFMA.FTZ R27, R27, R8, R14 ;  /* 0x000000081b1b7223 */ /* 0x000fe2000001000e */
[----:B------:R-:W-:Y:S02]  /*1810*/  IMAD.MOV.U32 R18, RZ, RZ, R10 ;  /* 0x000000ffff127224 */ /* 0x000fe400078e000a */
[-C--:B-----5:R-:W-:Y:S01]  /*1820*/  FMUL.FTZ R7, R17, R6.reuse ;  /* 0x0000000611077220 */ /* 0x0a0fe20000410000 */
[-C--:B------:R-:W-:Y:S01]  /*1830*/  FMUL.FTZ R9, R25, R6.reuse ;  /* 0x0000000619097220 */ /* 0x080fe20000410000 */
[-C--:B------:R-:W-:Y:S01]  /*1840*/  FMUL.FTZ R4, R16, R6.reuse ;  /* 0x0000000610047220 */ /* 0x080fe20000410000 */
[----:B---3--:R-:W-:Y:S01]  /*1850*/  FMUL.FTZ R6, R24, R6 ;  /* 0x0000000618067220 */ /* 0x008fe20000410000 */
[-C--:B0-----:R-:W-:Y:S01]  /*1860*/  FFMA.FTZ R7, R16, R5.reuse, -R7 ;  /* 0x0000000510077223 */ /* 0x081fe20000010807 */
[-C--:B------:R-:W-:Y:S01]  /*1870*/  FFMA.FTZ R24, R24, R5.reuse, -R9 ;  /* 0x0000000518187223 */ /* 0x080fe20000010809 */
[-C--:B------:R-:W-:Y:S01]  /*1880*/  FFMA.FTZ R17, R17, R5.reuse, R4 ;  /* 0x0000000511117223 */ /* 0x080fe20000010004 */
[----:B------:R-:W-:-:S02]  /*1890*/  FFMA.FTZ R25, R25, R5, R6 ;  /* 0x0000000519197223 */ /* 0x000fc40000010006 */
[----:B------:R-:W-:-:S07]  /*18a0*/  MOV R16, R7 ;  /* 0x0000000700107202 */ /* 0x000fce0000000f00 */
.L_x_4501:
[----:B------:R-:W-:Y:S05]  /*18b0*/  BSYNC.RECONVERGENT B1 ;  /* 0x0000000000017941 */ /* 0x000fea0003800200 */
.L_x_4500:
[----:B---3--:R3:W-:Y:S04]  /*18c0*/  STS [R31], R24 ;  /* 0x000000181f007388 */ /* 0x0087e80000000800 */
[----:B----4-:R3:W-:Y:S04]  /*18d0*/  STS [R31+0x4], R26 ;  /* 0x0000041a1f007388 */ /* 0x0107e80000000800 */
[----:B0-----:R3:W-:Y:S04]  /*18e0*/  STS [R30], R25 ;  /* 0x000000191e007388 */ /* 0x0017e80000000800 */
[----:B------:R3:W-:Y:S04]  /*18f0*/  STS [R30+0x4], R27 ;  /* 0x0000041b1e007388 */ /* 0x0007e80000000800 */
[----:B-1----:R3:W-:Y:S04]  /*1900*/  STS [R21], R16 ;  /* 0x0000001015007388 */ /* 0x0027e80000000800 */
[----:B--2---:R3:W-:Y:S04]  /*1910*/  STS [R21+0x4], R18 ;  /* 0x0000041215007388 */ /* 0x0047e80000000800 */
[----:B------:R3:W-:Y:S04]  /*1920*/  STS [R20], R17 ;  /* 0x0000001114007388 */ /* 0x0007e80000000800 */
[----:B------:R3:W-:Y:S02]  /*1930*/  STS [R20+0x4], R19 ;  /* 0x0000041314007388 */ /* 0x0007e40000000800 */
.L_x_4499:
[----:B------:R-:W-:Y:S05]  /*1940*/  BSYNC.RECONVERGENT B0 ;  /* 0x0000000000007941 */ /* 0x000fea0003800200 */
.L_x_4498:
[----:B------:R-:W-:Y:S01]  /*1950*/  BAR.SYNC.DEFER_BLOCKING 0x0 ;  /* 0x0000000000007b1d */ /* 0x000fe20000010000 */
[----:B------:R-:W-:-:S04]  /*1960*/  @!P6 IMAD R22, R29, R22, R28 ;  /* 0x000000161d16e224 */ /* 0x000fc800078e021c */
[C---:B------:R-:W-:Y:S02]  /*1970*/  @!P6 IMAD R0, R22.reuse, 0x4, R0 ;  /* 0x000000041600e824 */ /* 0x040fe400078e0200 */
[----:B------:R-:W-:-:S03]  /*1980*/  @!P6 IMAD R3, R22, 0x4, R3 ;  /* 0x000000041603e824 */ /* 0x000fc600078e0203 */
[----:B---3--:R0:W1:Y:S04]  /*1990*/  @!P6 LDS.128 R16, [R0] ;  /* 0x000000000010e984 */ /* 0x0080680000000c00 */
[----:B------:R0:W2:Y:S01]  /*19a0*/  @!P6 LDS.128 R24, [R3] ;  /* 0x000000000318e984 */ /* 0x0000a20000000c00 */
[----:B------:R-:W-:Y:S06]  /*19b0*/  BAR.SYNC.DEFER_BLOCKING 0x0 ;  /* 0x0000000000007b1d */ /* 0x000fec0000010000 */
.L_x_4496:
[----:B------:R-:W-:Y:S05]  /*19c0*/  BSYNC.RECONVERGENT B6 ;  /* 0x0000000000067941 */ /* 0x000fea0003800200 */
.L_x_4494:
[----:B------:R-:W-:Y:S01]  /*19d0*/  ISETP.GT.U32.AND P0, PT, R23, 0x3f, PT ;  /* 0x0000003f1700780c */ /* 0x000fe20003f04070 */
[----:B------:R-:W-:Y:S01]  /*19e0*/  BSSY.RECONVERGENT B0, `(.L_x_4502) ;  /* 0x0000016000007945 */ /* 0x000fe20003800200 */
[----:B0-----:R-:W-:-:S11]  /*19f0*/  HFMA2 R0, -RZ, RZ, 0, 0 ;  /* 0x00000000ff007431 */ /* 0x001fd600000001ff */
[----:B------:R-:W-:Y:S05]  /*1a00*/  @P0 BRA `(.L_x_4503) ;  /* 0x00000000004c0947 */ /* 0x000fea0003800000 */
[----:B------:R-:W-:Y:S01]  /*1a10*/  ISETP.GT.U32.AND P0, PT, R23, 0x37, PT ;  /* 0x000000371700780c */ /* 0x000fe20003f04070 */
[----:B------:R-:W0:Y:S01]  /*1a20*/  S2UR UR5, SR_CgaCtaId ;  /* 0x00000000000579c3 */ /* 0x000e220000008800 */
[----:B------:R-:W-:Y:S02]  /*1a30*/  UMOV UR4, 0x400 ;  /* 0x0000040000047882 */ /* 0x000fe40000000000 */
[----:B------:R-:W-:-:S09]  /*1a40*/  UIADD3 UR4, UPT, UPT, UR4, 0x40, URZ ;  /* 0x0000004004047890 */ /* 0x000fd2000fffe0ff */
[----:B------:R-:W3:Y:S08]  /*1a50*/  @!P0 LDC R6, c[0x0][0x3f4] ;  /* 0x0000fd00ff068b82 */ /* 0x000ef00000000800 */
[----:B------:R-:W4:Y:S01]  /*1a60*/  @!P0 LDC.64 R4, c[0x0][0x3b8] ;  /* 0x0000ee00ff048b82 */ /* 0x000f220000000a00 */
[----:B0-----:R-:W-:Y:S01]  /*1a70*/  ULEA UR4, UR5, UR4, 0x18 ;  /* 0x0000000405047291 */ /* 0x001fe2000f8ec0ff */
[----:B---3--:R-:W-:-:S02]  /*1a80*/  @!P0 IMAD R0, R23, R6, UR41 ;  /* 0x0000002917008e24 */ /* 0x008fc4000f8e0206 */
[----:B------:R-:W-:-:S04]  /*1a90*/  @!P0 IMAD R3, R6, UR44, RZ ;  /* 0x0000002c06038c24 */ /* 0x000fc8000f8e02ff */
[----:B------:R-:W-:Y:S01]  /*1aa0*/  @!P0 IMAD R0, R3, 0x38, R0 ;  /* 0x0000003803008824 */ /* 0x000fe200078e0200 */
[----:B------:R-:W-:-:S03]  /*1ab0*/  LEA R3, R23, UR4, 0x4 ;  /* 0x0000000417037c11 */ /* 0x000fc6000f8e20ff */
[----:B------:R-:W-:Y:S02]  /*1ac0*/  @!P0 IMAD.SHL.U32 R7, R0, 0x4, RZ ;  /* 0x0000000400078824 */ /* 0x000fe400078e00ff */
[----:B-12---:R-:W-:Y:S01]  /*1ad0*/  FMUL.FTZ R0, R24, R16 ;  /* 0x0000001018007220 */ /* 0x006fe20000410000 */
[----:B------:R0:W-:Y:S01]  /*1ae0*/  STS.128 [R3], R16 ;  /* 0x0000001003007388 */ /* 0x0001e20000000c00 */
[----:B----4-:R-:W-:-:S04]  /*1af0*/  @!P0 IMAD.WIDE R4, R7, 0x4, R4 ;  /* 0x0000000407048825 */ /* 0x010fc800078e0204 */
[----:B------:R-:W-:Y:S01]  /*1b00*/  FFMA.FTZ R7, R25, R17, R0 ;  /* 0x0000001119077223 */ /* 0x000fe20000010000 */
[----:B------:R0:W-:Y:S03]  /*1b10*/  @!P0 STG.E.128 desc[UR36][R4.64], R24 ;  /* 0x0000001804008986 */ /* 0x0001e6000c101d24 */
[----:B------:R-:W-:-:S04]  /*1b20*/  FFMA.FTZ R0, R26, R18, R7 ;  /* 0x000000121a007223 */ /* 0x000fc80000010007 */
[----:B------:R-:W-:-:S07]  /*1b30*/  FFMA.FTZ R0, R27, R19, R0 ;  /* 0x000000131b007223 */ /* 0x000fce0000010000 */
.L_x_4503:
[----:B------:R-:W-:Y:S05]  /*1b40*/  BSYNC.RECONVERGENT B0 ;  /* 0x0000000000007941 */ /* 0x000fea0003800200 */
.L_x_4502:
[----:B0-----:R-:W0:Y:S01]  /*1b50*/  SHFL.BFLY PT, R3, R0, 0x10, 0x1f ;  /* 0x0e001f0000037f89 */ /* 0x001e2200000e0000 */
[----:B------:R-:W3:Y:S01]  /*1b60*/  S2UR UR5, SR_CgaCtaId ;  /* 0x00000000000579c3 */ /* 0x000ee20000008800 */
[----:B------:R-:W-:Y:S01]  /*1b70*/  UMOV UR4, 0x400 ;  /* 0x0000040000047882 */ /* 0x000fe20000000000 */
[----:B------:R-:W-:Y:S01]  /*1b80*/  BSSY.RECONVERGENT B0, `(.L_x_4504) ;  /* 0x0000032000007945 */ /* 0x000fe20003800200 */
[----:B0-----:R-:W-:Y:S01]  /*1b90*/  FADD.FTZ R4, R3, R0 ;  /* 0x0000000003047221 */ /* 0x001fe20000010000 */
[----:B------:R-:W-:Y:S01]  /*1ba0*/  SHF.R.U32.HI R0, RZ, 0x3, R23 ;  /* 0x00000003ff007819 */ /* 0x000fe20000011617 */
[----:B---3--:R-:W-:Y:S02]  /*1bb0*/  ULEA UR16, UR5, UR4, 0x18 ;  /* 0x0000000405107291 */ /* 0x008fe4000f8ec0ff */
[----:B------:R-:W-:Y:S01]  /*1bc0*/  UIADD3 UR4, UPT, UPT, UR4, 0x440, URZ ;  /* 0x0000044004047890 */ /* 0x000fe2000fffe0ff */
[----:B------:R-:W0:Y:S01]  /*1bd0*/  SHFL.BFLY PT, R3, R4, 0x8, 0x1f ;  /* 0x0d001f0004037f89 */ /* 0x000e2200000e0000 */
[----:B------:R-:W-:-:S02]  /*1be0*/  LOP3.LUT R0, R0, 0x7c, RZ, 0xc0, !PT ;  /* 0x0000007c00007812 */ /* 0x000fc400078ec0ff */
[----:B------:R-:W-:Y:S01]  /*1bf0*/  ULEA UR5, UR5, UR4, 0x18 ;  /* 0x0000000405057291 */ /* 0x000fe2000f8ec0ff */
[----:B0-----:R-:W-:-:S05]  /*1c00*/  FADD.FTZ R5, R4, R3 ;  /* 0x0000000304057221 */ /* 0x001fca0000010000 */
[----:B------:R-:W0:Y:S02]  /*1c10*/  SHFL.BFLY PT, R6, R5, 0x4, 0x1f ;  /* 0x0c801f0005067f89 */ /* 0x000e2400000e0000 */
[----:B0-----:R-:W-:-:S05]  /*1c20*/  FADD.FTZ R6, R5, R6 ;  /* 0x0000000605067221 */ /* 0x001fca0000010000 */
[----:B------:R-:W0:Y:S02]  /*1c30*/  SHFL.BFLY PT, R3, R6, 0x2, 0x1f ;  /* 0x0c401f0006037f89 */ /* 0x000e2400000e0000 */
[----:B0-----:R-:W-:Y:S01]  /*1c40*/  FADD.FTZ R7, R6, R3 ;  /* 0x0000000306077221 */ /* 0x001fe20000010000 */
[----:B------:R-:W-:Y:S02]  /*1c50*/  LOP3.LUT P0, R3, R23, 0x1f, RZ, 0xc0, !PT ;  /* 0x0000001f17037812 */ /* 0x000fe4000780c0ff */
[----:B------:R-:W-:Y:S02]  /*1c60*/  IADD3 R6, PT, PT, -R2, UR45, RZ ;  /* 0x0000002d02067c10 */ /* 0x000fe4000fffe1ff */
[----:B------:R-:W0:Y:S01]  /*1c70*/  SHFL.BFLY PT, R8, R7, 0x1, 0x1f ;  /* 0x0c201f0007087f89 */ /* 0x000e2200000e0000 */
[C---:B------:R-:W-:Y:S02]  /*1c80*/  ISETP.GT.U32.AND P1, PT, R3.reuse, 0x1, PT ;  /* 0x000000010300780c */ /* 0x040fe40003f24070 */
[----:B------:R-:W-:Y:S01]  /*1c90*/  LEA R3, R3, UR16, 0x2 ;  /* 0x0000001003037c11 */ /* 0x000fe2000f8e10ff */
[----:B0-----:R-:W-:-:S05]  /*1ca0*/  FADD.FTZ R5, R7, R8 ;  /* 0x0000000807057221 */ /* 0x001fca0000010000 */
[----:B------:R0:W-:Y:S01]  /*1cb0*/  @!P0 STS [R0+UR16+0x8], R5 ;  /* 0x0000080500008988 */ /* 0x0001e20008000810 */
[----:B------:R-:W-:Y:S01]  /*1cc0*/  BAR.SYNC.DEFER_BLOCKING 0x0 ;  /* 0x0000000000007b1d */ /* 0x000fe20000010000 */
[----:B------:R-:W-:Y:S02]  /*1cd0*/  ISETP.NE.AND P0, PT, R23, RZ, PT ;  /* 0x000000ff1700720c */ /* 0x000fe40003f05270 */
[----:B0-----:R-:W-:-:S03]  /*1ce0*/  LEA R0, R6, UR5, 0x2 ;  /* 0x0000000506007c11 */ /* 0x001fc6000f8e10ff */
[----:B------:R0:W3:Y:S02]  /*1cf0*/  @!P1 LDS R5, [R3+0x8] ;  /* 0x0000080003059984 */ /* 0x0000e40000000800 */
[----:B0-----:R-:W-:-:S05]  /*1d00*/  IMAD.MOV.U32 R3, RZ, RZ, -0x800001 ;  /* 0xff7fffffff037424 */ /* 0x001fca00078e00ff */
[----:B------:R-:W-:Y:S04]  /*1d10*/  STL [R1+0x440], R3 ;  /* 0x0004400301007387 */ /* 0x000fe80000100800 */
[----:B---3--:R-:W0:Y:S02]  /*1d20*/  SHFL.BFLY PT, R4, R5, 0x1, 0x1f ;  /* 0x0c201f0005047f89 */ /* 0x008e2400000e0000 */
[----:B0-----:R-:W-:-:S06]  /*1d30*/  FADD.FTZ R4, R4, R5 ;  /* 0x0000000504047221 */ /* 0x001fcc0000010000 */
[----:B------:R-:W0:Y:S01]  /*1d40*/  SHFL.IDX PT, R4, R4, RZ, 0x1f ;  /* 0x00001fff04047589 */ /* 0x000e2200000e0000 */
[----:B------:R-:W-:Y:S05]  /*1d50*/  @P0 BRA `(.L_x_4505) ;  /* 0x0000000000500947 */ /* 0x000fea0003800000 */
[----:B------:R-:W0:Y:S01]  /*1d60*/  LDCU UR4, c[0x0][0x410] ;  /* 0x00008200ff0477ac */ /* 0x000e220008000800 */
[----:B------:R-:W3:Y:S01]  /*1d70*/  LDCU.64 UR6, c[0x0][0x438] ;  /* 0x00008700ff0677ac */ /* 0x000ee20008000a00 */
[----:B0-----:R-:W-:Y:S01]  /*1d80*/  FMUL.FTZ R3, R4, UR4 ;  /* 0x0000000404037c20 */ /* 0x001fe20008410000 */
[----:B---3--:R-:W-:-:S04]  /*1d90*/  UISETP.NE.U32.AND UP0, UPT, UR6, URZ, UPT ;  /* 0x000000ff0600728c */ /* 0x008fc8000bf05070 */
[----:B------:R0:W-:Y:S01]  /*1da0*/  STL [R1+0x440], R3 ;  /* 0x0004400301007387 */ /* 0x0001e20000100800 */
[----:B------:R-:W-:-:S09]  /*1db0*/  UISETP.NE.AND.EX UP0, UPT, UR7, URZ, UPT, UP0 ;  /* 0x000000ff0700728c */ /* 0x000fd2000bf05300 */
[----:B0-----:R-:W-:Y:S05]  /*1dc0*/  BRA.U !UP0, `(.L_x_4506) ;  /* 0x00000001082c7547 */ /* 0x001fea000b800000 */
[----:B------:R-:W0:Y:S01]  /*1dd0*/  LDCU UR9, c[0x0][0x440] ;  /* 0x00008800ff0977ac */ /* 0x000e220008000800 */
[----:B------:R-:W3:Y:S01]  /*1de0*/  LDCU.64 UR6, c[0x0][0x438] ;  /* 0x00008700ff0677ac */ /* 0x000ee20008000a00 */
[----:B------:R-:W-:-:S04]  /*1df0*/  UIADD3 UR4, UPT, UPT, -UR39, UR45, URZ ;  /* 0x0000002d27047290 */ /* 0x000fc8000fffe1ff */
[----:B0-----:R-:W-:-:S04]  /*1e00*/  UIMAD UR8, UR40, UR9, UR4 ;  /* 0x00000009280872a4 */ /* 0x001fc8000f8e0204 */
[----:B------:R-:W-:-:S04]  /*1e10*/  UIMAD UR8, UR8, UR9, UR4 ;  /* 0x00000009080872a4 */ /* 0x000fc8000f8e0204 */
[----:B---3--:R-:W-:-:S06]  /*1e20*/  UIMAD.WIDE UR6, UR8, 0x4, UR6 ;  /* 0x00000004080678a5 */ /* 0x008fcc000f8e0206 */
[----:B------:R-:W-:Y:S01]  /*1e30*/  MOV R4, UR6 ;  /* 0x0000000600047c02 */ /* 0x000fe20008000f00 */
[----:B------:R-:W-:-:S05]  /*1e40*/  IMAD.U32 R5, RZ, RZ, UR7 ;  /* 0x00000007ff057e24 */ /* 0x000fca000f8e00ff */
[----:B------:R-:W3:Y:S02]  /*1e50*/  LDG.E R4, desc[UR36][R4.64] ;  /* 0x0000002404047981 */ /* 0x000ee4000c1e1900 */
[----:B---3--:R-:W-:-:S05]  /*1e60*/  FADD.FTZ R3, R3, R4 ;  /* 0x0000000403037221 */ /* 0x008fca0000010000 */
[----:B------:R0:W-:Y:S02]  /*1e70*/  STL [R1+0x440], R3 ;  /* 0x0004400301007387 */ /* 0x0001e40000100800 */
.L_x_4506:
[----:B0-----:R-:W3:Y:S04]  /*1e80*/  LDL R3, [R1+0x440] ;  /* 0x0004400001037983 */ /* 0x001ee80000100800 */
[----:B---3--:R3:W-:Y:S02]  /*1e90*/  STS [R0], R3 ;  /* 0x0000000300007388 */ /* 0x0087e40000000800 */
.L_x_4505:
[----:B------:R-:W-:Y:S05]  /*1ea0*/  BSYNC.RECONVERGENT B0 ;  /* 0x0000000000007941 */ /* 0x000fea0003800200 */
.L_x_4504:
[----:B---3--:R-:W-:Y:S01]  /*1eb0*/  VIADD R0, R6, 0x1f ;  /* 0x0000001f06007836 */ /* 0x008fe20000000000 */
[----:B------:R-:W3:Y:S01]  /*1ec0*/  LDCU UR4, c[0x0][0x3f0] ;  /* 0x00007e00ff0477ac */ /* 0x000ee20008000800 */
[----:B------:R-:W-:Y:S03]  /*1ed0*/  BSSY.RECONVERGENT B0, `(.L_x_4507) ;  /* 0x0000ab8000007945 */ /* 0x000fe60003800200 */
[----:B------:R-:W-:Y:S01]  /*1ee0*/  SHF.R.S32.HI R3, RZ, 0x1f, R0 ;  /* 0x0000001fff037819 */ /* 0x000fe20000011400 */
[----:B------:R-:W4:Y:S03]  /*1ef0*/  LDCU UR7, c[0x0][0x3f8] ;  /* 0x00007f00ff0777ac */ /* 0x000f260008000800 */
[----:B------:R-:W-:Y:S01]  /*1f00*/  LEA.HI R0, R3, R0, RZ, 0x5 ;  /* 0x0000000003007211 */ /* 0x000fe200078f28ff */
[----:B------:R-:W0:Y:S03]  /*1f10*/  LDCU UR17, c[0x0][0x410] ;  /* 0x00008200ff1177ac */ /* 0x000e260008000800 */
[----:B------:R-:W-:Y:S01]  /*1f20*/  LOP3.LUT R0, R0, 0xffffffe0, RZ, 0xc0, !PT ;  /* 0xffffffe000007812 */ /* 0x000fe200078ec0ff */
[----:B------:R-:W0:Y:S01]  /*1f30*/  LDCU.64 UR8, c[0x0][0x3c8] ;  /* 0x00007900ff0877ac */ /* 0x000e220008000a00 */
[----:B------:R-:W-:Y:S02]  /*1f40*/  BAR.SYNC.DEFER_BLOCKING 0x0 ;  /* 0x0000000000007b1d */ /* 0x000fe40000010000 */
[----:B------:R-:W-:Y:S01]  /*1f50*/  ISETP.GE.AND P0, PT, R23, R0, PT ;  /* 0x000000001700720c */ /* 0x000fe20003f06270 */
[----:B---3--:R-:W-:-:S03]  /*1f60*/  UIMAD UR4, UR42, UR4, UR40 ;  /* 0x000000042a0472a4 */ /* 0x008fc6000f8e0228 */
[----:B------:R-:W3:Y:S01]  /*1f70*/  LDCU.64 UR10, c[0x0][0x3b8] ;  /* 0x00007700ff0a77ac */ /* 0x000ee20008000a00 */
[----:B------:R-:W0:Y:S01]  /*1f80*/  LDCU.64 UR12, c[0x0][0x438] ;  /* 0x00008700ff0c77ac */ /* 0x000e220008000a00 */
[----:B------:R-:W0:Y:S01]  /*1f90*/  LDCU.64 UR14, c[0x0][0x448] ;  /* 0x00008900ff0e77ac */ /* 0x000e220008000a00 */
[----:B------:R-:W-:-:S06]  /*1fa0*/  UIMAD UR4, UR4, 0xe0, URZ ;  /* 0x000000e0040478a4 */ /* 0x000fcc000f8e02ff */
[----:B----4-:R-:W-:Y:S06]  /*1fb0*/  @P0 BRA `(.L_x_4508) ;  /* 0x000000a800a40947 */ /* 0x010fec0003800000 */
[----:B------:R-:W0:Y:S01]  /*1fc0*/  LDC R3, c[0x0][0x3f4] ;  /* 0x0000fd00ff037b82 */ /* 0x000e220000000800 */
[----:B-1----:R-:W-:Y:S01]  /*1fd0*/  LDS.128 R16, [UR16+0x50] ;  /* 0x00005010ff107984 */ /* 0x002fe20008000c00 */
[----:B------:R-:W1:Y:S01]  /*1fe0*/  LDCU UR20, c[0x0][0x440] ;  /* 0x00008800ff1477ac */ /* 0x000e620008000800 */
[----:B------:R-:W-:Y:S02]  /*1ff0*/  IMAD.IADD R0, R2, 0x1, R0 ;  /* 0x0000000102007824 */ /* 0x000fe400078e0200 */
[----:B------:R-:W-:Y:S01]  /*2000*/  LDS.128 R12, [UR16+0x60] ;  /* 0x00006010ff0c7984 */ /* 0x000fe20008000c00 */
[----:B------:R-:W4:Y:S02]  /*2010*/  LDCU.64 UR18, c[0x0][0x420] ;  /* 0x00008400ff1277ac */ /* 0x000f240008000a00 */
[----:B------:R-:W5:Y:S08]  /*2020*/  S2UR UR21, SR_CTAID.Y ;  /* 0x00000000001579c3 */ /* 0x000f700000002600 */
[----:B------:R-:W1:Y:S01]  /*2030*/  S2UR UR6, SR_CTAID.X ;  /* 0x00000000000679c3 */ /* 0x000e620000002500 */
[----:B0-----:R-:W-:-:S02]  /*2040*/  IABS R4, R3 ;  /* 0x0000000300047213 */ /* 0x001fc40000000000 */
[----:B----4-:R-:W-:Y:S02]  /*2050*/  ISETP.NE.U32.AND P0, PT, RZ, UR18, PT ;  /* 0x00000012ff007c0c */ /* 0x010fe4000bf05070 */
[----:B------:R-:W-:Y:S02]  /*2060*/  MOV R8, R4 ;  /* 0x0000000400087202 */ /* 0x000fe40000000f00 */
[----:B------:R-:W-:Y:S02]  /*2070*/  ISETP.NE.AND.EX P0, PT, RZ, UR19, PT, P0 ;  /* 0x00000013ff007c0c */ /* 0x000fe4000bf05300 */
[----:B------:R-:W0:Y:S01]  /*2080*/  I2F.RP R6, R8 ;  /* 0x0000000800067306 */ /* 0x000e220000209400 */
[----:B-----5:R-:W-:Y:S01]  /*2090*/  IMAD R3, R3, UR21, RZ ;  /* 0x0000001503037c24 */ /* 0x020fe2000f8e02ff */
[----:B-1----:R-:W-:-:S06]  /*20a0*/  UIMAD UR6, UR6, UR20, UR45 ;  /* 0x00000014060672a4 */ /* 0x002fcc000f8e022d */
[----:B0-----:R-:W0:Y:S02]  /*20b0*/  MUFU.RCP R6, R6 ;  /* 0x0000000600067308 */ /* 0x001e240000001000 */
[----:B0-----:R-:W-:-:S06]  /*20c0*/  VIADD R4, R6, 0xffffffe ;  /* 0x0ffffffe06047836 */ /* 0x001fcc0000000000 */
[----:B------:R0:W1:Y:S02]  /*20d0*/  F2I.FTZ.U32.TRUNC.NTZ R5, R4 ;  /* 0x0000000400057305 */ /* 0x000064000021f000 */
[----:B0-----:R-:W-:Y:S02]  /*20e0*/  HFMA2 R4, -RZ, RZ, 0, 0 ;  /* 0x00000000ff047431 */ /* 0x001fe400000001ff */
[----:B-1----:R-:W-:-:S04]  /*20f0*/  IMAD.MOV R7, RZ, RZ, -R5 ;  /* 0x000000ffff077224 */ /* 0x002fc800078e0a05 */
[----:B------:R-:W-:Y:S02]  /*2100*/  IMAD R7, R7, R8, RZ ;  /* 0x0000000807077224 */ /* 0x000fe400078e02ff */
[----:B------:R-:W0:Y:S02]  /*2110*/  LDS.128 R8, [UR16+0x40] ;  /* 0x00004010ff087984 */ /* 0x000e240008000c00 */
[----:B------:R-:W-:Y:S02]  /*2120*/  IMAD.HI.U32 R4, R5, R7, R4 ;  /* 0x0000000705047227 */ /* 0x000fe400078e0004 */
[----:B------:R-:W1:Y:S03]  /*2130*/  S2R R5, SR_TID.X ;  /* 0x0000000000057919 */ /* 0x000e660000002100 */
[----:B------:R1:W-:Y:S02]  /*2140*/  STL [R1+0x448], R4 ;  /* 0x0004480401007387 */ /* 0x0003e40000100800 */
[----:B-1----:R-:W-:Y:S01]  /*2150*/  IMAD.IADD R4, R2, 0x1, R5 ;  /* 0x0000000102047824 */ /* 0x002fe200078e0205 */
[----:B------:R-:W-:Y:S01]  /*2160*/  MOV R2, UR20 ;  /* 0x0000001400027c02 */ /* 0x000fe20008000f00 */
[----:B0-----:R-:W-:Y:S04]  /*2170*/  STL.64 [R1+0x430], R8 ;  /* 0x0004300801007387 */ /* 0x001fe80000100a00 */
[----:B------:R-:W-:Y:S04]  /*2180*/  STL.64 [R1+0x438], R10 ;  /* 0x0004380a01007387 */ /* 0x000fe80000100a00 */
[----:B------:R-:W0:Y:S04]  /*2190*/  LDS.128 R8, [UR16+0x70] ;  /* 0x00007010ff087984 */ /* 0x000e280008000c00 */
[----:B------:R-:W-:Y:S04]  /*21a0*/  STL.64 [R1+0x420], R16 ;  /* 0x0004201001007387 */ /* 0x000fe80000100a00 */
[----:B------:R-:W-:Y:S04]  /*21b0*/  STL.64 [R1+0x428], R18 ;  /* 0x0004281201007387 */ /* 0x000fe80000100a00 */
[----:B------:R-:W1:Y:S04]  /*21c0*/  LDS.128 R16, [UR16+0x80] ;  /* 0x00008010ff107984 */ /* 0x000e680008000c00 */
[----:B------:R-:W-:Y:S04]  /*21d0*/  STL.64 [R1+0x410], R12 ;  /* 0x0004100c01007387 */ /* 0x000fe80000100a00 */
[----:B------:R-:W-:Y:S04]  /*21e0*/  STL.64 [R1+0x418], R14 ;  /* 0x0004180e01007387 */ /* 0x000fe80000100a00 */
[----:B------:R-:W4:Y:S04]  /*21f0*/  LDS.128 R12, [UR16+0x90] ;  /* 0x00009010ff0c7984 */ /* 0x000f280008000c00 */
[----:B0-----:R-:W-:Y:S04]  /*2200*/  STL.64 [R1+0x400], R8 ;  /* 0x0004000801007387 */ /* 0x001fe80000100a00 */
[----:B------:R-:W-:Y:S04]  /*2210*/  STL.64 [R1+0x408], R10 ;  /* 0x0004080a01007387 */ /* 0x000fe80000100a00 */
[----:B------:R-:W0:Y:S04]  /*2220*/  LDS.128 R8, [UR16+0xa0] ;  /* 0x0000a010ff087984 */ /* 0x000e280008000c00 */
[----:B-1----:R-:W-:Y:S04]  /*2230*/  STL.64 [R1+0x3f0], R16 ;  /* 0x0003f01001007387 */ /* 0x002fe80000100a00 */
[----:B------:R-:W-:Y:S04]  /*2240*/  STL.64 [R1+0x3f8], R18 ;  /* 0x0003f81201007387 */ /* 0x000fe80000100a00 */
[----:B------:R-:W1:Y:S04]  /*2250*/  LDS.128 R16, [UR16+0xb0] ;  /* 0x0000b010ff107984 */ /* 0x000e680008000c00 */
[----:B----4-:R-:W-:Y:S04]  /*2260*/  STL.64 [R1+0x3e0], R12 ;  /* 0x0003e00c01007387 */ /* 0x010fe80000100a00 */
        /* <DEDUP_REMOVED lines=169> */
[----:B----4-:R-:W-:Y:S04]  /*2d00*/  STL.64 [R1+0x50], R12 ;  /* 0x0000500c01007387 */ /* 0x010fe80000100a00 */
[----:B------:R-:W-:Y:S04]  /*2d10*/  STL.64 [R1+0x58], R14 ;  /* 0x0000580e01007387 */ /* 0x000fe80000100a00 */
[----:B0-----:R-:W-:Y:S04]  /*2d20*/  STL.64 [R1+0x40], R8 ;  /* 0x0000400801007387 */ /* 0x001fe80000100a00 */
[----:B------:R-:W-:Y:S04]  /*2d30*/  STL.64 [R1+0x48], R10 ;  /* 0x0000480a01007387 */ /* 0x000fe80000100a00 */
[----:B------:R0:W-:Y:S04]  /*2d40*/  STL [R1+0x444], R0 ;  /* 0x0004440001007387 */ /* 0x0001e80000100800 */
[----:B------:R-:W-:Y:S01]  /*2d50*/  STL [R1+0x8], R4 ;  /* 0x0000080401007387 */ /* 0x000fe20000100800 */
[----:B0-----:R-:W-:-:S02]  /*2d60*/  SHF.R.S32.HI R0, RZ, 0x1f, R3 ;  /* 0x0000001fff007819 */ /* 0x001fc40000011403 */
[----:B------:R-:W-:-:S04]  /*2d70*/  IADD3 R3, P1, P2, R3, UR18, R4 ;  /* 0x0000001203037c10 */ /* 0x000fc8000fa3e004 */
[----:B------:R-:W-:Y:S01]  /*2d80*/  IADD3.X R6, PT, PT, R0, UR19, RZ, P1, P2 ;  /* 0x0000001300067c10 */ /* 0x000fe20008fe44ff */
[----:B------:R0:W-:Y:S01]  /*2d90*/  STL [R1+0x34], R3 ;  /* 0x0000340301007387 */ /* 0x0001e20000100800 */
[----:B------:R-:W-:-:S03]  /*2da0*/  IMAD R0, R2, UR6, R4 ;  /* 0x0000000602007c24 */ /* 0x000fc6000f8e0204 */
[----:B------:R1:W-:Y:S04]  /*2db0*/  STL [R1+0x30], R6 ;  /* 0x0000300601007387 */ /* 0x0003e80000100800 */
[----:B------:R1:W-:Y:S01]  /*2dc0*/  STL [R1+0x38], R0 ;  /* 0x0000380001007387 */ /* 0x0003e20000100800 */
[----:B0-----:R-:W-:-:S05]  /*2dd0*/  LEA R3, R5, UR5, 0x2 ;  /* 0x0000000505037c11 */ /* 0x001fca000f8e10ff */
[----:B------:R1:W-:Y:S02]  /*2de0*/  STL [R1+0x3c], R3 ;  /* 0x00003c0301007387 */ /* 0x0003e40000100800 */
.L_x_4639:
[----:B------:R-:W4:Y:S04]  /*2df0*/  LDL R2, [R1+0x30] ;  /* 0x0000300001027983 */ /* 0x000f280000100800 */
[----:B-1----:R-:W2:Y:S04]  /*2e00*/  LDL R0, [R1+0x34] ;  /* 0x0000340001007983 */ /* 0x002ea80000100800 */
[----:B------:R-:W3:Y:S04]  /*2e10*/  LDL R252, [R1+0x448] ;  /* 0x0004480001fc7983 */ /* 0x000ee80000100800 */
[----:B-----5:R-:W-:Y:S04]  /*2e20*/  STL [R1+0x450], R5 ;  /* 0x0004500501007387 */ /* 0x020fe80000100800 */
[----:B------:R0:W-:Y:S04]  /*2e30*/  STL [R1+0x44c], R4 ;  /* 0x00044c0401007387 */ /* 0x0001e80000100800 */
[----:B0-----:R-:W3:Y:S01]  /*2e40*/  LDL R4, [R1+0x8] ;  /* 0x0000080001047983 */ /* 0x001ee20000100800 */
[----:B----4-:R-:W-:-:S02]  /*2e50*/  @P0 IMAD.MOV.U32 R3, RZ, RZ, R2 ;  /* 0x000000ffff030224 */ /* 0x010fc400078e0002 */
[----:B--2---:R-:W-:Y:S02]  /*2e60*/  @P0 IMAD.MOV.U32 R2, RZ, RZ, R0 ;  /* 0x000000ffff020224 */ /* 0x004fe400078e0000 */
[----:B------:R-:W0:Y:S04]  /*2e70*/  LDC R0, c[0x0][0x3f4] ;  /* 0x0000fd00ff007b82 */ /* 0x000e280000000800 */
[----:B------:R3:W2:Y:S02]  /*2e80*/  @P0 LDG.E.U8 R2, desc[UR36][R2.64] ;  /* 0x0000002402020981 */ /* 0x0006a4000c1e1100 */
[----:B---3--:R-:W-:Y:S02]  /*2e90*/  IABS R3, R4 ;  /* 0x0000000400037213 */ /* 0x008fe40000000000 */
[----:B0-----:R-:W-:-:S03]  /*2ea0*/  IABS R5, R0 ;  /* 0x0000000000057213 */ /* 0x001fc60000000000 */
[----:B------:R-:W-:Y:S01]  /*2eb0*/  IMAD.HI.U32 R252, R252, R3, RZ ;  /* 0x00000003fcfc7227 */ /* 0x000fe200078e00ff */
[----:B------:R-:W0:Y:S04]  /*2ec0*/  LDC R0, c[0x0][0x3f4] ;  /* 0x0000fd00ff007b82 */ /* 0x000e280000000800 */
[----:B------:R-:W-:-:S05]  /*2ed0*/  IADD3 R252, PT, PT, -R252, RZ, RZ ;  /* 0x000000fffcfc7210 */ /* 0x000fca0007ffe1ff */
[----:B------:R-:W-:Y:S02]  /*2ee0*/  IMAD R3, R5, R252, R3 ;  /* 0x000000fc05037224 */ /* 0x000fe400078e0203 */
[----:B------:R-:W1:Y:S01]  /*2ef0*/  LDC R252, c[0x0][0x3f4] ;  /* 0x0000fd00fffc7b82 */ /* 0x000e620000000800 */
[----:B------:R3:W5:Y:S01]  /*2f00*/  LDL.LU R5, [R1+0x450] ;  /* 0x0004500001057983 */ /* 0x0007620000300800 */
[----:B0-----:R-:W-:-:S04]  /*2f10*/  IABS R0, R0 ;  /* 0x0000000000007213 */ /* 0x001fc80000000000 */
[----:B------:R-:W-:Y:S02]  /*2f20*/  ISETP.GT.U32.AND P1, PT, R0, R3, PT ;  /* 0x000000030000720c */ /* 0x000fe40003f24070 */
[----:B-1----:R-:W-:-:S11]  /*2f30*/  IABS R252, R252 ;  /* 0x000000fc00fc7213 */ /* 0x002fd60000000000 */
[----:B------:R-:W-:-:S05]  /*2f40*/  @!P1 IMAD.IADD R3, R3, 0x1, -R252 ;  /* 0x0000000103039824 */ /* 0x000fca00078e0afc */
[----:B------:R-:W-:Y:S02]  /*2f50*/  ISETP.GT.U32.AND P1, PT, R0, R3, PT ;  /* 0x000000030000720c */ /* 0x000fe40003f24070 */
[C---:B------:R-:W-:Y:S01]  /*2f60*/  ISETP.GE.AND P2, PT, R4.reuse, RZ, PT ;  /* 0x000000ff0400720c */ /* 0x040fe20003f46270 */
[----:B------:R-:W0:Y:S10]  /*2f70*/  LDC R0, c[0x0][0x3f4] ;  /* 0x0000fd00ff007b82 */ /* 0x000e340000000800 */
[----:B------:R-:W-:Y:S01]  /*2f80*/  @!P1 IMAD.IADD R3, R3, 0x1, -R252 ;  /* 0x0000000103039824 */ /* 0x000fe200078e0afc */
[----:B------:R-:W-:-:S02]  /*2f90*/  ISETP.GE.AND P1, PT, R4, UR45, PT ;  /* 0x0000002d04007c0c */ /* 0x000fc4000bf26270 */
[----:B------:R3:W5:Y:S01]  /*2fa0*/  LDL.LU R4, [R1+0x44c] ;  /* 0x00044c0001047983 */ /* 0x0007620000300800 */
[C---:B0-----:R-:W-:Y:S01]  /*2fb0*/  ISETP.NE.AND P4, PT, R0.reuse, RZ, PT ;  /* 0x000000ff0000720c */ /* 0x041fe20003f85270 */
[----:B------:R-:W-:Y:S01]  /*2fc0*/  BSSY.RECONVERGENT B1, `(.L_x_4509) ;  /* 0x0000025000017945 */ /* 0x000fe20003800200 */
[----:B------:R-:W-:Y:S01]  /*2fd0*/  IMAD R252, R0, 0xe0, RZ ;  /* 0x000000e000fc7824 */ /* 0x000fe200078e02ff */
[----:B--2---:R-:W-:Y:S02]  /*2fe0*/  ISETP.NE.AND P3, PT, R2, RZ, P0 ;  /* 0x000000ff0200720c */ /* 0x004fe40000765270 */
[----:B------:R-:W-:-:S05]  /*2ff0*/  MOV R2, R3 ;  /* 0x0000000300027202 */ /* 0x000fca0000000f00 */
[----:B------:R-:W-:-:S03]  /*3000*/  @!P2 IMAD.MOV R2, RZ, RZ, -R2 ;  /* 0x000000ffff02a224 */ /* 0x000fc600078e0a02 */
[----:B------:R-:W-:-:S05]  /*3010*/  @!P4 LOP3.LUT R2, RZ, R0, RZ, 0x33, !PT ;  /* 0x00000000ff02c212 */ /* 0x000fca00078e33ff */
[----:B------:R-:W-:Y:S01]  /*3020*/  IMAD.SHL.U32 R3, R2, 0x4, RZ ;  /* 0x0000000402037824 */ /* 0x000fe200078e00ff */
[----:B---3--:R-:W-:Y:S06]  /*3030*/  @P1 BRA `(.L_x_4510) ;  /* 0x0000000000741947 */ /* 0x008fec0003800000 */
[----:B------:R0:W-:Y:S01]  /*3040*/  STL [R1+0x2c], RZ ;  /* 0x00002cff01007387 */ /* 0x0001e20000100800 */
[----:B------:R-:W-:-:S03]  /*3050*/  ISETP.GE.AND P2, PT, R3, R252, PT ;  /* 0x000000fc0300720c */ /* 0x000fc60003f46270 */
[----:B------:R0:W-:Y:S04]  /*3060*/  STL [R1+0x28], RZ ;  /* 0x000028ff01007387 */ /* 0x0001e80000100800 */
[----:B------:R0:W-:Y:S04]  /*3070*/  STL [R1+0x24], RZ ;  /* 0x000024ff01007387 */ /* 0x0001e80000100800 */
[----:B------:R0:W-:Y:S02]  /*3080*/  STL [R1+0x20], RZ ;  /* 0x000020ff01007387 */ /* 0x0001e40000100800 */
[----:B------:R-:W-:Y:S05]  /*3090*/  @P2 BRA `(.L_x_4510) ;  /* 0x00000000005c2947 */ /* 0x000fea0003800000 */
[----:B------:R-:W1:Y:S01]  /*30a0*/  S2UR UR6, SR_CTAID.Y ;  /* 0x00000000000679c3 */ /* 0x000e620000002600 */
[----:B------:R1:W-:Y:S04]  /*30b0*/  STL.64 [R1+0x458], R6 ;  /* 0x0004580601007387 */ /* 0x0003e80000100a00 */
[----:B-----5:R2:W-:Y:S01]  /*30c0*/  STL.64 [R1+0x450], R4 ;  /* 0x0004500401007387 */ /* 0x0205e20000100a00 */
[----:B-1----:R-:W-:-:S05]  /*30d0*/  IMAD R7, R0, UR6, RZ ;  /* 0x0000000600077c24 */ /* 0x002fca000f8e02ff */
[----:B------:R-:W-:-:S04]  /*30e0*/  IADD3 R252, P2, PT, R7, R2, RZ ;  /* 0x0000000207fc7210 */ /* 0x000fc80007f5e0ff */
[----:B------:R-:W-:Y:S02]  /*30f0*/  LEA.HI.X.SX32 R6, R7, RZ, 0x1, P2 ;  /* 0x000000ff07067211 */ /* 0x000fe400010f0eff */
[----:B--2---:R-:W-:-:S04]  /*3100*/  LEA R4, P2, R252, UR8, 0x2 ;  /* 0x00000008fc047c11 */ /* 0x004fc8000f8410ff */
[----:B------:R-:W-:-:S05]  /*3110*/  LEA.HI.X R5, R252, UR9, R6, 0x2, P2 ;  /* 0x00000009fc057c11 */ /* 0x000fca00090f1406 */
[----:B------:R1:W2:Y:S02]  /*3120*/  LDG.E R252, desc[UR36][R4.64] ;  /* 0x0000002404fc7981 */ /* 0x0002a4000c1e1900 */
[----:B-1----:R-:W-:-:S04]  /*3130*/  IMAD R4, R0, UR7, RZ ;  /* 0x0000000700047c24 */ /* 0x002fc8000f8e02ff */
[----:B--2---:R-:W-:-:S04]  /*3140*/  IMAD R252, R252, R4, RZ ;  /* 0x00000004fcfc7224 */ /* 0x004fc800078e02ff */
[----:B------:R-:W-:Y:S02]  /*3150*/  IMAD R4, R252, 0xe0, R3 ;  /* 0x000000e0fc047824 */ /* 0x000fe400078e0203 */
[----:B------:R-:W-:-:S05]  /*3160*/  IMAD R252, R0, UR4, RZ ;  /* 0x0000000400fc7c24 */ /* 0x000fca000f8e02ff */
[----:B------:R-:W-:Y:S02]  /*3170*/  SHF.R.S32.HI R5, RZ, 0x1f, R252 ;  /* 0x0000001fff057819 */ /* 0x000fe400000114fc */
[----:B------:R-:W-:-:S04]  /*3180*/  IADD3 R252, P2, PT, R4, R252, RZ ;  /* 0x000000fc04fc7210 */ /* 0x000fc80007f5e0ff */
[----:B------:R-:W-:Y:S02]  /*3190*/  LEA.HI.X.SX32 R6, R4, R5, 0x1, P2 ;  /* 0x0000000504067211 */ /* 0x000fe400010f0eff */
[----:B------:R-:W-:-:S04]  /*31a0*/  LEA R4, P2, R252, UR10, 0x2 ;  /* 0x0000000afc047c11 */ /* 0x000fc8000f8410ff */
[----:B------:R-:W-:-:S06]  /*31b0*/  LEA.HI.X R5, R252, UR11, R6, 0x2, P2 ;  /* 0x0000000bfc057c11 */ /* 0x000fcc00090f1406 */
[----:B------:R-:W2:Y:S04]  /*31c0*/  LDG.E.128 R4, desc[UR36][R4.64] ;  /* 0x0000002404047981 */ /* 0x000ea8000c1e1d00 */
[----:B--2---:R-:W-:Y:S04]  /*31d0*/  STL.64 [R1+0x20], R4 ;  /* 0x0000200401007387 */ /* 0x004fe80000100a00 */
[----:B------:R1:W-:Y:S04]  /*31e0*/  STL.64 [R1+0x28], R6 ;  /* 0x0000280601007387 */ /* 0x0003e80000100a00 */
[----:B-1----:R1:W5:Y:S04]  /*31f0*/  LDL.LU.64 R6, [R1+0x458] ;  /* 0x0004580001067983 */ /* 0x0023680000300a00 */
[----:B------:R1:W5:Y:S02]  /*3200*/  LDL.LU.64 R4, [R1+0x450] ;  /* 0x0004500001047983 */ /* 0x0003640000300a00 */
.L_x_4510:
[----:B------:R-:W-:Y:S05]  /*3210*/  BSYNC.RECONVERGENT B1 ;  /* 0x0000000000017941 */ /* 0x000fea0003800200 */
.L_x_4509:
[----:B------:R-:W-:Y:S01]  /*3220*/  BSSY.RECONVERGENT B1, `(.L_x_4511) ;  /* 0x000001b000017945 */ /* 0x000fe20003800200 */
[----:B------:R-:W-:-:S03]  /*3230*/  IADD3 R252, PT, PT, R2, R0, RZ ;  /* 0x0000000002fc7210 */ /* 0x000fc60007ffe0ff */
[----:B------:R-:W-:Y:S05]  /*3240*/  @P1 BRA `(.L_x_4512) ;  /* 0x0000000000601947 */ /* 0x000fea0003800000 */
[----:B-----5:R-:W-:Y:S01]  /*3250*/  IMAD R5, R0, 0xe0, RZ ;  /* 0x000000e000057824 */ /* 0x020fe200078e02ff */
[----:B------:R-:W-:Y:S01]  /*3260*/  CS2R R6, SRZ ;  /* 0x0000000000067805 */ /* 0x000fe2000001ff00 */
[----:B------:R-:W-:-:S05]  /*3270*/  IMAD.SHL.U32 R4, R252, 0x4, RZ ;  /* 0x00000004fc047824 */ /* 0x000fca00078e00ff */
[----:B------:R-:W-:Y:S02]  /*3280*/  ISETP.GE.AND P2, PT, R4, R5, PT ;  /* 0x000000050400720c */ /* 0x000fe40003f46270 */
[----:B------:R-:W-:-:S11]  /*3290*/  CS2R R4, SRZ ;  /* 0x0000000000047805 */ /* 0x000fd6000001ff00 */
[----:B------:R-:W-:Y:S05]  /*32a0*/  @P2 BRA `(.L_x_4512) ;  /* 0x0000000000482947 */ /* 0x000fea0003800000 */
[----:B------:R-:W2:Y:S01]  /*32b0*/  S2UR UR6, SR_CTAID.Y ;  /* 0x00000000000679c3 */ /* 0x000ea20000002600 */
[----:B------:R-:W-:Y:S02]  /*32c0*/  IMAD.SHL.U32 R7, R252, 0x4, RZ ;  /* 0x00000004fc077824 */ /* 0x000fe400078e00ff */
[----:B--2---:R-:W-:-:S05]  /*32d0*/  IMAD R6, R0, UR6, RZ ;  /* 0x0000000600067c24 */ /* 0x004fca000f8e02ff */
[----:B------:R-:W-:-:S04]  /*32e0*/  IADD3 R5, P2, PT, R6, R2, RZ ;  /* 0x0000000206057210 */ /* 0x000fc80007f5e0ff */
[----:B------:R-:W-:Y:S02]  /*32f0*/  LEA.HI.X.SX32 R6, R6, RZ, 0x1, P2 ;  /* 0x000000ff06067211 */ /* 0x000fe400010f0eff */
[----:B------:R-:W-:-:S04]  /*3300*/  LEA R4, P2, R5, UR8, 0x2 ;  /* 0x0000000805047c11 */ /* 0x000fc8000f8410ff */
[----:B------:R-:W-:-:S05]  /*3310*/  LEA.HI.X R5, R5, UR9, R6, 0x2, P2 ;  /* 0x0000000905057c11 */ /* 0x000fca00090f1406 */
[----:B------:R2:W3:Y:S01]  /*3320*/  LDG.E R4, desc[UR36][R4.64] ;  /* 0x0000002404047981 */ /* 0x0004e2000c1e1900 */
[C---:B------:R-:W-:Y:S02]  /*3330*/  IMAD R6, R0.reuse, UR4, RZ ;  /* 0x0000000400067c24 */ /* 0x040fe4000f8e02ff */
[----:B--2---:R-:W-:-:S04]  /*3340*/  IMAD R5, R0, UR7, RZ ;  /* 0x0000000700057c24 */ /* 0x004fc8000f8e02ff */
        /* <DEDUP_REMOVED lines=8> */
.L_x_4512:
[----:B------:R-:W-:Y:S05]  /*33d0*/  BSYNC.RECONVERGENT B1 ;  /* 0x0000000000017941 */ /* 0x000fea0003800200 */
.L_x_4511:
        /* <DEDUP_REMOVED lines=8> */
[----:B------:R-:W2:Y:S01]  /*3460*/  S2UR UR6, SR_CTAID.Y ;  /* 0x00000000000679c3 */ /* 0x000ea20000002600 */
[C---:B------:R-:W-:Y:S02]  /*3470*/  IMAD R11, R0.reuse, 0x8, R3 ;  /* 0x00000008000b7824 */ /* 0x040fe400078e0203 */
        /* <DEDUP_REMOVED lines=16> */
.L_x_4514:
[----:B------:R-:W-:Y:S05]  /*3580*/  BSYNC.RECONVERGENT B1 ;  /* 0x0000000000017941 */ /* 0x000fea0003800200 */
.L_x_4513:
[----:B------:R-:W-:Y:S04]  /*3590*/  BSSY.RECONVERGENT B1, `(.L_x_4515) ;  /* 0x000001c000017945 */ /* 0x000fe80003800200 */
[----:B------:R-:W-:Y:S05]  /*35a0*/  @P1 BRA `(.L_x_4516) ;  /* 0x0000000000681947 */ /* 0x000fea0003800000 */
[C---:B------:R-:W-:Y:S02]  /*35b0*/  IMAD R12, R0.reuse, 0x2, R252 ;  /* 0x00000002000c7824 */ /* 0x040fe400078e02fc */
[----:B------:R-:W-:-:S03]  /*35c0*/  IMAD R14, R0, 0xe0, RZ ;  /* 0x000000e0000e7824 */ /* 0x000fc600078e02ff */
[----:B------:R-:W-:-:S04]  /*35d0*/  SHF.L.U32 R13, R12, 0x2, RZ ;  /* 0x000000020c0d7819 */ /* 0x000fc800000006ff */
[----:B------:R-:W-:Y:S02]  /*35e0*/  ISETP.GE.AND P2, PT, R13, R14, PT ;  /* 0x0000000e0d00720c */ /* 0x000fe40003f46270 */
[----:B------:R-:W-:Y:S02]  /*35f0*/  CS2R R14, SRZ ;  /* 0x00000000000e7805 */ /* 0x000fe4000001ff00 */
[----:B------:R-:W-:-:S09]  /*3600*/  CS2R R12, SRZ ;  /* 0x00000000000c7805 */ /* 0x000fd2000001ff00 */
[----:B------:R-:W-:Y:S05]  /*3610*/  @P2 BRA `(.L_x_4516) ;  /* 0x00000000004c2947 */ /* 0x000fea0003800000 */
[----:B------:R-:W2:Y:S01]  /*3620*/  S2UR UR6, SR_CTAID.Y ;  /* 0x00000000000679c3 */ /* 0x000ea20000002600 */
[----:B------:R-:W-:-:S04]  /*3630*/  IMAD R15, R0, 0x2, R252 ;  /* 0x00000002000f7824 */ /* 0x000fc800078e02fc */
        /* <DEDUP_REMOVED lines=17> */
.L_x_4516:
[----:B------:R-:W-:Y:S05]  /*3750*/  BSYNC.RECONVERGENT B1 ;  /* 0x0000000000017941 */ /* 0x000fea0003800200 */
.L_x_4515:
        /* <DEDUP_REMOVED lines=26> */
.L_x_4518:
[----:B------:R-:W-:Y:S05]  /*3900*/  BSYNC.RECONVERGENT B1 ;  /* 0x0000000000017941 */ /* 0x000fea0003800200 */
.L_x_4517:
        /* <DEDUP_REMOVED lines=28> */
.L_x_4520:
[----:B------:R-:W-:Y:S05]  /*3ad0*/  BSYNC.RECONVERGENT B1 ;  /* 0x0000000000017941 */ /* 0x000fea0003800200 */
.L_x_4519:
[----:B------:R-:W-:Y:S04]  /*3ae0*/  BSSY.RECONVERGENT B1, `(.L_x_4521) ;  /* 0x000001e000017945 */ /* 0x000fe80003800200 */
[----:B------:R-:W-:Y:S05]  /*3af0*/  @P1 BRA `(.L_x_4522) ;  /* 0x0000000000701947 */ /* 0x000fea0003800000 */
[C---:B------:R-:W-:Y:S01]  /*3b00*/  LEA R24, R0.reuse, R252, 0x2 ;  /* 0x000000fc00187211 */ /* 0x040fe200078e10ff */
[----:B------:R-:W-:-:S04]  /*3b10*/  IMAD R25, R0, 0xe0, RZ ;  /* 0x000000e000197824 */ /* 0x000fc800078e02ff */
[----:B------:R-:W-:-:S04]  /*3b20*/  IMAD.IADD R26, R24, 0x1, R0 ;  /* 0x00000001181a7824 */ /* 0x000fc800078e0200 */
[----:B------:R-:W-:Y:S01]  /*3b30*/  IMAD.SHL.U32 R24, R26, 0x4, RZ ;  /* 0x000000041a187824 */ /* 0x000fe200078e00ff */
[----:B------:R-:W-:-:S04]  /*3b40*/  CS2R R26, SRZ ;  /* 0x00000000001a7805 */ /* 0x000fc8000001ff00 */
[----:B------:R-:W-:Y:S02]  /*3b50*/  ISETP.GE.AND P2, PT, R24, R25, PT ;  /* 0x000000191800720c */ /* 0x000fe40003f46270 */
[----:B------:R-:W-:-:S11]  /*3b60*/  CS2R R24, SRZ ;  /* 0x0000000000187805 */ /* 0x000fd6000001ff00 */
[----:B------:R-:W-:Y:S05]  /*3b70*/  @P2 BRA `(.L_x_4522) ;  /* 0x0000000000502947 */ /* 0x000fea0003800000 */
[----:B------:R-:W2:Y:S01]  /*3b80*/  S2UR UR6, SR_CTAID.Y ;  /* 0x00000000000679c3 */ /* 0x000ea20000002600 */
[----:B------:R-:W-:-:S05]  /*3b90*/  LEA R27, R0, R252, 0x2 ;  /* 0x000000fc001b7211 */ /* 0x000fca00078e10ff */
[----:B------:R-:W-:Y:S02]  /*3ba0*/  IMAD.IADD R27, R27, 0x1, R0 ;  /* 0x000000011b1b7824 */ /* 0x000fe400078e0200 */
        /* <DEDUP_REMOVED lines=17> */
.L_x_4522:
[----:B------:R-:W-:Y:S05]  /*3cc0*/  BSYNC.RECONVERGENT B1 ;  /* 0x0000000000017941 */ /* 0x000fea0003800200 */
.L_x_4521:
[----:B------:R-:W-:Y:S04]  /*3cd0*/  BSSY.RECONVERGENT B1, `(.L_x_4523) ;  /* 0x000001e000017945 */ /* 0x000fe80003800200 */
[----:B------:R-:W-:Y:S05]  /*3ce0*/  @P1 BRA `(.L_x_4524) ;  /* 0x0000000000701947 */ /* 0x000fea0003800000 */
[C---:B------:R-:W-:Y:S01]  /*3cf0*/  LEA R28, R0.reuse, R252, 0x2 ;  /* 0x000000fc001c7211 */ /* 0x040fe200078e10ff */
[----:B------:R-:W-:-:S04]  /*3d00*/  IMAD R29, R0, 0xe0, RZ ;  /* 0x000000e0001d7824 */ /* 0x000fc800078e02ff */
[----:B------:R-:W-:-:S04]  /*3d10*/  IMAD R30, R0, 0x2, R28 ;  /* 0x00000002001e7824 */ /* 0x000fc800078e021c */
[----:B------:R-:W-:Y:S01]  /*3d20*/  IMAD.SHL.U32 R28, R30, 0x4, RZ ;  /* 0x000000041e1c7824 */ /* 0x000fe200078e00ff */
[----:B------:R-:W-:-:S04]  /*3d30*/  CS2R R30, SRZ ;  /* 0x00000000001e7805 */ /* 0x000fc8000001ff00 */
[----:B------:R-:W-:Y:S02]  /*3d40*/  ISETP.GE.AND P2, PT, R28, R29, PT ;  /* 0x0000001d1c00720c */ /* 0x000fe40003f46270 */
[----:B------:R-:W-:-:S11]  /*3d50*/  CS2R R28, SRZ ;  /* 0x00000000001c7805 */ /* 0x000fd6000001ff00 */
[----:B------:R-:W-:Y:S05]  /*3d60*/  @P2 BRA `(.L_x_4524) ;  /* 0x0000000000502947 */ /* 0x000fea0003800000 */
[----:B------:R-:W2:Y:S01]  /*3d70*/  S2UR UR6, SR_CTAID.Y ;  /* 0x00000000000679c3 */ /* 0x000ea20000002600 */
[----:B------:R-:W-:-:S05]  /*3d80*/  LEA R31, R0, R252, 0x2 ;  /* 0x000000fc001f7211 */ /* 0x000fca00078e10ff */
        /* <DEDUP_REMOVED lines=18> */
.L_x_4524:
[----:B------:R-:W-:Y:S05]  /*3eb0*/  BSYNC.RECONVERGENT B1 ;  /* 0x0000000000017941 */ /* 0x000fea0003800200 */
.L_x_4523:
        /* <DEDUP_REMOVED lines=26> */
.L_x_4526:
[----:B------:R-:W-:Y:S05]  /*4060*/  BSYNC.RECONVERGENT B1 ;  /* 0x0000000000017941 */ /* 0x000fea0003800200 */
.L_x_4525:
[----:B------:R-:W-:Y:S04]  /*4070*/  BSSY.RECONVERGENT B1, `(.L_x_4527) ;  /* 0x0000020000017945 */ /* 0x000fe80003800200 */
[----:B------:R-:W-:Y:S05]  /*4080*/  @P1 BRA `(.L_x_4528) ;  /* 0x0000000000781947 */ /* 0x000fea0003800000 */
[C---:B------:R-:W-:Y:S02]  /*4090*/  IMAD R36, R0.reuse, 0x4, R252 ;  /* 0x0000000400247824 */ /* 0x040fe400078e02fc */
[----:B------:R-:W-:-:S03]  /*40a0*/  IMAD R37, R0, 0xe0, RZ ;  /* 0x000000e000257824 */ /* 0x000fc600078e02ff */
[----:B------:R-:W-:-:S05]  /*40b0*/  LEA R36, R0, R36, 0x1 ;  /* 0x0000002400247211 */ /* 0x000fca00078e08ff */
        /* <DEDUP_REMOVED lines=8> */
[----:B------:R-:W-:-:S04]  /*4140*/  IMAD R39, R0, 0x2, R39 ;  /* 0x0000000200277824 */ /* 0x000fc800078e0227 */
        /* <DEDUP_REMOVED lines=18> */
.L_x_4528:
[----:B------:R-:W-:Y:S05]  /*4270*/  BSYNC.RECONVERGENT B1 ;  /* 0x0000000000017941 */ /* 0x000fea0003800200 */
.L_x_4527:
[----:B------:R2:W-:Y:S02]  /*4280*/  STL [R1+0x44c], R2 ;  /* 0x00044c0201007387 */ /* 0x0005e40000100800 */
[----:B--2---:R-:W-:-:S04]  /*4290*/  IMAD R2, R0, 0x4, R252 ;  /* 0x0000000400027824 */ /* 0x004fc800078e02fc */
[----:B------:R-:W-:-:S05]  /*42a0*/  IMAD R2, R0, 0x2, R2 ;  /* 0x0000000200027824 */ /* 0x000fca00078e0202 */
[----:B------:R-:W-:-:S05]  /*42b0*/  LEA R2, R0, R2, 0x1 ;  /* 0x0000000200027211 */ /* 0x000fca00078e08ff */
[----:B------:R2:W-:Y:S04]  /*42c0*/  STL [R1], R2 ;  /* 0x0000000201007387 */ /* 0x0005e80000100800 */
[----:B--2---:R2:W5:Y:S01]  /*42d0*/  LDL.LU R2, [R1+0x44c] ;  /* 0x00044c0001027983 */ /* 0x0045620000300800 */
[----:B------:R-:W-:Y:S04]  /*42e0*/  BSSY.RECONVERGENT B1, `(.L_x_4529) ;  /* 0x000001e000017945 */ /* 0x000fe80003800200 */
[----:B------:R-:W-:Y:S05]  /*42f0*/  @P1 BRA `(.L_x_4530) ;  /* 0x0000000000701947 */ /* 0x000fea0003800000 */
[C---:B------:R-:W-:Y:S01]  /*4300*/  IMAD R40, R0.reuse, 0x4, R252 ;  /* 0x0000000400287824 */ /* 0x040fe200078e02fc */
[----:B------:R-:W-:Y:S01]  /*4310*/  CS2R R42, SRZ ;  /* 0x00000000002a7805 */ /* 0x000fe2000001ff00 */
[C---:B------:R-:W-:Y:S02]  /*4320*/  IMAD R41, R0.reuse, 0xe0, RZ ;  /* 0x000000e000297824 */ /* 0x040fe400078e02ff */
[----:B------:R-:W-:-:S05]  /*4330*/  IMAD R40, R0, 0x2, R40 ;  /* 0x0000000200287824 */ /* 0x000fca00078e0228 */
[----:B------:R-:W-:-:S05]  /*4340*/  LEA R40, R0, R40, 0x1 ;  /* 0x0000002800287211 */ /* 0x000fca00078e08ff */
[----:B------:R-:W-:-:S04]  /*4350*/  IMAD.IADD R252, R40, 0x1, R0 ;  /* 0x0000000128fc7824 */ /* 0x000fc800078e0200 */
[----:B------:R-:W-:-:S05]  /*4360*/  IMAD.SHL.U32 R40, R252, 0x4, RZ ;  /* 0x00000004fc287824 */ /* 0x000fca00078e00ff */
[----:B------:R-:W-:Y:S02]  /*4370*/  ISETP.GE.AND P2, PT, R40, R41, PT ;  /* 0x000000292800720c */ /* 0x000fe40003f46270 */
[----:B------:R-:W-:-:S11]  /*4380*/  CS2R R40, SRZ ;  /* 0x0000000000287805 */ /* 0x000fd6000001ff00 */
[----:B------:R-:W-:Y:S05]  /*4390*/  @P2 BRA `(.L_x_4530) ;  /* 0x0000000000482947 */ /* 0x000fea0003800000 */
[----:B------:R-:W3:Y:S02]  /*43a0*/  S2UR UR6, SR_CTAID.Y ;  /* 0x00000000000679c3 */ /* 0x000ee40000002600 */
[----:B---3--:R-:W-:-:S05]  /*43b0*/  IMAD R42, R0, UR6, RZ ;  /* 0x00000006002a7c24 */ /* 0x008fca000f8e02ff */
[----:B-----5:R-:W-:-:S04]  /*43c0*/  IADD3 R41, P2, PT, R42, R2, RZ ;  /* 0x000000022a297210 */ /* 0x020fc80007f5e0ff */
[----:B------:R-:W-:Y:S02]  /*43d0*/  LEA.HI.X.SX32 R42, R42, RZ, 0x1, P2 ;  /* 0x000000ff2a2a7211 */ /* 0x000fe400010f0eff */
[----:B------:R-:W-:-:S04]  /*43e0*/  LEA R40, P2, R41, UR8, 0x2 ;  /* 0x0000000829287c11 */ /* 0x000fc8000f8410ff */
[----:B------:R-:W-:-:S05]  /*43f0*/  LEA.HI.X R41, R41, UR9, R42, 0x2, P2 ;  /* 0x0000000929297c11 */ /* 0x000fca00090f142a */
[----:B------:R3:W4:Y:S01]  /*4400*/  LDG.E R40, desc[UR36][R40.64] ;  /* 0x0000002428287981 */ /* 0x000722000c1e1900 */
[C---:B------:R-:W-:Y:S02]  /*4410*/  IMAD R42, R0.reuse, UR4, RZ ;  /* 0x00000004002a7c24 */ /* 0x040fe4000f8e02ff */
[----:B---3--:R-:W-:-:S04]  /*4420*/  IMAD R41, R0, UR7, RZ ;  /* 0x0000000700297c24 */ /* 0x008fc8000f8e02ff */
[----:B----4-:R-:W-:-:S04]  /*4430*/  IMAD R40, R40, R41, RZ ;  /* 0x0000002928287224 */ /* 0x010fc800078e02ff */
        /* <DEDUP_REMOVED lines=8> */
.L_x_4530:
[----:B------:R-:W-:Y:S05]  /*44c0*/  BSYNC.RECONVERGENT B1 ;  /* 0x0000000000017941 */ /* 0x000fea0003800200 */
.L_x_4529:
[----:B------:R-:W3:Y:S01]  /*44d0*/  LDL.LU R252, [R1] ;  /* 0x0000000001fc7983 */ /* 0x000ee20000300800 */
[----:B------:R-:W-:Y:S01]  /*44e0*/  BSSY.RECONVERGENT B1, `(.L_x_4531) ;  /* 0x000001b000017945 */ /* 0x000fe20003800200 */
[----:B---3--:R-:W-:-:S03]  /*44f0*/  IMAD R252, R0, 0x2, R252 ;  /* 0x0000000200fc7824 */ /* 0x008fc600078e02fc */
[----:B------:R-:W-:Y:S05]  /*4500*/  @P1 BRA `(.L_x_4532) ;  /* 0x0000000000601947 */ /* 0x000fea0003800000 */
[----:B------:R-:W-:Y:S01]  /*4510*/  IMAD R45, R0, 0xe0, RZ ;  /* 0x000000e0002d7824 */ /* 0x000fe200078e02ff */
[----:B------:R-:W-:Y:S01]  /*4520*/  CS2R R46, SRZ ;  /* 0x00000000002e7805 */ /* 0x000fe2000001ff00 */
        /* <DEDUP_REMOVED lines=22> */
.L_x_4532:
[----:B------:R-:W-:Y:S05]  /*4690*/  BSYNC.RECONVERGENT B1 ;  /* 0x0000000000017941 */ /* 0x000fea0003800200 */
.L_x_4531:
[----:B------:R-:W-:Y:S01]  /*46a0*/  BSSY.RECONVERGENT B1, `(.L_x_4533) ;  /* 0x000001b000017945 */ /* 0x000fe20003800200 */
[----:B------:R-:W-:-:S03]  /*46b0*/  IMAD.IADD R252, R252, 0x1, R0 ;  /* 0x00000001fcfc7824 */ /* 0x000fc600078e0200 */
        /* <DEDUP_REMOVED lines=25> */
.L_x_4534:
[----:B------:R-:W-:Y:S05]  /*4850*/  BSYNC.RECONVERGENT B1 ;  /* 0x0000000000017941 */ /* 0x000fea0003800200 */
.L_x_4533:
        /* <DEDUP_REMOVED lines=27> */
.L_x_4536:
[----:B------:R-:W-:Y:S05]  /*4a10*/  BSYNC.RECONVERGENT B1 ;  /* 0x0000000000017941 */ /* 0x000fea0003800200 */
.L_x_4535:
        /* <DEDUP_REMOVED lines=27> */
.L_x_4538:
[----:B------:R-:W-:Y:S05]  /*4bd0*/  BSYNC.RECONVERGENT B1 ;  /* 0x0000000000017941 */ /* 0x000fea0003800200 */
.L_x_4537:
        /* <DEDUP_REMOVED lines=27> */
.L_x_4540:
[----:B------:R-:W-:Y:S05]  /*4d90*/  BSYNC.RECONVERGENT B1 ;  /* 0x0000000000017941 */ /* 0x000fea0003800200 */
.L_x_4539:
[----:B------:R-:W-:Y:S04]  /*4da0*/  BSSY.RECONVERGENT B1, `(.L_x_4541) ;  /* 0x000001a000017945 */ /* 0x000fe80003800200 */
[----:B------:R-:W-:Y:S05]  /*4db0*/  @P1 BRA `(.L_x_4542) ;  /* 0x0000000000601947 */ /* 0x000fea0003800000 */
[C---:B------:R-:W-:Y:S01]  /*4dc0*/  IMAD R65, R0.reuse, 0xe0, RZ ;  /* 0x000000e000417824 */ /* 0x040fe200078e02ff */
[----:B------:R-:W-:Y:S01]  /*4dd0*/  CS2R R66, SRZ ;  /* 0x0000000000427805 */ /* 0x000fe2000001ff00 */
[----:B------:R-:W-:-:S05]  /*4de0*/  IMAD R64, R0, 0x40, R3 ;  /* 0x0000004000407824 */ /* 0x000fca00078e0203 */
[----:B------:R-:W-:Y:S02]  /*4df0*/  ISETP.GE.AND P2, PT, R64, R65, PT ;  /* 0x000000414000720c */ /* 0x000fe40003f46270 */
[----:B------:R-:W-:-:S11]  /*4e00*/  CS2R R64, SRZ ;  /* 0x0000000000407805 */ /* 0x000fd6000001ff00 */
[----:B------:R-:W-:Y:S05]  /*4e10*/  @P2 BRA `(.L_x_4542) ;  /* 0x0000000000482947 */ /* 0x000fea0003800000 */
[----:B------:R-:W3:Y:S01]  /*4e20*/  S2UR UR6, SR_CTAID.Y ;  /* 0x00000000000679c3 */ /* 0x000ee20000002600 */
[C---:B------:R-:W-:Y:S02]  /*4e30*/  IMAD R67, R0.reuse, 0x40, R3 ;  /* 0x0000004000437824 */ /* 0x040fe400078e0203 */
        /* <DEDUP_REMOVED lines=10> */
[----:B------:R-:W-:Y:S02]  /*4ee0*/  SHF.R.S32.HI R64, RZ, 0x1f, R65 ;  /* 0x0000001fff407819 */ /* 0x000fe40000011441 */
[----:B------:R-:W-:-:S04]  /*4ef0*/  IADD3 R65, P2, PT, R66, R65, RZ ;  /* 0x0000004142417210 */ /* 0x000fc80007f5e0ff */
[----:B------:R-:W-:Y:S02]  /*4f00*/  LEA.HI.X.SX32 R66, R66, R64, 0x1, P2 ;  /* 0x0000004042427211 */ /* 0x000fe400010f0eff */
[----:B------:R-:W-:-:S04]  /*4f10*/  LEA R64, P2, R65, UR10, 0x2 ;  /* 0x0000000a41407c11 */ /* 0x000fc8000f8410ff */
[----:B------:R-:W-:-:S06]  /*4f20*/  LEA.HI.X R65, R65, UR11, R66, 0x2, P2 ;  /* 0x0000000b41417c11 */ /* 0x000fcc00090f1442 */
[----:B------:R-:W5:Y:S03]  /*4f30*/  LDG.E.128 R64, desc[UR36][R64.64] ;  /* 0x0000002440407981 */ /* 0x000f66000c1e1d00 */
.L_x_4542:
[----:B------:R-:W-:Y:S05]  /*4f40*/  BSYNC.RECONVERGENT B1 ;  /* 0x0000000000017941 */ /* 0x000fea0003800200 */
.L_x_4541:
[C---:B------:R-:W-:Y:S01]  /*4f50*/  LEA R3, R0.reuse, R3, 0x7 ;  /* 0x0000000300037211 */ /* 0x040fe200078e38ff */
[----:B------:R-:W-:Y:S04]  /*4f60*/  BSSY.RECONVERGENT B1, `(.L_x_4543) ;  /* 0x000001c000017945 */ /* 0x000fe80003800200 */
[----:B------:R3:W-:Y:S02]  /*4f70*/  STL [R1], R3 ;  /* 0x0000000301007387 */ /* 0x0007e40000100800 */
[----:B---3--:R-:W-:Y:S01]  /*4f80*/  IMAD R3, R0, 0x2, R252 ;  /* 0x0000000200037824 */ /* 0x008fe200078e02fc */
[----:B------:R-:W-:Y:S06]  /*4f90*/  @P1 BRA `(.L_x_4544) ;  /* 0x0000000000601947 */ /* 0x000fec0003800000 */
        /* <DEDUP_REMOVED lines=24> */
.L_x_4544:
[----:B------:R-:W-:Y:S05]  /*5120*/  BSYNC.RECONVERGENT B1 ;  /* 0x0000000000017941 */ /* 0x000fea0003800200 */
.L_x_4543:
        /* <DEDUP_REMOVED lines=27> */
.L_x_4546:
[----:B------:R-:W-:Y:S05]  /*52e0*/  BSYNC.RECONVERGENT B1 ;  /* 0x0000000000017941 */ /* 0x000fea0003800200 */
.L_x_4545:
        /* <DEDUP_REMOVED lines=27> */
.L_x_4548:
[----:B------:R-:W-:Y:S05]  /*54a0*/  BSYNC.RECONVERGENT B1 ;  /* 0x0000000000017941 */ /* 0x000fea0003800200 */
.L_x_4547:
        /* <DEDUP_REMOVED lines=27> */
.L_x_4550:
[----:B------:R-:W-:Y:S05]  /*5660*/  BSYNC.RECONVERGENT B1 ;  /* 0x0000000000017941 */ /* 0x000fea0003800200 */
.L_x_4549:
        /* <DEDUP_REMOVED lines=27> */
.L_x_4552:
[----:B------:R-:W-:Y:S05]  /*5820*/  BSYNC.RECONVERGENT B1 ;  /* 0x0000000000017941 */ /* 0x000fea0003800200 */
.L_x_4551:
        /* <DEDUP_REMOVED lines=27> */
.L_x_4554:
[----:B------:R-:W-:Y:S05]  /*59e0*/  BSYNC.RECONVERGENT B1 ;  /* 0x0000000000017941 */ /* 0x000fea0003800200 */
.L_x_4553:
        /* <DEDUP_REMOVED lines=27> */
.L_x_4556:
[----:B------:R-:W-:Y:S05]  /*5ba0*/  BSYNC.RECONVERGENT B1 ;  /* 0x0000000000017941 */ /* 0x000fea0003800200 */
.L_x_4555:
        /* <DEDUP_REMOVED lines=27> */
.L_x_4558:
[----:B------:R-:W-:Y:S05]  /*5d60*/  BSYNC.RECONVERGENT B1 ;  /* 0x0000000000017941 */ /* 0x000fea0003800200 */
.L_x_4557:
        /* <DEDUP_REMOVED lines=27> */
.L_x_4560:
[----:B------:R-:W-:Y:S05]  /*5f20*/  BSYNC.RECONVERGENT B1 ;  /* 0x0000000000017941 */ /* 0x000fea0003800200 */
.L_x_4559:
        /* <DEDUP_REMOVED lines=27> */
.L_x_4562:
[----:B------:R-:W-:Y:S05]  /*60e0*/  BSYNC.RECONVERGENT B1 ;  /* 0x0000000000017941 */ /* 0x000fea0003800200 */
.L_x_4561:
        /* <DEDUP_REMOVED lines=27> */
.L_x_4564:
[----:B------:R-:W-:Y:S05]  /*62a0*/  BSYNC.RECONVERGENT B1 ;  /* 0x0000000000017941 */ /* 0x000fea0003800200 */
.L_x_4563:
        /* <DEDUP_REMOVED lines=27> */
.L_x_4566:
[----:B------:R-:W-:Y:S05]  /*6460*/  BSYNC.RECONVERGENT B1 ;  /* 0x0000000000017941 */ /* 0x000fea0003800200 */
.L_x_4565:
        /* <DEDUP_REMOVED lines=27> */
.L_x_4568:
[----:B------:R-:W-:Y:S05]  /*6620*/  BSYNC.RECONVERGENT B1 ;  /* 0x0000000000017941 */ /* 0x000fea0003800200 */
.L_x_4567:
        /* <DEDUP_REMOVED lines=27> */
.L_x_4570:
[----:B------:R-:W-:Y:S05]  /*67e0*/  BSYNC.RECONVERGENT B1 ;  /* 0x0000000000017941 */ /* 0x000fea0003800200 */
.L_x_4569:
[----:B------:R-:W-:Y:S01]  /*67f0*/  BSSY.RECONVERGENT B1, `(.L_x_4571) ;  /* 0x000001b000017945 */ /* 0x000fe20003800200 */
[----:B------:R-:W-:-:S03]  /*6800*/  IADD3 R3, PT, PT, R3, R0, RZ ;  /* 0x0000000003037210 */ /* 0x000fc60007ffe0ff */
        /* <DEDUP_REMOVED lines=25> */
.L_x_4572:
[----:B------:R-:W-:Y:S05]  /*69a0*/  BSYNC.RECONVERGENT B1 ;  /* 0x0000000000017941 */ /* 0x000fea0003800200 */
.L_x_4571:
[----:B------:R-:W-:Y:S04]  /*69b0*/  BSSY.RECONVERGENT B1, `(.L_x_4573) ;  /* 0x0000019000017945 */ /* 0x000fe80003800200 */
[----:B------:R-:W-:Y:S05]  /*69c0*/  @P1 BRA `(.L_x_4574) ;  /* 0x00000000005c1947 */ /* 0x000fea0003800000 */
[----:B------:R-:W3:Y:S01]  /*69d0*/  LDL R252, [R1] ;  /* 0x0000000001fc7983 */ /* 0x000ee20000100800 */
[----:B------:R-:W-:Y:S01]  /*69e0*/  IMAD R128, R0, 0xe0, RZ ;  /* 0x000000e000807824 */ /* 0x000fe200078e02ff */
[----:B------:R-:W-:-:S04]  /*69f0*/  CS2R R130, SRZ ;  /* 0x0000000000827805 */ /* 0x000fc8000001ff00 */
[----:B---3--:R-:W-:Y:S02]  /*6a00*/  ISETP.GE.AND P2, PT, R252, R128, PT ;  /* 0x00000080fc00720c */ /* 0x008fe40003f46270 */
        /* <DEDUP_REMOVED lines=19> */
.L_x_4574:
[----:B------:R-:W-:Y:S05]  /*6b40*/  BSYNC.RECONVERGENT B1 ;  /* 0x0000000000017941 */ /* 0x000fea0003800200 */
.L_x_4573:
        /* <DEDUP_REMOVED lines=27> */
.L_x_4576:
[----:B------:R-:W-:Y:S05]  /*6d00*/  BSYNC.RECONVERGENT B1 ;  /* 0x0000000000017941 */ /* 0x000fea0003800200 */
.L_x_4575:
        /* <DEDUP_REMOVED lines=27> */
.L_x_4578:
[----:B------:R-:W-:Y:S05]  /*6ec0*/  BSYNC.RECONVERGENT B1 ;  /* 0x0000000000017941 */ /* 0x000fea0003800200 */
.L_x_4577:
        /* <DEDUP_REMOVED lines=27> */
.L_x_4580:
[----:B------:R-:W-:Y:S05]  /*7080*/  BSYNC.RECONVERGENT B1 ;  /* 0x0000000000017941 */ /* 0x000fea0003800200 */
.L_x_4579:
        /* <DEDUP_REMOVED lines=27> */
.L_x_4582:
[----:B------:R-:W-:Y:S05]  /*7240*/  BSYNC.RECONVERGENT B1 ;  /* 0x0000000000017941 */ /* 0x000fea0003800200 */
.L_x_4581:
        /* <DEDUP_REMOVED lines=27> */
.L_x_4584:
[----:B------:R-:W-:Y:S05]  /*7400*/  BSYNC.RECONVERGENT B1 ;  /* 0x0000000000017941 */ /* 0x000fea0003800200 */
.L_x_4583:
        /* <DEDUP_REMOVED lines=27> */
.L_x_4586:
[----:B------:R-:W-:Y:S05]  /*75c0*/  BSYNC.RECONVERGENT B1 ;  /* 0x0000000000017941 */ /* 0x000fea0003800200 */
.L_x_4585:
        /* <DEDUP_REMOVED lines=27> */
.L_x_4588:
[----:B------:R-:W-:Y:S05]  /*7780*/  BSYNC.RECONVERGENT B1 ;  /* 0x0000000000017941 */ /* 0x000fea0003800200 */
.L_x_4587:
        /* <DEDUP_REMOVED lines=27> */
.L_x_4590:
[----:B------:R-:W-:Y:S05]  /*7940*/  BSYNC.RECONVERGENT B1 ;  /* 0x0000000000017941 */ /* 0x000fea0003800200 */
.L_x_4589:
        /* <DEDUP_REMOVED lines=27> */
.L_x_4592:
[----:B------:R-:W-:Y:S05]  /*7b00*/  BSYNC.RECONVERGENT B1 ;  /* 0x0000000000017941 */ /* 0x000fea0003800200 */
.L_x_4591:
        /* <DEDUP_REMOVED lines=27> */
.L_x_4594:
[----:B------:R-:W-:Y:S05]  /*7cc0*/  BSYNC.RECONVERGENT B1 ;  /* 0x0000000000017941 */ /* 0x000fea0003800200 */
.L_x_4593:
        /* <DEDUP_REMOVED lines=27> */
.L_x_4596:
[----:B------:R-:W-:Y:S05]  /*7e80*/  BSYNC.RECONVERGENT B1 ;  /* 0x0000000000017941 */ /* 0x000fea0003800200 */
.L_x_4595:
        /* <DEDUP_REMOVED lines=27> */
.L_x_4598:
[----:B------:R-:W-:Y:S05]  /*8040*/  BSYNC.RECONVERGENT B1 ;  /* 0x0000000000017941 */ /* 0x000fea0003800200 */
.L_x_4597:
        /* <DEDUP_REMOVED lines=27> */
.L_x_4600:
[----:B------:R-:W-:Y:S05]  /*8200*/  BSYNC.RECONVERGENT B1 ;  /* 0x0000000000017941 */ /* 0x000fea0003800200 */
.L_x_4599:
        /* <DEDUP_REMOVED lines=27> */
.L_x_4602:
[----:B------:R-:W-:Y:S05]  /*83c0*/  BSYNC.RECONVERGENT B1 ;  /* 0x0000000000017941 */ /* 0x000fea0003800200 */
.L_x_4601:
        /* <DEDUP_REMOVED lines=27> */
.L_x_4604:
[----:B------:R-:W-:Y:S05]  /*8580*/  BSYNC.RECONVERGENT B1 ;  /* 0x0000000000017941 */ /* 0x000fea0003800200 */
.L_x_4603:
        /* <DEDUP_REMOVED lines=27> */
.L_x_4606:
[----:B------:R-:W-:Y:S05]  /*8740*/  BSYNC.RECONVERGENT B1 ;  /* 0x0000000000017941 */ /* 0x000fea0003800200 */
.L_x_4605:
        /* <DEDUP_REMOVED lines=27> */
.L_x_4608:
[----:B------:R-:W-:Y:S05]  /*8900*/  BSYNC.RECONVERGENT B1 ;  /* 0x0000000000017941 */ /* 0x000fea0003800200 */
.L_x_4607:
        /* <DEDUP_REMOVED lines=27> */
.L_x_4610:
[----:B------:R-:W-:Y:S05]  /*8ac0*/  BSYNC.RECONVERGENT B1 ;  /* 0x0000000000017941 */ /* 0x000fea0003800200 */
.L_x_4609:
        /* <DEDUP_REMOVED lines=27> */
.L_x_4612:
[----:B------:R-:W-:Y:S05]  /*8c80*/  BSYNC.RECONVERGENT B1 ;  /* 0x0000000000017941 */ /* 0x000fea0003800200 */
.L_x_4611:
        /* <DEDUP_REMOVED lines=27> */
.L_x_4614:
[----:B------:R-:W-:Y:S05]  /*8e40*/  BSYNC.RECONVERGENT B1 ;  /* 0x0000000000017941 */ /* 0x000fea0003800200 */
.L_x_4613:
        /* <DEDUP_REMOVED lines=27> */
.L_x_4616:
[----:B------:R-:W-:Y:S05]  /*9000*/  BSYNC.RECONVERGENT B1 ;  /* 0x0000000000017941 */ /* 0x000fea0003800200 */
.L_x_4615:
        /* <DEDUP_REMOVED lines=27> */
.L_x_4618:
[----:B------:R-:W-:Y:S05]  /*91c0*/  BSYNC.RECONVERGENT B1 ;  /* 0x0000000000017941 */ /* 0x000fea0003800200 */
.L_x_4617:
        /* <DEDUP_REMOVED lines=27> */
.L_x_4620:
[----:B------:R-:W-:Y:S05]  /*9380*/  BSYNC.RECONVERGENT B1 ;  /* 0x0000000000017941 */ /* 0x000fea0003800200 */
.L_x_4619:
        /* <DEDUP_REMOVED lines=27> */
.L_x_4622:
[----:B------:R-:W-:Y:S05]  /*9540*/  BSYNC.RECONVERGENT B1 ;  /* 0x0000000000017941 */ /* 0x000fea0003800200 */
.L_x_4621:
        /* <DEDUP_REMOVED lines=27> */
.L_x_4624:
[----:B------:R-:W-:Y:S05]  /*9700*/  BSYNC.RECONVERGENT B1 ;  /* 0x0000000000017941 */ /* 0x000fea0003800200 */
.L_x_4623:
        /* <DEDUP_REMOVED lines=27> */
.L_x_4626:
[----:B------:R-:W-:Y:S05]  /*98c0*/  BSYNC.RECONVERGENT B1 ;  /* 0x0000000000017941 */ /* 0x000fea0003800200 */
.L_x_4625:
        /* <DEDUP_REMOVED lines=27> */
.L_x_4628:
[----:B------:R-:W-:Y:S05]  /*9a80*/  BSYNC.RECONVERGENT B1 ;  /* 0x0000000000017941 */ /* 0x000fea0003800200 */
.L_x_4627:
        /* <DEDUP_REMOVED lines=27> */
.L_x_4630:
[----:B------:R-:W-:Y:S05]  /*9c40*/  BSYNC.RECONVERGENT B1 ;  /* 0x0000000000017941 */ /* 0x000fea0003800200 */
.L_x_4629:
        /* <DEDUP_REMOVED lines=27> */
.L_x_4632:
[----:B------:R-:W-:Y:S05]  /*9e00*/  BSYNC.RECONVERGENT B1 ;  /* 0x0000000000017941 */ /* 0x000fea0003800200 */
.L_x_4631:
        /* <DEDUP_REMOVED lines=27> */
.L_x_4634:
[----:B------:R-:W-:Y:S05]  /*9fc0*/  BSYNC.RECONVERGENT B1 ;  /* 0x0000000000017941 */ /* 0x000fea0003800200 */
.L_x_4633:
[----:B------:R-:W-:Y:S04]  /*9fd0*/  BSSY.RECONVERGENT B1, `(.L_x_4635) ;  /* 0x0000024000017945 */ /* 0x000fe80003800200 */
[----:B------:R-:W-:Y:S05]  /*9fe0*/  @P1 BRA `(.L_x_4636) ;  /* 0x0000000000881947 */ /* 0x000fea0003800000 */
[----:B------:R-:W-:-:S05]  /*9ff0*/  IMAD.IADD R3, R3, 0x1, R0 ;  /* 0x0000000103037824 */ /* 0x000fca00078e0200 */
[----:B------:R-:W-:Y:S01]  /*a000*/  SHF.L.U32 R252, R3, 0x2, RZ ;  /* 0x0000000203fc7819 */ /* 0x000fe200000006ff */
[----:B------:R-:W-:-:S04]  /*a010*/  IMAD R3, R0, 0xe0, RZ ;  /* 0x000000e000037824 */ /* 0x000fc800078e02ff */
[----:B------:R3:W-:Y:S01]  /*a020*/  STL [R1], R252 ;  /* 0x000000fc01007387 */ /* 0x0007e20000100800 */
[----:B------:R-:W-:-:S03]  /*a030*/  ISETP.GE.AND P2, PT, R252, R3, PT ;  /* 0x00000003fc00720c */ /* 0x000fc60003f46270 */
[----:B------:R3:W-:Y:S04]  /*a040*/  STL [R1+0x1c], RZ ;  /* 0x00001cff01007387 */ /* 0x0007e80000100800 */
[----:B------:R3:W-:Y:S04]  /*a050*/  STL [R1+0x18], RZ ;  /* 0x000018ff01007387 */ /* 0x0007e80000100800 */
[----:B------:R3:W-:Y:S04]  /*a060*/  STL [R1+0x14], RZ ;  /* 0x000014ff01007387 */ /* 0x0007e80000100800 */
[----:B------:R3:W-:Y:S01]  /*a070*/  STL [R1+0x10], RZ ;  /* 0x000010ff01007387 */ /* 0x0007e20000100800 */
[----:B------:R-:W-:Y:S05]  /*a080*/  @P2 BRA `(.L_x_4636) ;  /* 0x0000000000602947 */ /* 0x000fea0003800000 */
[----:B------:R-:W3:Y:S01]  /*a090*/  S2UR UR6, SR_CTAID.Y ;  /* 0x00000000000679c3 */ /* 0x000ee20000002600 */
[----:B-----5:R4:W-:Y:S04]  /*a0a0*/  STL.64 [R1+0x458], R6 ;  /* 0x0004580601007387 */ /* 0x0209e80000100a00 */
[----:B----4-:R-:W4:Y:S04]  /*a0b0*/  LDL.LU R7, [R1] ;  /* 0x0000000001077983 */ /* 0x010f280000300800 */
[----:B------:R0:W-:Y:S01]  /*a0c0*/  STL.64 [R1+0x450], R4 ;  /* 0x0004500401007387 */ /* 0x0001e20000100a00 */
[----:B---3--:R-:W-:-:S05]  /*a0d0*/  IMAD R252, R0, UR6, RZ ;  /* 0x0000000600fc7c24 */ /* 0x008fca000f8e02ff */
[----:B------:R-:W-:-:S04]  /*a0e0*/  IADD3 R3, P2, PT, R252, R2, RZ ;  /* 0x00000002fc037210 */ /* 0x000fc80007f5e0ff */
[----:B------:R-:W-:Y:S02]  /*a0f0*/  LEA.HI.X.SX32 R252, R252, RZ, 0x1, P2 ;  /* 0x000000fffcfc7211 */ /* 0x000fe400010f0eff */
[----:B------:R-:W-:-:S04]  /*a100*/  LEA R2, P2, R3, UR8, 0x2 ;  /* 0x0000000803027c11 */ /* 0x000fc8000f8410ff */
[----:B------:R-:W-:-:S05]  /*a110*/  LEA.HI.X R3, R3, UR9, R252, 0x2, P2 ;  /* 0x0000000903037c11 */ /* 0x000fca00090f14fc */
[----:B------:R3:W2:Y:S02]  /*a120*/  LDG.E R2, desc[UR36][R2.64] ;  /* 0x0000002402027981 */ /* 0x0006a4000c1e1900 */
[----:B---3--:R-:W-:-:S04]  /*a130*/  IMAD R3, R0, UR7, RZ ;  /* 0x0000000700037c24 */ /* 0x008fc8000f8e02ff */
[----:B--2---:R-:W-:Y:S02]  /*a140*/  IMAD R2, R2, R3, RZ ;  /* 0x0000000302027224 */ /* 0x004fe400078e02ff */
[----:B------:R-:W-:Y:S02]  /*a150*/  IMAD R3, R0, UR4, RZ ;  /* 0x0000000400037c24 */ /* 0x000fe4000f8e02ff */
[----:B----4-:R-:W-:-:S05]  /*a160*/  IMAD R2, R2, 0xe0, R7 ;  /* 0x000000e002027824 */ /* 0x010fca00078e0207 */
[----:B------:R-:W-:Y:S02]  /*a170*/  SHF.R.S32.HI R252, RZ, 0x1f, R2 ;  /* 0x0000001ffffc7819 */ /* 0x000fe40000011402 */
[----:B------:R-:W-:-:S04]  /*a180*/  IADD3 R0, P2, PT, R3, R2, RZ ;  /* 0x0000000203007210 */ /* 0x000fc80007f5e0ff */
[----:B------:R-:W-:Y:S02]  /*a190*/  LEA.HI.X.SX32 R3, R3, R252, 0x1, P2 ;  /* 0x000000fc03037211 */ /* 0x000fe400010f0eff */
[----:B------:R-:W-:-:S04]  /*a1a0*/  LEA R2, P2, R0, UR10, 0x2 ;  /* 0x0000000a00027c11 */ /* 0x000fc8000f8410ff */
[----:B------:R-:W-:-:S05]  /*a1b0*/  LEA.HI.X R3, R0, UR11, R3, 0x2, P2 ;  /* 0x0000000b00037c11 */ /* 0x000fca00090f1403 */
[----:B0-----:R-:W2:Y:S04]  /*a1c0*/  LDG.E.128 R4, desc[UR36][R2.64] ;  /* 0x0000002402047981 */ /* 0x001ea8000c1e1d00 */
[----:B--2---:R-:W-:Y:S04]  /*a1d0*/  STL.64 [R1+0x10], R4 ;  /* 0x0000100401007387 */ /* 0x004fe80000100a00 */
[----:B------:R0:W-:Y:S04]  /*a1e0*/  STL.64 [R1+0x18], R6 ;  /* 0x0000180601007387 */ /* 0x0001e80000100a00 */
[----:B0-----:R4:W5:Y:S04]  /*a1f0*/  LDL.LU.64 R6, [R1+0x458] ;  /* 0x0004580001067983 */ /* 0x0019680000300a00 */
[----:B------:R4:W5:Y:S02]  /*a200*/  LDL.LU.64 R4, [R1+0x450] ;  /* 0x0004500001047983 */ /* 0x0009640000300a00 */
.L_x_4636:
[----:B------:R-:W-:Y:S05]  /*a210*/  BSYNC.RECONVERGENT B1 ;  /* 0x0000000000017941 */ /* 0x000fea0003800200 */
.L_x_4635:
[----:B------:R-:W-:Y:S04]  /*a220*/  BSSY.RECONVERGENT B1, `(.L_x_4637) ;  /* 0x000026b000017945 */ /* 0x000fe80003800200 */
[----:B------:R-:W-:Y:S05]  /*a230*/  @P1 BRA `(.L_x_4638) ;  /* 0x0000002400a41947 */ /* 0x000fea0003800000 */
[----:B---3--:R-:W3:Y:S04]  /*a240*/  LDL R252, [R1+0x408] ;  /* 0x0004080001fc7983 */ /* 0x008ee80000100800 */
[----:B-----5:R0:W-:Y:S04]  /*a250*/  STL [R1+0x4c8], R143 ;  /* 0x0004c88f01007387 */ /* 0x0201e80000100800 */
[----:B0-----:R-:W2:Y:S04]  /*a260*/  LDL R143, [R1+0x3a4] ;  /* 0x0003a400018f7983 */ /* 0x001ea80000100800 */
[----:B------:R0:W-:Y:S04]  /*a270*/  STL [R1+0x4c4], R147 ;  /* 0x0004c49301007387 */ /* 0x0001e80000100800 */
[----:B0-----:R-:W4:Y:S04]  /*a280*/  LDL R147, [R1+0x3a0] ;  /* 0x0003a00001937983 */ /* 0x001f280000100800 */
[----:B------:R0:W-:Y:S04]  /*a290*/  STL [R1+0x4c0], R151 ;  /* 0x0004c09701007387 */ /* 0x0001e80000100800 */
[----:B0-----:R-:W3:Y:S04]  /*a2a0*/  LDL R151, [R1+0x418] ;  /* 0x0004180001977983 */ /* 0x001ee80000100800 */
[----:B------:R0:W-:Y:S04]  /*a2b0*/  STL [R1+0x4bc], R155 ;  /* 0x0004bc9b01007387 */ /* 0x0001e80000100800 */
[----:B0-----:R-:W2:Y:S04]  /*a2c0*/  LDL R155, [R1+0x3b4] ;  /* 0x0003b400019b7983 */ /* 0x001ea80000100800 */
[----:B------:R0:W-:Y:S04]  /*a2d0*/  STL [R1+0x4b8], R159 ;  /* 0x0004b89f01007387 */ /* 0x0001e80000100800 */
[----:B0-----:R-:W4:Y:S04]  /*a2e0*/  LDL R159, [R1+0x3b0] ;  /* 0x0003b000019f7983 */ /* 0x001f280000100800 */
[----:B------:R0:W-:Y:S04]  /*a2f0*/  STL [R1+0x4b4], R163 ;  /* 0x0004b4a301007387 */ /* 0x0001e80000100800 */
[----:B0-----:R-:W3:Y:S04]  /*a300*/  LDL R163, [R1+0x438] ;  /* 0x0004380001a37983 */ /* 0x001ee80000100800 */
        /* <DEDUP_REMOVED lines=12> */
[----:B------:R0:W-:Y:S01]  /*a3d0*/  STL [R1+0x498], R191 ;  /* 0x000498bf01007387 */ /* 0x0001e20000100800 */
[----:B------:R-:W-:-:S03]  /*a3e0*/  ISETP.NE.U32.AND P1, PT, RZ, UR14, PT ;  /* 0x0000000eff007c0c */ /* 0x000fc6000bf25070 */
[----:B0-----:R-:W2:Y:S04]  /*a3f0*/  LDL R191, [R1+0x3e4] ;  /* 0x0003e40001bf7983 */ /* 0x001ea80000100800 */
[----:B------:R0:W-:Y:S04]  /*a400*/  STL [R1+0x494], R195 ;  /* 0x000494c301007387 */ /* 0x0001e80000100800 */
[----:B0-----:R-:W4:Y:S04]  /*a410*/  LDL R195, [R1+0x3e0] ;  /* 0x0003e00001c37983 */ /* 0x001f280000100800 */
[----:B------:R0:W-:Y:S01]  /*a420*/  STL [R1+0x490], R199 ;  /* 0x000490c701007387 */ /* 0x0001e20000100800 */
[----:B------:R-:W-:-:S03]  /*a430*/  ISETP.NE.AND.EX P1, PT, RZ, UR15, PT, P1 ;  /* 0x0000000fff007c0c */ /* 0x000fc6000bf25310 */
[----:B0-----:R-:W2:Y:S04]  /*a440*/  LDL R199, [R1+0x3f4] ;  /* 0x0003f40001c77983 */ /* 0x001ea80000100800 */
[----:B------:R0:W-:Y:S06]  /*a450*/  STL [R1+0x48c], R203 ;  /* 0x00048ccb01007387 */ /* 0x0001ec0000100800 */
[----:B------:R-:W1:Y:S01]  /*a460*/  @P1 LDC.64 R2, c[0x0][0x448] ;  /* 0x00011200ff021b82 */ /* 0x000e620000000a00 */
[----:B0-----:R-:W4:Y:S04]  /*a470*/  LDL R203, [R1+0x3f0] ;  /* 0x0003f00001cb7983 */ /* 0x001f280000100800 */
[----:B------:R0:W-:Y:S04]  /*a480*/  STL [R1+0x488], R207 ;  /* 0x000488cf01007387 */ /* 0x0001e80000100800 */
[----:B0-----:R-:W2:Y:S04]  /*a490*/  LDL R207, [R1+0x404] ;  /* 0x0004040001cf7983 */ /* 0x001ea80000100800 */
[----:B------:R0:W-:Y:S04]  /*a4a0*/  STL [R1+0x484], R211 ;  /* 0x000484d301007387 */ /* 0x0001e80000100800 */
        /* <DEDUP_REMOVED lines=8> */
[----:B0-----:R-:W2:Y:S04]  /*a530*/  LDL R227, [R1+0x24] ;  /* 0x0000240001e37983 */ /* 0x001ea80000100800 */
[----:B------:R0:W-:Y:S01]  /*a540*/  STL [R1+0x470], R231 ;  /* 0x000470e701007387 */ /* 0x0001e20000100800 */
[----:B------:R-:W1:Y:S03]  /*a550*/  @P1 S2R R0, SR_CTAID.X ;  /* 0x0000000000001919 */ /* 0x000e660000002500 */
[----:B0-----:R-:W4:Y:S04]  /*a560*/  LDL R231, [R1+0x430] ;  /* 0x0004300001e77983 */ /* 0x001f280000100800 */
[----:B------:R0:W-:Y:S04]  /*a570*/  STL [R1+0x46c], R235 ;  /* 0x00046ceb01007387 */ /* 0x0001e80000100800 */
[----:B0-----:R-:W4:Y:S04]  /*a580*/  LDL R235, [R1+0x20] ;  /* 0x0000200001eb7983 */ /* 0x001f280000100800 */
[----:B------:R0:W-:Y:S04]  /*a590*/  STL [R1+0x468], R239 ;  /* 0x000468ef01007387 */ /* 0x0001e80000100800 */
[----:B0-----:R-:W2:Y:S04]  /*a5a0*/  LDL R239, [R1+0x424] ;  /* 0x0004240001ef7983 */ /* 0x001ea80000100800 */
[----:B------:R0:W-:Y:S04]  /*a5b0*/  STL [R1+0x464], R243 ;  /* 0x000464f301007387 */ /* 0x0001e80000100800 */
[----:B0-----:R-:W4:Y:S01]  /*a5c0*/  LDL R243, [R1+0x420] ;  /* 0x0004200001f37983 */ /* 0x001f220000100800 */
[----:B-1----:R-:W-:-:S03]  /*a5d0*/  @P1 IMAD.WIDE.U32 R2, R0, 0x4, R2 ;  /* 0x0000000400021825 */ /* 0x002fc600078e0002 */
[----:B------:R0:W-:Y:S04]  /*a5e0*/  STL [R1+0x460], R247 ;  /* 0x000460f701007387 */ /* 0x0001e80000100800 */
[----:B------:R-:W-:Y:S04]  /*a5f0*/  STL [R1+0x45c], R251 ;  /* 0x00045cfb01007387 */ /* 0x000fe80000100800 */
[----:B0-----:R3:W4:Y:S04]  /*a600*/  @P1 LDG.E R247, desc[UR36][R2.64] ;  /* 0x0000002402f71981 */ /* 0x001728000c1e1900 */
[----:B------:R-:W-:Y:S04]  /*a610*/  STL [R1+0x44c], R4 ;  /* 0x00044c0401007387 */ /* 0x000fe80000100800 */
[----:B------:R0:W-:Y:S01]  /*a620*/  STL [R1+0x450], R5 ;  /* 0x0004500501007387 */ /* 0x0001e20000100800 */
[----:B---3--:R-:W-:-:S04]  /*a630*/  FMUL.FTZ R2, R179, R6 ;  /* 0x00000006b3027220 */ /* 0x008fc80000410000 */
[----:B------:R-:W-:-:S04]  /*a640*/  FFMA.FTZ R2, R163, R167, R2 ;  /* 0x000000a7a3027223 */ /* 0x000fc80000010002 */
[----:B------:R-:W-:-:S04]  /*a650*/  FFMA.FTZ R2, R151, R10, R2 ;  /* 0x0000000a97027223 */ /* 0x000fc80000010002 */
[----:B------:R-:W-:Y:S01]  /*a660*/  FFMA.FTZ R2, R252, R14, R2 ;  /* 0x0000000efc027223 */ /* 0x000fe20000010002 */
[----:B--2---:R-:W-:Y:S02]  /*a670*/  FMUL.FTZ R3, R239, R5 ;  /* 0x00000005ef037220 */ /* 0x004fe40000410000 */
[----:B0-----:R-:W2:Y:S02]  /*a680*/  LDL R5, [R1+0x8] ;  /* 0x0000080001057983 */ /* 0x001ea40000100800 */
[----:B------:R-:W-:-:S04]  /*a690*/  FFMA.FTZ R3, R223, R227, R3 ;  /* 0x000000e3df037223 */ /* 0x000fc80000010003 */
[----:B------:R-:W-:Y:S01]  /*a6a0*/  FFMA.FTZ R3, R215, R9, R3 ;  /* 0x00000009d7037223 */ /* 0x000fe20000010003 */
[----:B----4-:R-:W-:-:S04]  /*a6b0*/  FMUL.FTZ R0, R243, R4 ;  /* 0x00000004f3007220 */ /* 0x010fc80000410000 */
[----:B------:R-:W-:Y:S01]  /*a6c0*/  FFMA.FTZ R0, R231, R235, R0 ;  /* 0x000000ebe7007223 */ /* 0x000fe20000010000 */
[----:B------:R-:W-:-:S03]  /*a6d0*/  FFMA.FTZ R3, R207, R13, R3 ;  /* 0x0000000dcf037223 */ /* 0x000fc60000010003 */
        /* <DEDUP_REMOVED lines=11> */
[----:B------:R-:W-:Y:S01]  /*a790*/  STL [R1+0x454], R8 ;  /* 0x0004540801007387 */ /* 0x000fe20000100800 */
[----:B------:R-:W-:Y:S02]  /*a7a0*/  FFMA.FTZ R3, R143, R37, R3 ;  /* 0x000000258f037223 */ /* 0x000fe40000010003 */
[----:B------:R-:W-:Y:S01]  /*a7b0*/  FFMA.FTZ R0, R159, R32, R0 ;  /* 0x000000209f007223 */ /* 0x000fe20000010000 */
[----:B------:R-:W-:Y:S03]  /*a7c0*/  STL [R1+0x458], R9 ;  /* 0x0004580901007387 */ /* 0x000fe60000100800 */
[----:B------:R-:W-:Y:S01]  /*a7d0*/  FFMA.FTZ R0, R147, R36, R0 ;  /* 0x0000002493007223 */ /* 0x000fe20000010000 */
[----:B------:R-:W3:Y:S04]  /*a7e0*/  LDL R143, [R1+0x390] ;  /* 0x00039000018f7983 */ /* 0x000ee80000100800 */
[----:B------:R0:W-:Y:S04]  /*a7f0*/  @P1 STL [R1+0x4], R247 ;  /* 0x000004f701001387 */ /* 0x0001e80000100800 */
[----:B------:R-:W4:Y:S04]  /*a800*/  LDL R147, [R1+0x394] ;  /* 0x0003940001937983 */ /* 0x000f280000100800 */
[----:B------:R-:W2:Y:S04]  /*a810*/  LDL R251, [R1+0x384] ;  /* 0x0003840001fb7983 */ /* 0x000ea80000100800 */
[----:B------:R-:W3:Y:S04]  /*a820*/  LDL R239, [R1+0x374] ;  /* 0x0003740001ef7983 */ /* 0x000ee80000100800 */
[----:B------:R-:W3:Y:S04]  /*a830*/  LDL R4, [R1+0x3f8] ;  /* 0x0003f80001047983 */ /* 0x000ee80000100800 */
[----:B------:R-:W3:Y:S04]  /*a840*/  LDL R227, [R1+0x364] ;  /* 0x0003640001e37983 */ /* 0x000ee80000100800 */
[----:B0-----:R-:W3:Y:S04]  /*a850*/  LDL R247, [R1+0x3e8] ;  /* 0x0003e80001f77983 */ /* 0x001ee80000100800 */
        /* <DEDUP_REMOVED lines=25> */
[----:B----4-:R-:W-:-:S04]  /*a9f0*/  FFMA.FTZ R3, R147, R41, R3 ;  /* 0x0000002993037223 */ /* 0x010fc80000010003 */
[----:B--2---:R-:W-:Y:S01]  /*aa00*/  FFMA.FTZ R3, R251, R45, R3 ;  /* 0x0000002dfb037223 */ /* 0x004fe20000010003 */
[----:B---3--:R-:W-:Y:S02]  /*aa10*/  FFMA.FTZ R0, R143, R40, R0 ;  /* 0x000000288f007223 */ /* 0x008fe40000010000 */
[----:B------:R-:W2:Y:S01]  /*aa20*/  LDL.LU R143, [R1+0x4c8] ;  /* 0x0004c800018f7983 */ /* 0x000ea20000300800 */
[----:B------:R-:W-:-:S03]  /*aa30*/  FFMA.FTZ R3, R239, R49, R3 ;  /* 0x00000031ef037223 */ /* 0x000fc60000010003 */
[----:B------:R-:W3:Y:S01]  /*aa40*/  LDL.LU R147, [R1+0x4c4] ;  /* 0x0004c40001937983 */ /* 0x000ee20000300800 */
[----:B------:R-:W-:-:S03]  /*aa50*/  FFMA.FTZ R2, R4, R18, R2 ;  /* 0x0000001204027223 */ /* 0x000fc60000010002 */
        /* <DEDUP_REMOVED lines=38> */
[----:B------:R-:W4:Y:S01]  /*acc0*/  LDL R155, [R1+0x2e4] ;  /* 0x0002e400019b7983 */ /* 0x000f220000100800 */
        /* <DEDUP_REMOVED lines=17> */
[----:B------:R-:W3:Y:S01]  /*ade0*/  LDL R9, [R1+0x2b8] ;  /* 0x0002b80001097983 */ /* 0x000ee20000100800 */
[----:B--2---:R-:W-:-:S03]  /*adf0*/  FFMA.FTZ R2, R4, R58, R2 ;  /* 0x0000003a04027223 */ /* 0x004fc60000010002 */
[----:B------:R-:W2:Y:S01]  /*ae00*/  LDL R4, [R1+0x2e8] ;  /* 0x0002e80001047983 */ /* 0x000ea20000100800 */
[----:B----4-:R-:W-:-:S04]  /*ae10*/  FFMA.FTZ R3, R155, R85, R3 ;  /* 0x000000559b037223 */ /* 0x010fc80000010003 */
[----:B------:R-:W-:-:S04]  /*ae20*/  FFMA.FTZ R3, R251, R89, R3 ;  /* 0x00000059fb037223 */ /* 0x000fc80000010003 */
[----:B---3--:R-:W-:-:S04]  /*ae30*/  FFMA.FTZ R3, R239, R93, R3 ;  /* 0x0000005def037223 */ /* 0x008fc80000010003 */
[----:B------:R-:W-:Y:S01]  /*ae40*/  FFMA.FTZ R3, R167, R97, R3 ;  /* 0x00000061a7037223 */ /* 0x000fe20000010003 */
[----:B------:R-:W-:Y:S02]  /*ae50*/  FFMA.FTZ R0, R151, R84, R0 ;  /* 0x0000005497007223 */ /* 0x000fe40000010000 */
[----:B------:R-:W3:Y:S01]  /*ae60*/  LDL.LU R151, [R1+0x4c0] ;  /* 0x0004c00001977983 */ /* 0x000ee20000300800 */
[----:B------:R-:W-:-:S03]  /*ae70*/  FFMA.FTZ R2, R159, R62, R2 ;  /* 0x0000003e9f027223 */ /* 0x000fc60000010002 */
[----:B------:R-:W4:Y:S04]  /*ae80*/  LDL.LU R155, [R1+0x4bc] ;  /* 0x0004bc00019b7983 */ /* 0x000f280000300800 */
[----:B------:R-:W4:Y:S04]  /*ae90*/  LDL.LU R159, [R1+0x4b8] ;  /* 0x0004b800019f7983 */ /* 0x000f280000300800 */
[----:B------:R-:W3:Y:S01]  /*aea0*/  LDL R167, [R1+0x240] ;  /* 0x0002400001a77983 */ /* 0x000ee20000100800 */
[----:B------:R-:W-:Y:S01]  /*aeb0*/  FFMA.FTZ R0, R252, R88, R0 ;  /* 0x00000058fc007223 */ /* 0x000fe20000010000 */
[----:B------:R-:W-:-:S02]  /*aec0*/  FFMA.FTZ R2, R247, R66, R2 ;  /* 0x00000042f7027223 */ /* 0x000fc40000010002 */
[----:B------:R-:W4:Y:S01]  /*aed0*/  LDL R251, [R1+0x234] ;  /* 0x0002340001fb7983 */ /* 0x000f220000100800 */
[----:B------:R-:W-:Y:S01]  /*aee0*/  FFMA.FTZ R0, R243, R92, R0 ;  /* 0x0000005cf3007223 */ /* 0x000fe20000010000 */
[----:B------:R-:W-:Y:S01]  /*aef0*/  FFMA.FTZ R2, R235, R70, R2 ;  /* 0x00000046eb027223 */ /* 0x000fe20000010002 */
[----:B------:R-:W-:Y:S01]  /*af00*/  FFMA.FTZ R3, R223, R101, R3 ;  /* 0x00000065df037223 */ /* 0x000fe20000010003 */
[----:B------:R-:W4:Y:S01]  /*af10*/  LDL R247, [R1+0x298] ;  /* 0x0002980001f77983 */ /* 0x000f220000100800 */
[----:B------:R-:W-:Y:S01]  /*af20*/  FFMA.FTZ R0, R231, R96, R0 ;  /* 0x00000060e7007223 */ /* 0x000fe20000010000 */
[----:B------:R-:W-:Y:S02]  /*af30*/  FFMA.FTZ R2, R8, R74, R2 ;  /* 0x0000004a08027223 */ /* 0x000fe40000010002 */
[----:B------:R-:W4:Y:S01]  /*af40*/  LDL R8, [R1+0x244] ;  /* 0x0002440001087983 */ /* 0x000f220000100800 */
[----:B------:R-:W-:Y:S01]  /*af50*/  FFMA.FTZ R0, R227, R100, R0 ;  /* 0x00000064e3007223 */ /* 0x000fe20000010000 */
[----:B------:R-:W-:Y:S01]  /*af60*/  FFMA.FTZ R2, R219, R78, R2 ;  /* 0x0000004edb027223 */ /* 0x000fe20000010002 */
[----:B------:R-:W-:Y:S01]  /*af70*/  FFMA.FTZ R3, R211, R105, R3 ;  /* 0x00000069d3037223 */ /* 0x000fe20000010003 */
[----:B------:R-:W4:Y:S01]  /*af80*/  LDL R252, [R1+0x230] ;  /* 0x0002300001fc7983 */ /* 0x000f220000100800 */
[----:B------:R-:W-:Y:S01]  /*af90*/  FFMA.FTZ R0, R215, R104, R0 ;  /* 0x00000068d7007223 */ /* 0x000fe20000010000 */
[----:B------:R-:W-:Y:S01]  /*afa0*/  FFMA.FTZ R2, R207, R82, R2 ;  /* 0x00000052cf027223 */ /* 0x000fe20000010002 */
[----:B------:R-:W-:Y:S01]  /*afb0*/  FFMA.FTZ R3, R199, R109, R3 ;  /* 0x0000006dc7037223 */ /* 0x000fe20000010003 */
[----:B------:R-:W4:Y:S01]  /*afc0*/  LDL R239, [R1+0x214] ;  /* 0x0002140001ef7983 */ /* 0x000f220000100800 */
[----:B------:R-:W-:-:S02]  /*afd0*/  FFMA.FTZ R0, R203, R108, R0 ;  /* 0x0000006ccb007223 */ /* 0x000fc40000010000 */
[----:B------:R-:W-:Y:S01]  /*afe0*/  FFMA.FTZ R3, R191, R113, R3 ;  /* 0x00000071bf037223 */ /* 0x000fe20000010003 */
[----:B------:R-:W4:Y:S01]  /*aff0*/  LDL R227, [R1+0x204] ;  /* 0x0002040001e37983 */ /* 0x000f220000100800 */
[----:B------:R-:W-:Y:S02]  /*b000*/  FFMA.FTZ R0, R195, R112, R0 ;  /* 0x00000070c3007223 */ /* 0x000fe40000010000 */
[----:B------:R-:W-:Y:S01]  /*b010*/  FFMA.FTZ R3, R179, R117, R3 ;  /* 0x00000075b3037223 */ /* 0x000fe20000010003 */
[----:B------:R-:W4:Y:S01]  /*b020*/  LDL R215, [R1+0x1f4] ;  /* 0x0001f40001d77983 */ /* 0x000f220000100800 */
[----:B------:R-:W-:Y:S02]  /*b030*/  FFMA.FTZ R0, R183, R116, R0 ;  /* 0x00000074b7007223 */ /* 0x000fe40000010000 */
[----:B------:R-:W-:Y:S01]  /*b040*/  FFMA.FTZ R3, R163, R121, R3 ;  /* 0x00000079a3037223 */ /* 0x000fe20000010003 */
        /* <DEDUP_REMOVED lines=20> */
[----:B------:R-:W-:-:S03]  /*b190*/  FFMA.FTZ R2, R187, R90, R2 ;  /* 0x0000005abb027223 */ /* 0x000fc60000010002 */
[----:B------:R-:W3:Y:S01]  /*b1a0*/  LDL R187, [R1+0x238] ;  /* 0x0002380001bb7983 */ /* 0x000ee20000100800 */
[----:B----4-:R-:W-:-:S03]  /*b1b0*/  FFMA.FTZ R3, R8, R125, R3 ;  /* 0x0000007d08037223 */ /* 0x010fc60000010003 */
[----:B------:R-:W4:Y:S01]  /*b1c0*/  LDL R8, [R1+0x1b4] ;  /* 0x0001b40001087983 */ /* 0x000f220000100800 */
[----:B------:R-:W-:Y:S01]  /*b1d0*/  FFMA.FTZ R3, R251, R129, R3 ;  /* 0x00000081fb037223 */ /* 0x000fe20000010003 */
[----:B------:R-:W-:Y:S01]  /*b1e0*/  FFMA.FTZ R2, R175, R94, R2 ;  /* 0x0000005eaf027223 */ /* 0x000fe20000010002 */
[----:B------:R-:W-:Y:S01]  /*b1f0*/  FFMA.FTZ R0, R252, R128, R0 ;  /* 0x00000080fc007223 */ /* 0x000fe20000010000 */
[----:B------:R-:W4:Y:S02]  /*b200*/  LDL R175, [R1+0x1b0] ;  /* 0x0001b00001af7983 */ /* 0x000f240000100800 */
[----:B------:R-:W-:Y:S02]  /*b210*/  FFMA.FTZ R2, R9, R98, R2 ;  /* 0x0000006209027223 */ /* 0x000fe40000010002 */
[----:B------:R-:W4:Y:S04]  /*b220*/  LDL R9, [R1+0x228] ;  /* 0x0002280001097983 */ /* 0x000f280000100800 */
[----:B------:R-:W4:Y:S04]  /*b230*/  LDL R251, [R1+0x174] ;  /* 0x0001740001fb7983 */ /* 0x000f280000100800 */
[----:B------:R-:W4:Y:S01]  /*b240*/  LDL R252, [R1+0x170] ;  /* 0x0001700001fc7983 */ /* 0x000f220000100800 */
[----:B------:R-:W-:-:S03]  /*b250*/  FFMA.FTZ R0, R171, R132, R0 ;  /* 0x00000084ab007223 */ /* 0x000fc60000010000 */
[----:B------:R-:W4:Y:S01]  /*b260*/  LDL R171, [R1+0x1a0] ;  /* 0x0001a00001ab7983 */ /* 0x000f220000100800 */
[----:B--2---:R-:W-:-:S03]  /*b270*/  FFMA.FTZ R2, R4, R102, R2 ;  /* 0x0000006604027223 */ /* 0x004fc60000010002 */
[----:B------:R-:W2:Y:S01]  /*b280*/  LDL R4, [R1+0x218] ;  /* 0x0002180001047983 */ /* 0x000ea20000100800 */
[----:B------:R-:W-:Y:S01]  /*b290*/  FFMA.FTZ R2, R247, R106, R2 ;  /* 0x0000006af7027223 */ /* 0x000fe20000010002 */
[----:B---3--:R-:W-:Y:S01]  /*b2a0*/  FFMA.FTZ R3, R167, R133, R3 ;  /* 0x00000085a7037223 */ /* 0x008fe20000010003 */
[----:B------:R-:W-:Y:S01]  /*b2b0*/  FFMA.FTZ R0, R243, R136, R0 ;  /* 0x00000088f3007223 */ /* 0x000fe20000010000 */
[----:B------:R-:W3:Y:S01]  /*b2c0*/  LDL R167, [R1+0x1a4] ;  /* 0x0001a40001a77983 */ /* 0x000ee20000100800 */
[----:B------:R-:W-:-:S03]  /*b2d0*/  FFMA.FTZ R2, R163, R110, R2 ;  /* 0x0000006ea3027223 */ /* 0x000fc60000010002 */
[----:B------:R-:W3:Y:S01]  /*b2e0*/  LDL R163, [R1+0x208] ;  /* 0x0002080001a37983 */ /* 0x000ee20000100800 */
[----:B------:R-:W-:Y:S01]  /*b2f0*/  FFMA.FTZ R3, R239, R137, R3 ;  /* 0x00000089ef037223 */ /* 0x000fe20000010003 */
[----:B------:R-:W-:Y:S01]  /*b300*/  FFMA.FTZ R2, R235, R114, R2 ;  /* 0x00000072eb027223 */ /* 0x000fe20000010002 */
[----:B------:R-:W-:Y:S01]  /*b310*/  FFMA.FTZ R0, R231, R140, R0 ;  /* 0x0000008ce7007223 */ /* 0x000fe20000010000 */
        /* <DEDUP_REMOVED lines=17> */
[----:B------:R-:W-:-:S03]  /*b430*/  FFMA.FTZ R3, R179, R157, R3 ;  /* 0x0000009db3037223 */ /* 0x000fc60000010003 */
[----:B------:R-:W3:Y:S01]  /*b440*/  LDL R179, [R1+0x184] ;  /* 0x0001840001b37983 */ /* 0x000ee20000100800 */
[----:B----4-:R-:W-:Y:S01]  /*b450*/  FFMA.FTZ R3, R8, R161, R3 ;  /* 0x000000a108037223 */ /* 0x010fe20000010003 */
[----:B------:R-:W-:Y:S01]  /*b460*/  FFMA.FTZ R2, R9, R134, R2 ;  /* 0x0000008609027223 */ /* 0x000fe20000010002 */
[----:B------:R-:W-:Y:S01]  /*b470*/  FFMA.FTZ R0, R175, R160, R0 ;  /* 0x000000a0af007223 */ /* 0x000fe20000010000 */
[----:B------:R-:W4:Y:S04]  /*b480*/  LDL R183, [R1+0x1e8] ;  /* 0x0001e80001b77983 */ /* 0x000f280000100800 */
        /* <DEDUP_REMOVED lines=21> */
[----:B------:R-:W2:Y:S01]  /*b5e0*/  LDL R163, [R1+0x190] ;  /* 0x0001900001a37983 */ /* 0x000ea20000100800 */
[----:B----4-:R-:W-:-:S04]  /*b5f0*/  FFMA.FTZ R2, R171, R146, R2 ;  /* 0x00000092ab027223 */ /* 0x010fc80000010002 */
[----:B------:R-:W-:Y:S01]  /*b600*/  FFMA.FTZ R2, R183, R150, R2 ;  /* 0x00000096b7027223 */ /* 0x000fe20000010002 */
[----:B---3--:R-:W-:-:S04]  /*b610*/  FFMA.FTZ R3, R167, R169, R3 ;  /* 0x000000a9a7037223 */ /* 0x008fc80000010003 */
[----:B------:R-:W-:-:S04]  /*b620*/  FFMA.FTZ R3, R179, R173, R3 ;  /* 0x000000adb3037223 */ /* 0x000fc80000010003 */
[----:B------:R-:W-:-:S04]  /*b630*/  FFMA.FTZ R3, R251, R177, R3 ;  /* 0x000000b1fb037223 */ /* 0x000fc80000010003 */
[----:B------:R-:W-:-:S04]  /*b640*/  FFMA.FTZ R3, R239, R181, R3 ;  /* 0x000000b5ef037223 */ /* 0x000fc80000010003 */
[----:B------:R-:W-:Y:S01]  /*b650*/  FFMA.FTZ R3, R227, R185, R3 ;  /* 0x000000b9e3037223 */ /* 0x000fe20000010003 */
[----:B--2---:R-:W-:Y:S02]  /*b660*/  FFMA.FTZ R0, R163, R168, R0 ;  /* 0x000000a8a3007223 */ /* 0x004fe40000010000 */
[----:B------:R-:W2:Y:S01]  /*b670*/  LDL.LU R163, [R1+0x4b4] ;  /* 0x0004b40001a37983 */ /* 0x000ea20000300800 */
[----:B------:R-:W-:Y:S01]  /*b680*/  FFMA.FTZ R3, R215, R189, R3 ;  /* 0x000000bdd7037223 */ /* 0x000fe20000010003 */
[----:B------:R-:W-:Y:S02]  /*b690*/  FFMA.FTZ R0, R175, R172, R0 ;  /* 0x000000acaf007223 */ /* 0x000fe40000010000 */
[----:B------:R-:W3:Y:S01]  /*b6a0*/  LDL.LU R167, [R1+0x4b0] ;  /* 0x0004b00001a77983 */ /* 0x000ee20000300800 */
[----:B------:R-:W-:-:S03]  /*b6b0*/  FFMA.FTZ R3, R203, R193, R3 ;  /* 0x000000c1cb037223 */ /* 0x000fc60000010003 */
[----:B------:R-:W4:Y:S01]  /*b6c0*/  LDL.LU R171, [R1+0x4ac] ;  /* 0x0004ac0001ab7983 */ /* 0x000f220000300800 */
[----:B------:R-:W-:-:S03]  /*b6d0*/  FFMA.FTZ R3, R9, R197, R3 ;  /* 0x000000c509037223 */ /* 0x000fc60000010003 */
[----:B------:R-:W4:Y:S04]  /*b6e0*/  LDL.LU R175, [R1+0x4a8] ;  /* 0x0004a80001af7983 */ /* 0x000f280000300800 */
[----:B------:R-:W4:Y:S04]  /*b6f0*/  LDL.LU R179, [R1+0x4a4] ;  /* 0x0004a40001b37983 */ /* 0x000f280000300800 */
[----:B------:R-:W4:Y:S04]  /*b700*/  LDL.LU R183, [R1+0x4a0] ;  /* 0x0004a00001b77983 */ /* 0x000f280000300800 */
[----:B------:R-:W2:Y:S04]  /*b710*/  LDL R9, [R1+0x104] ;  /* 0x0001040001097983 */ /* 0x000ea80000100800 */
[----:B------:R-:W3:Y:S01]  /*b720*/  LDL R203, [R1+0x100] ;  /* 0x0001000001cb7983 */ /* 0x000ee20000100800 */
        /* <DEDUP_REMOVED lines=9> */
[----:B------:R-:W-:Y:S01]  /*b7c0*/  FFMA.FTZ R2, R211, R166, R2 ;  /* 0x000000a6d3027223 */ /* 0x000fe20000010002 */
[----:B------:R-:W-:-:S02]  /*b7d0*/  FFMA.FTZ R0, R219, R188, R0 ;  /* 0x000000bcdb007223 */ /* 0x000fc40000010000 */
        /* <DEDUP_REMOVED lines=27> */
[----:B----4-:R-:W-:-:S04]  /*b990*/  FFMA.FTZ R3, R252, R209, R3 ;  /* 0x000000d1fc037223 */ /* 0x010fc80000010003 */
[----:B------:R-:W-:Y:S01]  /*b9a0*/  FFMA.FTZ R3, R243, R213, R3 ;  /* 0x000000d5f3037223 */ /* 0x000fe20000010003 */
[----:B------:R-:W-:-:S04]  /*b9b0*/  FFMA.FTZ R0, R191, R208, R0 ;  /* 0x000000d0bf007223 */ /* 0x000fc80000010000 */
[----:B------:R-:W-:-:S04]  /*b9c0*/  FFMA.FTZ R0, R247, R212, R0 ;  /* 0x000000d4f7007223 */ /* 0x000fc80000010000 */
[----:B------:R-:W-:Y:S01]  /*b9d0*/  FFMA.FTZ R0, R235, R216, R0 ;  /* 0x000000d8eb007223 */ /* 0x000fe20000010000 */
[----:B------:R-:W-:-:S03]  /*b9e0*/  FFMA.FTZ R3, R231, R217, R3 ;  /* 0x000000d9e7037223 */ /* 0x000fc60000010003 */
[----:B------:R-:W-:Y:S01]  /*b9f0*/  FFMA.FTZ R0, R223, R220, R0 ;  /* 0x000000dcdf007223 */ /* 0x000fe20000010000 */
[----:B------:R-:W-:-:S03]  /*ba00*/  FFMA.FTZ R3, R215, R221, R3 ;  /* 0x000000ddd7037223 */ /* 0x000fc60000010003 */
[----:B------:R-:W-:Y:S01]  /*ba10*/  FFMA.FTZ R0, R219, R224, R0 ;  /* 0x000000e0db007223 */ /* 0x000fe20000010000 */
[----:B------:R-:W-:Y:S02]  /*ba20*/  FFMA.FTZ R2, R187, R182, R2 ;  /* 0x000000b6bb027223 */ /* 0x000fe40000010002 */
        /* <DEDUP_REMOVED lines=32> */
[----:B----4-:R-:W-:-:S04]  /*bc30*/  FFMA.FTZ R3, R247, R237, R3 ;  /* 0x000000edf7037223 */ /* 0x010fc80000010003 */
[----:B------:R-:W-:Y:S02]  /*bc40*/  FFMA.FTZ R3, R239, R241, R3 ;  /* 0x000000f1ef037223 */ /* 0x000fe40000010003 */
[----:B------:R-:W4:Y:S01]  /*bc50*/  LDL R239, [R1+0x37c] ;  /* 0x00037c0001ef7983 */ /* 0x000f220000100800 */
[----:B--2---:R-:W-:-:S03]  /*bc60*/  FFMA.FTZ R2, R9, R210, R2 ;  /* 0x000000d209027223 */ /* 0x004fc60000010002 */
[----:B------:R-:W2:Y:S01]  /*bc70*/  LDL R9, [R1+0x98] ;  /* 0x0000980001097983 */ /* 0x000ea20000100800 */
[----:B------:R-:W-:-:S03]  /*bc80*/  FFMA.FTZ R2, R8, R214, R2 ;  /* 0x000000d608027223 */ /* 0x000fc60000010002 */
[----:B------:R-:W4:Y:S01]  /*bc90*/  LDL R8, [R1+0x88] ;  /* 0x0000880001087983 */ /* 0x000f220000100800 */
[----:B---3--:R-:W-:Y:S01]  /*bca0*/  FFMA.FTZ R3, R203, R245, R3 ;  /* 0x000000f5cb037223 */ /* 0x008fe20000010003 */
[----:B------:R-:W-:Y:S02]  /*bcb0*/  FFMA.FTZ R2, R235, R218, R2 ;  /* 0x000000daeb027223 */ /* 0x000fe40000010002 */
[----:B------:R-:W3:Y:S01]  /*bcc0*/  LDL R203, [R1+0x78] ;  /* 0x0000780001cb7983 */ /* 0x000ee20000100800 */
[----:B------:R-:W-:Y:S01]  /*bcd0*/  FFMA.FTZ R3, R223, R249, R3 ;  /* 0x000000f9df037223 */ /* 0x000fe20000010003 */
[----:B------:R-:W-:Y:S02]  /*bce0*/  FFMA.FTZ R2, R199, R222, R2 ;  /* 0x000000dec7027223 */ /* 0x000fe40000010002 */
[----:B------:R-:W3:Y:S01]  /*bcf0*/  LDL R199, [R1+0x68] ;  /* 0x0000680001c77983 */ /* 0x000ee20000100800 */
[----:B------:R-:W-:-:S03]  /*bd00*/  FFMA.FTZ R3, R4, R195, R3 ;  /* 0x000000c304037223 */ /* 0x000fc60000010003 */
[----:B------:R-:W3:Y:S04]  /*bd10*/  LDL R195, [R1+0x58] ;  /* 0x0000580001c37983 */ /* 0x000ee80000100800 */
[----:B------:R-:W3:Y:S01]  /*bd20*/  LDL R4, [R1+0x48] ;  /* 0x0000480001047983 */ /* 0x000ee20000100800 */
[----:B------:R-:W-:-:S03]  /*bd30*/  FFMA.FTZ R0, R251, R236, R0 ;  /* 0x000000ecfb007223 */ /* 0x000fc60000010000 */
[----:B------:R-:W3:Y:S01]  /*bd40*/  LDL R223, [R1+0x42c] ;  /* 0x00042c0001df7983 */ /* 0x000ee20000100800 */
[----:B------:R-:W-:Y:S01]  /*bd50*/  FFMA.FTZ R0, R243, R240, R0 ;  /* 0x000000f0f3007223 */ /* 0x000fe20000010000 */
[----:B------:R-:W-:Y:S02]  /*bd60*/  FFMA.FTZ R2, R219, R226, R2 ;  /* 0x000000e2db027223 */ /* 0x000fe40000010002 */
[----:B------:R-:W3:Y:S01]  /*bd70*/  LDL R219, [R1+0x2c] ;  /* 0x00002c0001db7983 */ /* 0x000ee20000100800 */
[----:B------:R-:W-:Y:S01]  /*bd80*/  FFMA.FTZ R0, R231, R244, R0 ;  /* 0x000000f4e7007223 */ /* 0x000fe20000010000 */
[----:B------:R-:W-:Y:S02]  /*bd90*/  FFMA.FTZ R2, R207, R230, R2 ;  /* 0x000000e6cf027223 */ /* 0x000fe40000010002 */
        /* <DEDUP_REMOVED lines=8> */
[----:B------:R-:W3:Y:S01]  /*be20*/  LDL R231, [R1+0x35c] ;  /* 0x00035c0001e77983 */ /* 0x000ee20000100800 */
[----:B--2---:R-:W-:Y:S01]  /*be30*/  FFMA.FTZ R2, R9, R234, R2 ;  /* 0x000000ea09027223 */ /* 0x004fe20000010002 */
[----:B------:R-:W-:Y:S01]  /*be40*/  FADD.FTZ R0, R0, R3 ;  /* 0x0000000300007221 */ /* 0x000fe20000010000 */
[----:B------:R-:W0:Y:S02]  /*be50*/  @P1 LDC R9, c[0x0][0x408] ;  /* 0x00010200ff091b82 */ /* 0x000e240000000800 */
[----:B----4-:R-:W-:-:S02]  /*be60*/  FFMA.FTZ R2, R8, R238, R2 ;  /* 0x000000ee08027223 */ /* 0x010fc40000010002 */
[----:B------:R-:W2:Y:S02]  /*be70*/  LDL R8, [R1+0x40c] ;  /* 0x00040c0001087983 */ /* 0x000ea40000100800 */
[----:B---3--:R-:W-:Y:S02]  /*be80*/  FFMA.FTZ R2, R203, R242, R2 ;  /* 0x000000f2cb027223 */ /* 0x008fe40000010002 */
[----:B------:R-:W3:Y:S01]  /*be90*/  LDL R203, [R1+0x3ec] ;  /* 0x0003ec0001cb7983 */ /* 0x000ee20000100800 */
[----:B------:R-:W0:Y:S01]  /*bea0*/  @P1 LDC R3, c[0x0][0x430] ;  /* 0x00010c00ff031b82 */ /* 0x000e220000000800 */
[----:B------:R-:W-:Y:S02]  /*beb0*/  FFMA.FTZ R2, R199, R246, R2 ;  /* 0x000000f6c7027223 */ /* 0x000fe40000010002 */
[----:B------:R-:W4:Y:S02]  /*bec0*/  LDL R199, [R1+0x3dc] ;  /* 0x0003dc0001c77983 */ /* 0x000f240000100800 */
[----:B------:R-:W-:-:S02]  /*bed0*/  FFMA.FTZ R2, R195, R250, R2 ;  /* 0x000000fac3027223 */ /* 0x000fc40000010002 */
[----:B------:R-:W4:Y:S02]  /*bee0*/  LDL R195, [R1+0x3cc] ;  /* 0x0003cc0001c37983 */ /* 0x000f240000100800 */
[----:B------:R-:W-:Y:S02]  /*bef0*/  FFMA.FTZ R2, R4, R252, R2 ;  /* 0x000000fc04027223 */ /* 0x000fe40000010002 */
[----:B------:R-:W4:Y:S02]  /*bf00*/  LDL R4, [R1+0x3bc] ;  /* 0x0003bc0001047983 */ /* 0x000f240000100800 */
[----:B------:R-:W-:Y:S01]  /*bf10*/  FADD.FTZ R252, R2, R0 ;  /* 0x0000000002fc7221 */ /* 0x000fe20000010000 */
[----:B0-----:R-:W-:Y:S02]  /*bf20*/  @P1 IMAD.IADD R0, R3, 0x1, R9 ;  /* 0x0000000103001824 */ /* 0x001fe400078e0209 */
[----:B------:R-:W4:Y:S03]  /*bf30*/  LDL R9, [R1+0x3ac] ;  /* 0x0003ac0001097983 */ /* 0x000f260000100800 */
[----:B------:R-:W-:Y:S01]  /*bf40*/  @P1 ISETP.GE.AND P4, PT, R5, R0, PT ;  /* 0x000000000500120c */ /* 0x000fe20003f86270 */
[----:B------:R-:W-:Y:S01]  /*bf50*/  FMUL.FTZ R0, R223, R7 ;  /* 0x00000007df007220 */ /* 0x000fe20000410000 */
[----:B------:R-:W-:Y:S01]  /*bf60*/  ISETP.NE.U32.AND P2, PT, RZ, UR12, PT ;  /* 0x0000000cff007c0c */ /* 0x000fe2000bf45070 */
[----:B------:R-:W4:Y:S02]  /*bf70*/  LDL R223, [R1+0x32c] ;  /* 0x00032c0001df7983 */ /* 0x000f240000100800 */
[----:B------:R-:W-:Y:S01]  /*bf80*/  FFMA.FTZ R0, R215, R219, R0 ;  /* 0x000000dbd7007223 */ /* 0x000fe20000010000 */
[----:B------:R-:W-:Y:S01]  /*bf90*/  ISETP.NE.AND.EX P2, PT, RZ, UR13, PT, P2 ;  /* 0x0000000dff007c0c */ /* 0x000fe2000bf45320 */
[----:B------:R-:W4:Y:S02]  /*bfa0*/  LDL R219, [R1+0x31c] ;  /* 0x00031c0001db7983 */ /* 0x000f240000100800 */
[----:B------:R-:W-:-:S02]  /*bfb0*/  FFMA.FTZ R0, R211, R11, R0 ;  /* 0x0000000bd3007223 */ /* 0x000fc40000010000 */
[----:B------:R-:W4:Y:S04]  /*bfc0*/  LDL R215, [R1+0x30c] ;  /* 0x00030c0001d77983 */ /* 0x000f280000100800 */
[----:B------:R-:W4:Y:S04]  /*bfd0*/  LDL R211, [R1+0x2fc] ;  /* 0x0002fc0001d37983 */ /* 0x000f280000100800 */
[----:B------:R-:W0:Y:S01]  /*bfe0*/  @P2 LDC.64 R2, c[0x0][0x438] ;  /* 0x00010e00ff022b82 */ /* 0x000e220000000a00 */
[----:B--2---:R-:W-:Y:S02]  /*bff0*/  FFMA.FTZ R0, R8, R15, R0 ;  /* 0x0000000f08007223 */ /* 0x004fe40000010000 */
[----:B------:R-:W2:Y:S02]  /*c000*/  LDL R8, [R1+0x39c] ;  /* 0x00039c0001087983 */ /* 0x000ea40000100800 */
[----:B------:R-:W-:Y:S01]  /*c010*/  FFMA.FTZ R0, R207, R19, R0 ;  /* 0x00000013cf007223 */ /* 0x000fe20000010000 */
[----:B0-----:R-:W-:Y:S01]  /*c020*/  @P2 IMAD.WIDE R2, R227, 0x4, R2 ;  /* 0x00000004e3022825 */ /* 0x001fe200078e0202 */
[----:B------:R-:W2:Y:S03]  /*c030*/  LDL R207, [R1+0x2ec] ;  /* 0x0002ec0001cf7983 */ /* 0x000ea60000100800 */
[----:B---3--:R-:W-:Y:S01]  /*c040*/  FFMA.FTZ R0, R203, R23, R0 ;  /* 0x00000017cb007223 */ /* 0x008fe20000010000 */
[----:B------:R-:W3:Y:S03]  /*c050*/  LDL R227, [R1+0x33c] ;  /* 0x00033c0001e37983 */ /* 0x000ee60000100800 */
[----:B----4-:R-:W-:Y:S01]  /*c060*/  FFMA.FTZ R0, R199, R27, R0 ;  /* 0x0000001bc7007223 */ /* 0x010fe20000010000 */
[----:B------:R0:W4:Y:S03]  /*c070*/  @P2 LDG.E R2, desc[UR36][R2.64] ;  /* 0x0000002402022981 */ /* 0x000126000c1e1900 */
[----:B------:R-:W-:Y:S01]  /*c080*/  FFMA.FTZ R0, R195, R31, R0 ;  /* 0x0000001fc3007223 */ /* 0x000fe20000010000 */
[----:B------:R-:W4:Y:S03]  /*c090*/  LDL R203, [R1+0x2cc] ;  /* 0x0002cc0001cb7983 */ /* 0x000f260000100800 */
[----:B------:R-:W-:-:S02]  /*c0a0*/  FFMA.FTZ R0, R4, R35, R0 ;  /* 0x0000002304007223 */ /* 0x000fc40000010000 */
[----:B------:R-:W3:Y:S04]  /*c0b0*/  LDL R4, [R1+0x34c] ;  /* 0x00034c0001047983 */ /* 0x000ee80000100800 */
[----:B------:R-:W4:Y:S04]  /*c0c0*/  LDL R3, [R1+0x2dc] ;  /* 0x0002dc0001037983 */ /* 0x000f280000100800 */
        /* <DEDUP_REMOVED lines=38> */
[----:B--2---:R-:W-:-:S03]  /*c330*/  FFMA.FTZ R0, R8, R111, R0 ;  /* 0x0000006f08007223 */ /* 0x004fc60000010000 */
[----:B------:R-:W2:Y:S01]  /*c340*/  LDL R8, [R1+0x21c] ;  /* 0x00021c0001087983 */ /* 0x000ea20000100800 */
[----:B---3--:R-:W-:-:S03]  /*c350*/  FFMA.FTZ R0, R4, R115, R0 ;  /* 0x0000007304007223 */ /* 0x008fc60000010000 */
[----:B------:R-:W3:Y:S01]  /*c360*/  LDL R4, [R1+0x1ac] ;  /* 0x0001ac0001047983 */ /* 0x000ee20000100800 */
[----:B----4-:R-:W-:-:S03]  /*c370*/  FFMA.FTZ R0, R3, R119, R0 ;  /* 0x0000007703007223 */ /* 0x010fc60000010000 */
[----:B------:R-:W4:Y:S01]  /*c380*/  LDL R3, [R1+0x15c] ;  /* 0x00015c0001037983 */ /* 0x000f220000100800 */
[----:B------:R-:W-:-:S04]  /*c390*/  FFMA.FTZ R0, R243, R123, R0 ;  /* 0x0000007bf3007223 */ /* 0x000fc80000010000 */
[----:B------:R-:W-:-:S04]  /*c3a0*/  FFMA.FTZ R0, R239, R127, R0 ;  /* 0x0000007fef007223 */ /* 0x000fc80000010000 */
[----:B------:R-:W-:-:S04]  /*c3b0*/  FFMA.FTZ R0, R235, R131, R0 ;  /* 0x00000083eb007223 */ /* 0x000fc80000010000 */
[----:B------:R-:W-:-:S04]  /*c3c0*/  FFMA.FTZ R0, R231, R135, R0 ;  /* 0x00000087e7007223 */ /* 0x000fc80000010000 */
[----:B--2---:R-:W-:Y:S02]  /*c3d0*/  FFMA.FTZ R0, R8, R139, R0 ;  /* 0x0000008b08007223 */ /* 0x004fe40000010000 */
[----:B------:R-:W2:Y:S02]  /*c3e0*/  LDL R8, [R1+0x1c] ;  /* 0x00001c0001087983 */ /* 0x000ea40000100800 */
[----:B------:R-:W-:-:S04]  /*c3f0*/  FFMA.FTZ R0, R227, R143, R0 ;  /* 0x0000008fe3007223 */ /* 0x000fc80000010000 */
[----:B------:R-:W-:-:S04]  /*c400*/  FFMA.FTZ R0, R223, R147, R0 ;  /* 0x00000093df007223 */ /* 0x000fc80000010000 */
[----:B------:R-:W-:-:S04]  /*c410*/  FFMA.FTZ R0, R219, R151, R0 ;  /* 0x00000097db007223 */ /* 0x000fc80000010000 */
[----:B------:R-:W-:-:S04]  /*c420*/  FFMA.FTZ R0, R215, R155, R0 ;  /* 0x0000009bd7007223 */ /* 0x000fc80000010000 */
[----:B------:R-:W-:-:S04]  /*c430*/  FFMA.FTZ R0, R211, R159, R0 ;  /* 0x0000009fd3007223 */ /* 0x000fc80000010000 */
[----:B------:R-:W-:-:S04]  /*c440*/  FFMA.FTZ R0, R207, R163, R0 ;  /* 0x000000a3cf007223 */ /* 0x000fc80000010000 */
[----:B---3--:R-:W-:Y:S02]  /*c450*/  FFMA.FTZ R0, R4, R167, R0 ;  /* 0x000000a704007223 */ /* 0x008fe40000010000 */
[----:B------:R-:W3:Y:S02]  /*c460*/  LDL.LU R4, [R1+0x4] ;  /* 0x0000040001047983 */ /* 0x000ee40000300800 */
[----:B------:R-:W-:Y:S02]  /*c470*/  FFMA.FTZ R0, R203, R171, R0 ;  /* 0x000000abcb007223 */ /* 0x000fe40000010000 */
[----:B------:R-:W2:Y:S02]  /*c480*/  LDL R203, [R1+0x12c] ;  /* 0x00012c0001cb7983 */ /* 0x000ea40000100800 */
[----:B------:R-:W-:Y:S02]  /*c490*/  FFMA.FTZ R0, R199, R175, R0 ;  /* 0x000000afc7007223 */ /* 0x000fe40000010000 */
[----:B------:R-:W3:Y:S02]  /*c4a0*/  LDL R199, [R1+0x13c] ;  /* 0x00013c0001c77983 */ /* 0x000ee40000100800 */
[----:B------:R-:W-:-:S02]  /*c4b0*/  FFMA.FTZ R0, R195, R179, R0 ;  /* 0x000000b3c3007223 */ /* 0x000fc40000010000 */
[----:B------:R-:W2:Y:S02]  /*c4c0*/  LDL R195, [R1+0x14c] ;  /* 0x00014c0001c37983 */ /* 0x000ea40000100800 */
[----:B------:R-:W-:Y:S02]  /*c4d0*/  FFMA.FTZ R0, R9, R183, R0 ;  /* 0x000000b709007223 */ /* 0x000fe40000010000 */
[----:B------:R-:W3:Y:S02]  /*c4e0*/  LDL R207, [R1+0x11c] ;  /* 0x00011c0001cf7983 */ /* 0x000ee40000100800 */
[----:B----4-:R-:W-:Y:S02]  /*c4f0*/  FFMA.FTZ R0, R3, R187, R0 ;  /* 0x000000bb03007223 */ /* 0x010fe40000010000 */
        /* <DEDUP_REMOVED lines=14> */
[----:B------:R-:W3:Y:S02]  /*c5e0*/  LDL.LU R195, [R1+0x494] ;  /* 0x0004940001c37983 */ /* 0x000ee40000300800 */
[----:B---3--:R-:W-:Y:S02]  /*c5f0*/  FFMA.FTZ R0, R199, R195, R0 ;  /* 0x000000c3c7007223 */ /* 0x008fe40000010000 */
[----:B------:R-:W2:Y:S02]  /*c600*/  LDL.LU R199, [R1+0x490] ;  /* 0x0004900001c77983 */ /* 0x000ea40000300800 */
[----:B--2---:R-:W-:Y:S02]  /*c610*/  FFMA.FTZ R0, R203, R199, R0 ;  /* 0x000000c7cb007223 */ /* 0x004fe40000010000 */
[----:B------:R-:W2:Y:S02]  /*c620*/  LDL.LU R203, [R1+0x48c] ;  /* 0x00048c0001cb7983 */ /* 0x000ea40000300800 */
[----:B--2---:R-:W-:-:S02]  /*c630*/  FFMA.FTZ R0, R207, R203, R0 ;  /* 0x000000cbcf007223 */ /* 0x004fc40000010000 */
[----:B------:R-:W4:Y:S02]  /*c640*/  LDL.LU R207, [R1+0x488] ;  /* 0x0004880001cf7983 */ /* 0x000f240000300800 */
[----:B----4-:R-:W-:Y:S02]  /*c650*/  FFMA.FTZ R0, R211, R207, R0 ;  /* 0x000000cfd3007223 */ /* 0x010fe40000010000 */
[----:B------:R-:W2:Y:S02]  /*c660*/  LDL.LU R211, [R1+0x484] ;  /* 0x0004840001d37983 */ /* 0x000ea40000300800 */
[----:B--2---:R-:W-:Y:S02]  /*c670*/  FFMA.FTZ R0, R215, R211, R0 ;  /* 0x000000d3d7007223 */ /* 0x004fe40000010000 */
[----:B------:R-:W2:Y:S02]  /*c680*/  LDL.LU R215, [R1+0x480] ;  /* 0x0004800001d77983 */ /* 0x000ea40000300800 */
[----:B--2---:R-:W-:-:S02]  /*c690*/  FFMA.FTZ R0, R219, R215, R0 ;  /* 0x000000d7db007223 */ /* 0x004fc40000010000 */
[----:B------:R-:W2:Y:S02]  /*c6a0*/  LDL.LU R219, [R1+0x47c] ;  /* 0x00047c0001db7983 */ /* 0x000ea40000300800 */
[----:B--2---:R-:W-:Y:S02]  /*c6b0*/  FFMA.FTZ R0, R223, R219, R0 ;  /* 0x000000dbdf007223 */ /* 0x004fe40000010000 */
        /* <DEDUP_REMOVED lines=16> */
[----:B------:R1:W5:Y:S02]  /*c7c0*/  LDL.LU R9, [R1+0x458] ;  /* 0x0004580001097983 */ /* 0x0003640000300800 */
[----:B------:R-:W-:Y:S02]  /*c7d0*/  FFMA.FTZ R0, R3, R8, R0 ;  /* 0x0000000803007223 */ /* 0x000fe40000010000 */
[----:B------:R1:W5:Y:S02]  /*c7e0*/  LDL.LU R8, [R1+0x454] ;  /* 0x0004540001087983 */ /* 0x0003640000300800 */
[----:B0-----:R-:W-:Y:S01]  /*c7f0*/  FADD.FTZ R3, R0, R252 ;  /* 0x000000fc00037221 */ /* 0x001fe20000010000 */
[----:B------:R-:W-:Y:S01]  /*c800*/  @P1 SEL R0, RZ, UR39, P4 ;  /* 0x00000027ff001c07 */ /* 0x000fe2000a000000 */
[----:B------:R-:W2:Y:S02]  /*c810*/  LDL R252, [R1+0x440] ;  /* 0x0004400001fc7983 */ /* 0x000ea40000100800 */
[----:B------:R-:W-:Y:S01]  /*c820*/  FMUL.FTZ R3, R3, UR17 ;  /* 0x0000001103037c20 */ /* 0x000fe20008410000 */
[----:B------:R-:W-:-:S02]  /*c830*/  @P1 IADD3 R0, PT, PT, R5, -UR45, R0 ;  /* 0x8000002d05001c10 */ /* 0x000fc4000fffe000 */
[----:B------:R1:W5:Y:S01]  /*c840*/  LDL.LU R5, [R1+0x450] ;  /* 0x0004500001057983 */ /* 0x0003620000300800 */
[----:B------:R-:W-:-:S03]  /*c850*/  @P2 FADD.FTZ R3, R3, R2 ;  /* 0x0000000203032221 */ /* 0x000fc60000010000 */
[----:B------:R-:W3:Y:S01]  /*c860*/  LDL R2, [R1+0x3c] ;  /* 0x00003c0001027983 */ /* 0x000ee20000100800 */
[----:B------:R-:W-:-:S05]  /*c870*/  @P1 I2FP.F32.S32 R0, R0 ;  /* 0x0000000000001245 */ /* 0x000fca0000201400 */
[----:B------:R-:W-:Y:S02]  /*c880*/  @P1 FFMA.FTZ R3, R0, R4, R3 ;  /* 0x0000000400031223 */ /* 0x000fe40000010003 */
[----:B------:R1:W5:Y:S03]  /*c890*/  LDL.LU R4, [R1+0x44c] ;  /* 0x00044c0001047983 */ /* 0x0003660000300800 */
[----:B--2---:R-:W-:-:S05]  /*c8a0*/  @!P3 FMNMX.FTZ R252, R252, R3, !PT ;  /* 0x00000003fcfcb209 */ /* 0x004fca0007810000 */
[----:B------:R1:W-:Y:S04]  /*c8b0*/  @!P3 STL [R1+0x440], R252 ;  /* 0x000440fc0100b387 */ /* 0x0003e80000100800 */
[----:B---3--:R1:W-:Y:S02]  /*c8c0*/  STS [R2], R3 ;  /* 0x0000000302007388 */ /* 0x0083e40000000800 */
.L_x_4638:
[----:B------:R-:W-:Y:S05]  /*c8d0*/  BSYNC.RECONVERGENT B1 ;  /* 0x0000000000017941 */ /* 0x000fea0003800200 */
.L_x_4637:
[----:B------:R-:W2:Y:S04]  /*c8e0*/  LDL.LU R0, [R1+0x3c] ;  /* 0x00003c0001007983 */ /* 0x000ea80000300800 */
[----:B-----5:R0:W-:Y:S04]  /*c8f0*/  STL [R1+0x450], R5 ;  /* 0x0004500501007387 */ /* 0x0201e80000100800 */
[----:B0-----:R-:W4:Y:S04]  /*c900*/  LDL.LU R5, [R1+0x34] ;  /* 0x0000340001057983 */ /* 0x001f280000300800 */
[----:B------:R2:W-:Y:S04]  /*c910*/  STL [R1+0x44c], R4 ;  /* 0x00044c0401007387 */ /* 0x0005e80000100800 */
[----:B-1-3--:R-:W3:Y:S04]  /*c920*/  LDL.LU R252, [R1+0x38] ;  /* 0x0000380001fc7983 */ /* 0x00aee80000300800 */
[----:B------:R-:W3:Y:S04]  /*c930*/  LDL.LU R3, [R1+0x30] ;  /* 0x0000300001037983 */ /* 0x000ee80000300800 */
[----:B------:R-:W3:Y:S01]  /*c940*/  LDL R2, [R1+0x444] ;  /* 0x0004440001027983 */ /* 0x000ee20000100800 */
[----:B--2---:R-:W-:-:S03]  /*c950*/  MOV R4, R0 ;  /* 0x0000000000047202 */ /* 0x004fc60000000f00 */
[----:B------:R-:W2:Y:S01]  /*c960*/  LDL.LU R0, [R1+0x8] ;  /* 0x0000080001007983 */ /* 0x000ea20000300800 */
[----:B------:R-:W-:Y:S02]  /*c970*/  IADD3 R4, PT, PT, R4, 0x400, RZ ;  /* 0x0000040004047810 */ /* 0x000fe40007ffe0ff */
[----:B----4-:R-:W-:-:S05]  /*c980*/  IADD3 R5, P1, PT, R5, 0x100, RZ ;  /* 0x0000010005057810 */ /* 0x010fca0007f3e0ff */
[----:B------:R0:W-:Y:S01]  /*c990*/  STL [R1+0x34], R5 ;  /* 0x0000340501007387 */ /* 0x0001e20000100800 */
[----:B---3--:R-:W-:Y:S01]  /*c9a0*/  VIADD R252, R252, 0x100 ;  /* 0x00000100fcfc7836 */ /* 0x008fe20000000000 */
[----:B------:R-:W-:Y:S02]  /*c9b0*/  IADD3.X R3, PT, PT, RZ, R3, RZ, P1, !PT ;  /* 0x00000003ff037210 */ /* 0x000fe40000ffe4ff */
[----:B0-----:R4:W5:Y:S04]  /*c9c0*/  LDL.LU R5, [R1+0x450] ;  /* 0x0004500001057983 */ /* 0x0019680000300800 */
[----:B------:R0:W-:Y:S04]  /*c9d0*/  STL [R1+0x3c], R4 ;  /* 0x00003c0401007387 */ /* 0x0001e80000100800 */
[----:B0-----:R4:W5:Y:S01]  /*c9e0*/  LDL.LU R4, [R1+0x44c] ;  /* 0x00044c0001047983 */ /* 0x0019620000300800 */
[----:B--2---:R-:W-:-:S05]  /*c9f0*/  VIADD R0, R0, 0x100 ;  /* 0x0000010000007836 */ /* 0x004fca0000000000 */
[----:B------:R4:W-:Y:S04]  /*ca00*/  STL [R1+0x8], R0 ;  /* 0x0000080001007387 */ /* 0x0009e80000100800 */
[----:B------:R4:W-:Y:S04]  /*ca10*/  STL [R1+0x38], R252 ;  /* 0x000038fc01007387 */ /* 0x0009e80000100800 */
[----:B------:R4:W-:Y:S01]  /*ca20*/  STL [R1+0x30], R3 ;  /* 0x0000300301007387 */ /* 0x0009e20000100800 */
[----:B------:R-:W-:-:S13]  /*ca30*/  ISETP.GE.AND P1, PT, R0, R2, PT ;  /* 0x000000020000720c */ /* 0x000fda0003f26270 */
[----:B----4-:R-:W-:Y:S05]  /*ca40*/  @!P1 BRA `(.L_x_4639) ;  /* 0xffffff6000e89947 */ /* 0x010fea000383ffff */
.L_x_4508:
[----:B0--3--:R-:W-:Y:S05]  /*ca50*/  BSYNC.RECONVERGENT B0 ;  /* 0x0000000000007941 */ /* 0x009fea0003800200 */
.L_x_4507:
[----:B------:R-:W3:Y:S01]  /*ca60*/  LDL.LU R2, [R1+0x440] ;  /* 0x0004400001027983 */ /* 0x000ee20000300800 */
[----:B------:R-:W0:Y:S01]  /*ca70*/  S2UR UR10, SR_CgaCtaId ;  /* 0x00000000000a79c3 */ /* 0x000e220000008800 */
[----:B------:R-:W-:Y:S01]  /*ca80*/  UMOV UR9, 0x400 ;  /* 0x0000040000097882 */ /* 0x000fe20000000000 */
[----:B------:R-:W4:Y:S01]  /*ca90*/  LDCU UR5, c[0x0][0x3f4] ;  /* 0x00007e80ff0577ac */ /* 0x000f220008000800 */
[----:B------:R-:W-:Y:S01]  /*caa0*/  BSSY.RECONVERGENT B0, `(.L_x_4640) ;  /* 0x000018d000007945 */ /* 0x000fe20003800200 */
[----:B------:R-:W1:Y:S04]  /*cab0*/  LDCU UR6, c[0x0][0x3f4] ;  /* 0x00007e80ff0677ac */ /* 0x000e680008000800 */
[----:B------:R-:W1:Y:S01]  /*cac0*/  S2UR UR13, SR_CTAID.Y ;  /* 0x00000000000d79c3 */ /* 0x000e620000002600 */
[----:B------:R-:W-:-:S02]  /*cad0*/  UIADD3 UR12, UPT, UPT, UR45, 0x1, URZ ;  /* 0x000000012d0c7890 */ /* 0x000fc4000fffe0ff */
[----:B----4-:R-:W-:Y:S02]  /*cae0*/  UIADD3 UR5, UPT, UPT, UR45, 0x1, -UR5 ;  /* 0x000000012d057890 */ /* 0x010fe4000fffe805 */
[----:B0-----:R-:W-:Y:S02]  /*caf0*/  ULEA UR11, UR10, UR9, 0x18 ;  /* 0x000000090a0b7291 */ /* 0x001fe4000f8ec0ff */
[----:B------:R-:W-:-:S04]  /*cb00*/  UISETP.LT.AND UP0, UPT, URZ, UR5, UPT ;  /* 0x00000005ff00728c */ /* 0x000fc8000bf01270 */
[----:B------:R-:W-:Y:S02]  /*cb10*/  USEL UR5, URZ, UR5, !UP0 ;  /* 0x00000005ff057287 */ /* 0x000fe4000c000000 */
[----:B-1----:R-:W-:-:S04]  /*cb20*/  UIMAD UR6, UR13, UR6, URZ ;  /* 0x000000060d0672a4 */ /* 0x002fc8000f8e02ff */
[----:B------:R-:W-:Y:S01]  /*cb30*/  USHF.R.S32.HI UR15, URZ, 0x1f, UR6 ;  /* 0x0000001fff0f7899 */ /* 0x000fe20008011406 */
[----:B---3--:R-:W0:Y:S02]  /*cb40*/  SHFL.BFLY PT, R0, R2, 0x10, 0x1f ;  /* 0x0e001f0002007f89 */ /* 0x008e2400000e0000 */
[----:B0-----:R-:W-:-:S05]  /*cb50*/  FMNMX.FTZ R3, R0, R2, !PT ;  /* 0x0000000200037209 */ /* 0x001fca0007810000 */
[----:B------:R-:W0:Y:S02]  /*cb60*/  SHFL.BFLY PT, R0, R3, 0x8, 0x1f ;  /* 0x0d001f0003007f89 */ /* 0x000e2400000e0000 */
[----:B0----5:R-:W-:Y:S02]  /*cb70*/  FMNMX.FTZ R4, R3, R0, !PT ;  /* 0x0000000003047209 */ /* 0x021fe40007810000 */
[----:B------:R-:W0:Y:S03]  /*cb80*/  S2R R0, SR_TID.X ;  /* 0x0000000000007919 */ /* 0x000e260000002100 */
[----:B------:R-:W1:Y:S02]  /*cb90*/  SHFL.BFLY PT, R5, R4, 0x4, 0x1f ;  /* 0x0c801f0004057f89 */ /* 0x000e6400000e0000 */
[----:B-1----:R-:W-:Y:S02]  /*cba0*/  FMNMX.FTZ R5, R4, R5, !PT ;  /* 0x0000000504057209 */ /* 0x002fe40007810000 */
[----:B0-----:R-:W-:-:S03]  /*cbb0*/  SHF.L.U32 R13, R0, 0x2, RZ ;  /* 0x00000002000d7819 */ /* 0x001fc600000006ff */
[----:B------:R-:W0:Y:S02]  /*cbc0*/  SHFL.BFLY PT, R2, R5, 0x2, 0x1f ;  /* 0x0c401f0005027f89 */ /* 0x000e2400000e0000 */
[----:B0-----:R-:W-:Y:S01]  /*cbd0*/  FMNMX.FTZ R6, R5, R2, !PT ;  /* 0x0000000205067209 */ /* 0x001fe20007810000 */
[----:B------:R-:W-:Y:S01]  /*cbe0*/  IMAD.MOV.U32 R5, RZ, RZ, -0x800001 ;  /* 0xff7fffffff057424 */ /* 0x000fe200078e00ff */
[----:B------:R-:W-:-:S03]  /*cbf0*/  LOP3.LUT P1, R2, R0, 0x1f, RZ, 0xc0, !PT ;  /* 0x0000001f00027812 */ /* 0x000fc6000782c0ff */
[----:B------:R-:W0:Y:S01]  /*cc00*/  SHFL.BFLY PT, R7, R6, 0x1, 0x1f ;  /* 0x0c201f0006077f89 */ /* 0x000e2200000e0000 */
[C---:B------:R-:W-:Y:S02]  /*cc10*/  ISETP.GT.U32.AND P0, PT, R2.reuse, 0x7, PT ;  /* 0x000000070200780c */ /* 0x040fe40003f04070 */
[----:B------:R-:W-:-:S07]  /*cc20*/  LEA R4, R2, UR11, 0x2 ;  /* 0x0000000b02047c11 */ /* 0x000fce000f8e10ff */
[----:B------:R-:W-:Y:S02]  /*cc30*/  @!P1 LEA.HI R3, R0, UR11, RZ, 0x1d ;  /* 0x0000000b00039c11 */ /* 0x000fe4000f8fe8ff */
[----:B0-----:R-:W-:-:S05]  /*cc40*/  FMNMX.FTZ R10, R6, R7, !PT ;  /* 0x00000007060a7209 */ /* 0x001fca0007810000 */
[----:B------:R0:W-:Y:S01]  /*cc50*/  @!P1 STS [R3], R10 ;  /* 0x0000000a03009388 */ /* 0x0001e20000000800 */
[----:B------:R-:W-:Y:S01]  /*cc60*/  BAR.SYNC.DEFER_BLOCKING 0x0 ;  /* 0x0000000000007b1d */ /* 0x000fe20000010000 */
[----:B0-----:R-:W-:-:S05]  /*cc70*/  IADD3 R3, PT, PT, R0, UR5, RZ ;  /* 0x0000000500037c10 */ /* 0x001fca000fffe0ff */
[----:B------:R-:W0:Y:S01]  /*cc80*/  @!P0 LDS R5, [R4] ;  /* 0x0000000004058984 */ /* 0x000e220000000800 */
[----:B------:R-:W-:-:S03]  /*cc90*/  ISETP.GT.AND P0, PT, R3, UR45, PT ;  /* 0x0000002d03007c0c */ /* 0x000fc6000bf04270 */
[----:B0-----:R-:W0:Y:S02]  /*cca0*/  SHFL.BFLY PT, R6, R5, 0x4, 0x1f ;  /* 0x0c801f0005067f89 */ /* 0x001e2400000e0000 */
[----:B0-----:R-:W-:Y:S01]  /*ccb0*/  FMNMX.FTZ R6, R6, R5, !PT ;  /* 0x0000000506067209 */ /* 0x001fe20007810000 */
[----:B------:R-:W-:-:S04]  /*ccc0*/  IMAD.MOV.U32 R5, RZ, RZ, RZ ;  /* 0x000000ffff057224 */ /* 0x000fc800078e00ff */
[----:B------:R-:W0:Y:S02]  /*ccd0*/  SHFL.BFLY PT, R7, R6, 0x2, 0x1f ;  /* 0x0c401f0006077f89 */ /* 0x000e2400000e0000 */
        /* <DEDUP_REMOVED lines=9> */
[----:B0-----:R-:W-:Y:S01]  /*cd70*/  IMAD.U32 R8, RZ, RZ, UR12 ;  /* 0x0000000cff087e24 */ /* 0x001fe2000f8e00ff */
[----:B------:R-:W-:Y:S01]  /*cd80*/  LOP3.LUT R6, RZ, R0, RZ, 0x33, !PT ;  /* 0x00000000ff067212 */ /* 0x000fe200078e33ff */
[----:B------:R-:W-:Y:S03]  /*cd90*/  BSSY.RECONVERGENT B1, `(.L_x_4643) ;  /* 0x000001c000017945 */ /* 0x000fe60003800200 */
[----:B------:R-:W-:-:S04]  /*cda0*/  VIADDMNMX R5, R3, 0x100, R8, !PT ;  /* 0x0000010003057846 */ /* 0x000fc80007800108 */
[----:B------:R-:W-:Y:S01]  /*cdb0*/  IADD3 R7, PT, PT, R5, -UR5, R6 ;  /* 0x8000000505077c10 */ /* 0x000fe2000fffe006 */
[----:B------:R-:W-:-:S03]  /*cdc0*/  IMAD.MOV.U32 R6, RZ, RZ, R3 ;  /* 0x000000ffff067224 */ /* 0x000fc600078e0003 */
[C---:B------:R-:W-:Y:S02]  /*cdd0*/  LOP3.LUT R5, R7.reuse, 0x300, RZ, 0xc0, !PT ;  /* 0x0000030007057812 */ /* 0x040fe400078ec0ff */
[----:B------:R-:W-:Y:S02]  /*cde0*/  ISETP.GE.U32.AND P1, PT, R7, 0x300, PT ;  /* 0x000003000700780c */ /* 0x000fe40003f26070 */
[----:B------:R-:W-:Y:S01]  /*cdf0*/  ISETP.NE.AND P0, PT, R5, 0x300, PT ;  /* 0x000003000500780c */ /* 0x000fe20003f05270 */
[----:B------:R-:W-:-:S12]  /*ce00*/  HFMA2 R5, -RZ, RZ, 0, 0 ;  /* 0x00000000ff057431 */ /* 0x000fd800000001ff */
[----:B------:R-:W-:Y:S05]  /*ce10*/  @!P0 BRA `(.L_x_4644) ;  /* 0x00000000004c8947 */ /* 0x000fea0003800000 */
[----:B------:R-:W-:Y:S01]  /*ce20*/  UIADD3 UR7, UPT, UPT, UR9, 0x440, URZ ;  /* 0x0000044009077890 */ /* 0x000fe2000fffe0ff */
[----:B------:R-:W-:Y:S01]  /*ce30*/  LEA.HI R5, R7, 0x1, RZ, 0x18 ;  /* 0x0000000107057811 */ /* 0x000fe200078fc0ff */
[----:B------:R-:W-:Y:S02]  /*ce40*/  IMAD.MOV.U32 R6, RZ, RZ, R3 ;  /* 0x000000ffff067224 */ /* 0x000fe400078e0003 */
[----:B------:R-:W-:Y:S01]  /*ce50*/  ULEA UR7, UR10, UR7, 0x18 ;  /* 0x000000070a077291 */ /* 0x000fe2000f8ec0ff */
[----:B------:R-:W-:Y:S02]  /*ce60*/  LOP3.LUT R7, R5, 0x3, RZ, 0xc0, !PT ;  /* 0x0000000305077812 */ /* 0x000fe400078ec0ff */
[----:B------:R-:W-:Y:S02]  /*ce70*/  MOV R5, RZ ;  /* 0x000000ff00057202 */ /* 0x000fe40000000f00 */
[----:B------:R-:W-:Y:S01]  /*ce80*/  IADD3 R8, PT, PT, -R7, RZ, RZ ;  /* 0x000000ff07087210 */ /* 0x000fe20007ffe1ff */
[----:B------:R-:W-:-:S07]  /*ce90*/  VIADD R7, R13, UR7 ;  /* 0x000000070d077c36 */ /* 0x000fce0008000000 */
.L_x_4645:
[----:B------:R-:W1:Y:S01]  /*cea0*/  LDS R9, [R7] ;  /* 0x0000000007097984 */ /* 0x000e620000000800 */
[----:B------:R-:W-:Y:S01]  /*ceb0*/  IADD3 R8, PT, PT, R8, 0x1, RZ ;  /* 0x0000000108087810 */ /* 0x000fe20007ffe0ff */
[----:B------:R-:W-:-:S03]  /*cec0*/  VIADD R6, R6, 0x100 ;  /* 0x0000010006067836 */ /* 0x000fc60000000000 */
[----:B------:R-:W-:Y:S01]  /*ced0*/  ISETP.NE.AND P0, PT, R8, RZ, PT ;  /* 0x000000ff0800720c */ /* 0x000fe20003f05270 */
[----:B-1----:R-:W-:-:S04]  /*cee0*/  FADD.FTZ R9, -R25, R9 ;  /* 0x0000000919097221 */ /* 0x002fc80000010100 */
[----:B------:R-:W-:-:S04]  /*cef0*/  FMUL.FTZ R9, R9, 1.4426950216293334961 ;  /* 0x3fb8aa3b09097820 */ /* 0x000fc80000410000 */
[----:B------:R-:W0:Y:S02]  /*cf00*/  MUFU.EX2 R10, R9 ;  /* 0x00000009000a7308 */ /* 0x000e240000000800 */
[----:B0-----:R0:W-:Y:S01]  /*cf10*/  STS [R7], R10 ;  /* 0x0000000a07007388 */ /* 0x0011e20000000800 */
[----:B------:R-:W-:Y:S01]  /*cf20*/  FADD.FTZ R5, R10, R5 ;  /* 0x000000050a057221 */ /* 0x000fe20000010000 */
[----:B0-----:R-:W-:Y:S01]  /*cf30*/  IADD3 R7, PT, PT, R7, 0x400, RZ ;  /* 0x0000040007077810 */ /* 0x001fe20007ffe0ff */
[----:B------:R-:W-:Y:S06]  /*cf40*/  @P0 BRA `(.L_x_4645) ;  /* 0xfffffffc00d40947 */ /* 0x000fec000383ffff */
.L_x_4644:
[----:B------:R-:W-:Y:S05]  /*cf50*/  BSYNC.RECONVERGENT B1 ;  /* 0x0000000000017941 */ /* 0x000fea0003800200 */
.L_x_4643:
[----:B------:R-:W-:Y:S05]  /*cf60*/  @!P1 BRA `(.L_x_4641) ;  /* 0x0000001400009947 */ /* 0x000fea0003800000 */
[----:B------:R-:W-:Y:S02]  /*cf70*/  UIADD3 UR7, UPT, UPT, UR9, 0x440, URZ ;  /* 0x0000044009077890 */ /* 0x000fe4000fffe0ff */
[----:B------:R-:W-:Y:S02]  /*cf80*/  USHF.L.U32 UR8, UR5, 0x2, URZ ;  /* 0x0000000205087899 */ /* 0x000fe400080006ff */
[----:B------:R-:W-:-:S04]  /*cf90*/  ULEA UR7, UR10, UR7, 0x18 ;  /* 0x000000070a077291 */ /* 0x000fc8000f8ec0ff */
[----:B------:R-:W-:-:S05]  /*cfa0*/  LEA R7, R6, -UR8, 0x2 ;  /* 0x8000000806077c11 */ /* 0x000fca000f8e10ff */
[----:B------:R-:W1:Y:S04]  /*cfb0*/  LDS R8, [R7+UR7] ;  /* 0x0000000707087984 */ /* 0x000e680008000800 */
[----:B------:R-:W0:Y:S04]  /*cfc0*/  LDS R9, [R7+UR7+0x400] ;  /* 0x0004000707097984 */ /* 0x000e280008000800 */
[----:B------:R-:W2:Y:S04]  /*cfd0*/  LDS R12, [R7+UR7+0xc00] ;  /* 0x000c0007070c7984 */ /* 0x000ea80008000800 */
[----:B------:R-:W3:Y:S01]  /*cfe0*/  LDS R10, [R7+UR7+0x800] ;  /* 0x00080007070a7984 */ /* 0x000ee20008000800 */
[----:B-1----:R-:W-:-:S04]  /*cff0*/  FADD.FTZ R8, -R25, R8 ;  /* 0x0000000819087221 */ /* 0x002fc80000010100 */
[----:B------:R-:W-:Y:S01]  /*d000*/  FMUL.FTZ R8, R8, 1.4426950216293334961 ;  /* 0x3fb8aa3b08087820 */ /* 0x000fe20000410000 */
[C---:B0-----:R-:W-:Y:S01]  /*d010*/  FADD.FTZ R9, -R25.reuse, R9 ;  /* 0x0000000919097221 */ /* 0x041fe20000010100 */
[----:B--2---:R-:W-:-:S03]  /*d020*/  FADD.FTZ R14, -R25, R12 ;  /* 0x0000000c190e7221 */ /* 0x004fc60000010100 */
[----:B------:R-:W-:Y:S01]  /*d030*/  FMUL.FTZ R9, R9, 1.4426950216293334961 ;  /* 0x3fb8aa3b09097820 */ /* 0x000fe20000410000 */
[----:B------:R-:W0:Y:S01]  /*d040*/  MUFU.EX2 R8, R8 ;  /* 0x0000000800087308 */ /* 0x000e220000000800 */
[----:B---3--:R-:W-:Y:S01]  /*d050*/  FADD.FTZ R11, -R25, R10 ;  /* 0x0000000a190b7221 */ /* 0x008fe20000010100 */
[----:B------:R-:W-:-:S03]  /*d060*/  FMUL.FTZ R14, R14, 1.4426950216293334961 ;  /* 0x3fb8aa3b0e0e7820 */ /* 0x000fc60000410000 */
[----:B------:R-:W-:-:S03]  /*d070*/  FMUL.FTZ R11, R11, 1.4426950216293334961 ;  /* 0x3fb8aa3b0b0b7820 */ /* 0x000fc60000410000 */
[----:B------:R1:W2:Y:S08]  /*d080*/  MUFU.EX2 R10, R9 ;  /* 0x00000009000a7308 */ /* 0x0002b00000000800 */
[----:B------:R-:W3:Y:S01]  /*d090*/  MUFU.EX2 R12, R11 ;  /* 0x0000000b000c7308 */ /* 0x000ee20000000800 */
[----:B-1----:R-:W-:Y:S02]  /*d0a0*/  VIADD R9, R6, 0x400 ;  /* 0x0000040006097836 */ /* 0x002fe40000000000 */
[----:B0-----:R-:W-:Y:S01]  /*d0b0*/  FADD.FTZ R5, R5, R8 ;  /* 0x0000000805057221 */ /* 0x001fe20000010000 */
[----:B------:R4:W-:Y:S01]  /*d0c0*/  STS [R7+UR7], R8 ;  /* 0x0000000807007988 */ /* 0x0009e20008000807 */
[----:B------:R-:W-:-:S02]  /*d0d0*/  IADD3 R6, PT, PT, R7, UR7, RZ ;  /* 0x0000000707067c10 */ /* 0x000fc4000fffe0ff */
[----:B------:R-:W-:Y:S01]  /*d0e0*/  ISETP.GT.AND P0, PT, R9, UR45, PT ;  /* 0x0000002d09007c0c */ /* 0x000fe2000bf04270 */
[----:B------:R-:W0:Y:S01]  /*d0f0*/  MUFU.EX2 R14, R14 ;  /* 0x0000000e000e7308 */ /* 0x000e220000000800 */
[----:B--2---:R-:W-:Y:S01]  /*d100*/  FADD.FTZ R5, R5, R10 ;  /* 0x0000000a05057221 */ /* 0x004fe20000010000 */
[----:B------:R4:W-:Y:S03]  /*d110*/  STS [R7+UR7+0x400], R10 ;  /* 0x0004000a07007988 */ /* 0x0009e60008000807 */
[----:B---3--:R-:W-:Y:S01]  /*d120*/  FADD.FTZ R5, R5, R12 ;  /* 0x0000000c05057221 */ /* 0x008fe20000010000 */
[----:B------:R4:W-:Y:S04]  /*d130*/  STS [R7+UR7+0x800], R12 ;  /* 0x0008000c07007988 */ /* 0x0009e80008000807 */
[----:B0-----:R4:W-:Y:S01]  /*d140*/  STS [R7+UR7+0xc00], R14 ;  /* 0x000c000e07007988 */ /* 0x0019e20008000807 */
[----:B------:R-:W-:Y:S01]  /*d150*/  FADD.FTZ R5, R5, R14 ;  /* 0x0000000e05057221 */ /* 0x000fe20000010000 */
[----:B------:R-:W-:Y:S06]  /*d160*/  @P0 BRA `(.L_x_4641) ;  /* 0x0000001000800947 */ /* 0x000fec0003800000 */
[----:B----4-:R-:W-:Y:S01]  /*d170*/  IADD3 R7, PT, PT, -R9, UR45, RZ ;  /* 0x0000002d09077c10 */ /* 0x010fe2000fffe1ff */
[----:B------:R-:W-:Y:S01]  /*d180*/  BSSY.RECONVERGENT B1, `(.L_x_4646) ;  /* 0x000006c000017945 */ /* 0x000fe20003800200 */
[----:B------:R-:W-:Y:S01]  /*d190*/  VIADD R6, R6, 0x1800 ;  /* 0x0000180006067836 */ /* 0x000fe20000000000 */
[----:B------:R-:W-:Y:S02]  /*d1a0*/  PLOP3.LUT P0, PT, PT, PT, PT, 0x80, 0x8 ;  /* 0x000000000008781c */ /* 0x000fe40003f0f070 */
[----:B------:R-:W-:-:S13]  /*d1b0*/  ISETP.GT.AND P1, PT, R7, 0xbff, PT ;  /* 0x00000bff0700780c */ /* 0x000fda0003f24270 */
[----:B------:R-:W-:Y:S05]  /*d1c0*/  @!P1 BRA `(.L_x_4647) ;  /* 0x00000004009c9947 */ /* 0x000fea0003800000 */
[----:B------:R-:W-:Y:S02]  /*d1d0*/  MOV R26, UR45 ;  /* 0x0000002d001a7c02 */ /* 0x000fe40008000f00 */
[----:B------:R-:W-:-:S03]  /*d1e0*/  PLOP3.LUT P0, PT, PT, PT, PT, 0x8, 0x80 ;  /* 0x000000000080781c */ /* 0x000fc60003f0e170 */
[----:B------:R-:W-:-:S10]  /*d1f0*/  VIADD R26, R26, 0xfffff401 ;  /* 0xfffff4011a1a7836 */ /* 0x000fd40000000000 */
.L_x_4648:
[----:B------:R-:W0:Y:S01]  /*d200*/  LDS R7, [R6+-0x800] ;  /* 0xfff8000006077984 */ /* 0x000e220000000800 */
[----:B------:R-:W-:-:S03]  /*d210*/  IADD3 R9, PT, PT, R9, 0x1000, RZ ;  /* 0x0000100009097810 */ /* 0x000fc60007ffe0ff */
[----:B------:R-:W1:Y:S01]  /*d220*/  LDS R8, [R6+-0x400] ;  /* 0xfffc000006087984 */ /* 0x000e620000000800 */
        /* <DEDUP_REMOVED lines=28> */
[----:B------:R-:W-:Y:S02]  /*d3f0*/  FADD.FTZ R15, -R25, R15 ;  /* 0x0000000f190f7221 */ /* 0x000fe40000010100 */
        /* <DEDUP_REMOVED lines=23> */
[C---:B------:R-:W-:Y:S01]  /*d570*/  FADD.FTZ R21, -R25.reuse, R21 ;  /* 0x0000001519157221 */ /* 0x040fe20000010100 */
[----:B---3--:R-:W-:Y:S01]  /*d580*/  FADD.FTZ R22, -R25, R22 ;  /* 0x0000001619167221 */ /* 0x008fe20000010100 */
        /* <DEDUP_REMOVED lines=43> */
.L_x_4647:
[----:B------:R-:W-:Y:S05]  /*d840*/  BSYNC.RECONVERGENT B1 ;  /* 0x0000000000017941 */ /* 0x000fea0003800200 */
.L_x_4646:
        /* <DEDUP_REMOVED lines=55> */
.L_x_4650:
[----:B------:R-:W-:Y:S05]  /*dbc0*/  BSYNC.RECONVERGENT B1 ;  /* 0x0000000000017941 */ /* 0x000fea0003800200 */
.L_x_4649:
[----:B------:R-:W-:-:S13]  /*dbd0*/  ISETP.GT.AND P1, PT, R9, UR45, PT ;  /* 0x0000002d09007c0c */ /* 0x000fda000bf24270 */
[----:B------:R-:W-:Y:S05]  /*dbe0*/  @!P0 BRA P1, `(.L_x_4641) ;  /* 0x0000000400e08947 */ /* 0x000fea0000800000 */
        /* <DEDUP_REMOVED lines=25> */
.L_x_4642:
[----:B------:R-:W-:Y:S01]  /*dd80*/  MOV R10, UR12 ;  /* 0x0000000c000a7c02 */ /* 0x000fe20008000f00 */
[----:B------:R-:W-:Y:S01]  /*dd90*/  BSSY.RECONVERGENT B1, `(.L_x_4651) ;  /* 0x0000025000017945 */ /* 0x000fe20003800200 */
[----:B0-----:R-:W-:Y:S02]  /*dda0*/  LOP3.LUT R8, RZ, R0, RZ, 0x33, !PT ;  /* 0x00000000ff087212 */ /* 0x001fe400078e33ff */
[----:B------:R-:W-:Y:S02]  /*ddb0*/  VIADDMNMX R5, R3, 0x100, R10, !PT ;  /* 0x0000010003057846 */ /* 0x000fe4000780010a */
[----:B------:R-:W-:Y:S02]  /*ddc0*/  MOV R9, R3 ;  /* 0x0000000300097202 */ /* 0x000fe40000000f00 */
[----:B------:R-:W-:-:S04]  /*ddd0*/  IADD3 R8, PT, PT, R5, -UR5, R8 ;  /* 0x8000000505087c10 */ /* 0x000fc8000fffe008 */
[C---:B------:R-:W-:Y:S02]  /*dde0*/  LOP3.LUT R5, R8.reuse, 0x300, RZ, 0xc0, !PT ;  /* 0x0000030008057812 */ /* 0x040fe400078ec0ff */
[----:B------:R-:W-:Y:S02]  /*ddf0*/  ISETP.GE.U32.AND P1, PT, R8, 0x300, PT ;  /* 0x000003000800780c */ /* 0x000fe40003f26070 */
[----:B------:R-:W-:Y:S01]  /*de00*/  ISETP.NE.AND P0, PT, R5, 0x300, PT ;  /* 0x000003000500780c */ /* 0x000fe20003f05270 */
[----:B------:R-:W-:-:S12]  /*de10*/  IMAD.MOV.U32 R5, RZ, RZ, RZ ;  /* 0x000000ffff057224 */ /* 0x000fd800078e00ff */
[----:B------:R-:W-:Y:S05]  /*de20*/  @!P0 BRA `(.L_x_4652) ;  /* 0x00000000006c8947 */ /* 0x000fea0003800000 */
[----:B------:R-:W-:Y:S01]  /*de30*/  UIADD3 UR7, UPT, UPT, UR9, 0x440, URZ ;  /* 0x0000044009077890 */ /* 0x000fe2000fffe0ff */
[----:B------:R-:W-:Y:S02]  /*de40*/  LEA.HI R5, R8, 0x1, RZ, 0x18 ;  /* 0x0000000108057811 */ /* 0x000fe400078fc0ff */
[----:B------:R-:W-:Y:S01]  /*de50*/  IADD3 R14, P0, P2, R6, UR6, R3 ;  /* 0x00000006060e7c10 */ /* 0x000fe2000fa1e003 */
[----:B------:R-:W-:Y:S01]  /*de60*/  ULEA UR7, UR10, UR7, 0x18 ;  /* 0x000000070a077291 */ /* 0x000fe2000f8ec0ff */
[----:B------:R-:W-:Y:S01]  /*de70*/  LOP3.LUT R6, R5, 0x3, RZ, 0xc0, !PT ;  /* 0x0000000305067812 */ /* 0x000fe200078ec0ff */
[----:B------:R-:W-:Y:S01]  /*de80*/  IMAD.MOV.U32 R5, RZ, RZ, RZ ;  /* 0x000000ffff057224 */ /* 0x000fe200078e00ff */
[----:B------:R-:W-:Y:S02]  /*de90*/  IADD3.X R7, PT, PT, R7, UR15, RZ, P0, P2 ;  /* 0x0000000f07077c10 */ /* 0x000fe400087e44ff */
[----:B------:R-:W-:Y:S01]  /*dea0*/  MOV R9, R3 ;  /* 0x0000000300097202 */ /* 0x000fe20000000f00 */
[----:B------:R-:W-:Y:S01]  /*deb0*/  IMAD.MOV R10, RZ, RZ, -R6 ;  /* 0x000000ffff0a7224 */ /* 0x000fe200078e0a06 */
[----:B------:R-:W-:-:S07]  /*dec0*/  IADD3 R8, PT, PT, R13, UR7, RZ ;  /* 0x000000070d087c10 */ /* 0x000fce000fffe0ff */
.L_x_4653:
        /* <DEDUP_REMOVED lines=17> */
.L_x_4652:
[----:B------:R-:W-:Y:S05]  /*dfe0*/  BSYNC.RECONVERGENT B1 ;  /* 0x0000000000017941 */ /* 0x000fea0003800200 */
.L_x_4651:
[----:B------:R-:W-:Y:S05]  /*dff0*/  @!P1 BRA `(.L_x_4641) ;  /* 0x0000000000dc9947 */ /* 0x000fea0003800000 */
[----:B------:R-:W0:Y:S01]  /*e000*/  S2R R8, SR_CgaCtaId ;  /* 0x0000000000087919 */ /* 0x000e220000008800 */
[----:B------:R-:W2:Y:S01]  /*e010*/  LDC.64 R16, c[0x0][0x420] ;  /* 0x00010800ff107b82 */ /* 0x000ea20000000a00 */
        /* <DEDUP_REMOVED lines=10> */
.L_x_4654:
[----:B------:R-:W-:-:S05]  /*e0c0*/  IMAD.MOV.U32 R6, RZ, RZ, R11 ;  /* 0x000000ffff067224 */ /* 0x000fca00078e000b */
[----:B------:R-:W2:Y:S04]  /*e0d0*/  LDG.E.U8 R12, desc[UR36][R6.64+-0x200] ;  /* 0xfffe0024060c7981 */ /* 0x000ea8000c1e1100 */
[----:B------:R-:W3:Y:S04]  /*e0e0*/  LDG.E.U8 R10, desc[UR36][R6.64+-0x100] ;  /* 0xffff0024060a7981 */ /* 0x000ee8000c1e1100 */
[----:B------:R-:W4:Y:S04]  /*e0f0*/  LDG.E.U8 R11, desc[UR36][R6.64] ;  /* 0x00000024060b7981 */ /* 0x000f28000c1e1100 */
[----:B------:R-:W5:Y:S01]  /*e100*/  LDG.E.U8 R14, desc[UR36][R6.64+0x100] ;  /* 0x00010024060e7981 */ /* 0x000f62000c1e1100 */
[----:B------:R-:W-:-:S02]  /*e110*/  IMAD.MOV.U32 R15, RZ, RZ, RZ ;  /* 0x000000ffff0f7224 */ /* 0x000fc400078e00ff */
[----:B------:R-:W-:Y:S02]  /*e120*/  HFMA2 R17, -RZ, RZ, 0, 0 ;  /* 0x00000000ff117431 */ /* 0x000fe400000001ff */
[----:B------:R-:W-:Y:S01]  /*e130*/  IMAD.MOV.U32 R19, RZ, RZ, RZ ;  /* 0x000000ffff137224 */ /* 0x000fe200078e00ff */
        /* <DEDUP_REMOVED lines=10> */
[----:B------:R-:W-:-:S03]  /*e1e0*/  MOV R10, RZ ;  /* 0x000000ff000a7202 */ /* 0x000fc60000000f00 */
[----:B------:R-:W-:Y:S01]  /*e1f0*/  @!P0 FMUL.FTZ R11, R11, 1.4426950216293334961 ;  /* 0x3fb8aa3b0b0b8820 */ /* 0x000fe20000410000 */
[----:B0-----:R-:W-:-:S03]  /*e200*/  @!P1 FADD.FTZ R12, -R25, R12 ;  /* 0x0000000c190c9221 */ /* 0x001fc60000010100 */
[----:B------:R0:W1:Y:S01]  /*e210*/  @!P0 MUFU.EX2 R10, R11 ;  /* 0x0000000b000a8308 */ /* 0x0000620000000800 */
[----:B------:R-:W-:Y:S01]  /*e220*/  @!P1 FMUL.FTZ R12, R12, 1.4426950216293334961 ;  /* 0x3fb8aa3b0c0c9820 */ /* 0x000fe20000410000 */
[----:B--2---:R-:W-:Y:S01]  /*e230*/  @!P2 FADD.FTZ R14, -R25, R14 ;  /* 0x0000000e190ea221 */ /* 0x004fe20000010100 */
[----:B------:R-:W-:Y:S01]  /*e240*/  ISETP.GT.AND P0, PT, R9, UR45, PT ;  /* 0x0000002d09007c0c */ /* 0x000fe2000bf04270 */
        /* <DEDUP_REMOVED lines=18> */
.L_x_4641:
[----:B------:R-:W-:Y:S05]  /*e370*/  BSYNC.RECONVERGENT B0 ;  /* 0x0000000000007941 */ /* 0x000fea0003800200 */
.L_x_4640:
[----:B---3--:R-:W2:Y:S01]  /*e380*/  SHFL.BFLY PT, R6, R5, 0x10, 0x1f ;  /* 0x0e001f0005067f89 */ /* 0x008ea200000e0000 */
[C---:B------:R-:W-:Y:S01]  /*e390*/  ISETP.NE.AND P0, PT, R2.reuse, RZ, PT ;  /* 0x000000ff0200720c */ /* 0x040fe20003f05270 */
[----:B------:R-:W3:Y:S01]  /*e3a0*/  LDCU.U8 UR9, c[0x0][0x48c] ;  /* 0x00009180ff0977ac */ /* 0x000ee20008000000 */
[----:B------:R-:W-:Y:S01]  /*e3b0*/  ISETP.GT.U32.AND P1, PT, R2, 0x7, PT ;  /* 0x000000070200780c */ /* 0x000fe20003f24070 */
[----:B----4-:R-:W4:Y:S01]  /*e3c0*/  S2R R12, SR_CTAID.X ;  /* 0x00000000000c7919 */ /* 0x010f220000002500 */
[----:B------:R-:W4:Y:S09]  /*e3d0*/  LDC R15, c[0x0][0x3f8] ;  /* 0x0000fe00ff0f7b82 */ /* 0x000f320000000800 */
[----:B------:R-:W-:-:S04]  /*e3e0*/  @!P0 SHF.R.U32.HI R2, RZ, 0x3, R0 ;  /* 0x00000003ff028819 */ /* 0x000fc80000011600 */
[----:B------:R-:W-:Y:S01]  /*e3f0*/  @!P0 LOP3.LUT R11, R2, 0x7c, RZ, 0xc0, !PT ;  /* 0x0000007c020b8812 */ /* 0x000fe200078ec0ff */
[----:B---3--:R-:W-:Y:S01]  /*e400*/  UISETP.NE.AND UP0, UPT, UR9, URZ, UPT ;  /* 0x000000ff0900728c */ /* 0x008fe2000bf05270 */
[----:B--2---:R-:W-:-:S05]  /*e410*/  FADD.FTZ R6, R6, R5 ;  /* 0x0000000506067221 */ /* 0x004fca0000010000 */
[----:B------:R-:W2:Y:S01]  /*e420*/  SHFL.BFLY PT, R7, R6, 0x8, 0x1f ;  /* 0x0d001f0006077f89 */ /* 0x000ea200000e0000 */
[----:B----4-:R-:W-:Y:S02]  /*e430*/  IMAD R33, R15, UR13, R12 ;  /* 0x0000000d0f217c24 */ /* 0x010fe4000f8e020c */
[----:B--2---:R-:W-:-:S05]  /*e440*/  FADD.FTZ R7, R6, R7 ;  /* 0x0000000706077221 */ /* 0x004fca0000010000 */
[----:B0-----:R-:W0:Y:S02]  /*e450*/  SHFL.BFLY PT, R8, R7, 0x4, 0x1f ;  /* 0x0c801f0007087f89 */ /* 0x001e2400000e0000 */
[----:B0-----:R-:W-:-:S05]  /*e460*/  FADD.FTZ R8, R7, R8 ;  /* 0x0000000807087221 */ /* 0x001fca0000010000 */
[----:B------:R-:W0:Y:S02]  /*e470*/  SHFL.BFLY PT, R9, R8, 0x2, 0x1f ;  /* 0x0c401f0008097f89 */ /* 0x000e2400000e0000 */
[----:B0-----:R-:W-:-:S05]  /*e480*/  FADD.FTZ R9, R8, R9 ;  /* 0x0000000908097221 */ /* 0x001fca0000010000 */
[----:B------:R-:W0:Y:S02]  /*e490*/  SHFL.BFLY PT, R10, R9, 0x1, 0x1f ;  /* 0x0c201f00090a7f89 */ /* 0x000e2400000e0000 */
[----:B0-----:R-:W-:-:S05]  /*e4a0*/  FADD.FTZ R10, R9, R10 ;  /* 0x0000000a090a7221 */ /* 0x001fca0000010000 */
[----:B------:R-:W-:Y:S01]  /*e4b0*/  @!P0 STS [R11+UR11+0x20], R10 ;  /* 0x0000200a0b008988 */ /* 0x000fe2000800080b */
[----:B------:R-:W-:Y:S01]  /*e4c0*/  BAR.SYNC.DEFER_BLOCKING 0x0 ;  /* 0x0000000000007b1d */ /* 0x000fe20000010000 */
[----:B------:R-:W-:-:S05]  /*e4d0*/  ISETP.GT.AND P0, PT, R3, UR45, PT ;  /* 0x0000002d03007c0c */ /* 0x000fca000bf04270 */
[----:B------:R-:W0:Y:S04]  /*e4e0*/  @!P1 LDS R10, [R4+0x20] ;  /* 0x00002000040a9984 */ /* 0x000e280000000800 */
[----:B0-----:R-:W0:Y:S02]  /*e4f0*/  SHFL.BFLY PT, R5, R10, 0x4, 0x1f ;  /* 0x0c801f000a057f89 */ /* 0x001e2400000e0000 */
[----:B0-----:R-:W-:-:S05]  /*e500*/  FADD.FTZ R5, R5, R10 ;  /* 0x0000000a05057221 */ /* 0x001fca0000010000 */
[----:B------:R-:W0:Y:S02]  /*e510*/  SHFL.BFLY PT, R2, R5, 0x2, 0x1f ;  /* 0x0c401f0005027f89 */ /* 0x000e2400000e0000 */
[----:B0-----:R-:W-:Y:S01]  /*e520*/  FADD.FTZ R2, R5, R2 ;  /* 0x0000000205027221 */ /* 0x001fe20000010000 */
[----:B------:R-:W-:-:S04]  /*e530*/  CS2R R4, SRZ ;  /* 0x0000000000047805 */ /* 0x000fc8000001ff00 */
[----:B------:R-:W0:Y:S02]  /*e540*/  SHFL.BFLY PT, R7, R2, 0x1, 0x1f ;  /* 0x0c201f0002077f89 */ /* 0x000e2400000e0000 */
[----:B0-----:R-:W-:-:S06]  /*e550*/  FADD.FTZ R7, R2, R7 ;  /* 0x0000000702077221 */ /* 0x001fcc0000010000 */
[----:B------:R-:W0:Y:S02]  /*e560*/  SHFL.IDX PT, R7, R7, RZ, 0x1f ;  /* 0x00001fff07077589 */ /* 0x000e2400000e0000 */
[----:B0-----:R-:W-:-:S04]  /*e570*/  FADD.FTZ R6, R7, 9.9999999747524270788e-07 ;  /* 0x358637bd07067421 */ /* 0x001fc80000010000 */
[----:B------:R0:W2:Y:S01]  /*e580*/  MUFU.RCP R31, R6 ;  /* 0x00000006001f7308 */ /* 0x0000a20000001000 */
[----:B------:R-:W-:Y:S05]  /*e590*/  BRA.U !UP0, `(.L_x_4655) ;  /* 0x0000000108187547 */ /* 0x000fea000b800000 */
[----:B------:R-:W3:Y:S08]  /*e5a0*/  LDC R2, c[0x0][0x488] ;  /* 0x00012200ff027b82 */ /* 0x000ef00000000800 */
[----:B------:R-:W3:Y:S08]  /*e5b0*/  LDC R4, c[0x0][0x40c] ;  /* 0x00010300ff047b82 */ /* 0x000ef00000000800 */
[----:B------:R-:W4:Y:S01]  /*e5c0*/  LDC R5, c[0x0][0x3f4] ;  /* 0x0000fd00ff057b82 */ /* 0x000f220000000800 */
[----:B---3--:R-:W-:-:S04]  /*e5d0*/  IMAD R2, R33, R2, R4 ;  /* 0x0000000221027224 */ /* 0x008fc800078e0204 */
[----:B----4-:R-:W-:-:S05]  /*e5e0*/  IMAD R4, R2, R5, RZ ;  /* 0x0000000502047224 */ /* 0x010fca00078e02ff */
[----:B------:R-:W-:-:S07]  /*e5f0*/  SHF.R.S32.HI R5, RZ, 0x1f, R4 ;  /* 0x0000001fff057819 */ /* 0x000fce0000011404 */
.L_x_4655:
[----:B------:R-:W-:Y:S04]  /*e600*/  BSSY.RECONVERGENT B0, `(.L_x_4656) ;  /* 0x0000168000007945 */ /* 0x000fe80003800200 */
[----:B------:R-:W-:Y:S05]  /*e610*/  @P0 BRA `(.L_x_4657) ;  /* 0x0000001400980947 */ /* 0x000fea0003800000 */
[----:B------:R-:W-:-:S09]  /*e620*/  UISETP.NE.AND UP0, UPT, UR9, URZ, UPT ;  /* 0x000000ff0900728c */ /* 0x000fd2000bf05270 */
[----:B------:R-:W-:Y:S05]  /*e630*/  BRA.U UP0, `(.L_x_4658) ;  /* 0x0000000900807547 */ /* 0x000fea000b800000 */
[----:B------:R-:W-:Y:S01]  /*e640*/  IMAD.U32 R2, RZ, RZ, UR12 ;  /* 0x0000000cff027e24 */ /* 0x000fe2000f8e00ff */
[----:B------:R-:W-:Y:S01]  /*e650*/  LOP3.LUT R5, RZ, R0, RZ, 0x33, !PT ;  /* 0x00000000ff057212 */ /* 0x000fe200078e33ff */
[----:B------:R-:W-:Y:S03]  /*e660*/  BSSY.RECONVERGENT B1, `(.L_x_4659) ;  /* 0x0000019000017945 */ /* 0x000fe60003800200 */
[----:B------:R-:W-:-:S04]  /*e670*/  VIADDMNMX R2, R3, 0x100, R2, !PT ;  /* 0x0000010003027846 */ /* 0x000fc80007800102 */
        /* <DEDUP_REMOVED lines=8> */
[----:B------:R-:W-:Y:S01]  /*e700*/  UIADD3 UR7, UPT, UPT, UR7, 0x440, URZ ;  /* 0x0000044007077890 */ /* 0x000fe2000fffe0ff */
[C---:B------:R-:W-:Y:S02]  /*e710*/  SHF.L.U32 R4, R2.reuse, 0x8, RZ ;  /* 0x0000000802047819 */ /* 0x040fe400000006ff */
[----:B------:R-:W-:Y:S02]  /*e720*/  LOP3.LUT R2, R2, 0x3, RZ, 0xc0, !PT ;  /* 0x0000000302027812 */ /* 0x000fe400078ec0ff */
[----:B------:R-:W-:-:S03]  /*e730*/  LOP3.LUT R4, R4, 0x300, RZ, 0xc0, !PT ;  /* 0x0000030004047812 */ /* 0x000fc600078ec0ff */
[----:B------:R-:W-:Y:S01]  /*e740*/  IMAD.MOV R5, RZ, RZ, -R2 ;  /* 0x000000ffff057224 */ /* 0x000fe200078e0a02 */
[----:B------:R-:W-:Y:S01]  /*e750*/  IADD3 R3, PT, PT, R3, R4, RZ ;  /* 0x0000000403037210 */ /* 0x000fe20007ffe0ff */
[----:B---3--:R-:W-:-:S06]  /*e760*/  ULEA UR7, UR8, UR7, 0x18 ;  /* 0x0000000708077291 */ /* 0x008fcc000f8ec0ff */
[----:B------:R-:W-:-:S07]  /*e770*/  VIADD R2, R13, UR7 ;  /* 0x000000070d027c36 */ /* 0x000fce0008000000 */
.L_x_4661:
[----:B------:R-:W2:Y:S01]  /*e780*/  LDS R4, [R2] ;  /* 0x0000000002047984 */ /* 0x000ea20000000800 */
[----:B------:R-:W-:-:S04]  /*e790*/  IADD3 R5, PT, PT, R5, 0x1, RZ ;  /* 0x0000000105057810 */ /* 0x000fc80007ffe0ff */
[----:B------:R-:W-:Y:S01]  /*e7a0*/  ISETP.NE.AND P0, PT, R5, RZ, PT ;  /* 0x000000ff0500720c */ /* 0x000fe20003f05270 */
[----:B--2---:R-:W-:-:S05]  /*e7b0*/  FMUL.FTZ R7, R4, R31 ;  /* 0x0000001f04077220 */ /* 0x004fca0000410000 */
[----:B------:R2:W-:Y:S02]  /*e7c0*/  STS [R2], R7 ;  /* 0x0000000702007388 */ /* 0x0005e40000000800 */
[----:B--2---:R-:W-:-:S05]  /*e7d0*/  VIADD R2, R2, 0x400 ;  /* 0x0000040002027836 */ /* 0x004fca0000000000 */
[----:B------:R-:W-:Y:S05]  /*e7e0*/  @P0 BRA `(.L_x_4661) ;  /* 0xfffffffc00e40947 */ /* 0x000fea000383ffff */
.L_x_4660:
[----:B------:R-:W-:Y:S05]  /*e7f0*/  BSYNC.RECONVERGENT B1 ;  /* 0x0000000000017941 */ /* 0x000fea0003800200 */
.L_x_4659:
[----:B------:R-:W-:Y:S05]  /*e800*/  @!P1 BRA `(.L_x_4657) ;  /* 0x00000014001c9947 */ /* 0x000fea0003800000 */
[----:B------:R-:W3:Y:S01]  /*e810*/  S2UR UR8, SR_CgaCtaId ;  /* 0x00000000000879c3 */ /* 0x000ee20000008800 */
[----:B------:R-:W-:Y:S01]  /*e820*/  UMOV UR7, 0x400 ;  /* 0x0000040000077882 */ /* 0x000fe20000000000 */
[----:B------:R-:W-:Y:S02]  /*e830*/  USHF.L.U32 UR10, UR5, 0x2, URZ ;  /* 0x00000002050a7899 */ /* 0x000fe400080006ff */
[----:B------:R-:W-:-:S04]  /*e840*/  UIADD3 UR7, UPT, UPT, UR7, 0x440, URZ ;  /* 0x0000044007077890 */ /* 0x000fc8000fffe0ff */
[----:B------:R-:W-:Y:S01]  /*e850*/  LEA R2, R3, -UR10, 0x2 ;  /* 0x8000000a03027c11 */ /* 0x000fe2000f8e10ff */
[----:B---3--:R-:W-:-:S09]  /*e860*/  ULEA UR7, UR8, UR7, 0x18 ;  /* 0x0000000708077291 */ /* 0x008fd2000f8ec0ff */
[----:B------:R-:W2:Y:S04]  /*e870*/  LDS R4, [R2+UR7] ;  /* 0x0000000702047984 */ /* 0x000ea80008000800 */
[----:B0-----:R-:W0:Y:S04]  /*e880*/  LDS R6, [R2+UR7+0x400] ;  /* 0x0004000702067984 */ /* 0x001e280008000800 */
[----:B------:R-:W3:Y:S04]  /*e890*/  LDS R8, [R2+UR7+0x800] ;  /* 0x0008000702087984 */ /* 0x000ee80008000800 */
[----:B------:R-:W4:Y:S01]  /*e8a0*/  LDS R10, [R2+UR7+0xc00] ;  /* 0x000c0007020a7984 */ /* 0x000f220008000800 */
[----:B--2---:R-:W-:Y:S01]  /*e8b0*/  FMUL.FTZ R5, R4, R31 ;  /* 0x0000001f04057220 */ /* 0x004fe20000410000 */
[----:B------:R-:W-:Y:S01]  /*e8c0*/  IADD3 R4, PT, PT, R3, 0x400, RZ ;  /* 0x0000040003047810 */ /* 0x000fe20007ffe0ff */
[----:B------:R-:W-:-:S02]  /*e8d0*/  VIADD R3, R2, UR7 ;  /* 0x0000000702037c36 */ /* 0x000fc40008000000 */
[-C--:B0-----:R-:W-:Y:S01]  /*e8e0*/  FMUL.FTZ R7, R6, R31.reuse ;  /* 0x0000001f06077220 */ /* 0x081fe20000410000 */
[----:B------:R-:W-:Y:S01]  /*e8f0*/  ISETP.GT.AND P0, PT, R4, UR45, PT ;  /* 0x0000002d04007c0c */ /* 0x000fe2000bf04270 */
[----:B------:R0:W-:Y:S01]  /*e900*/  STS [R2+UR7], R5 ;  /* 0x0000000502007988 */ /* 0x0001e20008000807 */
[----:B---3--:R-:W-:-:S03]  /*e910*/  FMUL.FTZ R9, R8, R31 ;  /* 0x0000001f08097220 */ /* 0x008fc60000410000 */
[----:B------:R0:W-:Y:S01]  /*e920*/  STS [R2+UR7+0x400], R7 ;  /* 0x0004000702007988 */ /* 0x0001e20008000807 */
[----:B----4-:R-:W-:-:S03]  /*e930*/  FMUL.FTZ R11, R10, R31 ;  /* 0x0000001f0a0b7220 */ /* 0x010fc60000410000 */
[----:B------:R0:W-:Y:S04]  /*e940*/  STS [R2+UR7+0x800], R9 ;  /* 0x0008000902007988 */ /* 0x0001e80008000807 */
[----:B------:R0:W-:Y:S01]  /*e950*/  STS [R2+UR7+0xc00], R11 ;  /* 0x000c000b02007988 */ /* 0x0001e20008000807 */
[----:B------:R-:W-:Y:S05]  /*e960*/  @P0 BRA `(.L_x_4657) ;  /* 0x0000001000c40947 */ /* 0x000fea0003800000 */
[----:B0-----:R-:W-:Y:S01]  /*e970*/  IADD3 R2, PT, PT, -R4, UR45, RZ ;  /* 0x0000002d04027c10 */ /* 0x001fe2000fffe1ff */
        /* <DEDUP_REMOVED lines=8> */
.L_x_4664:
[----:B------:R-:W0:Y:S01]  /*ea00*/  LDS R2, [R3+-0x800] ;  /* 0xfff8000003027984 */ /* 0x000e220000000800 */
[----:B------:R-:W-:-:S03]  /*ea10*/  VIADD R4, R4, 0x1000 ;  /* 0x0000100004047836 */ /* 0x000fc60000000000 */
[----:B------:R-:W2:Y:S02]  /*ea20*/  LDS R5, [R3+-0x400] ;  /* 0xfffc000003057984 */ /* 0x000ea40000000800 */
        /* <DEDUP_REMOVED lines=10> */
[----:B0-----:R-:W-:-:S03]  /*ead0*/  FMUL.FTZ R2, R31, R2 ;  /* 0x000000021f027220 */ /* 0x001fc60000410000 */
[----:B-1----:R-:W0:Y:S01]  /*eae0*/  LDS R25, [R3+0x2400] ;  /* 0x0024000003197984 */ /* 0x002e220000000800 */
[----:B--2---:R-:W-:-:S03]  /*eaf0*/  FMUL.FTZ R6, R31, R5 ;  /* 0x000000051f067220 */ /* 0x004fc60000410000 */
[----:B------:R-:W1:Y:S01]  /*eb00*/  LDS R26, [R3+0x2800] ;  /* 0x00280000031a7984 */ /* 0x000e620000000800 */
[----:B---3--:R-:W-:-:S03]  /*eb10*/  FMUL.FTZ R8, R31, R7 ;  /* 0x000000071f087220 */ /* 0x008fc60000410000 */
[----:B------:R-:W2:Y:S01]  /*eb20*/  LDS R27, [R3+0x2c00] ;  /* 0x002c0000031b7984 */ /* 0x000ea20000000800 */
[----:B----4-:R-:W-:-:S03]  /*eb30*/  FMUL.FTZ R10, R31, R9 ;  /* 0x000000091f0a7220 */ /* 0x010fc60000410000 */
[----:B------:R-:W3:Y:S01]  /*eb40*/  LDS R28, [R3+0x3000] ;  /* 0x00300000031c7984 */ /* 0x000ee20000000800 */
        /* <DEDUP_REMOVED lines=13> */
[----:B0-----:R-:W-:-:S03]  /*ec20*/  FMUL.FTZ R6, R31, R25 ;  /* 0x000000191f067220 */ /* 0x001fc60000410000 */
[----:B------:R-:W-:Y:S01]  /*ec30*/  STS [R3+0xc00], R16 ;  /* 0x000c001003007388 */ /* 0x000fe20000000800 */
[----:B-1----:R-:W-:-:S03]  /*ec40*/  FMUL.FTZ R26, R31, R26 ;  /* 0x0000001a1f1a7220 */ /* 0x002fc60000410000 */
[----:B------:R-:W-:Y:S01]  /*ec50*/  STS [R3+0x1000], R2 ;  /* 0x0010000203007388 */ /* 0x000fe20000000800 */
[----:B--2---:R-:W-:-:S03]  /*ec60*/  FMUL.FTZ R8, R31, R27 ;  /* 0x0000001b1f087220 */ /* 0x004fc60000410000 */
[----:B------:R-:W-:Y:S01]  /*ec70*/  STS [R3+0x1400], R18 ;  /* 0x0014001203007388 */ /* 0x000fe20000000800 */
[----:B---3--:R-:W-:-:S03]  /*ec80*/  FMUL.FTZ R28, R31, R28 ;  /* 0x0000001c1f1c7220 */ /* 0x008fc60000410000 */
        /* <DEDUP_REMOVED lines=11> */
.L_x_4663:
[----:B------:R-:W-:Y:S05]  /*ed40*/  BSYNC.RECONVERGENT B1 ;  /* 0x0000000000017941 */ /* 0x000fea0003800200 */
.L_x_4662:
[----:B------:R-:W-:Y:S01]  /*ed50*/  IADD3 R2, PT, PT, -R4, UR45, RZ ;  /* 0x0000002d04027c10 */ /* 0x000fe2000fffe1ff */
[----:B------:R-:W-:Y:S03]  /*ed60*/  BSSY.RECONVERGENT B1, `(.L_x_4665) ;  /* 0x000001e000017945 */ /* 0x000fe60003800200 */
[----:B------:R-:W-:-:S13]  /*ed70*/  ISETP.GT.AND P1, PT, R2, 0x3ff, PT ;  /* 0x000003ff0200780c */ /* 0x000fda0003f24270 */
[----:B------:R-:W-:Y:S05]  /*ed80*/  @!P1 BRA `(.L_x_4666) ;  /* 0x00000000006c9947 */ /* 0x000fea0003800000 */
[----:B------:R-:W0:Y:S01]  /*ed90*/  LDS R2, [R3+-0x800] ;  /* 0xfff8000003027984 */ /* 0x000e220000000800 */
[----:B------:R-:W-:Y:S01]  /*eda0*/  PLOP3.LUT P0, PT, PT, PT, PT, 0x8, 0x80 ;  /* 0x000000000080781c */ /* 0x000fe20003f0e170 */
[----:B------:R-:W-:Y:S02]  /*edb0*/  VIADD R4, R4, 0x800 ;  /* 0x0000080004047836 */ /* 0x000fe40000000000 */
[----:B------:R-:W2:Y:S04]  /*edc0*/  LDS R5, [R3+-0x400] ;  /* 0xfffc000003057984 */ /* 0x000ea80000000800 */
[----:B------:R-:W3:Y:S04]  /*edd0*/  LDS R7, [R3] ;  /* 0x0000000003077984 */ /* 0x000ee80000000800 */
[----:B------:R-:W4:Y:S04]  /*ede0*/  LDS R9, [R3+0x400] ;  /* 0x0004000003097984 */ /* 0x000f280000000800 */
[----:B------:R-:W5:Y:S04]  /*edf0*/  LDS R11, [R3+0x800] ;  /* 0x00080000030b7984 */ /* 0x000f680000000800 */
[----:B------:R-:W1:Y:S04]  /*ee00*/  LDS R16, [R3+0xc00] ;  /* 0x000c000003107984 */ /* 0x000e680000000800 */
[----:B------:R-:W1:Y:S04]  /*ee10*/  LDS R17, [R3+0x1000] ;  /* 0x0010000003117984 */ /* 0x000e680000000800 */
[----:B------:R-:W1:Y:S01]  /*ee20*/  LDS R19, [R3+0x1400] ;  /* 0x0014000003137984 */ /* 0x000e620000000800 */
[C---:B0-----:R-:W-:Y:S01]  /*ee30*/  FMUL.FTZ R2, R31.reuse, R2 ;  /* 0x000000021f027220 */ /* 0x041fe20000410000 */
[----:B--2---:R-:W-:-:S04]  /*ee40*/  FMUL.FTZ R6, R31, R5 ;  /* 0x000000051f067220 */ /* 0x004fc80000410000 */
        /* <DEDUP_REMOVED lines=14> */
[----:B0-----:R-:W-:-:S07]  /*ef30*/  IADD3 R3, PT, PT, R3, 0x2000, RZ ;  /* 0x0000200003037810 */ /* 0x001fce0007ffe0ff */
.L_x_4666:
[----:B------:R-:W-:Y:S05]  /*ef40*/  BSYNC.RECONVERGENT B1 ;  /* 0x0000000000017941 */ /* 0x000fea0003800200 */
.L_x_4665:
[----:B------:R-:W-:-:S13]  /*ef50*/  ISETP.GT.AND P1, PT, R4, UR45, PT ;  /* 0x0000002d04007c0c */ /* 0x000fda000bf24270 */
[----:B------:R-:W-:Y:S05]  /*ef60*/  @!P0 BRA P1, `(.L_x_4657) ;  /* 0x0000000c00448947 */ /* 0x000fea0000800000 */
[----:B------:R-:W0:Y:S04]  /*ef70*/  LDS R2, [R3+-0x800] ;  /* 0xfff8000003027984 */ /* 0x000e280000000800 */
[----:B------:R-:W2:Y:S04]  /*ef80*/  LDS R4, [R3+-0x400] ;  /* 0xfffc000003047984 */ /* 0x000ea80000000800 */
[----:B------:R-:W3:Y:S04]  /*ef90*/  LDS R5, [R3] ;  /* 0x0000000003057984 */ /* 0x000ee80000000800 */
[----:B------:R-:W4:Y:S01]  /*efa0*/  LDS R7, [R3+0x400] ;  /* 0x0004000003077984 */ /* 0x000f220000000800 */
[C---:B0-----:R-:W-:Y:S01]  /*efb0*/  FMUL.FTZ R2, R31.reuse, R2 ;  /* 0x000000021f027220 */ /* 0x041fe20000410000 */
[----:B--2---:R-:W-:-:S04]  /*efc0*/  FMUL.FTZ R4, R31, R4 ;  /* 0x000000041f047220 */ /* 0x004fc80000410000 */
[----:B------:R0:W-:Y:S01]  /*efd0*/  STS [R3+-0x800], R2 ;  /* 0xfff8000203007388 */ /* 0x0001e20000000800 */
[----:B---3--:R-:W-:-:S03]  /*efe0*/  FMUL.FTZ R6, R31, R5 ;  /* 0x000000051f067220 */ /* 0x008fc60000410000 */
[----:B------:R0:W-:Y:S01]  /*eff0*/  STS [R3+-0x400], R4 ;  /* 0xfffc000403007388 */ /* 0x0001e20000000800 */
[----:B----4-:R-:W-:-:S03]  /*f000*/  FMUL.FTZ R8, R31, R7 ;  /* 0x000000071f087220 */ /* 0x010fc60000410000 */
[----:B------:R0:W-:Y:S04]  /*f010*/  STS [R3], R6 ;  /* 0x0000000603007388 */ /* 0x0001e80000000800 */
[----:B------:R0:W-:Y:S01]  /*f020*/  STS [R3+0x400], R8 ;  /* 0x0004000803007388 */ /* 0x0001e20000000800 */
[----:B------:R-:W-:Y:S05]  /*f030*/  BRA `(.L_x_4657) ;  /* 0x0000000c00107947 */ /* 0x000fea0003800000 */
.L_x_4658:
[----:B------:R-:W-:Y:S01]  /*f040*/  IMAD.U32 R2, RZ, RZ, UR12 ;  /* 0x0000000cff027e24 */ /* 0x000fe2000f8e00ff */
[----:B------:R-:W-:Y:S01]  /*f050*/  LOP3.LUT R7, RZ, R0, RZ, 0x33, !PT ;  /* 0x00000000ff077212 */ /* 0x000fe200078e33ff */
[----:B------:R-:W-:Y:S03]  /*f060*/  BSSY.RECONVERGENT B1, `(.L_x_4667) ;  /* 0x0000023000017945 */ /* 0x000fe60003800200 */
[----:B------:R-:W-:-:S04]  /*f070*/  VIADDMNMX R2, R3, 0x100, R2, !PT ;  /* 0x0000010003027846 */ /* 0x000fc80007800102 */
[----:B------:R-:W-:-:S04]  /*f080*/  IADD3 R2, PT, PT, R2, -UR5, R7 ;  /* 0x8000000502027c10 */ /* 0x000fc8000fffe007 */
[C---:B0-----:R-:W-:Y:S02]  /*f090*/  LOP3.LUT R6, R2.reuse, 0x300, RZ, 0xc0, !PT ;  /* 0x0000030002067812 */ /* 0x041fe400078ec0ff */
        /* <DEDUP_REMOVED lines=12> */
[----:B------:R-:W-:-:S04]  /*f160*/  LOP3.LUT R6, R6, 0x300, RZ, 0xc0, !PT ;  /* 0x0000030006067812 */ /* 0x000fc800078ec0ff */
[----:B------:R-:W-:Y:S02]  /*f170*/  IADD3 R3, PT, PT, R3, R6, RZ ;  /* 0x0000000603037210 */ /* 0x000fe40007ffe0ff */
[----:B---3--:R-:W-:-:S04]  /*f180*/  LEA R10, P0, R11, UR10, 0x2 ;  /* 0x0000000a0b0a7c11 */ /* 0x008fc8000f8010ff */
[----:B------:R-:W-:Y:S01]  /*f190*/  LEA.HI.X R11, R11, UR11, R8, 0x2, P0 ;  /* 0x0000000b0b0b7c11 */ /* 0x000fe200080f1408 */
[----:B0-----:R-:W-:Y:S01]  /*f1a0*/  ULEA UR7, UR8, UR7, 0x18 ;  /* 0x0000000708077291 */ /* 0x001fe2000f8ec0ff */
[----:B------:R-:W-:-:S05]  /*f1b0*/  IMAD.MOV R8, RZ, RZ, -R2 ;  /* 0x000000ffff087224 */ /* 0x000fca00078e0a02 */
[----:B------:R-:W-:-:S07]  /*f1c0*/  IADD3 R2, PT, PT, R13, UR7, RZ ;  /* 0x000000070d027c10 */ /* 0x000fce000fffe0ff */
.L_x_4669:
[----:B---3--:R-:W2:Y:S01]  /*f1d0*/  LDS R6, [R2] ;  /* 0x0000000002067984 */ /* 0x008ea20000000800 */
[----:B------:R-:W-:Y:S01]  /*f1e0*/  MOV R7, R11 ;  /* 0x0000000b00077202 */ /* 0x000fe20000000f00 */
[----:B------:R-:W-:-:S05]  /*f1f0*/  VIADD R8, R8, 0x1 ;  /* 0x0000000108087836 */ /* 0x000fca0000000000 */
[----:B------:R-:W-:Y:S01]  /*f200*/  ISETP.NE.AND P0, PT, R8, RZ, PT ;  /* 0x000000ff0800720c */ /* 0x000fe20003f05270 */
[----:B--2---:R-:W-:Y:S01]  /*f210*/  FMUL.FTZ R9, R6, R31 ;  /* 0x0000001f06097220 */ /* 0x004fe20000410000 */
[----:B------:R-:W-:Y:S01]  /*f220*/  IMAD.MOV.U32 R6, RZ, RZ, R10 ;  /* 0x000000ffff067224 */ /* 0x000fe200078e000a */
[----:B------:R-:W-:-:S03]  /*f230*/  IADD3 R10, P2, PT, R10, 0x400, RZ ;  /* 0x000004000a0a7810 */ /* 0x000fc60007f5e0ff */
[----:B------:R0:W-:Y:S01]  /*f240*/  STS [R2], R9 ;  /* 0x0000000902007388 */ /* 0x0001e20000000800 */
[----:B------:R-:W-:-:S03]  /*f250*/  IADD3.X R11, PT, PT, RZ, R11, RZ, P2, !PT ;  /* 0x0000000bff0b7210 */ /* 0x000fc600017fe4ff */
[----:B------:R3:W-:Y:S01]  /*f260*/  STG.E desc[UR36][R6.64], R9 ;  /* 0x0000000906007986 */ /* 0x0007e2000c101924 */
[----:B0-----:R-:W-:Y:S02]  /*f270*/  VIADD R2, R2, 0x400 ;  /* 0x0000040002027836 */ /* 0x001fe40000000000 */
[----:B------:R-:W-:Y:S05]  /*f280*/  @P0 BRA `(.L_x_4669) ;  /* 0xfffffffc00d00947 */ /* 0x000fea000383ffff */
.L_x_4668:
[----:B------:R-:W-:Y:S05]  /*f290*/  BSYNC.RECONVERGENT B1 ;  /* 0x0000000000017941 */ /* 0x000fea0003800200 */
.L_x_4667:
[----:B------:R-:W-:Y:S05]  /*f2a0*/  @!P1 BRA `(.L_x_4657) ;  /* 0x0000000800749947 */ /* 0x000fea0003800000 */
[----:B---3--:R-:W0:Y:S01]  /*f2b0*/  S2R R7, SR_CgaCtaId ;  /* 0x0000000000077919 */ /* 0x008e220000008800 */
[----:B------:R-:W3:Y:S01]  /*f2c0*/  LDCU.64 UR10, c[0x0][0x480] ;  /* 0x00009000ff0a77ac */ /* 0x000ee20008000a00 */
[C---:B------:R-:W-:Y:S01]  /*f2d0*/  IADD3 R8, PT, PT, -R3.reuse, UR45, RZ ;  /* 0x0000002d03087c10 */ /* 0x040fe2000fffe1ff */
[----:B------:R-:W-:Y:S01]  /*f2e0*/  BSSY.RECONVERGENT B1, `(.L_x_4670) ;  /* 0x000005b000017945 */ /* 0x000fe20003800200 */
[----:B------:R-:W-:Y:S01]  /*f2f0*/  IADD3 R4, P0, PT, R3, R4, RZ ;  /* 0x0000000403047210 */ /* 0x000fe20007f1e0ff */
[----:B------:R-:W-:Y:S01]  /*f300*/  USHF.L.U32 UR7, UR5, 0x2, URZ ;  /* 0x0000000205077899 */ /* 0x000fe200080006ff */
[----:B------:R-:W-:Y:S02]  /*f310*/  MOV R2, 0x400 ;  /* 0x0000040000027802 */ /* 0x000fe40000000f00 */
[----:B------:R-:W-:Y:S02]  /*f320*/  ISETP.GT.AND P1, PT, R8, 0xbff, PT ;  /* 0x00000bff0800780c */ /* 0x000fe40003f24270 */
[----:B------:R-:W-:Y:S01]  /*f330*/  IADD3.X R5, PT, PT, RZ, R5, RZ, P0, !PT ;  /* 0x00000005ff057210 */ /* 0x000fe200007fe4ff */
[----:B------:R-:W-:Y:S01]  /*f340*/  VIADD R2, R2, 0x440 ;  /* 0x0000044002027836 */ /* 0x000fe20000000000 */
[----:B---3--:R-:W-:-:S04]  /*f350*/  LEA R6, P0, R4, UR10, 0x2 ;  /* 0x0000000a04067c11 */ /* 0x008fc8000f8010ff */
[----:B------:R-:W-:Y:S02]  /*f360*/  LEA.HI.X R5, R4, UR11, R5, 0x2, P0 ;  /* 0x0000000b04057c11 */ /* 0x000fe400080f1405 */
[----:B------:R-:W-:-:S04]  /*f370*/  IADD3 R4, P0, PT, R6, 0x800, RZ ;  /* 0x0000080006047810 */ /* 0x000fc80007f1e0ff */
[----:B------:R-:W-:Y:S02]  /*f380*/  IADD3.X R5, PT, PT, RZ, R5, RZ, P0, !PT ;  /* 0x00000005ff057210 */ /* 0x000fe400007fe4ff */
[----:B------:R-:W-:Y:S02]  /*f390*/  PLOP3.LUT P0, PT, PT, PT, PT, 0x80, 0x8 ;  /* 0x000000000008781c */ /* 0x000fe40003f0f070 */
[----:B0-----:R-:W-:Y:S02]  /*f3a0*/  LEA R7, R7, R2, 0x18 ;  /* 0x0000000207077211 */ /* 0x001fe400078ec0ff */
[----:B------:R-:W-:-:S04]  /*f3b0*/  LEA R2, R3, -UR7, 0x2 ;  /* 0x8000000703027c11 */ /* 0x000fc8000f8e10ff */
[----:B------:R-:W-:Y:S01]  /*f3c0*/  IADD3 R2, PT, PT, R2, 0x800, R7 ;  /* 0x0000080002027810 */ /* 0x000fe20007ffe007 */
[----:B------:R-:W-:Y:S06]  /*f3d0*/  @!P1 BRA `(.L_x_4671) ;  /* 0x00000004002c9947 */ /* 0x000fec0003800000 */
[----:B------:R-:W-:Y:S01]  /*f3e0*/  IMAD.U32 R32, RZ, RZ, UR45 ;  /* 0x0000002dff207e24 */ /* 0x000fe2000f8e00ff */
[----:B------:R-:W-:-:S04]  /*f3f0*/  PLOP3.LUT P0, PT, PT, PT, PT, 0x8, 0x80 ;  /* 0x000000000080781c */ /* 0x000fc80003f0e170 */
[----:B------:R-:W-:-:S09]  /*f400*/  IADD3 R32, PT, PT, R32, -0xbff, RZ ;  /* 0xfffff40120207810 */ /* 0x000fd20007ffe0ff */
.L_x_4672:
[----:B------:R-:W2:Y:S01]  /*f410*/  LDS R6, [R2+-0x800] ;  /* 0xfff8000002067984 */ /* 0x000ea20000000800 */
[----:B------:R-:W-:-:S03]  /*f420*/  VIADD R3, R3, 0x1000 ;  /* 0x0000100003037836 */ /* 0x000fc60000000000 */
[----:B------:R-:W0:Y:S02]  /*f430*/  LDS R8, [R2+-0x400] ;  /* 0xfffc000002087984 */ /* 0x000e240000000800 */
[----:B------:R-:W-:Y:S02]  /*f440*/  ISETP.GE.AND P1, PT, R3, R32, PT ;  /* 0x000000200300720c */ /* 0x000fe40003f26270 */
[----:B------:R-:W3:Y:S04]  /*f450*/  LDS R10, [R2] ;  /* 0x00000000020a7984 */ /* 0x000ee80000000800 */
[----:B------:R-:W-:Y:S04]  /*f460*/  LDS R24, [R2+0x1800] ;  /* 0x0018000002187984 */ /* 0x000fe80000000800 */
[----:B------:R-:W4:Y:S04]  /*f470*/  LDS R14, [R2+0x400] ;  /* 0x00040000020e7984 */ /* 0x000f280000000800 */
[----:B------:R-:W-:Y:S04]  /*f480*/  LDS R22, [R2+0x1400] ;  /* 0x0014000002167984 */ /* 0x000fe80000000800 */
[----:B------:R-:W-:Y:S04]  /*f490*/  LDS R26, [R2+0x2000] ;  /* 0x00200000021a7984 */ /* 0x000fe80000000800 */
[----:B------:R-:W5:Y:S04]  /*f4a0*/  LDS R16, [R2+0x800] ;  /* 0x0008000002107984 */ /* 0x000f680000000800 */
[----:B------:R-:W5:Y:S04]  /*f4b0*/  LDS R18, [R2+0xc00] ;  /* 0x000c000002127984 */ /* 0x000f680000000800 */
[----:B------:R-:W5:Y:S01]  /*f4c0*/  LDS R20, [R2+0x1000] ;  /* 0x0010000002147984 */ /* 0x000f620000000800 */
[----:B--2---:R-:W-:-:S03]  /*f4d0*/  FMUL.FTZ R7, R31, R6 ;  /* 0x000000061f077220 */ /* 0x004fc60000410000 */
[----:B-1----:R-:W1:Y:S01]  /*f4e0*/  LDS R25, [R2+0x1c00] ;  /* 0x001c000002197984 */ /* 0x002e620000000800 */
[----:B0-----:R-:W-:-:S03]  /*f4f0*/  FMUL.FTZ R9, R31, R8 ;  /* 0x000000081f097220 */ /* 0x001fc60000410000 */
[----:B------:R-:W-:Y:S01]  /*f500*/  LDS R6, [R2+0x3400] ;  /* 0x0034000002067984 */ /* 0x000fe20000000800 */
[----:B---3--:R-:W-:-:S03]  /*f510*/  FMUL.FTZ R11, R31, R10 ;  /* 0x0000000a1f0b7220 */ /* 0x008fc60000410000 */
[----:B------:R-:W0:Y:S04]  /*f520*/  LDS R27, [R2+0x2400] ;  /* 0x00240000021b7984 */ /* 0x000e280000000800 */
[----:B------:R-:W-:Y:S01]  /*f530*/  LDS R28, [R2+0x2800] ;  /* 0x00280000021c7984 */ /* 0x000fe20000000800 */
[----:B----4-:R-:W-:-:S03]  /*f540*/  FMUL.FTZ R17, R31, R14 ;  /* 0x0000000e1f117220 */ /* 0x010fc60000410000 */
[----:B------:R-:W2:Y:S04]  /*f550*/  LDS R29, [R2+0x2c00] ;  /* 0x002c0000021d7984 */ /* 0x000ea80000000800 */
[----:B------:R-:W3:Y:S04]  /*f560*/  LDS R30, [R2+0x3000] ;  /* 0x00300000021e7984 */ /* 0x000ee80000000800 */
[----:B------:R-:W-:Y:S01]  /*f570*/  STG.E desc[UR36][R4.64+-0x400], R9 ;  /* 0xfffc000904007986 */ /* 0x000fe2000c101924 */
[----:B-----5:R-:W-:-:S03]  /*f580*/  FMUL.FTZ R19, R31, R16 ;  /* 0x000000101f137220 */ /* 0x020fc60000410000 */
[----:B------:R4:W-:Y:S01]  /*f590*/  STS [R2+-0x400], R9 ;  /* 0xfffc000902007388 */ /* 0x0009e20000000800 */
[----:B------:R-:W-:-:S03]  /*f5a0*/  FMUL.FTZ R21, R31, R18 ;  /* 0x000000121f157220 */ /* 0x000fc60000410000 */
[----:B------:R-:W-:Y:S01]  /*f5b0*/  STG.E desc[UR36][R4.64+-0x800], R7 ;  /* 0xfff8000704007986 */ /* 0x000fe2000c101924 */
[----:B------:R-:W-:-:S03]  /*f5c0*/  FMUL.FTZ R23, R31, R20 ;  /* 0x000000141f177220 */ /* 0x000fc60000410000 */
[----:B------:R5:W-:Y:S01]  /*f5d0*/  STS [R2+-0x800], R7 ;  /* 0xfff8000702007388 */ /* 0x000be20000000800 */
[----:B----4-:R-:W-:-:S03]  /*f5e0*/  FMUL.FTZ R9, R31, R24 ;  /* 0x000000181f097220 */ /* 0x010fc60000410000 */
[----:B------:R-:W-:Y:S01]  /*f5f0*/  STG.E desc[UR36][R4.64], R11 ;  /* 0x0000000b04007986 */ /* 0x000fe2000c101924 */
[----:B-1----:R-:W-:-:S03]  /*f600*/  FMUL.FTZ R25, R31, R25 ;  /* 0x000000191f197220 */ /* 0x002fc60000410000 */
[----:B------:R1:W-:Y:S01]  /*f610*/  STS [R2], R11 ;  /* 0x0000000b02007388 */ /* 0x0003e20000000800 */
[----:B-----5:R-:W-:-:S03]  /*f620*/  FMUL.FTZ R7, R31, R22 ;  /* 0x000000161f077220 */ /* 0x020fc60000410000 */
[----:B------:R-:W-:Y:S01]  /*f630*/  STG.E desc[UR36][R4.64+0x1800], R9 ;  /* 0x0018000904007986 */ /* 0x000fe2000c101924 */
[----:B0-----:R-:W-:-:S03]  /*f640*/  FMUL.FTZ R27, R31, R27 ;  /* 0x0000001b1f1b7220 */ /* 0x001fc60000410000 */
[----:B------:R0:W-:Y:S01]  /*f650*/  STS [R2+0x1800], R9 ;  /* 0x0018000902007388 */ /* 0x0001e20000000800 */
[----:B-1----:R-:W-:-:S03]  /*f660*/  FMUL.FTZ R11, R31, R26 ;  /* 0x0000001a1f0b7220 */ /* 0x002fc60000410000 */
[----:B------:R-:W-:Y:S01]  /*f670*/  STG.E desc[UR36][R4.64+0x400], R17 ;  /* 0x0004001104007986 */ /* 0x000fe2000c101924 */
[----:B--2---:R-:W-:-:S03]  /*f680*/  FMUL.FTZ R29, R31, R29 ;  /* 0x0000001d1f1d7220 */ /* 0x004fc60000410000 */
[----:B------:R1:W-:Y:S01]  /*f690*/  STS [R2+0x400], R17 ;  /* 0x0004001102007388 */ /* 0x0003e20000000800 */
[C---:B0-----:R-:W-:Y:S01]  /*f6a0*/  FMUL.FTZ R9, R31.reuse, R6 ;  /* 0x000000061f097220 */ /* 0x041fe20000410000 */
[----:B------:R-:W-:Y:S02]  /*f6b0*/  IADD3 R6, P2, PT, R4, 0x4000, RZ ;  /* 0x0000400004067810 */ /* 0x000fe40007f5e0ff */
[----:B------:R-:W-:Y:S04]  /*f6c0*/  STG.E desc[UR36][R4.64+0x1400], R7 ;  /* 0x0014000704007986 */ /* 0x000fe8000c101924 */
[----:B------:R3:W-:Y:S01]  /*f6d0*/  STS [R2+0x1400], R7 ;  /* 0x0014000702007388 */ /* 0x0007e20000000800 */
[----:B-1----:R-:W-:-:S03]  /*f6e0*/  FMUL.FTZ R17, R31, R28 ;  /* 0x0000001c1f117220 */ /* 0x002fc60000410000 */
[----:B------:R-:W-:Y:S04]  /*f6f0*/  STG.E desc[UR36][R4.64+0x2000], R11 ;  /* 0x0020000b04007986 */ /* 0x000fe8000c101924 */
[----:B------:R0:W-:Y:S01]  /*f700*/  STS [R2+0x2000], R11 ;  /* 0x0020000b02007388 */ /* 0x0001e20000000800 */
[----:B---3--:R-:W-:-:S03]  /*f710*/  FMUL.FTZ R7, R31, R30 ;  /* 0x0000001e1f077220 */ /* 0x008fc60000410000 */
[----:B------:R-:W-:Y:S04]  /*f720*/  STG.E desc[UR36][R4.64+0x800], R19 ;  /* 0x0008001304007986 */ /* 0x000fe8000c101924 */
[----:B------:R-:W-:Y:S01]  /*f730*/  STS [R2+0x800], R19 ;  /* 0x0008001302007388 */ /* 0x000fe20000000800 */
[----:B0-----:R-:W-:-:S03]  /*f740*/  IADD3.X R11, PT, PT, RZ, R5, RZ, P2, !PT ;  /* 0x00000005ff0b7210 */ /* 0x001fc600017fe4ff */
        /* <DEDUP_REMOVED lines=16> */
[----:B0-----:R-:W-:Y:S01]  /*f850*/  MOV R4, R6 ;  /* 0x0000000600047202 */ /* 0x001fe20000000f00 */
[----:B------:R-:W-:-:S02]  /*f860*/  IMAD.MOV.U32 R5, RZ, RZ, R11 ;  /* 0x000000ffff057224 */ /* 0x000fc400078e000b */
[----:B-1----:R-:W-:Y:S01]  /*f870*/  VIADD R2, R2, 0x4000 ;  /* 0x0000400002027836 */ /* 0x002fe20000000000 */
[----:B------:R-:W-:Y:S06]  /*f880*/  @!P1 BRA `(.L_x_4672) ;  /* 0xfffffff800e09947 */ /* 0x000fec000383ffff */
.L_x_4671:
[----:B------:R-:W-:Y:S05]  /*f890*/  BSYNC.RECONVERGENT B1 ;  /* 0x0000000000017941 */ /* 0x000fea0003800200 */
.L_x_4670:
        /* <DEDUP_REMOVED lines=41> */
[----:B------:R-:W-:-:S02]  /*fb30*/  MOV R5, R9 ;  /* 0x0000000900057202 */ /* 0x000fc40000000f00 */
[----:B-1----:R-:W-:-:S07]  /*fb40*/  IADD3 R2, PT, PT, R2, 0x2000, RZ ;  /* 0x0000200002027810 */ /* 0x002fce0007ffe0ff */
.L_x_4674:
[----:B------:R-:W-:Y:S05]  /*fb50*/  BSYNC.RECONVERGENT B1 ;  /* 0x0000000000017941 */ /* 0x000fea0003800200 */
.L_x_4673:
[----:B------:R-:W-:-:S13]  /*fb60*/  ISETP.LE.OR P0, PT, R3, UR45, P0 ;  /* 0x0000002d03007c0c */ /* 0x000fda0008703670 */
        /* <DEDUP_REMOVED lines=17> */
.L_x_4657:
[----:B------:R-:W-:Y:S05]  /*fc80*/  BSYNC.RECONVERGENT B0 ;  /* 0x0000000000007941 */ /* 0x000fea0003800200 */
.L_x_4656:
[----:B------:R-:W-:Y:S01]  /*fc90*/  USHF.R.S32.HI UR7, URZ, 0x1f, UR45 ;  /* 0x0000001fff077899 */ /* 0x000fe2000801142d */
[----:B------:R-:W-:Y:S01]  /*fca0*/  SHF.R.U32.HI R14, RZ, 0x6, R0 ;  /* 0x00000006ff0e7819 */ /* 0x000fe20000011600 */
[----:B------:R-:W4:Y:S01]  /*fcb0*/  LDCU.64 UR8, c[0x0][0x3b0] ;  /* 0x00007600ff0877ac */ /* 0x000f220008000a00 */
[----:B------:R-:W-:Y:S02]  /*fcc0*/  LOP3.LUT R13, R13, 0xfc, RZ, 0xc0, !PT ;  /* 0x000000fc0d0d7812 */ /* 0x000fe400078ec0ff */
[----:B0--3--:R-:W-:Y:S01]  /*fcd0*/  CS2R R6, SRZ ;  /* 0x0000000000067805 */ /* 0x009fe2000001ff00 */
[----:B------:R-:W-:Y:S01]  /*fce0*/  ULEA.HI UR7, UR7, UR45, URZ, 0x2 ;  /* 0x0000002d07077291 */ /* 0x000fe2000f8f10ff */
[----:B------:R-:W0:Y:S03]  /*fcf0*/  LDCU.64 UR10, c[0x0][0x3c8] ;  /* 0x00007900ff0a77ac */ /* 0x000e260008000a00 */
[----:B------:R-:W-:Y:S01]  /*fd00*/  ULOP3.LUT UR7, UR7, 0xfffffffc, URZ, 0xc0, !UPT ;  /* 0xfffffffc07077892 */ /* 0x000fe2000f8ec0ff */
[----:B------:R-:W3:Y:S03]  /*fd10*/  LDCU.64 UR12, c[0x0][0x3c8] ;  /* 0x00007900ff0c77ac */ /* 0x000ee60008000a00 */
[----:B------:R-:W-:Y:S01]  /*fd20*/  UIADD3 UR7, UPT, UPT, -UR7, UR45, URZ ;  /* 0x0000002d07077290 */ /* 0x000fe2000fffe1ff */
[----:B----4-:R-:W-:-:S05]  /*fd30*/  ISETP.EQ.U32.AND P1, PT, RZ, UR8, PT ;  /* 0x00000008ff007c0c */ /* 0x010fca000bf22070 */
[----:B------:R-:W-:-:S04]  /*fd40*/  ISETP.NE.AND P0, PT, R14, UR7, PT ;  /* 0x000000070e007c0c */ /* 0x000fc8000bf05270 */
[----:B------:R-:W-:-:S04]  /*fd50*/  ISETP.GT.U32.OR P0, PT, R13, 0xdf, P0 ;  /* 0x000000df0d00780c */ /* 0x000fc80000704470 */
[----:B------:R-:W-:-:S13]  /*fd60*/  ISETP.EQ.OR.EX P0, PT, RZ, UR9, P0, P1 ;  /* 0x00000009ff007c0c */ /* 0x000fda0008702710 */
[----:B------:R-:W4:Y:S01]  /*fd70*/  @!P0 LDC.64 R2, c[0x0][0x3b0] ;  /* 0x0000ec00ff028b82 */ /* 0x000f220000000a00 */
[----:B------:R-:W-:Y:S01]  /*fd80*/  @!P0 IMAD R5, R12, 0xe0, R13 ;  /* 0x000000e00c058824 */ /* 0x000fe200078e020d */
[----:B------:R-:W-:Y:S03]  /*fd90*/  BSSY.RECONVERGENT B0, `(.L_x_4675) ;  /* 0x000022c000007945 */ /* 0x000fe60003800200 */
[----:B----4-:R-:W-:Y:S01]  /*fda0*/  @!P0 IMAD.WIDE.U32 R2, R5, 0x4, R2 ;  /* 0x0000000405028825 */ /* 0x010fe200078e0002 */
[----:B------:R-:W-:-:S06]  /*fdb0*/  CS2R R4, SRZ ;  /* 0x0000000000047805 */ /* 0x000fcc000001ff00 */
[----:B------:R4:W5:Y:S01]  /*fdc0*/  @!P0 LDG.E.128 R4, desc[UR36][R2.64] ;  /* 0x0000002402048981 */ /* 0x000962000c1e1d00 */
[----:B------:R-:W-:Y:S01]  /*fdd0*/  BAR.SYNC.DEFER_BLOCKING 0x0 ;  /* 0x0000000000007b1d */ /* 0x000fe20000010000 */
[----:B------:R-:W-:Y:S01]  /*fde0*/  ISETP.GT.U32.AND P0, PT, R13, 0xdf, PT ;  /* 0x000000df0d00780c */ /* 0x000fe20003f04070 */
[----:B------:R-:W-:Y:S01]  /*fdf0*/  IMAD R16, R33, 0xe0, RZ ;  /* 0x000000e021107824 */ /* 0x000fe200078e02ff */
[----:B------:R-:W-:Y:S02]  /*fe00*/  CS2R R10, SRZ ;  /* 0x00000000000a7805 */ /* 0x000fe4000001ff00 */
[----:B------:R-:W-:-:S09]  /*fe10*/  CS2R R8, SRZ ;  /* 0x0000000000087805 */ /* 0x000fd2000001ff00 */
[----:B0--34-:R-:W-:Y:S05]  /*fe20*/  @P0 BRA `(.L_x_4676) ;  /* 0x0000002000880947 */ /* 0x019fea0003800000 */
[----:B------:R-:W0:Y:S01]  /*fe30*/  LDCU UR8, c[0x0][0x3f4] ;  /* 0x00007e80ff0877ac */ /* 0x000e220008000800 */
[----:B------:R-:W3:Y:S01]  /*fe40*/  LDC.64 R2, c[0x0][0x3c0] ;  /* 0x0000f000ff027b82 */ /* 0x000ee20000000a00 */
[----:B------:R-:W-:Y:S01]  /*fe50*/  IADD3 R19, PT, PT, R14, UR5, RZ ;  /* 0x000000050e137c10 */ /* 0x000fe2000fffe0ff */
[----:B------:R-:W-:Y:S01]  /*fe60*/  BSSY.RECONVERGENT B1, `(.L_x_4677) ;  /* 0x0000093000017945 */ /* 0x000fe20003800200 */
[----:B------:R-:W-:Y:S02]  /*fe70*/  IMAD.MOV.U32 R11, RZ, RZ, RZ ;  /* 0x000000ffff0b7224 */ /* 0x000fe400078e00ff */
[----:B0-----:R-:W-:-:S04]  /*fe80*/  IMAD.U32 R18, RZ, RZ, UR8 ;  /* 0x00000008ff127e24 */ /* 0x001fc8000f8e00ff */
[C---:B------:R-:W-:Y:S01]  /*fe90*/  IMAD R17, R18.reuse, UR4, R13 ;  /* 0x0000000412117c24 */ /* 0x040fe2000f8e020d */
[----:B------:R-:W-:-:S03]  /*fea0*/  VIMNMX R20, PT, PT, R18, UR45, PT ;  /* 0x0000002d12147c48 */ /* 0x000fc6000bfe0100 */
[----:B---3--:R-:W-:Y:S01]  /*feb0*/  IMAD.WIDE R2, R17, 0x4, R2 ;  /* 0x0000000411027825 */ /* 0x008fe200078e0202 */
[----:B------:R-:W-:-:S13]  /*fec0*/  ISETP.GE.AND P0, PT, R19, R20, PT ;  /* 0x000000141300720c */ /* 0x000fda0003f06270 */
[----:B------:R-:W-:Y:S05]  /*fed0*/  @P0 BRA `(.L_x_4678) ;  /* 0x00000008002c0947 */ /* 0x000fea0003800000 */
[----:B------:R-:W-:Y:S01]  /*fee0*/  IADD3 R17, PT, PT, R19, 0x4, RZ ;  /* 0x0000000413117810 */ /* 0x000fe20007ffe0ff */
[----:B------:R-:W-:Y:S01]  /*fef0*/  ULOP3.LUT UR8, URZ, UR5, URZ, 0x33, !UPT ;  /* 0x00000005ff087292 */ /* 0x000fe2000f8e33ff */
[----:B------:R-:W-:Y:S01]  /*ff00*/  BSSY.RECONVERGENT B2, `(.L_x_4679) ;  /* 0x000004b000027945 */ /* 0x000fe20003800200 */
[----:B------:R-:W-:Y:S01]  /*ff10*/  IMAD R54, R15, R18, RZ ;  /* 0x000000120f367224 */ /* 0x000fe200078e02ff */
[----:B------:R-:W-:Y:S01]  /*ff20*/  VIMNMX R9, PT, PT, R20, R17, !PT ;  /* 0x0000001114097248 */ /* 0x000fe20007fe0100 */
[----:B------:R-:W-:Y:S01]  /*ff30*/  IMAD.MOV.U32 R28, RZ, RZ, R19 ;  /* 0x000000ffff1c7224 */ /* 0x000fe200078e0013 */
[----:B------:R-:W-:Y:S02]  /*ff40*/  CS2R R10, SRZ ;  /* 0x00000000000a7805 */ /* 0x000fe4000001ff00 */
[----:B------:R-:W-:Y:S02]  /*ff50*/  IADD3 R53, PT, PT, -R14, UR8, R9 ;  /* 0x000000080e357c10 */ /* 0x000fe4000fffe109 */
[----:B------:R-:W-:-:S02]  /*ff60*/  CS2R R8, SRZ ;  /* 0x0000000000087805 */ /* 0x000fc4000001ff00 */
[C---:B------:R-:W-:Y:S02]  /*ff70*/  ISETP.GE.U32.AND P0, PT, R53.reuse, 0xc, PT ;  /* 0x0000000c3500780c */ /* 0x040fe40003f06070 */
[----:B------:R-:W-:-:S04]  /*ff80*/  LEA.HI R20, R53, 0x1, RZ, 0x1e ;  /* 0x0000000135147811 */ /* 0x000fc800078ff0ff */
[----:B------:R-:W-:-:S07]  /*ff90*/  LOP3.LUT P1, R55, R20, 0x3, RZ, 0xc0, !PT ;  /* 0x0000000314377812 */ /* 0x000fce000782c0ff */
[----:B------:R-:W-:Y:S06]  /*ffa0*/  @!P0 BRA `(.L_x_4680) ;  /* 0x0000000400008947 */ /* 0x000fec0003800000 */
[----:B------:R-:W0:Y:S01]  /*ffb0*/  S2UR UR9, SR_CgaCtaId ;  /* 0x00000000000979c3 */ /* 0x000e220000008800 */
[----:B------:R-:W-:Y:S01]  /*ffc0*/  UMOV UR8, 0x400 ;  /* 0x0000040000087882 */ /* 0x000fe20000000000 */
[----:B------:R-:W-:Y:S01]  /*ffd0*/  LOP3.LUT R20, R20, 0x7ffffffc, RZ, 0xc0, !PT ;  /* 0x7ffffffc14147812 */ /* 0x000fe200078ec0ff */
[----:B------:R-:W-:Y:S01]  /*ffe0*/  UIADD3 UR8, UPT, UPT, UR8, 0x440, URZ ;  /* 0x0000044008087890 */ /* 0x000fe2000fffe0ff */
[C---:B------:R-:W-:Y:S01]  /*fff0*/  IADD3 R29, PT, PT, R19.reuse, 0xc, RZ ;  /* 0x0000000c131d7810 */ /* 0x040fe20007ffe0ff */
[----:B------:R-:W-:Y:S01]  /*10000*/  VIADD R30, R19, 0x8 ;  /* 0x00000008131e7836 */ /* 0x000fe20000000000 */
[----:B------:R-:W-:Y:S01]  /*10010*/  MOV R28, R19 ;  /* 0x00000013001c7202 */ /* 0x000fe20000000f00 */
[----:B------:R-:W-:Y:S01]  /*10020*/  IMAD.MOV.U32 R8, RZ, RZ, RZ ;  /* 0x000000ffff087224 */ /* 0x000fe200078e00ff */
[----:B--2---:R-:W-:Y:S01]  /*10030*/  IADD3 R31, PT, PT, -R20, RZ, RZ ;  /* 0x000000ff141f7210 */ /* 0x004fe20007ffe1ff */
[----:B0-----:R-:W-:-:S06]  /*10040*/  ULEA UR8, UR9, UR8, 0x18 ;  /* 0x0000000809087291 */ /* 0x001fcc000f8ec0ff */
[----:B------:R-:W-:-:S05]  /*10050*/  LEA R21, R14, UR8, 0x2 ;  /* 0x000000080e157c11 */ /* 0x000fca000f8e10ff */
[----:B------:R-:W-:-:S07]  /*10060*/  VIADD R32, R21, 0x20 ;  /* 0x0000002015207836 */ /* 0x000fce0000000000 */
.L_x_4681:
[----:B------:R-:W-:Y:S01]  /*10070*/  IADD3 R21, P0, PT, R28, UR6, RZ ;  /* 0x000000061c157c10 */ /* 0x000fe2000ff1e0ff */
[----:B------:R-:W-:Y:S03]  /*10080*/  LDS R34, [R32+-0x10] ;  /* 0xfffff00020227984 */ /* 0x000fe60000000800 */
[----:B------:R-:W-:Y:S01]  /*10090*/  IADD3.X R22, PT, PT, RZ, UR15, RZ, P0, !PT ;  /* 0x0000000fff167c10 */ /* 0x000fe200087fe4ff */
[----:B------:R-:W-:Y:S01]  /*100a0*/  LDS R35, [R32] ;  /* 0x0000000020237984 */ /* 0x000fe20000000800 */
[----:B------:R-:W-:-:S03]  /*100b0*/  LEA R20, P0, R21, UR10, 0x2 ;  /* 0x0000000a15147c11 */ /* 0x000fc6000f8010ff */
[----:B------:R-:W-:Y:S01]  /*100c0*/  LDS R52, [R32+0x10] ;  /* 0x0000100020347984 */ /* 0x000fe20000000800 */
[----:B------:R-:W-:-:S05]  /*100d0*/  LEA.HI.X R21, R21, UR11, R22, 0x2, P0 ;  /* 0x0000000b15157c11 */ /* 0x000fca00080f1416 */
[----:B------:R-:W2:Y:S04]  /*100e0*/  LDG.E R23, desc[UR36][R20.64] ;  /* 0x0000002414177981 */ /* 0x000ea8000c1e1900 */
[----:B------:R-:W3:Y:S04]  /*100f0*/  LDG.E R22, desc[UR36][R20.64+0x10] ;  /* 0x0000102414167981 */ /* 0x000ee8000c1e1900 */
[----:B-1----:R-:W4:Y:S04]  /*10100*/  LDG.E R25, desc[UR36][R20.64+0x20] ;  /* 0x0000202414197981 */ /* 0x002f28000c1e1900 */
[----:B------:R-:W4:Y:S01]  /*10110*/  LDG.E R26, desc[UR36][R20.64+0x30] ;  /* 0x00003024141a7981 */ /* 0x000f22000c1e1900 */
[----:B--2---:R-:W-:-:S02]  /*10120*/  IMAD R23, R54, R23, R28 ;  /* 0x0000001736177224 */ /* 0x004fc400078e021c */
[C---:B---3--:R-:W-:Y:S02]  /*10130*/  IMAD R22, R54.reuse, R22, R17 ;  /* 0x0000001636167224 */ /* 0x048fe400078e0211 */
[----:B------:R-:W-:Y:S02]  /*10140*/  IMAD R23, R23, 0xe0, RZ ;  /* 0x000000e017177824 */ /* 0x000fe400078e02ff */
[----:B----4-:R-:W-:Y:S02]  /*10150*/  IMAD R24, R54, R25, R30 ;  /* 0x0000001936187224 */ /* 0x010fe400078e021e */
[----:B------:R-:W-:Y:S02]  /*10160*/  IMAD R25, R22, 0xe0, RZ ;  /* 0x000000e016197824 */ /* 0x000fe400078e02ff */
[----:B------:R-:W-:-:S04]  /*10170*/  IMAD.WIDE R22, R23, 0x4, R2 ;  /* 0x0000000417167825 */ /* 0x000fc800078e0202 */
[----:B------:R-:W-:Y:S01]  /*10180*/  IMAD R27, R24, 0xe0, RZ ;  /* 0x000000e0181b7824 */ /* 0x000fe200078e02ff */
[----:B------:R-:W2:Y:S01]  /*10190*/  LDG.E.128 R36, desc[UR36][R22.64] ;  /* 0x0000002416247981 */ /* 0x000ea2000c1e1d00 */
[----:B------:R-:W-:Y:S02]  /*101a0*/  IMAD R26, R54, R26, R29 ;  /* 0x0000001a361a7224 */ /* 0x000fe400078e021d */
[----:B------:R-:W-:-:S04]  /*101b0*/  IMAD.WIDE R24, R25, 0x4, R2 ;  /* 0x0000000419187825 */ /* 0x000fc800078e0202 */
[----:B------:R-:W-:Y:S01]  /*101c0*/  IMAD R33, R26, 0xe0, RZ ;  /* 0x000000e01a217824 */ /* 0x000fe200078e02ff */
[----:B------:R-:W3:Y:S01]  /*101d0*/  LDG.E.128 R40, desc[UR36][R24.64] ;  /* 0x0000002418287981 */ /* 0x000ee2000c1e1d00 */
[----:B------:R-:W-:-:S04]  /*101e0*/  IMAD.WIDE R20, R27, 0x4, R2 ;  /* 0x000000041b147825 */ /* 0x000fc800078e0202 */
[----:B------:R-:W-:Y:S01]  /*101f0*/  IMAD.WIDE R26, R33, 0x4, R2 ;  /* 0x00000004211a7825 */ /* 0x000fe200078e0202 */
[----:B------:R-:W4:Y:S04]  /*10200*/  LDG.E.128 R44, desc[UR36][R20.64] ;  /* 0x00000024142c7981 */ /* 0x000f28000c1e1d00 */
[----:B------:R-:W4:Y:S04]  /*10210*/  LDG.E.128 R48, desc[UR36][R26.64] ;  /* 0x000000241a307981 */ /* 0x000f28000c1e1d00 */
[----:B------:R0:W2:Y:S01]  /*10220*/  LDS R33, [R32+-0x20] ;  /* 0xffffe00020217984 */ /* 0x0000a20000000800 */
[----:B------:R-:W-:-:S05]  /*10230*/  VIADD R31, R31, 0x4 ;  /* 0x000000041f1f7836 */ /* 0x000fca0000000000 */
[----:B------:R-:W-:Y:S01]  /*10240*/  ISETP.NE.AND P0, PT, R31, RZ, PT ;  /* 0x000000ff1f00720c */ /* 0x000fe20003f05270 */
[----:B------:R-:W-:Y:S01]  /*10250*/  VIADD R28, R28, 0x10 ;  /* 0x000000101c1c7836 */ /* 0x000fe20000000000 */
[----:B0-----:R-:W-:Y:S01]  /*10260*/  IADD3 R32, PT, PT, R32, 0x40, RZ ;  /* 0x0000004020207810 */ /* 0x001fe20007ffe0ff */
[----:B------:R-:W-:Y:S01]  /*10270*/  VIADD R30, R30, 0x10 ;  /* 0x000000101e1e7836 */ /* 0x000fe20000000000 */
[----:B------:R-:W-:Y:S02]  /*10280*/  IADD3 R17, PT, PT, R17, 0x10, RZ ;  /* 0x0000001011117810 */ /* 0x000fe40007ffe0ff */
[----:B------:R-:W-:Y:S01]  /*10290*/  IADD3 R29, PT, PT, R29, 0x10, RZ ;  /* 0x000000101d1d7810 */ /* 0x000fe20007ffe0ff */
        /* <DEDUP_REMOVED lines=17> */
.L_x_4680:
[----:B------:R-:W-:Y:S05]  /*103b0*/  BSYNC.RECONVERGENT B2 ;  /* 0x0000000000027941 */ /* 0x000fea0003800200 */
.L_x_4679:
[----:B------:R-:W-:Y:S05]  /*103c0*/  @!P1 BRA `(.L_x_4678) ;  /* 0x0000000000f09947 */ /* 0x000fea0003800000 */
[----:B------:R-:W-:Y:S01]  /*103d0*/  ISETP.NE.AND P1, PT, R55, 0x1, PT ;  /* 0x000000013700780c */ /* 0x000fe20003f25270 */
[----:B------:R-:W-:Y:S01]  /*103e0*/  BSSY.RECONVERGENT B2, `(.L_x_4682) ;  /* 0x0000024000027945 */ /* 0x000fe20003800200 */
[----:B------:R-:W-:-:S11]  /*103f0*/  LOP3.LUT P0, RZ, R53, 0x4, RZ, 0xc0, !PT ;  /* 0x0000000435ff7812 */ /* 0x000fd6000780c0ff */
[----:B------:R-:W-:Y:S05]  /*10400*/  @!P1 BRA `(.L_x_4683) ;  /* 0x0000000000849947 */ /* 0x000fea0003800000 */
[----:B------:R-:W0:Y:S01]  /*10410*/  LDCU.64 UR8, c[0x0][0x3c8] ;  /* 0x00007900ff0877ac */ /* 0x000e220008000a00 */
[----:B------:R-:W-:-:S05]  /*10420*/  IADD3 R17, P1, PT, R28, UR6, RZ ;  /* 0x000000061c117c10 */ /* 0x000fca000ff3e0ff */
[----:B------:R-:W-:Y:S01]  /*10430*/  IMAD.X R22, RZ, RZ, UR15, P1 ;  /* 0x0000000fff167e24 */ /* 0x000fe200088e06ff */
[----:B0-----:R-:W-:-:S04]  /*10440*/  LEA R20, P1, R17, UR8, 0x2 ;  /* 0x0000000811147c11 */ /* 0x001fc8000f8210ff */
[----:B------:R-:W-:-:S05]  /*10450*/  LEA.HI.X R21, R17, UR9, R22, 0x2, P1 ;  /* 0x0000000911157c11 */ /* 0x000fca00088f1416 */
[----:B------:R-:W3:Y:S04]  /*10460*/  LDG.E R17, desc[UR36][R20.64] ;  /* 0x0000002414117981 */ /* 0x000ee8000c1e1900 */
[----:B------:R-:W4:Y:S01]  /*10470*/  LDG.E R23, desc[UR36][R20.64+0x10] ;  /* 0x0000102414177981 */ /* 0x000f22000c1e1900 */
[----:B------:R-:W-:Y:S01]  /*10480*/  HFMA2 R22, -RZ, RZ, 0, 1.33514404296875e-05 ;  /* 0x000000e0ff167431 */ /* 0x000fe200000001ff */
[----:B------:R-:W0:Y:S01]  /*10490*/  S2UR UR9, SR_CgaCtaId ;  /* 0x00000000000979c3 */ /* 0x000e220000008800 */
[----:B------:R-:W-:Y:S02]  /*104a0*/  UMOV UR8, 0x400 ;  /* 0x0000040000087882 */ /* 0x000fe40000000000 */
[----:B------:R-:W-:-:S04]  /*104b0*/  UIADD3 UR8, UPT, UPT, UR8, 0x440, URZ ;  /* 0x0000044008087890 */ /* 0x000fc8000fffe0ff */
[----:B0-----:R-:W-:Y:S01]  /*104c0*/  ULEA UR8, UR9, UR8, 0x18 ;  /* 0x0000000809087291 */ /* 0x001fe2000f8ec0ff */
[C-C-:B---3--:R-:W-:Y:S02]  /*104d0*/  IMAD R17, R54.reuse, R17, R28.reuse ;  /* 0x0000001136117224 */ /* 0x148fe400078e021c */
[----:B----4-:R-:W-:Y:S02]  /*104e0*/  IMAD R23, R54, R23, R28 ;  /* 0x0000001736177224 */ /* 0x010fe400078e021c */
[----:B------:R-:W-:Y:S02]  /*104f0*/  IMAD R17, R17, 0xe0, RZ ;  /* 0x000000e011117824 */ /* 0x000fe400078e02ff */
[----:B-1----:R-:W-:Y:S02]  /*10500*/  IMAD R25, R23, R22, 0x380 ;  /* 0x0000038017197424 */ /* 0x002fe400078e0216 */
[----:B------:R-:W-:-:S04]  /*10510*/  IMAD.WIDE R22, R17, 0x4, R2 ;  /* 0x0000000411167825 */ /* 0x000fc800078e0202 */
[----:B------:R-:W-:Y:S01]  /*10520*/  IMAD.WIDE R24, R25, 0x4, R2 ;  /* 0x0000000419187825 */ /* 0x000fe200078e0202 */
[----:B------:R-:W3:Y:S05]  /*10530*/  LDG.E.128 R32, desc[UR36][R22.64] ;  /* 0x0000002416207981 */ /* 0x000eea000c1e1d00 */
[----:B------:R-:W4:Y:S01]  /*10540*/  LDG.E.128 R24, desc[UR36][R24.64] ;  /* 0x0000002418187981 */ /* 0x000f22000c1e1d00 */
[C---:B------:R-:W-:Y:S01]  /*10550*/  VIADD R17, R28.reuse, -UR5 ;  /* 0x800000051c117c36 */ /* 0x040fe20008000000 */
[----:B------:R-:W-:-:S04]  /*10560*/  IADD3 R28, PT, PT, R28, 0x8, RZ ;  /* 0x000000081c1c7810 */ /* 0x000fc80007ffe0ff */
[----:B------:R-:W-:-:S05]  /*10570*/  LEA R17, R17, UR8, 0x2 ;  /* 0x0000000811117c11 */ /* 0x000fca000f8e10ff */
[----:B------:R-:W3:Y:S04]  /*10580*/  LDS R20, [R17] ;  /* 0x0000000011147984 */ /* 0x000ee80000000800 */
[----:B------:R-:W4:Y:S01]  /*10590*/  LDS R29, [R17+0x10] ;  /* 0x00001000111d7984 */ /* 0x000f220000000800 */
[-C--:B---3--:R-:W-:Y:S01]  /*105a0*/  FFMA.FTZ R21, R32, R20.reuse, R8 ;  /* 0x0000001420157223 */ /* 0x088fe20000010008 */
[-C--:B------:R-:W-:Y:S01]  /*105b0*/  FFMA.FTZ R22, R33, R20.reuse, R9 ;  /* 0x0000001421167223 */ /* 0x080fe20000010009 */
[-C--:B------:R-:W-:Y:S01]  /*105c0*/  FFMA.FTZ R23, R34, R20.reuse, R10 ;  /* 0x0000001422177223 */ /* 0x080fe2000001000a */
[----:B------:R-:W-:Y:S01]  /*105d0*/  FFMA.FTZ R20, R35, R20, R11 ;  /* 0x0000001423147223 */ /* 0x000fe2000001000b */
[-C--:B----4-:R-:W-:Y:S01]  /*105e0*/  FFMA.FTZ R8, R24, R29.reuse, R21 ;  /* 0x0000001d18087223 */ /* 0x090fe20000010015 */
[-C--:B------:R-:W-:Y:S01]  /*105f0*/  FFMA.FTZ R9, R25, R29.reuse, R22 ;  /* 0x0000001d19097223 */ /* 0x080fe20000010016 */
[-C--:B------:R-:W-:Y:S01]  /*10600*/  FFMA.FTZ R10, R26, R29.reuse, R23 ;  /* 0x0000001d1a0a7223 */ /* 0x080fe20000010017 */
[----:B------:R-:W-:-:S07]  /*10610*/  FFMA.FTZ R11, R27, R29, R20 ;  /* 0x0000001d1b0b7223 */ /* 0x000fce0000010014 */
.L_x_4683:
[----:B------:R-:W-:Y:S05]  /*10620*/  BSYNC.RECONVERGENT B2 ;  /* 0x0000000000027941 */ /* 0x000fea0003800200 */
.L_x_4682:
[----:B------:R-:W-:Y:S05]  /*10630*/  @P0 BRA `(.L_x_4678) ;  /* 0x0000000000540947 */ /* 0x000fea0003800000 */
[----:B------:R-:W0:Y:S01]  /*10640*/  LDCU.64 UR8, c[0x0][0x3c8] ;  /* 0x00007900ff0877ac */ /* 0x000e220008000a00 */
[----:B------:R-:W-:-:S05]  /*10650*/  IADD3 R17, P0, PT, R28, UR6, RZ ;  /* 0x000000061c117c10 */ /* 0x000fca000ff1e0ff */
[----:B------:R-:W-:Y:S01]  /*10660*/  IMAD.X R20, RZ, RZ, UR15, P0 ;  /* 0x0000000fff147e24 */ /* 0x000fe200080e06ff */
[----:B0-----:R-:W-:-:S04]  /*10670*/  LEA R22, P0, R17, UR8, 0x2 ;  /* 0x0000000811167c11 */ /* 0x001fc8000f8010ff */
[----:B------:R-:W-:-:S06]  /*10680*/  LEA.HI.X R23, R17, UR9, R20, 0x2, P0 ;  /* 0x0000000911177c11 */ /* 0x000fcc00080f1414 */
[----:B------:R-:W3:Y:S01]  /*10690*/  LDG.E R23, desc[UR36][R22.64] ;  /* 0x0000002416177981 */ /* 0x000ee2000c1e1900 */
[----:B------:R-:W0:Y:S01]  /*106a0*/  S2UR UR9, SR_CgaCtaId ;  /* 0x00000000000979c3 */ /* 0x000e220000008800 */
[----:B------:R-:W-:Y:S02]  /*106b0*/  UMOV UR8, 0x400 ;  /* 0x0000040000087882 */ /* 0x000fe40000000000 */
[----:B------:R-:W-:-:S04]  /*106c0*/  UIADD3 UR8, UPT, UPT, UR8, 0x440, URZ ;  /* 0x0000044008087890 */ /* 0x000fc8000fffe0ff */
[----:B0-----:R-:W-:Y:S01]  /*106d0*/  ULEA UR8, UR9, UR8, 0x18 ;  /* 0x0000000809087291 */ /* 0x001fe2000f8ec0ff */
[----:B---3--:R-:W-:-:S04]  /*106e0*/  IMAD R17, R54, R23, R28 ;  /* 0x0000001736117224 */ /* 0x008fc800078e021c */
[----:B------:R-:W-:-:S04]  /*106f0*/  IMAD R17, R17, 0xe0, RZ ;  /* 0x000000e011117824 */ /* 0x000fc800078e02ff */
[----:B------:R-:W-:-:S05]  /*10700*/  IMAD.WIDE R20, R17, 0x4, R2 ;  /* 0x0000000411147825 */ /* 0x000fca00078e0202 */
[----:B-1----:R-:W3:Y:S01]  /*10710*/  LDG.E.128 R24, desc[UR36][R20.64] ;  /* 0x0000002414187981 */ /* 0x002ee2000c1e1d00 */
[----:B------:R-:W-:-:S04]  /*10720*/  IADD3 R17, PT, PT, R28, -UR5, RZ ;  /* 0x800000051c117c10 */ /* 0x000fc8000fffe0ff */
[----:B------:R-:W-:-:S06]  /*10730*/  LEA R17, R17, UR8, 0x2 ;  /* 0x0000000811117c11 */ /* 0x000fcc000f8e10ff */
[----:B------:R-:W3:Y:S02]  /*10740*/  LDS R17, [R17] ;  /* 0x0000000011117984 */ /* 0x000ee40000000800 */
[-C--:B---3--:R-:W-:Y:S01]  /*10750*/  FFMA.FTZ R8, R24, R17.reuse, R8 ;  /* 0x0000001118087223 */ /* 0x088fe20000010008 */
[-C--:B------:R-:W-:Y:S01]  /*10760*/  FFMA.FTZ R9, R25, R17.reuse, R9 ;  /* 0x0000001119097223 */ /* 0x080fe20000010009 */
[-C--:B------:R-:W-:Y:S01]  /*10770*/  FFMA.FTZ R10, R26, R17.reuse, R10 ;  /* 0x000000111a0a7223 */ /* 0x080fe2000001000a */
[----:B------:R-:W-:-:S07]  /*10780*/  FFMA.FTZ R11, R27, R17, R11 ;  /* 0x000000111b0b7223 */ /* 0x000fce000001000b */
.L_x_4678:
[----:B------:R-:W-:Y:S05]  /*10790*/  BSYNC.RECONVERGENT B1 ;  /* 0x0000000000017941 */ /* 0x000fea0003800200 */
.L_x_4677:
[----:B------:R-:W-:Y:S01]  /*107a0*/  ISETP.GE.AND P0, PT, R19, UR45, PT ;  /* 0x0000002d13007c0c */ /* 0x000fe2000bf06270 */
[----:B------:R-:W-:-:S12]  /*107b0*/  BSSY.RECONVERGENT B3, `(.L_x_4684) ;  /* 0x000014d000037945 */ /* 0x000fd80003800200 */
[----:B------:R-:W-:Y:S05]  /*107c0*/  @P0 BRA `(.L_x_4685) ;  /* 0x00000014002c0947 */ /* 0x000fea0003800000 */
[----:B------:R-:W-:Y:S01]  /*107d0*/  IMAD.MOV.U32 R20, RZ, RZ, 0x4 ;  /* 0x00000004ff147424 */ /* 0x000fe200078e00ff */
[----:B------:R-:W-:Y:S01]  /*107e0*/  ULOP3.LUT UR8, URZ, UR5, URZ, 0x33, !UPT ;  /* 0x00000005ff087292 */ /* 0x000fe2000f8e33ff */
[----:B------:R-:W-:Y:S01]  /*107f0*/  BSSY.RECONVERGENT B2, `(.L_x_4686) ;  /* 0x00000bd000027945 */ /* 0x000fe20003800200 */
[----:B------:R-:W-:Y:S02]  /*10800*/  IMAD R32, R15, R18, RZ ;  /* 0x000000120f207224 */ /* 0x000fe400078e02ff */
[----:B------:R-:W-:-:S04]  /*10810*/  VIADDMNMX R17, R19, R20, UR45, !PT ;  /* 0x0000002d13117e46 */ /* 0x000fc8000f800114 */
[----:B------:R-:W-:-:S04]  /*10820*/  IADD3 R29, PT, PT, -R14, UR8, R17 ;  /* 0x000000080e1d7c10 */ /* 0x000fc8000fffe111 */
[C---:B------:R-:W-:Y:S02]  /*10830*/  ISETP.GE.U32.AND P0, PT, R29.reuse, 0xc, PT ;  /* 0x0000000c1d00780c */ /* 0x040fe40003f06070 */
[----:B------:R-:W-:-:S11]  /*10840*/  LEA.HI R30, R29, 0x1, RZ, 0x1e ;  /* 0x000000011d1e7811 */ /* 0x000fd600078ff0ff */
[----:B------:R-:W-:Y:S05]  /*10850*/  @!P0 BRA `(.L_x_4687) ;  /* 0x0000000800d88947 */ /* 0x000fea0003800000 */
[----:B------:R-:W0:Y:S01]  /*10860*/  S2UR UR9, SR_CgaCtaId ;  /* 0x00000000000979c3 */ /* 0x000e220000008800 */
[----:B------:R-:W-:Y:S01]  /*10870*/  UMOV UR8, 0x400 ;  /* 0x0000040000087882 */ /* 0x000fe20000000000 */
[----:B------:R-:W-:Y:S01]  /*10880*/  LOP3.LUT R15, R30, 0x7ffffffc, RZ, 0xc0, !PT ;  /* 0x7ffffffc1e0f7812 */ /* 0x000fe200078ec0ff */
[----:B------:R-:W-:Y:S01]  /*10890*/  UIADD3 UR8, UPT, UPT, UR8, 0x440, URZ ;  /* 0x0000044008087890 */ /* 0x000fe2000fffe0ff */
[----:B------:R-:W-:Y:S01]  /*108a0*/  BSSY.RECONVERGENT B1, `(.L_x_4688) ;  /* 0x00000b0000017945 */ /* 0x000fe20003800200 */
[----:B------:R-:W-:Y:S02]  /*108b0*/  IADD3 R19, PT, PT, R19, 0x8, RZ ;  /* 0x0000000813137810 */ /* 0x000fe40007ffe0ff */
[----:B------:R-:W-:Y:S01]  /*108c0*/  IMAD.MOV R17, RZ, RZ, -R15 ;  /* 0x000000ffff117224 */ /* 0x000fe200078e0a0f */
[----:B------:R-:W3:Y:S01]  /*108d0*/  LDC R34, c[0x0][0x3f4] ;  /* 0x0000fd00ff227b82 */ /* 0x000ee20000000800 */
[----:B0-----:R-:W-:-:S06]  /*108e0*/  ULEA UR8, UR9, UR8, 0x18 ;  /* 0x0000000809087291 */ /* 0x001fcc000f8ec0ff */
[----:B------:R-:W-:-:S04]  /*108f0*/  LEA R18, R14, UR8, 0x2 ;  /* 0x000000080e127c11 */ /* 0x000fc8000f8e10ff */
[----:B------:R-:W-:-:S07]  /*10900*/  IADD3 R15, PT, PT, R18, 0x20, RZ ;  /* 0x00000020120f7810 */ /* 0x000fce0007ffe0ff */
.L_x_4697:
[----:B---3--:R-:W-:Y:S01]  /*10910*/  IMAD.MOV.U32 R18, RZ, RZ, R34 ;  /* 0x000000ffff127224 */ /* 0x008fe200078e0022 */
[----:B------:R-:W-:Y:S01]  /*10920*/  IADD3 R23, PT, PT, R19, -0x8, RZ ;  /* 0xfffffff813177810 */ /* 0x000fe20007ffe0ff */
[----:B------:R-:W-:Y:S01]  /*10930*/  VIADD R17, R17, 0x4 ;  /* 0x0000000411117836 */ /* 0x000fe20000000000 */
[C---:B--2---:R-:W-:Y:S01]  /*10940*/  IADD3 R31, PT, PT, R19.reuse, -0x4, RZ ;  /* 0xfffffffc131f7810 */ /* 0x044fe20007ffe0ff */
[----:B------:R-:W-:Y:S01]  /*10950*/  VIADD R33, R19, 0x4 ;  /* 0x0000000413217836 */ /* 0x000fe20000000000 */
[-C--:B------:R-:W-:Y:S01]  /*10960*/  ISETP.GE.AND P4, PT, R23, R18.reuse, PT ;  /* 0x000000121700720c */ /* 0x080fe20003f86270 */
[----:B------:R-:W-:Y:S01]  /*10970*/  BSSY.RECONVERGENT B4, `(.L_x_4689) ;  /* 0x000002a000047945 */ /* 0x000fe20003800200 */
[----:B------:R-:W-:Y:S02]  /*10980*/  ISETP.NE.AND P0, PT, R17, RZ, PT ;  /* 0x000000ff1100720c */ /* 0x000fe40003f05270 */
[-C--:B------:R-:W-:Y:S02]  /*10990*/  ISETP.GE.AND P1, PT, R31, R18.reuse, PT ;  /* 0x000000121f00720c */ /* 0x080fe40003f26270 */
[----:B------:R-:W-:-:S02]  /*109a0*/  ISETP.GE.AND P2, PT, R19, R18, PT ;  /* 0x000000121300720c */ /* 0x000fc40003f46270 */
[----:B------:R-:W-:-:S05]  /*109b0*/  ISETP.GE.AND P3, PT, R33, R18, PT ;  /* 0x000000122100720c */ /* 0x000fca0003f66270 */
[----:B------:R-:W-:Y:S08]  /*109c0*/  @!P4 BRA `(.L_x_4690) ;  /* 0x000000000090c947 */ /* 0x000ff00003800000 */
[----:B-1----:R-:W-:Y:S01]  /*109d0*/  IABS R25, R18 ;  /* 0x0000001200197213 */ /* 0x002fe20000000000 */
[----:B------:R-:W0:Y:S01]  /*109e0*/  LDS R28, [R15+-0x20] ;  /* 0xffffe0000f1c7984 */ /* 0x000e220000000800 */
[----:B------:R-:W-:Y:S02]  /*109f0*/  IABS R26, R23 ;  /* 0x00000017001a7213 */ /* 0x000fe40000000000 */
[----:B------:R-:W1:Y:S01]  /*10a00*/  I2F.RP R22, R25 ;  /* 0x0000001900167306 */ /* 0x000e620000209400 */
[----:B------:R-:W-:Y:S02]  /*10a10*/  ISETP.GE.AND P5, PT, R23, RZ, PT ;  /* 0x000000ff1700720c */ /* 0x000fe40003fa6270 */
[----:B------:R-:W-:-:S05]  /*10a20*/  ISETP.NE.AND P6, PT, R18, RZ, PT ;  /* 0x000000ff1200720c */ /* 0x000fca0003fc5270 */
[----:B-1----:R-:W1:Y:S02]  /*10a30*/  MUFU.RCP R22, R22 ;  /* 0x0000001600167308 */ /* 0x002e640000001000 */
[----:B-1----:R-:W-:-:S06]  /*10a40*/  IADD3 R24, PT, PT, R22, 0xffffffe, RZ ;  /* 0x0ffffffe16187810 */ /* 0x002fcc0007ffe0ff */
[----:B------:R-:W1:Y:S02]  /*10a50*/  F2I.FTZ.U32.TRUNC.NTZ R21, R24 ;  /* 0x0000001800157305 */ /* 0x000e64000021f000 */
[----:B-1----:R-:W-:-:S04]  /*10a60*/  IMAD.MOV R20, RZ, RZ, -R21 ;  /* 0x000000ffff147224 */ /* 0x002fc800078e0a15 */
        /* <DEDUP_REMOVED lines=20> */
[----:B------:R-:W-:-:S05]  /*10bb0*/  IMAD.WIDE R20, R21, 0x4, R2 ;  /* 0x0000000415147825 */ /* 0x000fca00078e0202 */
[----:B------:R-:W0:Y:S02]  /*10bc0*/  LDG.E.128 R24, desc[UR36][R20.64] ;  /* 0x0000002414187981 */ /* 0x000e24000c1e1d00 */
[-C--:B0-----:R-:W-:Y:S01]  /*10bd0*/  FFMA.FTZ R8, R24, R28.reuse, R8 ;  /* 0x0000001c18087223 */ /* 0x081fe20000010008 */
[-C--:B------:R-:W-:Y:S01]  /*10be0*/  FFMA.FTZ R9, R25, R28.reuse, R9 ;  /* 0x0000001c19097223 */ /* 0x080fe20000010009 */
[-C--:B------:R-:W-:Y:S01]  /*10bf0*/  FFMA.FTZ R10, R26, R28.reuse, R10 ;  /* 0x0000001c1a0a7223 */ /* 0x080fe2000001000a */
[----:B------:R-:W-:-:S07]  /*10c00*/  FFMA.FTZ R11, R27, R28, R11 ;  /* 0x0000001c1b0b7223 */ /* 0x000fce000001000b */
.L_x_4690:
[----:B------:R-:W-:Y:S05]  /*10c10*/  BSYNC.RECONVERGENT B4 ;  /* 0x0000000000047941 */ /* 0x000fea0003800200 */
.L_x_4689:
[----:B------:R-:W-:Y:S04]  /*10c20*/  BSSY.RECONVERGENT B4, `(.L_x_4691) ;  /* 0x0000026000047945 */ /* 0x000fe80003800200 */
[----:B------:R-:W-:Y:S05]  /*10c30*/  @!P1 BRA `(.L_x_4692) ;  /* 0x0000000000909947 */ /* 0x000fea0003800000 */
[----:B------:R-:W-:Y:S01]  /*10c40*/  IABS R23, R18 ;  /* 0x0000001200177213 */ /* 0x000fe20000000000 */
[----:B------:R-:W0:Y:S01]  /*10c50*/  LDS R28, [R15+-0x10] ;  /* 0xfffff0000f1c7984 */ /* 0x000e220000000800 */
        /* <DEDUP_REMOVED lines=34> */
.L_x_4692:
[----:B------:R-:W-:Y:S05]  /*10e80*/  BSYNC.RECONVERGENT B4 ;  /* 0x0000000000047941 */ /* 0x000fea0003800200 */
.L_x_4691:
[----:B------:R-:W-:Y:S04]  /*10e90*/  BSSY.RECONVERGENT B4, `(.L_x_4693) ;  /* 0x0000026000047945 */ /* 0x000fe80003800200 */
[----:B------:R-:W-:Y:S05]  /*10ea0*/  @!P2 BRA `(.L_x_4694) ;  /* 0x000000000090a947 */ /* 0x000fea0003800000 */
[----:B------:R-:W-:Y:S01]  /*10eb0*/  IABS R23, R18 ;  /* 0x0000001200177213 */ /* 0x000fe20000000000 */
[----:B------:R-:W0:Y:S01]  /*10ec0*/  LDS R28, [R15] ;  /* 0x000000000f1c7984 */ /* 0x000e220000000800 */
        /* <DEDUP_REMOVED lines=34> */
.L_x_4694:
[----:B------:R-:W-:Y:S05]  /*110f0*/  BSYNC.RECONVERGENT B4 ;  /* 0x0000000000047941 */ /* 0x000fea0003800200 */
.L_x_4693:
[----:B------:R-:W-:Y:S04]  /*11100*/  BSSY.RECONVERGENT B4, `(.L_x_4695) ;  /* 0x0000026000047945 */ /* 0x000fe80003800200 */
[----:B------:R-:W-:Y:S05]  /*11110*/  @!P3 BRA `(.L_x_4696) ;  /* 0x000000000090b947 */ /* 0x000fea0003800000 */
[----:B------:R-:W-:Y:S01]  /*11120*/  IABS R23, R18 ;  /* 0x0000001200177213 */ /* 0x000fe20000000000 */
[----:B------:R-:W0:Y:S01]  /*11130*/  LDS R28, [R15+0x10] ;  /* 0x000010000f1c7984 */ /* 0x000e220000000800 */
        /* <DEDUP_REMOVED lines=34> */
.L_x_4696:
[----:B------:R-:W-:Y:S05]  /*11360*/  BSYNC.RECONVERGENT B4 ;  /* 0x0000000000047941 */ /* 0x000fea0003800200 */
.L_x_4695:
[----:B------:R-:W-:Y:S01]  /*11370*/  IADD3 R19, PT, PT, R19, 0x10, RZ ;  /* 0x0000001013137810 */ /* 0x000fe20007ffe0ff */
[----:B------:R-:W-:Y:S01]  /*11380*/  VIADD R15, R15, 0x40 ;  /* 0x000000400f0f7836 */ /* 0x000fe20000000000 */
[----:B------:R-:W-:Y:S06]  /*11390*/  @P0 BRA `(.L_x_4697) ;  /* 0xfffffff4005c0947 */ /* 0x000fec000383ffff */
[----:B------:R-:W-:Y:S05]  /*113a0*/  BSYNC.RECONVERGENT B1 ;  /* 0x0000000000017941 */ /* 0x000fea0003800200 */
.L_x_4688:
[----:B------:R-:W-:-:S07]  /*113b0*/  IADD3 R19, PT, PT, R19, -0x8, RZ ;  /* 0xfffffff813137810 */ /* 0x000fce0007ffe0ff */
.L_x_4687:
[----:B------:R-:W-:Y:S05]  /*113c0*/  BSYNC.RECONVERGENT B2 ;  /* 0x0000000000027941 */ /* 0x000fea0003800200 */
.L_x_4686:
[----:B------:R-:W-:-:S13]  /*113d0*/  LOP3.LUT P0, R30, R30, 0x3, RZ, 0xc0, !PT ;  /* 0x000000031e1e7812 */ /* 0x000fda000780c0ff */
[----:B------:R-:W-:Y:S05]  /*113e0*/  @!P0 BRA `(.L_x_4685) ;  /* 0x0000000800248947 */ /* 0x000fea0003800000 */
[----:B------:R-:W-:Y:S01]  /*113f0*/  ISETP.NE.AND P0, PT, R30, 0x1, PT ;  /* 0x000000011e00780c */ /* 0x000fe20003f05270 */
[----:B------:R-:W-:-:S12]  /*11400*/  BSSY.RECONVERGENT B1, `(.L_x_4698) ;  /* 0x000005a000017945 */ /* 0x000fd80003800200 */
[----:B------:R-:W-:Y:S05]  /*11410*/  @!P0 BRA `(.L_x_4699) ;  /* 0x0000000400608947 */ /* 0x000fea0003800000 */
[----:B------:R-:W0:Y:S01]  /*11420*/  S2UR UR9, SR_CgaCtaId ;  /* 0x00000000000979c3 */ /* 0x000e220000008800 */
[----:B------:R-:W-:Y:S01]  /*11430*/  UMOV UR8, 0x400 ;  /* 0x0000040000087882 */ /* 0x000fe20000000000 */
[CC--:B------:R-:W-:Y:S01]  /*11440*/  ISETP.GE.AND P1, PT, R19.reuse, R18.reuse, PT ;  /* 0x000000121300720c */ /* 0x0c0fe20003f26270 */
[----:B------:R-:W-:Y:S01]  /*11450*/  UIADD3 UR8, UPT, UPT, UR8, 0x440, URZ ;  /* 0x0000044008087890 */ /* 0x000fe2000fffe0ff */
[C---:B------:R-:W-:Y:S01]  /*11460*/  IADD3 R15, PT, PT, R19.reuse, -UR5, RZ ;  /* 0x80000005130f7c10 */ /* 0x040fe2000fffe0ff */
[----:B--2---:R-:W-:Y:S01]  /*11470*/  VIADD R31, R19, 0x4 ;  /* 0x00000004131f7836 */ /* 0x004fe20000000000 */
[----:B------:R-:W-:Y:S04]  /*11480*/  BSSY.RECONVERGENT B2, `(.L_x_4700) ;  /* 0x0000029000027945 */ /* 0x000fe80003800200 */
[----:B------:R-:W-:Y:S01]  /*11490*/  ISETP.GE.AND P0, PT, R31, R18, PT ;  /* 0x000000121f00720c */ /* 0x000fe20003f06270 */
[----:B0-----:R-:W-:-:S06]  /*114a0*/  ULEA UR8, UR9, UR8, 0x18 ;  /* 0x0000000809087291 */ /* 0x001fcc000f8ec0ff */
[----:B------:R-:W-:Y:S01]  /*114b0*/  LEA R28, R15, UR8, 0x2 ;  /* 0x000000080f1c7c11 */ /* 0x000fe2000f8e10ff */
[----:B------:R-:W-:Y:S06]  /*114c0*/  @!P1 BRA `(.L_x_4701) ;  /* 0x0000000000909947 */ /* 0x000fec0003800000 */
[----:B------:R-:W-:Y:S01]  /*114d0*/  IABS R22, R18 ;  /* 0x0000001200167213 */ /* 0x000fe20000000000 */
[----:B------:R-:W-:Y:S01]  /*114e0*/  IMAD.MOV.U32 R20, RZ, RZ, RZ ;  /* 0x000000ffff147224 */ /* 0x000fe200078e00ff */
[----:B------:R-:W-:Y:S01]  /*114f0*/  IABS R17, R19 ;  /* 0x0000001300117213 */ /* 0x000fe20000000000 */
[----:B------:R-:W0:Y:S01]  /*11500*/  LDCU.64 UR8, c[0x0][0x3c8] ;  /* 0x00007900ff0877ac */ /* 0x000e220008000a00 */
[----:B------:R-:W2:Y:S01]  /*11510*/  I2F.RP R23, R22 ;  /* 0x0000001600177306 */ /* 0x000ea20000209400 */
[----:B------:R-:W-:Y:S02]  /*11520*/  ISETP.GE.AND P2, PT, R19, RZ, PT ;  /* 0x000000ff1300720c */ /* 0x000fe40003f46270 */
[----:B------:R-:W-:-:S05]  /*11530*/  ISETP.NE.AND P3, PT, R18, RZ, PT ;  /* 0x000000ff1200720c */ /* 0x000fca0003f65270 */
[----:B--2---:R-:W2:Y:S02]  /*11540*/  MUFU.RCP R23, R23 ;  /* 0x0000001700177308 */ /* 0x004ea40000001000 */
[----:B--2---:R-:W-:-:S06]  /*11550*/  VIADD R21, R23, 0xffffffe ;  /* 0x0ffffffe17157836 */ /* 0x004fcc0000000000 */
[----:B------:R-:W2:Y:S02]  /*11560*/  F2I.FTZ.U32.TRUNC.NTZ R21, R21 ;  /* 0x0000001500157305 */ /* 0x000ea4000021f000 */
[----:B--2---:R-:W-:-:S05]  /*11570*/  IADD3 R15, PT, PT, RZ, -R21, RZ ;  /* 0x80000015ff0f7210 */ /* 0x004fca0007ffe0ff */
[----:B------:R-:W-:-:S04]  /*11580*/  IMAD R15, R15, R22, RZ ;  /* 0x000000160f0f7224 */ /* 0x000fc800078e02ff */
[----:B------:R-:W-:-:S06]  /*11590*/  IMAD.HI.U32 R20, R21, R15, R20 ;  /* 0x0000000f15147227 */ /* 0x000fcc00078e0014 */
        /* <DEDUP_REMOVED lines=17> */
[----:B------:R-:W0:Y:S04]  /*116b0*/  LDS R15, [R28] ;  /* 0x000000001c0f7984 */ /* 0x000e280000000800 */
[----:B-1----:R-:W0:Y:S02]  /*116c0*/  LDG.E.128 R24, desc[UR36][R20.64] ;  /* 0x0000002414187981 */ /* 0x002e24000c1e1d00 */
[-C--:B0-----:R-:W-:Y:S01]  /*116d0*/  FFMA.FTZ R8, R24, R15.reuse, R8 ;  /* 0x0000000f18087223 */ /* 0x081fe20000010008 */
[-C--:B------:R-:W-:Y:S01]  /*116e0*/  FFMA.FTZ R9, R25, R15.reuse, R9 ;  /* 0x0000000f19097223 */ /* 0x080fe20000010009 */
[-C--:B------:R-:W-:Y:S01]  /*116f0*/  FFMA.FTZ R10, R26, R15.reuse, R10 ;  /* 0x0000000f1a0a7223 */ /* 0x080fe2000001000a */
[----:B------:R-:W-:-:S07]  /*11700*/  FFMA.FTZ R11, R27, R15, R11 ;  /* 0x0000000f1b0b7223 */ /* 0x000fce000001000b */
.L_x_4701:
[----:B------:R-:W-:Y:S05]  /*11710*/  BSYNC.RECONVERGENT B2 ;  /* 0x0000000000027941 */ /* 0x000fea0003800200 */
.L_x_4700:
[----:B------:R-:W-:Y:S04]  /*11720*/  BSSY.RECONVERGENT B2, `(.L_x_4702) ;  /* 0x0000026000027945 */ /* 0x000fe80003800200 */
[----:B------:R-:W-:Y:S05]  /*11730*/  @!P0 BRA `(.L_x_4703) ;  /* 0x0000000000908947 */ /* 0x000fea0003800000 */
        /* <DEDUP_REMOVED lines=30> */
[----:B------:R-:W0:Y:S04]  /*11920*/  LDS R15, [R28+0x10] ;  /* 0x000010001c0f7984 */ /* 0x000e280000000800 */
[----:B-1----:R-:W0:Y:S02]  /*11930*/  LDG.E.128 R24, desc[UR36][R20.64] ;  /* 0x0000002414187981 */ /* 0x002e24000c1e1d00 */
[-C--:B0-----:R-:W-:Y:S01]  /*11940*/  FFMA.FTZ R8, R24, R15.reuse, R8 ;  /* 0x0000000f18087223 */ /* 0x081fe20000010008 */
[-C--:B------:R-:W-:Y:S01]  /*11950*/  FFMA.FTZ R9, R25, R15.reuse, R9 ;  /* 0x0000000f19097223 */ /* 0x080fe20000010009 */
[-C--:B------:R-:W-:Y:S01]  /*11960*/  FFMA.FTZ R10, R26, R15.reuse, R10 ;  /* 0x0000000f1a0a7223 */ /* 0x080fe2000001000a */
[----:B------:R-:W-:-:S07]  /*11970*/  FFMA.FTZ R11, R27, R15, R11 ;  /* 0x0000000f1b0b7223 */ /* 0x000fce000001000b */
.L_x_4703:
[----:B------:R-:W-:Y:S05]  /*11980*/  BSYNC.RECONVERGENT B2 ;  /* 0x0000000000027941 */ /* 0x000fea0003800200 */
.L_x_4702:
[----:B------:R-:W-:-:S07]  /*11990*/  VIADD R19, R19, 0x8 ;  /* 0x0000000813137836 */ /* 0x000fce0000000000 */
.L_x_4699:
[----:B------:R-:W-:Y:S05]  /*119a0*/  BSYNC.RECONVERGENT B1 ;  /* 0x0000000000017941 */ /* 0x000fea0003800200 */
.L_x_4698:
[----:B------:R-:W-:-:S04]  /*119b0*/  LOP3.LUT P0, RZ, R29, 0x4, RZ, 0xc0, !PT ;  /* 0x000000041dff7812 */ /* 0x000fc8000780c0ff */
[----:B------:R-:W-:-:S13]  /*119c0*/  ISETP.LT.OR P0, PT, R19, R18, P0 ;  /* 0x000000121300720c */ /* 0x000fda0000701670 */
[----:B------:R-:W-:Y:S05]  /*119d0*/  @P0 BRA `(.L_x_4685) ;  /* 0x0000000000a80947 */ /* 0x000fea0003800000 */
[----:B------:R-:W-:Y:S01]  /*119e0*/  IABS R22, R18 ;  /* 0x0000001200167213 */ /* 0x000fe20000000000 */
[----:B------:R-:W-:Y:S01]  /*119f0*/  HFMA2 R20, -RZ, RZ, 0, 0 ;  /* 0x00000000ff147431 */ /* 0x000fe200000001ff */
[----:B------:R-:W-:Y:S01]  /*11a00*/  IABS R17, R19 ;  /* 0x0000001300117213 */ /* 0x000fe20000000000 */
[----:B------:R-:W0:Y:S01]  /*11a10*/  LDCU.64 UR8, c[0x0][0x3c8] ;  /* 0x00007900ff0877ac */ /* 0x000e220008000a00 */
[----:B------:R-:W3:Y:S01]  /*11a20*/  I2F.RP R23, R22 ;  /* 0x0000001600177306 */ /* 0x000ee20000209400 */
[----:B------:R-:W-:Y:S02]  /*11a30*/  ISETP.GE.AND P1, PT, R19, RZ, PT ;  /* 0x000000ff1300720c */ /* 0x000fe40003f26270 */
[----:B------:R-:W-:-:S05]  /*11a40*/  ISETP.NE.AND P2, PT, R18, RZ, PT ;  /* 0x000000ff1200720c */ /* 0x000fca0003f45270 */
[----:B---3--:R-:W3:Y:S02]  /*11a50*/  MUFU.RCP R23, R23 ;  /* 0x0000001700177308 */ /* 0x008ee40000001000 */
[----:B---3--:R-:W-:-:S06]  /*11a60*/  IADD3 R21, PT, PT, R23, 0xffffffe, RZ ;  /* 0x0ffffffe17157810 */ /* 0x008fcc0007ffe0ff */
[----:B------:R-:W3:Y:S02]  /*11a70*/  F2I.FTZ.U32.TRUNC.NTZ R21, R21 ;  /* 0x0000001500157305 */ /* 0x000ee4000021f000 */
        /* <DEDUP_REMOVED lines=16> */
[----:B------:R-:W3:Y:S01]  /*11b80*/  LDG.E R20, desc[UR36][R20.64] ;  /* 0x0000002414147981 */ /* 0x000ee2000c1e1900 */
[----:B------:R-:W0:Y:S01]  /*11b90*/  S2UR UR9, SR_CgaCtaId ;  /* 0x00000000000979c3 */ /* 0x000e220000008800 */
[----:B------:R-:W-:Y:S02]  /*11ba0*/  UMOV UR8, 0x400 ;  /* 0x0000040000087882 */ /* 0x000fe40000000000 */
[----:B------:R-:W-:Y:S01]  /*11bb0*/  UIADD3 UR8, UPT, UPT, UR8, 0x440, URZ ;  /* 0x0000044008087890 */ /* 0x000fe2000fffe0ff */
[----:B------:R-:W-:-:S03]  /*11bc0*/  IADD3 R19, PT, PT, R19, -UR5, RZ ;  /* 0x8000000513137c10 */ /* 0x000fc6000fffe0ff */
[----:B0-----:R-:W-:-:S06]  /*11bd0*/  ULEA UR8, UR9, UR8, 0x18 ;  /* 0x0000000809087291 */ /* 0x001fcc000f8ec0ff */
[----:B------:R-:W-:-:S06]  /*11be0*/  LEA R19, R19, UR8, 0x2 ;  /* 0x0000000813137c11 */ /* 0x000fcc000f8e10ff */
[----:B------:R-:W0:Y:S01]  /*11bf0*/  LDS R19, [R19] ;  /* 0x0000000013137984 */ /* 0x000e220000000800 */
[----:B---3--:R-:W-:-:S04]  /*11c00*/  IMAD R15, R32, R20, R15 ;  /* 0x00000014200f7224 */ /* 0x008fc800078e020f */
[----:B------:R-:W-:-:S04]  /*11c10*/  IMAD R15, R15, 0xe0, RZ ;  /* 0x000000e00f0f7824 */ /* 0x000fc800078e02ff */
[----:B------:R-:W-:-:S05]  /*11c20*/  IMAD.WIDE R2, R15, 0x4, R2 ;  /* 0x000000040f027825 */ /* 0x000fca00078e0202 */
[----:B-1----:R-:W0:Y:S02]  /*11c30*/  LDG.E.128 R24, desc[UR36][R2.64] ;  /* 0x0000002402187981 */ /* 0x002e24000c1e1d00 */
[-C--:B0-----:R-:W-:Y:S01]  /*11c40*/  FFMA.FTZ R8, R24, R19.reuse, R8 ;  /* 0x0000001318087223 */ /* 0x081fe20000010008 */
[-C--:B------:R-:W-:Y:S01]  /*11c50*/  FFMA.FTZ R9, R25, R19.reuse, R9 ;  /* 0x0000001319097223 */ /* 0x080fe20000010009 */
[-C--:B------:R-:W-:Y:S01]  /*11c60*/  FFMA.FTZ R10, R26, R19.reuse, R10 ;  /* 0x000000131a0a7223 */ /* 0x080fe2000001000a */
[----:B------:R-:W-:-:S07]  /*11c70*/  FFMA.FTZ R11, R27, R19, R11 ;  /* 0x000000131b0b7223 */ /* 0x000fce000001000b */
.L_x_4685:
[----:B------:R-:W-:Y:S05]  /*11c80*/  BSYNC.RECONVERGENT B3 ;  /* 0x0000000000037941 */ /* 0x000fea0003800200 */
.L_x_4684:
[----:B------:R-:W-:-:S13]  /*11c90*/  ISETP.NE.AND P0, PT, R14, UR7, PT ;  /* 0x000000070e007c0c */ /* 0x000fda000bf05270 */
[----:B------:R-:W-:Y:S05]  /*11ca0*/  @P0 BRA `(.L_x_4676) ;  /* 0x0000000000e80947 */ /* 0x000fea0003800000 */
[----:B------:R-:W0:Y:S01]  /*11cb0*/  LDC R2, c[0x0][0x478] ;  /* 0x00011e00ff027b82 */ /* 0x000e220000000800 */
[----:B--2---:R-:W-:Y:S01]  /*11cc0*/  VIADD R31, R13, UR43 ;  /* 0x0000002b0d1f7c36 */ /* 0x004fe20008000000 */
[----:B------:R-:W2:Y:S01]  /*11cd0*/  LDCU.64 UR8, c[0x0][0x460] ;  /* 0x00008c00ff0877ac */ /* 0x000ea20008000a00 */
[----:B------:R-:W3:Y:S01]  /*11ce0*/  LDCU.64 UR16, c[0x0][0x3c0] ;  /* 0x00007800ff1077ac */ /* 0x000ee20008000a00 */
[----:B0-----:R-:W-:-:S13]  /*11cf0*/  ISETP.NE.AND P1, PT, R2, 0x2, PT ;  /* 0x000000020200780c */ /* 0x001fda0003f25270 */
[----:B------:R-:W0:Y:S08]  /*11d00*/  @!P1 LDC.64 R2, c[0x0][0x3a8] ;  /* 0x0000ea00ff029b82 */ /* 0x000e300000000a00 */
[----:B-1----:R-:W1:Y:S08]  /*11d10*/  @!P1 LDC.64 R24, c[0x0][0x468] ;  /* 0x00011a00ff189b82 */ /* 0x002e700000000a00 */
[----:B------:R-:W4:Y:S01]  /*11d20*/  @P1 LDC.64 R20, c[0x0][0x3a8] ;  /* 0x0000ea00ff141b82 */ /* 0x000f220000000a00 */
[----:B0-----:R-:W-:-:S04]  /*11d30*/  @!P1 IADD3 R2, P0, PT, R31, R2, RZ ;  /* 0x000000021f029210 */ /* 0x001fc80007f1e0ff */
[----:B------:R-:W-:Y:S01]  /*11d40*/  @!P1 LEA.HI.X.SX32 R3, R31, R3, 0x1, P0 ;  /* 0x000000031f039211 */ /* 0x000fe200000f0eff */
[----:B-1----:R-:W3:Y:S04]  /*11d50*/  @!P1 LDG.E R24, desc[UR36][R24.64+0x8] ;  /* 0x0000082418189981 */ /* 0x002ee8000c1e1900 */
[----:B------:R-:W3:Y:S01]  /*11d60*/  @!P1 LDG.E R15, desc[UR36][R2.64] ;  /* 0x00000024020f9981 */ /* 0x000ee2000c1e1900 */
[----:B--2---:R-:W-:-:S04]  /*11d70*/  ISETP.NE.U32.AND P0, PT, RZ, UR8, PT ;  /* 0x00000008ff007c0c */ /* 0x004fc8000bf05070 */
[----:B------:R-:W-:-:S13]  /*11d80*/  ISETP.NE.AND.EX P0, PT, RZ, UR9, PT, P0 ;  /* 0x00000009ff007c0c */ /* 0x000fda000bf05300 */
[----:B------:R-:W0:Y:S08]  /*11d90*/  @P0 LDC R33, c[0x0][0x3f8] ;  /* 0x0000fe00ff210b82 */ /* 0x000e300000000800 */
[----:B------:R-:W1:Y:S01]  /*11da0*/  @P0 LDC.64 R22, c[0x0][0x458] ;  /* 0x00011600ff160b82 */ /* 0x000e620000000a00 */
[----:B----4-:R-:W-:-:S04]  /*11db0*/  @P1 IMAD.WIDE R2, R31, 0x4, R20 ;  /* 0x000000041f021825 */ /* 0x010fc800078e0214 */
[----:B0-----:R-:W-:-:S04]  /*11dc0*/  @P0 IMAD R12, R33, UR38, R12 ;  /* 0x00000026210c0c24 */ /* 0x001fc8000f8e020c */
[----:B------:R-:W-:-:S04]  /*11dd0*/  @P0 IMAD R21, R12, 0xe0, R13 ;  /* 0x000000e00c150824 */ /* 0x000fc800078e020d */
[----:B-1----:R-:W-:-:S06]  /*11de0*/  @P0 IMAD.WIDE R20, R21, 0x4, R22 ;  /* 0x0000000415140825 */ /* 0x002fcc00078e0216 */
[----:B------:R-:W2:Y:S01]  /*11df0*/  @P0 LDG.E.128 R20, desc[UR36][R20.64] ;  /* 0x0000002414140981 */ /* 0x000ea2000c1e1d00 */
[----:B---3--:R-:W0:Y:S08]  /*11e00*/  @!P1 I2F.S8 R17, R15 ;  /* 0x0000000f00119306 */ /* 0x008e300000001400 */
[----:B------:R-:W1:Y:S08]  /*11e10*/  @!P1 I2F.S8 R19, R15.B1 ;  /* 0x1000000f00139306 */ /* 0x000e700000001400 */
[----:B------:R-:W3:Y:S08]  /*11e20*/  @!P1 I2F.S8 R27, R15.B2 ;  /* 0x2000000f001b9306 */ /* 0x000ef00000001400 */
[----:B------:R-:W4:Y:S01]  /*11e30*/  @!P1 I2F.S8 R29, R15.B3 ;  /* 0x3000000f001d9306 */ /* 0x000f220000001400 */
[C---:B0-----:R-:W-:Y:S01]  /*11e40*/  @!P1 FMUL.FTZ R32, R24.reuse, R17 ;  /* 0x0000001118209220 */ /* 0x041fe20000410000 */
[C---:B-1----:R-:W-:Y:S01]  /*11e50*/  @!P1 FMUL.FTZ R33, R24.reuse, R19 ;  /* 0x0000001318219220 */ /* 0x042fe20000410000 */
[C---:B---3--:R-:W-:Y:S01]  /*11e60*/  @!P1 FMUL.FTZ R34, R24.reuse, R27 ;  /* 0x0000001b18229220 */ /* 0x048fe20000410000 */
[----:B----4-:R-:W-:-:S06]  /*11e70*/  @!P1 FMUL.FTZ R35, R24, R29 ;  /* 0x0000001d18239220 */ /* 0x010fcc0000410000 */
[----:B------:R0:W3:Y:S01]  /*11e80*/  @P1 LDG.E.128 R32, desc[UR36][R2.64] ;  /* 0x0000002402201981 */ /* 0x0000e2000c1e1d00 */
[----:B------:R-:W1:Y:S01]  /*11e90*/  S2UR UR9, SR_CgaCtaId ;  /* 0x00000000000979c3 */ /* 0x000e620000008800 */
[----:B------:R-:W-:Y:S02]  /*11ea0*/  UMOV UR8, 0x400 ;  /* 0x0000040000087882 */ /* 0x000fe40000000000 */
[----:B------:R-:W-:Y:S02]  /*11eb0*/  UIADD3 UR14, UPT, UPT, UR8, 0x440, URZ ;  /* 0x00000440080e7890 */ /* 0x000fe4000fffe0ff */
[----:B------:R-:W-:Y:S01]  /*11ec0*/  UIADD3 UR8, UPT, UPT, -UR5, UR45, URZ ;  /* 0x0000002d05087290 */ /* 0x000fe2000fffe1ff */
[----:B------:R-:W-:Y:S01]  /*11ed0*/  IMAD R18, R16, R18, R13 ;  /* 0x0000001210127224 */ /* 0x000fe200078e020d */
[----:B-1----:R-:W-:-:S04]  /*11ee0*/  ULEA UR9, UR9, UR14, 0x18 ;  /* 0x0000000e09097291 */ /* 0x002fc8000f8ec0ff */
[----:B------:R-:W-:Y:S01]  /*11ef0*/  ULEA UR8, UR8, UR9, 0x2 ;  /* 0x0000000908087291 */ /* 0x000fe2000f8e10ff */
[----:B0-----:R-:W-:-:S08]  /*11f00*/  SHF.R.S32.HI R2, RZ, 0x1f, R18 ;  /* 0x0000001fff027819 */ /* 0x001fd00000011412 */
[----:B------:R-:W0:Y:S01]  /*11f10*/  LDS R15, [UR8] ;  /* 0x00000008ff0f7984 */ /* 0x000e220008000800 */
[----:B------:R-:W-:-:S06]  /*11f20*/  UIMAD UR8, UR41, 0xe0, URZ ;  /* 0x000000e0290878a4 */ /* 0x000fcc000f8e02ff */
[----:B------:R-:W-:Y:S02]  /*11f30*/  IADD3 R18, P1, PT, R18, UR8, RZ ;  /* 0x0000000812127c10 */ /* 0x000fe4000ff3e0ff */
[----:B------:R-:W-:-:S04]  /*11f40*/  MOV R3, UR8 ;  /* 0x0000000800037c02 */ /* 0x000fc80008000f00 */
[----:B------:R-:W-:Y:S02]  /*11f50*/  LEA.HI.X.SX32 R3, R3, R2, 0x1, P1 ;  /* 0x0000000203037211 */ /* 0x000fe400008f0eff */
[----:B------:R-:W-:-:S04]  /*11f60*/  LEA R2, P1, R18, UR16, 0x2 ;  /* 0x0000001012027c11 */ /* 0x000fc8000f8210ff */
[----:B------:R-:W-:Y:S01]  /*11f70*/  LEA.HI.X R3, R18, UR17, R3, 0x2, P1 ;  /* 0x0000001112037c11 */ /* 0x000fe200088f1403 */
[----:B---3-5:R-:W-:Y:S01]  /*11f80*/  FADD.FTZ R4, R32, R4 ;  /* 0x0000000420047221 */ /* 0x028fe20000010000 */
[----:B------:R-:W-:Y:S01]  /*11f90*/  FADD.FTZ R5, R33, R5 ;  /* 0x0000000521057221 */ /* 0x000fe20000010000 */
[----:B------:R-:W-:Y:S01]  /*11fa0*/  FADD.FTZ R6, R34, R6 ;  /* 0x0000000622067221 */ /* 0x000fe20000010000 */
[----:B------:R-:W-:Y:S01]  /*11fb0*/  FADD.FTZ R7, R35, R7 ;  /* 0x0000000723077221 */ /* 0x000fe20000010000 */
[----:B--2---:R-:W-:Y:S01]  /*11fc0*/  @P0 FMUL.FTZ R4, R4, R20 ;  /* 0x0000001404040220 */ /* 0x004fe20000410000 */
[----:B------:R-:W-:Y:S01]  /*11fd0*/  @P0 FMUL.FTZ R5, R5, R21 ;  /* 0x0000001505050220 */ /* 0x000fe20000410000 */
[----:B------:R-:W-:Y:S01]  /*11fe0*/  @P0 FMUL.FTZ R6, R6, R22 ;  /* 0x0000001606060220 */ /* 0x000fe20000410000 */
[----:B------:R-:W-:-:S05]  /*11ff0*/  @P0 FMUL.FTZ R7, R7, R23 ;  /* 0x0000001707070220 */ /* 0x000fca0000410000 */
[----:B------:R3:W-:Y:S01]  /*12000*/  STG.E.128 desc[UR36][R2.64], R4 ;  /* 0x0000000402007986 */ /* 0x0007e2000c101d24 */
[C---:B0-----:R-:W-:Y:S01]  /*12010*/  FFMA.FTZ R8, R15.reuse, R4, R8 ;  /* 0x000000040f087223 */ /* 0x041fe20000010008 */
[C---:B------:R-:W-:Y:S01]  /*12020*/  FFMA.FTZ R9, R15.reuse, R5, R9 ;  /* 0x000000050f097223 */ /* 0x040fe20000010009 */
[C---:B------:R-:W-:Y:S01]  /*12030*/  FFMA.FTZ R10, R15.reuse, R6, R10 ;  /* 0x000000060f0a7223 */ /* 0x040fe2000001000a */
[----:B------:R-:W-:-:S07]  /*12040*/  FFMA.FTZ R11, R15, R7, R11 ;  /* 0x000000070f0b7223 */ /* 0x000fce000001000b */
.L_x_4676:
[----:B------:R-:W-:Y:S05]  /*12050*/  BSYNC.RECONVERGENT B0 ;  /* 0x0000000000007941 */ /* 0x000fea0003800200 */
.L_x_4675:
[----:B------:R-:W-:Y:S01]  /*12060*/  BAR.SYNC.DEFER_BLOCKING 0x0 ;  /* 0x0000000000007b1d */ /* 0x000fe20000010000 */
[----:B------:R-:W-:-:S04]  /*12070*/  ISETP.GT.U32.AND P1, PT, R13, 0xdf, PT ;  /* 0x000000df0d00780c */ /* 0x000fc80003f24070 */
[----:B------:R-:W-:-:S09]  /*12080*/  ISETP.GT.U32.OR P0, PT, R0, 0x3f, P1 ;  /* 0x0000003f0000780c */ /* 0x000fd20000f04470 */
[----:B------:R-:W-:Y:S05]  /*12090*/  @P1 BRA `(.L_x_4704) ;  /* 0x0000000000741947 */ /* 0x000fea0003800000 */
[----:B------:R-:W0:Y:S01]  /*120a0*/  S2UR UR5, SR_CgaCtaId ;  /* 0x00000000000579c3 */ /* 0x000e220000008800 */
[----:B------:R-:W-:Y:S01]  /*120b0*/  UMOV UR4, 0x400 ;  /* 0x0000040000047882 */ /* 0x000fe20000000000 */
[----:B---3--:R-:W-:Y:S01]  /*120c0*/  LOP3.LUT R2, R0, 0x380, RZ, 0xc0, !PT ;  /* 0x0000038000027812 */ /* 0x008fe200078ec0ff */
[----:B------:R-:W-:Y:S01]  /*120d0*/  UIADD3 UR4, UPT, UPT, UR4, 0x440, URZ ;  /* 0x0000044004047890 */ /* 0x000fe2000fffe0ff */
[----:B------:R-:W-:Y:S01]  /*120e0*/  IMAD R14, R14, 0xe0, R13 ;  /* 0x000000e00e0e7824 */ /* 0x000fe200078e020d */
[----:B------:R-:W-:Y:S02]  /*120f0*/  ISETP.GT.U32.AND P2, PT, R0, 0x7f, PT ;  /* 0x0000007f0000780c */ /* 0x000fe40003f44070 */
[----:B------:R-:W-:Y:S02]  /*12100*/  ISETP.NE.AND P1, PT, R2, 0x80, PT ;  /* 0x000000800200780c */ /* 0x000fe40003f25270 */
[C---:B------:R-:W-:Y:S02]  /*12110*/  LOP3.LUT R2, R0.reuse, 0x3c0, RZ, 0xc0, !PT ;  /* 0x000003c000027812 */ /* 0x040fe400078ec0ff */
[----:B------:R-:W-:Y:S01]  /*12120*/  ISETP.GT.U32.AND P3, PT, R0, 0x3f, PT ;  /* 0x0000003f0000780c */ /* 0x000fe20003f64070 */
[----:B0-----:R-:W-:-:S06]  /*12130*/  ULEA UR4, UR5, UR4, 0x18 ;  /* 0x0000000405047291 */ /* 0x001fcc000f8ec0ff */
[----:B------:R-:W-:Y:S01]  /*12140*/  LEA R14, R14, UR4, 0x2 ;  /* 0x000000040e0e7c11 */ /* 0x000fe2000f8e10ff */
[----:B------:R-:W-:Y:S05]  /*12150*/  WARPSYNC.ALL ;  /* 0x0000000000007948 */ /* 0x000fea0003800000 */
[----:B------:R-:W-:Y:S01]  /*12160*/  @!P1 STS.128 [R14+-0x700], R8 ;  /* 0xfff900080e009388 */ /* 0x000fe20000000c00 */
[----:B------:R-:W-:Y:S01]  /*12170*/  BAR.SYNC.DEFER_BLOCKING 0x0 ;  /* 0x0000000000007b1d */ /* 0x000fe20000010000 */
[----:B------:R-:W-:-:S05]  /*12180*/  ISETP.NE.AND P1, PT, R2, 0x40, PT ;  /* 0x000000400200780c */ /* 0x000fca0003f25270 */
[----:B-----5:R-:W0:Y:S02]  /*12190*/  @!P2 LDS.128 R4, [R14] ;  /* 0x000000000e04a984 */ /* 0x020e240000000c00 */
[----:B0-----:R-:W-:Y:S01]  /*121a0*/  @!P2 FADD.FTZ R8, R8, R4 ;  /* 0x000000040808a221 */ /* 0x001fe20000010000 */
[----:B------:R-:W-:Y:S01]  /*121b0*/  @!P2 FADD.FTZ R9, R9, R5 ;  /* 0x000000050909a221 */ /* 0x000fe20000010000 */
[----:B------:R-:W-:Y:S01]  /*121c0*/  @!P2 FADD.FTZ R10, R10, R6 ;  /* 0x000000060a0aa221 */ /* 0x000fe20000010000 */
[----:B------:R-:W-:Y:S01]  /*121d0*/  @!P2 FADD.FTZ R11, R11, R7 ;  /* 0x000000070b0ba221 */ /* 0x000fe20000010000 */
[----:B------:R-:W-:Y:S06]  /*121e0*/  BAR.SYNC.DEFER_BLOCKING 0x0 ;  /* 0x0000000000007b1d */ /* 0x000fec0000010000 */
[----:B------:R-:W-:Y:S02]  /*121f0*/  @!P1 STS.128 [R14+-0x380], R8 ;  /* 0xfffc80080e009388 */ /* 0x000fe40000000c00 */
[----:B------:R-:W-:Y:S06]  /*12200*/  BAR.SYNC.DEFER_BLOCKING 0x0 ;  /* 0x0000000000007b1d */ /* 0x000fec0000010000 */
[----:B------:R-:W0:Y:S02]  /*12210*/  @!P3 LDS.128 R4, [R14] ;  /* 0x000000000e04b984 */ /* 0x000e240000000c00 */
[----:B0-----:R-:W-:Y:S01]  /*12220*/  @!P3 FADD.FTZ R8, R8, R4 ;  /* 0x000000040808b221 */ /* 0x001fe20000010000 */
[----:B------:R-:W-:Y:S01]  /*12230*/  @!P3 FADD.FTZ R9, R9, R5 ;  /* 0x000000050909b221 */ /* 0x000fe20000010000 */
[----:B------:R-:W-:Y:S01]  /*12240*/  @!P3 FADD.FTZ R10, R10, R6 ;  /* 0x000000060a0ab221 */ /* 0x000fe20000010000 */
[----:B------:R-:W-:Y:S01]  /*12250*/  @!P3 FADD.FTZ R11, R11, R7 ;  /* 0x000000070b0bb221 */ /* 0x000fe20000010000 */
[----:B------:R-:W-:Y:S06]  /*12260*/  BAR.SYNC.DEFER_BLOCKING 0x0 ;  /* 0x0000000000007b1d */ /* 0x000fec0000010000 */
.L_x_4704:
[----:B------:R-:W-:Y:S05]  /*12270*/  @P0 EXIT ;  /* 0x000000000000094d */ /* 0x000fea0003800000 */
[----:B------:R-:W0:Y:S02]  /*12280*/  LDCU UR4, c[0x0][0x478] ;  /* 0x00008f00ff0477ac */ /* 0x000e240008000800 */
[----:B0-----:R-:W-:-:S09]  /*12290*/  UISETP.NE.AND UP0, UPT, UR4, 0x2, UPT ;  /* 0x000000020400788c */ /* 0x001fd2000bf05270 */
[----:B------:R-:W-:Y:S05]  /*122a0*/  BRA.U UP0, `(.L_x_4705) ;  /* 0x00000001007c7547 */ /* 0x000fea000b800000 */
[----:B---3--:R-:W0:Y:S01]  /*122b0*/  LDC.64 R2, c[0x0][0x470] ;  /* 0x00011c00ff027b82 */ /* 0x008e220000000a00 */
[----:B------:R-:W3:Y:S01]  /*122c0*/  LDCU.64 UR4, c[0x0][0x380] ;  /* 0x00007000ff0477ac */ /* 0x000ee20008000a00 */
[----:B0-----:R-:W4:Y:S01]  /*122d0*/  LDG.E R2, desc[UR36][R2.64] ;  /* 0x0000002402027981 */ /* 0x001f22000c1e1900 */
[----:B------:R-:W-:Y:S01]  /*122e0*/  IADD3 R13, PT, PT, R16, R13, RZ ;  /* 0x0000000d100d7210 */ /* 0x000fe20007ffe0ff */
        /* <DEDUP_REMOVED lines=17> */
[----:B----45:R-:W-:-:S04]  /*12400*/  PRMT R4, R8, 0x8880, RZ ;  /* 0x0000888008047816 */ /* 0x030fc800000000ff */
[----:B------:R-:W-:Y:S02]  /*12410*/  PRMT R0, R4, 0x7710, RZ ;  /* 0x0000771004007816 */ /* 0x000fe400000000ff */
[----:B------:R-:W-:Y:S02]  /*12420*/  LOP3.LUT R4, R2, 0xff, RZ, 0xc0, !PT ;  /* 0x000000ff02047812 */ /* 0x000fe400078ec0ff */
[----:B------:R-:W-:Y:S02]  /*12430*/  LOP3.LUT R5, R0, 0xff, RZ, 0xc0, !PT ;  /* 0x000000ff00057812 */ /* 0x000fe400078ec0ff */
[----:B------:R-:W-:Y:S02]  /*12440*/  LEA R4, R4, R3, 0x8 ;  /* 0x0000000304047211 */ /* 0x000fe400078e40ff */
[----:B---3--:R-:W-:-:S03]  /*12450*/  IADD3 R2, P0, PT, R13, UR4, RZ ;  /* 0x000000040d027c10 */ /* 0x008fc6000ff1e0ff */
[----:B------:R-:W-:Y:S01]  /*12460*/  IMAD.IADD R5, R4, 0x1, R5 ;  /* 0x0000000104057824 */ /* 0x000fe200078e0205 */
[----:B------:R-:W-:-:S05]  /*12470*/  LEA.HI.X.SX32 R3, R13, UR5, 0x1, P0 ;  /* 0x000000050d037c11 */ /* 0x000fca00080f0eff */
[----:B------:R-:W-:Y:S01]  /*12480*/  STG.E desc[UR36][R2.64], R5 ;  /* 0x0000000502007986 */ /* 0x000fe2000c101924 */
[----:B------:R-:W-:Y:S05]  /*12490*/  EXIT ;  /* 0x000000000000794d */ /* 0x000fea0003800000 */
.L_x_4705:
[----:B---3--:R-:W0:Y:S01]  /*124a0*/  LDC.64 R2, c[0x0][0x380] ;  /* 0x0000e000ff027b82 */ /* 0x008e220000000a00 */
[----:B------:R-:W-:-:S05]  /*124b0*/  IADD3 R13, PT, PT, R16, R13, RZ ;  /* 0x0000000d100d7210 */ /* 0x000fca0007ffe0ff */
[----:B0-----:R-:W-:-:S05]  /*124c0*/  IMAD.WIDE R2, R13, 0x4, R2 ;  /* 0x000000040d027825 */ /* 0x001fca00078e0202 */
[----:B------:R-:W-:Y:S01]  /*124d0*/  STG.E.128 desc[UR36][R2.64], R8 ;  /* 0x0000000802007986 */ /* 0x000fe2000c101d24 */
[----:B------:R-:W-:Y:S05]  /*124e0*/  EXIT ;  /* 0x000000000000794d */ /* 0x000fea0003800000 */
.L_x_4706:
        /* <DEDUP_REMOVED lines=9> */
.L_x_5607:


//--------------------- .text._ZN4mmha33masked_multihead_attention_kernelIfLi224ELi256ELi2ELi64ELi128ELb0ELb1EEEv26Multihead_attention_paramsIT_XT5_EE --------------------------
	.section	.text._ZN4mmha33masked_multihead_attention_kernelIfLi224ELi256ELi2ELi64ELi128ELb0ELb1EEEv26Multihead_attention_paramsIT_XT5_EE,"ax",@progbits
	.align	128
        .global         _ZN4mmha33masked_multihead_attention_kernelIfLi224ELi256ELi2ELi64ELi128ELb0ELb1EEEv26Multihead_attention_paramsIT_XT5_EE
        .type           _ZN4mmha33masked_multihead_attention_kernelIfLi224ELi256ELi2ELi64ELi128ELb0ELb1EEEv26Multihead_attention_paramsIT_XT5_EE,@function
        .size           _ZN4mmha33masked_multihead_attention_kernelIfLi224ELi256ELi2ELi64ELi128ELb0ELb1EEEv26Multihead_attention_paramsIT_XT5_EE,(.L_x_5608 - _ZN4mmha33masked_multihead_attention_kernelIfLi224ELi256ELi2ELi64ELi128ELb0ELb1EEEv26Multihead_attention_paramsIT_XT5_EE)
        .other          _ZN4mmha33masked_multihead_attention_kernelIfLi224ELi256ELi2ELi64ELi128ELb0ELb1EEEv26Multihead_attention_paramsIT_XT5_EE,@"STO_CUDA_ENTRY STV_DEFAULT"
_ZN4mmha33masked_multihead_attention_kernelIfLi224ELi256ELi2ELi64ELi128ELb0ELb1EEEv26Multihead_attention_paramsIT_XT5_EE:
.text._ZN4mmha33masked_multihead_attention_kernelIfLi224ELi256ELi2ELi64ELi128ELb0ELb1EEEv26Multihead_attention_paramsIT_XT5_EE:
        /* <DEDUP_REMOVED lines=11> */
[----:B------:R-:W-:-:S05]  /*00b0*/  IMAD.U32 R3, RZ, RZ, UR5 ;  /* 0x00000005ff037e24 */ /* 0x000fca000f8e00ff */
[----:B0-----:R-:W2:Y:S02]  /*00c0*/  LDG.E.U8 R2, desc[UR36][R2.64] ;  /* 0x0000002402027981 */ /* 0x001ea4000c1e1100 */
[----:B--2---:R-:W-:-:S13]  /*00d0*/  ISETP.NE.AND P0, PT, R2, 0x1, PT ;  /* 0x000000010200780c */ /* 0x004fda0003f05270 */
[----:B------:R-:W-:Y:S05]  /*00e0*/  @!P0 EXIT ;  /* 0x000000000000894d */ /* 0x000fea0003800000 */
.L_x_4707:
        /* <DEDUP_REMOVED lines=17> */
[----:B------:R-:W-:Y:S02]  /*0200*/  IMAD.U32 R2, RZ, RZ, UR4 ;  /* 0x00000004ff027e24 */ /* 0x000fe4000f8e00ff */
[----:B------:R-:W-:-:S05]  /*0210*/  IMAD.U32 R3, RZ, RZ, UR5 ;  /* 0x00000005ff037e24 */ /* 0x000fca000f8e00ff */
[----:B0-----:R0:W3:Y:S01]  /*0220*/  @P1 LDG.E R7, desc[UR36][R2.64] ;  /* 0x0000002402071981 */ /* 0x0010e2000c1e1900 */
[----:B----4-:R-:W-:-:S06]  /*0230*/  IADD3 R4, PT, PT, R0, 0xffffffe, RZ ;  /* 0x0ffffffe00047810 */ /* 0x010fcc0007ffe0ff */
        /* <DEDUP_REMOVED lines=12> */
[----:B------:R-:W-:Y:S02]  /*0300*/  @!UP1 UIMAD UR44, UR45, 0xe0, URZ ;  /* 0x000000e02d2c98a4 */ /* 0x000fe4000f8e02ff */
[----:B------:R-:W-:Y:S01]  /*0310*/  @UP1 UIMAD UR44, UR43, 0xe0, UR7 ;  /* 0x000000e02b2c18a4 */ /* 0x000fe2000f8e0207 */
[----:B----4-:R-:W-:Y:S01]  /*0320*/  IMAD.SHL.U32 R10, R22, 0x4, RZ ;  /* 0x00000004160a7824 */ /* 0x010fe200078e00ff */
[----:B------:R-:W1:Y:S01]  /*0330*/  @!P4 LDC.64 R4, c[0x0][0x468] ;  /* 0x00011a00ff04cb82 */ /* 0x000e620000000a00 */
[----:B------:R-:W-:Y:S01]  /*0340*/  IABS R0, R6 ;  /* 0x0000000600007213 */ /* 0x000fe20000000000 */
[----:B------:R-:W2:Y:S02]  /*0350*/  LDCU.64 UR10, c[0x0][0x460] ;  /* 0x00008c00ff0a77ac */ /* 0x000ea40008000a00 */
[----:B------:R-:W-:-:S05]  /*0360*/  VIADD R13, R10, UR44 ;  /* 0x0000002c0a0d7c36 */ /* 0x000fca0008000000 */
        /* <DEDUP_REMOVED lines=10> */
[----:B------:R-:W-:Y:S01]  /*0410*/  UISETP.GT.U32.AND UP2, UPT, UR12, UR4, UPT ;  /* 0x000000040c00728c */ /* 0x000fe2000bf44070 */
[----:B-1----:R-:W-:-:S10]  /*0420*/  IMAD.U32 R0, RZ, RZ, UR8 ;  /* 0x00000008ff007e24 */ /* 0x002fd4000f8e00ff */
[----:B------:R-:W-:Y:S01]  /*0430*/  @!UP2 UIADD3 UR4, UPT, UPT, UR4, -UR12, URZ ;  /* 0x8000000c0404a290 */ /* 0x000fe2000fffe0ff */
[----:B------:R-:W-:-:S03]  /*0440*/  IABS R0, R0 ;  /* 0x0000000000007213 */ /* 0x000fc60000000000 */
[----:B------:R-:W-:Y:S01]  /*0450*/  UISETP.GE.U32.AND UP4, UPT, UR4, UR12, UPT ;  /* 0x0000000c0400728c */ /* 0x000fe2000bf86070 */
        /* <DEDUP_REMOVED lines=18> */
[----:B------:R-:W-:Y:S01]  /*0580*/  MOV R2, UR4 ;  /* 0x0000000400027c02 */ /* 0x000fe20008000f00 */
        /* <DEDUP_REMOVED lines=9> */
[----:B------:R-:W-:Y:S01]  /*0620*/  UIMAD UR42, UR42, UR9, URZ ;  /* 0x000000092a2a72a4 */ /* 0x000fe2000f8e02ff */
        /* <DEDUP_REMOVED lines=17> */
[----:B------:R-:W-:Y:S02]  /*0740*/  UISETP.NE.AND UP0, UPT, UR8, URZ, UPT ;  /* 0x000000ff0800728c */ /* 0x000fe4000bf05270 */
[----:B------:R-:W-:Y:S01]  /*0750*/  UIADD3 UR41, UPT, UPT, UR46, 0x1, -UR8 ;  /* 0x000000012e297890 */ /* 0x000fe2000fffe808 */
[----:B---3--:R-:W4:Y:S08]  /*0760*/  @!P4 I2F.S8 R0, R6 ;  /* 0x000000060000c306 */ /* 0x008f300000001400 */
[----:B------:R-:W0:Y:S01]  /*0770*/  @!P4 I2F.S8 R2, R6.B1 ;  /* 0x100000060002c306 */ /* 0x000e220000001400 */
[----:B------:R-:W-:-:S07]  /*0780*/  @!UP1 UIADD3 UR40, UPT, UPT, UR40, -UR12, URZ ;  /* 0x8000000c28289290 */ /* 0x000fce000fffe0ff */
[----:B------:R-:W1:Y:S08]  /*0790*/  @!P4 I2F.S8 R4, R6.B2 ;  /* 0x200000060004c306 */ /* 0x000e700000001400 */
[----:B------:R-:W2:Y:S01]  /*07a0*/  @!P4 I2F.S8 R12, R6.B3 ;  /* 0x30000006000cc306 */ /* 0x000ea20000001400 */
[----:B------:R-:W-:Y:S02]  /*07b0*/  UISETP.LT.AND UP1, UPT, URZ, UR41, UPT ;  /* 0x00000029ff00728c */ /* 0x000fe4000bf21270 */
[----:B------:R-:W-:-:S02]  /*07c0*/  @!UP2 UIADD3 UR40, UPT, UPT, -UR40, URZ, URZ ;  /* 0x000000ff2828a290 */ /* 0x000fc4000fffe1ff */
[----:B------:R-:W-:Y:S02]  /*07d0*/  USEL UR41, URZ, UR41, !UP1 ;  /* 0x00000029ff297287 */ /* 0x000fe4000c800000 */
[----:B------:R-:W-:Y:S01]  /*07e0*/  @!UP0 ULOP3.LUT UR40, URZ, UR8, URZ, 0x33, !UPT ;  /* 0x00000008ff288292 */ /* 0x000fe2000f8e33ff */
[C---:B----4-:R-:W-:Y:S01]  /*07f0*/  @!P4 FMUL.FTZ R24, R5.reuse, R0 ;  /* 0x000000000518c220 */ /* 0x050fe20000410000 */
[C---:B0-----:R-:W-:Y:S01]  /*0800*/  @!P4 FMUL.FTZ R25, R5.reuse, R2 ;  /* 0x000000020519c220 */ /* 0x041fe20000410000 */
[C---:B-1----:R-:W-:Y:S01]  /*0810*/  @!P4 FMUL.FTZ R26, R5.reuse, R4 ;  /* 0x00000004051ac220 */ /* 0x042fe20000410000 */
[----:B--2---:R-:W-:Y:S01]  /*0820*/  @!P4 FMUL.FTZ R27, R5, R12 ;  /* 0x0000000c051bc220 */ /* 0x004fe20000410000 */
[----:B------:R-:W-:Y:S07]  /*0830*/  @P0 BRA `(.L_x_4709) ;  /* 0x00000000004c0947 */ /* 0x000fee0003800000 */
        /* <DEDUP_REMOVED lines=19> */
.L_x_4709:
[----:B------:R-:W-:Y:S05]  /*0970*/  BSYNC.RECONVERGENT B0 ;  /* 0x0000000000007941 */ /* 0x000fea0003800200 */
.L_x_4708:
        /* <DEDUP_REMOVED lines=8> */
.L_x_4711:
[----:B------:R-:W-:Y:S05]  /*0a00*/  BSYNC.RECONVERGENT B0 ;  /* 0x0000000000007941 */ /* 0x000fea0003800200 */
.L_x_4710:
[----:B------:R-:W2:Y:S01]  /*0a10*/  LDCU.64 UR4, c[0x0][0x390] ;  /* 0x00007200ff0477ac */ /* 0x000ea20008000a00 */
[----:B------:R-:W3:Y:S01]  /*0a20*/  S2R R11, SR_CTAID.X ;  /* 0x00000000000b7919 */ /* 0x000ee20000002500 */
[----:B------:R-:W-:Y:S02]  /*0a30*/  ISETP.GT.U32.AND P2, PT, R22, 0x3f, PT ;  /* 0x0000003f1600780c */ /* 0x000fe40003f44070 */
[----:B------:R-:W-:Y:S01]  /*0a40*/  CS2R R14, SRZ ;  /* 0x00000000000e7805 */ /* 0x000fe2000001ff00 */
[----:B------:R-:W4:Y:S01]  /*0a50*/  LDCU.64 UR12, c[0x0][0x3a0] ;  /* 0x00007400ff0c77ac */ /* 0x000f220008000a00 */
[----:B------:R-:W-:Y:S02]  /*0a60*/  ISETP.EQ.U32.AND P4, PT, RZ, UR10, PT ;  /* 0x0000000aff007c0c */ /* 0x000fe4000bf82070 */
[----:B------:R-:W-:Y:S02]  /*0a70*/  CS2R R12, SRZ ;  /* 0x00000000000c7805 */ /* 0x000fe4000001ff00 */
[----:B-----5:R-:W-:Y:S01]  /*0a80*/  @P3 R2UR UR38, R8 ;  /* 0x00000000082632ca */ /* 0x020fe200000e0000 */
[----:B------:R-:W0:Y:S01]  /*0a90*/  LDCU.64 UR14, c[0x0][0x418] ;  /* 0x00008300ff0e77ac */ /* 0x000e220008000a00 */
[----:B------:R-:W-:-:S02]  /*0aa0*/  ISETP.EQ.OR.EX P2, PT, RZ, UR11, P2, P4 ;  /* 0x0000000bff007c0c */ /* 0x000fc40009742740 */
[----:B--2---:R-:W-:Y:S02]  /*0ab0*/  ISETP.NE.U32.AND P0, PT, RZ, UR4, PT ;  /* 0x00000004ff007c0c */ /* 0x004fe4000bf05070 */
[----:B----4-:R-:W-:-:S09]  /*0ac0*/  ISETP.NE.U32.AND P1, PT, RZ, UR12, PT ;  /* 0x0000000cff007c0c */ /* 0x010fd2000bf25070 */
[----:B------:R-:W2:Y:S01]  /*0ad0*/  @!P2 LDC.64 R6, c[0x0][0x450] ;  /* 0x00011400ff06ab82 */ /* 0x000ea20000000a00 */
[----:B------:R-:W-:Y:S01]  /*0ae0*/  ISETP.NE.AND.EX P0, PT, RZ, UR5, PT, P0 ;  /* 0x00000005ff007c0c */ /* 0x000fe2000bf05300 */
[----:B------:R-:W-:Y:S01]  /*0af0*/  VOTEU.ALL UP1, P2 ;  /* 0x0000000000ff7886 */ /* 0x000fe20001020000 */
[----:B------:R-:W-:Y:S01]  /*0b00*/  ISETP.NE.AND.EX P1, PT, RZ, UR13, PT, P1 ;  /* 0x0000000dff007c0c */ /* 0x000fe2000bf25310 */
[----:B0-----:R-:W-:Y:S01]  /*0b10*/  UISETP.NE.U32.AND UP0, UPT, UR14, URZ, UPT ;  /* 0x000000ff0e00728c */ /* 0x001fe2000bf05070 */
[C---:B------:R-:W-:Y:S02]  /*0b20*/  ISETP.GT.U32.OR P0, PT, R22.reuse, 0x37, !P0 ;  /* 0x000000371600780c */ /* 0x040fe40004704470 */
[----:B------:R-:W-:Y:S01]  /*0b30*/  ISETP.GT.U32.OR P1, PT, R22, 0x37, !P1 ;  /* 0x000000371600780c */ /* 0x000fe20004f24470 */
[----:B------:R-:W-:Y:S02]  /*0b40*/  UISETP.NE.AND.EX UP0, UPT, UR15, URZ, UPT, UP0 ;  /* 0x000000ff0f00728c */ /* 0x000fe4000bf05300 */
[----:B------:R-:W-:Y:S01]  /*0b50*/  @!UP1 UIMAD UR8, UR38, UR9, URZ ;  /* 0x00000009260892a4 */ /* 0x000fe2000f8e02ff */
[----:B---3--:R-:W-:-:S03]  /*0b60*/  IMAD R11, R11, 0xe0, R10 ;  /* 0x000000e00b0b7824 */ /* 0x008fc600078e020a */
[----:B------:R-:W-:-:S04]  /*0b70*/  PLOP3.LUT P3, PT, PT, PT, UP0, 0x80, 0x8 ;  /* 0x000000000008781c */ /* 0x000fc80003f6f008 */
[----:B-1----:R-:W0:Y:S01]  /*0b80*/  @!P0 LDC.64 R2, c[0x0][0x390] ;  /* 0x0000e400ff028b82 */ /* 0x002e220000000a00 */
[----:B------:R-:W1:Y:S07]  /*0b90*/  @UP0 LDCU.64 UR4, c[0x0][0x418] ;  /* 0x00008300ff0407ac */ /* 0x000e6e0008000a00 */
[----:B------:R-:W3:Y:S01]  /*0ba0*/  @!P1 LDC.64 R4, c[0x0][0x3a0] ;  /* 0x0000e800ff049b82 */ /* 0x000ee20000000a00 */
[----:B------:R-:W-:Y:S01]  /*0bb0*/  IMAD.U32 R0, RZ, RZ, UR8 ;  /* 0x00000008ff007e24 */ /* 0x000fe2000f8e00ff */
[----:B------:R-:W-:-:S02]  /*0bc0*/  CS2R R30, SRZ ;  /* 0x00000000001e7805 */ /* 0x000fc4000001ff00 */
[----:B------:R-:W-:Y:S01]  /*0bd0*/  CS2R R28, SRZ ;  /* 0x00000000001c7805 */ /* 0x000fe2000001ff00 */
[----:B-1----:R-:W-:Y:S01]  /*0be0*/  @UP0 UIMAD.WIDE.U32 UR6, UR6, 0x4, UR4 ;  /* 0x00000004060608a5 */ /* 0x002fe2000f8e0004 */
[----:B------:R-:W1:Y:S01]  /*0bf0*/  LDCU.U8 UR4, c[0x0][0x404] ;  /* 0x00008080ff0477ac */ /* 0x000e620008000000 */
[----:B0-----:R-:W-:-:S04]  /*0c00*/  @!P0 IMAD.WIDE.U32 R2, R11, 0x4, R2 ;  /* 0x000000040b028825 */ /* 0x001fc800078e0002 */
[----:B------:R-:W-:Y:S01]  /*0c10*/  MOV R8, UR6 ;  /* 0x0000000600087c02 */ /* 0x000fe20008000f00 */
[----:B------:R-:W-:Y:S01]  /*0c20*/  IMAD.U32 R9, RZ, RZ, UR7 ;  /* 0x00000007ff097e24 */ /* 0x000fe2000f8e00ff */
[----:B------:R2:W4:Y:S01]  /*0c30*/  @!P0 LDG.E.128 R12, desc[UR36][R2.64] ;  /* 0x00000024020c8981 */ /* 0x000522000c1e1d00 */
[----:B---3--:R-:W-:-:S03]  /*0c40*/  @!P1 IMAD.WIDE.U32 R4, R11, 0x4, R4 ;  /* 0x000000040b049825 */ /* 0x008fc600078e0004 */
[----:B------:R-:W3:Y:S01]  /*0c50*/  @P3 LDG.E R8, desc[UR36][R8.64] ;  /* 0x0000002408083981 */ /* 0x000ee2000c1e1900 */
[----:B------:R-:W-:-:S03]  /*0c60*/  @!P2 IMAD R11, R0, 0xe0, R11 ;  /* 0x000000e0000ba824 */ /* 0x000fc600078e020b */
[----:B------:R-:W3:Y:S01]  /*0c70*/  @!P1 LDG.E.128 R28, desc[UR36][R4.64] ;  /* 0x00000024041c9981 */ /* 0x000ee2000c1e1d00 */
[----:B--2---:R-:W-:Y:S02]  /*0c80*/  @!P2 IMAD.WIDE R2, R11, 0x4, R6 ;  /* 0x000000040b02a825 */ /* 0x004fe400078e0206 */
[----:B------:R-:W0:Y:S03]  /*0c90*/  LDC R7, c[0x0][0x400] ;  /* 0x00010000ff077b82 */ /* 0x000e260000000800 */
[----:B------:R-:W2:Y:S01]  /*0ca0*/  @!P2 LDG.E.128 R32, desc[UR36][R2.64] ;  /* 0x000000240220a981 */ /* 0x000ea2000c1e1d00 */
[----:B-1----:R-:W-:Y:S01]  /*0cb0*/  ISETP.NE.AND P0, PT, RZ, UR4, PT ;  /* 0x00000004ff007c0c */ /* 0x002fe2000bf05270 */
[----:B------:R-:W-:Y:S01]  /*0cc0*/  UMOV UR39, URZ ;  /* 0x000000ff00277c82 */ /* 0x000fe20008000000 */
[----:B------:R-:W-:Y:S01]  /*0cd0*/  USHF.R.S32.HI UR48, URZ, 0x1f, UR47 ;  /* 0x0000001fff307899 */ /* 0x000fe2000801142f */
[----:B------:R-:W-:Y:S01]  /*0ce0*/  BSSY.RECONVERGENT B6, `(.L_x_4712) ;  /* 0x00000d1000067945 */ /* 0x000fe20003800200 */
[----:B0-----:R-:W-:Y:S01]  /*0cf0*/  ISETP.LT.OR P0, PT, R7, 0x1, P0 ;  /* 0x000000010700780c */ /* 0x001fe20000701670 */
[----:B----4-:R-:W-:Y:S01]  /*0d00*/  FADD.FTZ R16, R12, R16 ;  /* 0x000000100c107221 */ /* 0x010fe20000010000 */
[----:B------:R-:W-:Y:S01]  /*0d10*/  FADD.FTZ R17, R13, R17 ;  /* 0x000000110d117221 */ /* 0x000fe20000010000 */
[----:B---3--:R-:W-:Y:S01]  /*0d20*/  @P3 R2UR UR39, R8 ;  /* 0x00000000082732ca */ /* 0x008fe200000e0000 */
[----:B------:R-:W-:Y:S01]  /*0d30*/  FADD.FTZ R24, R28, R24 ;  /* 0x000000181c187221 */ /* 0x000fe20000010000 */
[----:B------:R-:W-:Y:S01]  /*0d40*/  FADD.FTZ R25, R29, R25 ;  /* 0x000000191d197221 */ /* 0x000fe20000010000 */
[----:B------:R-:W-:Y:S01]  /*0d50*/  FADD.FTZ R26, R30, R26 ;  /* 0x0000001a1e1a7221 */ /* 0x000fe20000010000 */
[----:B------:R-:W-:Y:S01]  /*0d60*/  FADD.FTZ R27, R31, R27 ;  /* 0x0000001b1f1b7221 */ /* 0x000fe20000010000 */
[----:B------:R-:W-:Y:S01]  /*0d70*/  FADD.FTZ R18, R14, R18 ;  /* 0x000000120e127221 */ /* 0x000fe20000010000 */
[----:B------:R-:W-:Y:S01]  /*0d80*/  FADD.FTZ R19, R15, R19 ;  /* 0x000000130f137221 */ /* 0x000fe20000010000 */
[----:B--2---:R-:W-:Y:S01]  /*0d90*/  @!P2 FMUL.FTZ R24, R24, R32 ;  /* 0x000000201818a220 */ /* 0x004fe20000410000 */
[----:B------:R-:W-:Y:S01]  /*0da0*/  @!P2 FMUL.FTZ R25, R25, R33 ;  /* 0x000000211919a220 */ /* 0x000fe20000410000 */
[----:B------:R-:W-:Y:S01]  /*0db0*/  @!P2 FMUL.FTZ R26, R26, R34 ;  /* 0x000000221a1aa220 */ /* 0x000fe20000410000 */
[----:B------:R-:W-:Y:S01]  /*0dc0*/  @!P2 FMUL.FTZ R27, R27, R35 ;  /* 0x000000231b1ba220 */ /* 0x000fe20000410000 */
[----:B------:R-:W-:Y:S06]  /*0dd0*/  @P0 BRA `(.L_x_4713) ;  /* 0x0000000000ac0947 */ /* 0x000fec0003800000 */
[----:B------:R-:W-:-:S13]  /*0de0*/  ISETP.GE.AND P0, PT, R10, R7, PT ;  /* 0x000000070a00720c */ /* 0x000fda0003f06270 */
[----:B------:R-:W-:Y:S05]  /*0df0*/  @P0 BRA `(.L_x_4714) ;  /* 0x0000000800fc0947 */ /* 0x000fea0003800000 */
[----:B------:R-:W-:Y:S01]  /*0e00*/  I2FP.F32.U32 R0, R7 ;  /* 0x0000000700007245 */ /* 0x000fe20000201000 */
[----:B------:R-:W-:Y:S01]  /*0e10*/  VIADD R2, R10, 0x2 ;  /* 0x000000020a027836 */ /* 0x000fe20000000000 */
[----:B------:R-:W0:Y:S01]  /*0e20*/  LDCU UR4, c[0x0][0x40c] ;  /* 0x00008180ff0477ac */ /* 0x000e220008000800 */
[----:B------:R-:W-:Y:S01]  /*0e30*/  I2FP.F32.U32 R10, R10 ;  /* 0x0000000a000a7245 */ /* 0x000fe20000201000 */
[----:B------:R-:W1:Y:S02]  /*0e40*/  MUFU.RCP R3, R0 ;  /* 0x0000000000037308 */ /* 0x000e640000001000 */
[----:B------:R-:W-:Y:S01]  /*0e50*/  I2FP.F32.U32 R2, R2 ;  /* 0x0000000200027245 */ /* 0x000fe20000201000 */
[----:B0-----:R-:W-:-:S04]  /*0e60*/  UIADD3 UR4, UPT, UPT, -UR39, UR4, URZ ;  /* 0x0000000427047290 */ /* 0x001fc8000fffe1ff */
[-C--:B-1----:R-:W-:Y:S01]  /*0e70*/  FMUL.FTZ R2, R2, R3.reuse ;  /* 0x0000000302027220 */ /* 0x082fe20000410000 */
        /* <DEDUP_REMOVED lines=33> */
.L_x_4713:
        /* <DEDUP_REMOVED lines=10> */
[----:B0-----:R-:W-:Y:S01]  /*1130*/  IADD3 R2, PT, PT, R0, 0xffffffe, RZ ;  /* 0x0ffffffe00027810 */ /* 0x001fe20007ffe0ff */
[----:B------:R-:W-:-:S05]  /*1140*/  IMAD.MOV R0, RZ, RZ, -R8 ;  /* 0x000000ffff007224 */ /* 0x000fca00078e0a08 */
        /* <DEDUP_REMOVED lines=37> */
[----:B------:R-:W-:Y:S01]  /*13a0*/  IMAD.U32 R7, RZ, RZ, UR7 ;  /* 0x00000007ff077e24 */ /* 0x000fe2000f8e00ff */
[----:B----4-:R-:W-:Y:S01]  /*13b0*/  MOV R10, UR8 ;  /* 0x00000008000a7c02 */ /* 0x010fe20008000f00 */
[----:B-1----:R-:W-:-:S07]  /*13c0*/  IMAD.U32 R11, RZ, RZ, UR9 ;  /* 0x00000009ff0b7e24 */ /* 0x002fce000f8e00ff */
[----:B------:R-:W-:-:S07]  /*13d0*/  LEPC R20, `(.L_x_4715) ;  /* 0x000000001014794e */ /* 0x000fce0000000000 */
[----:B--2---:R-:W-:Y:S05]  /*13e0*/  CALL.ABS.NOINC R2 ;  /* 0x0000000002007343 */ /* 0x004fea0003c00000 */
.L_x_4715:
        /* <DEDUP_REMOVED lines=8> */
[--C-:B-1----:R-:W-:Y:S02]  /*1470*/  IMAD R2, R5, 0x4, R0.reuse ;  /* 0x0000000405027824 */ /* 0x102fe400078e0200 */
[C---:B------:R-:W-:Y:S02]  /*1480*/  @!P6 IMAD R4, R3.reuse, 0x4, R0 ;  /* 0x000000040304e824 */ /* 0x040fe400078e0200 */
[----:B------:R-:W-:-:S03]  /*1490*/  @!P6 IMAD R3, R3, 0x4, R2 ;  /* 0x000000040303e824 */ /* 0x000fc600078e0202 */
        /* <DEDUP_REMOVED lines=14> */
[----:B------:R-:W-:Y:S01]  /*1580*/  SHF.L.U32 R4, R4, 0x1, RZ ;  /* 0x0000000104047819 */ /* 0x000fe200000006ff */
[C---:B------:R-:W-:Y:S01]  /*1590*/  IMAD R20, R23.reuse, 0x4, R15 ;  /* 0x0000000417147824 */ /* 0x040fe200078e020f */
[----:B------:R0:W1:Y:S01]  /*15a0*/  LDS R16, [R15] ;  /* 0x000000000f107984 */ /* 0x0000620000000800 */
[----:B------:R-:W-:Y:S01]  /*15b0*/  IMAD R30, R23, 0x4, R21 ;  /* 0x00000004171e7824 */ /* 0x000fe200078e0215 */
[----:B------:R-:W-:Y:S02]  /*15c0*/  LOP3.LUT R6, R4, 0xfffffffc, RZ, 0xc0, !PT ;  /* 0xfffffffc04067812 */ /* 0x000fe400078ec0ff */
[----:B------:R0:W2:Y:S02]  /*15d0*/  LDS R18, [R15+0x4] ;  /* 0x000004000f127984 */ /* 0x0000a40000000800 */
[----:B------:R-:W-:-:S02]  /*15e0*/  ISETP.GE.AND P0, PT, R6, R5, PT ;  /* 0x000000050600720c */ /* 0x000fc40003f06270 */
        /* <DEDUP_REMOVED lines=24> */
[----:B------:R-:W-:Y:S01]  /*1770*/  MUFU.COS R9, R13 ;  /* 0x0000000d00097308 */ /* 0x000fe20000000000 */
[----:B------:R-:W-:-:S07]  /*1780*/  FMUL.RZ R8, R4, 0.15915493667125701904 ;  /* 0x3e22f98304087820 */ /* 0x000fce000040c000 */
[----:B------:R-:W0:Y:S08]  /*1790*/  MUFU.SIN R6, R13 ;  /* 0x0000000d00067308 */ /* 0x000e300000000400 */
[----:B------:R-:W1:Y:S08]  /*17a0*/  MUFU.SIN R5, R8 ;  /* 0x0000000800057308 */ /* 0x000e700000000400 */
[----:B------:R3:W5:Y:S01]  /*17b0*/  MUFU.COS R4, R8 ;  /* 0x0000000800047308 */ /* 0x0007620000000000 */
[-C--:B0-----:R-:W-:Y:S01]  /*17c0*/  FMUL.FTZ R7, R19, R6.reuse ;  /* 0x0000000613077220 */ /* 0x081fe20000410000 */
[-C--:B------:R-:W-:Y:S01]  /*17d0*/  FMUL.FTZ R11, R27, R6.reuse ;  /* 0x000000061b0b7220 */ /* 0x080fe20000410000 */
[-C--:B--2---:R-:W-:Y:S01]  /*17e0*/  FMUL.FTZ R12, R18, R6.reuse ;  /* 0x00000006120c7220 */ /* 0x084fe20000410000 */
[----:B----4-:R-:W-:Y:S01]  /*17f0*/  FMUL.FTZ R14, R26, R6 ;  /* 0x000000061a0e7220 */ /* 0x010fe20000410000 */
[-C--:B------:R-:W-:Y:S01]  /*1800*/  FFMA.FTZ R10, R18, R9.reuse, -R7 ;  /* 0x00000009120a7223 */ /* 0x080fe20000010807 */
[-C--:B------:R-:W-:Y:S01]  /*1810*/  FFMA.FTZ R26, R26, R9.reuse, -R11 ;  /* 0x000000091a1a7223 */ /* 0x080fe2000001080b */
[-C--:B------:R-:W-:Y:S01]  /*1820*/  FFMA.FTZ R19, R19, R9.reuse, R12 ;  /* 0x0000000913137223 */ /* 0x080fe2000001000c */
[----:B------:R-:W-:Y:S01]  /*1830*/  FFMA.FTZ R27, R27, R9, R14 ;  /* 0x000000091b1b7223 */ /* 0x000fe2000001000e */
[-C--:B-1----:R-:W-:Y:S01]  /*1840*/  FMUL.FTZ R3, R17, R5.reuse ;  /* 0x0000000511037220 */ /* 0x082fe20000410000 */
[-C--:B------:R-:W-:Y:S01]  /*1850*/  FMUL.FTZ R7, R25, R5.reuse ;  /* 0x0000000519077220 */ /* 0x080fe20000410000 */
[-C--:B------:R-:W-:Y:S01]  /*1860*/  FMUL.FTZ R6, R16, R5.reuse ;  /* 0x0000000510067220 */ /* 0x080fe20000410000 */
[----:B---3--:R-:W-:Y:S01]  /*1870*/  FMUL.FTZ R8, R24, R5 ;  /* 0x0000000518087220 */ /* 0x008fe20000410000 */
[----:B------:R-:W-:Y:S01]  /*1880*/  MOV R18, R10 ;  /* 0x0000000a00127202 */ /* 0x000fe20000000f00 */
[-C--:B-----5:R-:W-:Y:S01]  /*1890*/  FFMA.FTZ R3, R16, R4.reuse, -R3 ;  /* 0x0000000410037223 */ /* 0x0a0fe20000010803 */
[-C--:B------:R-:W-:Y:S01]  /*18a0*/  FFMA.FTZ R24, R24, R4.reuse, -R7 ;  /* 0x0000000418187223 */ /* 0x080fe20000010807 */
[-C--:B------:R-:W-:Y:S01]  /*18b0*/  FFMA.FTZ R17, R17, R4.reuse, R6 ;  /* 0x0000000411117223 */ /* 0x080fe20000010006 */
[----:B------:R-:W-:Y:S01]  /*18c0*/  FFMA.FTZ R25, R25, R4, R8 ;  /* 0x0000000419197223 */ /* 0x000fe20000010008 */
[----:B------:R-:W-:-:S07]  /*18d0*/  IMAD.MOV.U32 R16, RZ, RZ, R3 ;  /* 0x000000ffff107224 */ /* 0x000fce00078e0003 */
.L_x_4719:
[----:B------:R-:W-:Y:S05]  /*18e0*/  BSYNC.RECONVERGENT B1 ;  /* 0x0000000000017941 */ /* 0x000fea0003800200 */
.L_x_4718:
        /* <DEDUP_REMOVED lines=8> */
.L_x_4717:
[----:B------:R-:W-:Y:S05]  /*1970*/  BSYNC.RECONVERGENT B0 ;  /* 0x0000000000007941 */ /* 0x000fea0003800200 */
.L_x_4716:
[----:B------:R-:W-:Y:S01]  /*1980*/  BAR.SYNC.DEFER_BLOCKING 0x0 ;  /* 0x0000000000007b1d */ /* 0x000fe20000010000 */
[----:B------:R-:W-:-:S04]  /*1990*/  @!P6 IMAD R23, R23, R28, R29 ;  /* 0x0000001c1717e224 */ /* 0x000fc800078e021d */
[C---:B------:R-:W-:Y:S02]  /*19a0*/  @!P6 IMAD R0, R23.reuse, 0x4, R0 ;  /* 0x000000041700e824 */ /* 0x040fe400078e0200 */
[----:B------:R-:W-:-:S03]  /*19b0*/  @!P6 IMAD R2, R23, 0x4, R2 ;  /* 0x000000041702e824 */ /* 0x000fc600078e0202 */
[----:B---3--:R0:W1:Y:S04]  /*19c0*/  @!P6 LDS.128 R16, [R0] ;  /* 0x000000000010e984 */ /* 0x0080680000000c00 */
[----:B------:R0:W2:Y:S01]  /*19d0*/  @!P6 LDS.128 R24, [R2] ;  /* 0x000000000218e984 */ /* 0x0000a20000000c00 */
[----:B------:R-:W-:Y:S06]  /*19e0*/  BAR.SYNC.DEFER_BLOCKING 0x0 ;  /* 0x0000000000007b1d */ /* 0x000fec0000010000 */
.L_x_4714:
[----:B------:R-:W-:Y:S05]  /*19f0*/  BSYNC.RECONVERGENT B6 ;  /* 0x0000000000067941 */ /* 0x000fea0003800200 */
.L_x_4712:
[----:B------:R-:W-:Y:S01]  /*1a00*/  ISETP.GT.U32.AND P0, PT, R22, 0x3f, PT ;  /* 0x0000003f1600780c */ /* 0x000fe20003f04070 */
[----:B------:R-:W-:Y:S01]  /*1a10*/  BSSY.RECONVERGENT B0, `(.L_x_4720) ;  /* 0x0000016000007945 */ /* 0x000fe20003800200 */
[----:B0-----:R-:W-:-:S11]  /*1a20*/  IMAD.MOV.U32 R0, RZ, RZ, RZ ;  /* 0x000000ffff007224 */ /* 0x001fd600078e00ff */
[----:B------:R-:W-:Y:S05]  /*1a30*/  @P0 BRA `(.L_x_4721) ;  /* 0x00000000004c0947 */ /* 0x000fea0003800000 */
[----:B------:R-:W-:Y:S01]  /*1a40*/  ISETP.GT.U32.AND P0, PT, R22, 0x37, PT ;  /* 0x000000371600780c */ /* 0x000fe20003f04070 */
[----:B------:R-:W0:Y:S01]  /*1a50*/  S2UR UR5, SR_CgaCtaId ;  /* 0x00000000000579c3 */ /* 0x000e220000008800 */
[----:B------:R-:W-:Y:S02]  /*1a60*/  UMOV UR4, 0x400 ;  /* 0x0000040000047882 */ /* 0x000fe40000000000 */
[----:B------:R-:W-:-:S09]  /*1a70*/  UIADD3 UR4, UPT, UPT, UR4, 0x20, URZ ;  /* 0x0000002004047890 */ /* 0x000fd2000fffe0ff */
[----:B------:R-:W3:Y:S08]  /*1a80*/  @!P0 LDC R5, c[0x0][0x3f4] ;  /* 0x0000fd00ff058b82 */ /* 0x000ef00000000800 */
[----:B------:R-:W4:Y:S01]  /*1a90*/  @!P0 LDC.64 R2, c[0x0][0x3b8] ;  /* 0x0000ee00ff028b82 */ /* 0x000f220000000a00 */
[----:B0-----:R-:W-:-:S06]  /*1aa0*/  ULEA UR4, UR5, UR4, 0x18 ;  /* 0x0000000405047291 */ /* 0x001fcc000f8ec0ff */
[----:B------:R-:W-:-:S05]  /*1ab0*/  LEA R4, R22, UR4, 0x4 ;  /* 0x0000000416047c11 */ /* 0x000fca000f8e20ff */
[----:B-1----:R0:W-:Y:S01]  /*1ac0*/  STS.128 [R4], R16 ;  /* 0x0000001004007388 */ /* 0x0021e20000000c00 */
[----:B---3--:R-:W-:Y:S02]  /*1ad0*/  @!P0 IMAD R0, R22, R5, UR40 ;  /* 0x0000002816008e24 */ /* 0x008fe4000f8e0205 */
[----:B------:R-:W-:-:S04]  /*1ae0*/  @!P0 IMAD R5, R5, UR45, RZ ;  /* 0x0000002d05058c24 */ /* 0x000fc8000f8e02ff */
[----:B------:R-:W-:Y:S02]  /*1af0*/  @!P0 IMAD R5, R5, 0x38, R0 ;  /* 0x0000003805058824 */ /* 0x000fe400078e0200 */
[----:B--2---:R-:W-:-:S03]  /*1b00*/  FMUL.FTZ R0, R24, R16 ;  /* 0x0000001018007220 */ /* 0x004fc60000410000 */
[----:B------:R-:W-:-:S05]  /*1b10*/  @!P0 SHF.L.U32 R5, R5, 0x2, RZ ;  /* 0x0000000205058819 */ /* 0x000fca00000006ff */
[----:B----4-:R-:W-:-:S04]  /*1b20*/  @!P0 IMAD.WIDE R2, R5, 0x4, R2 ;  /* 0x0000000405028825 */ /* 0x010fc800078e0202 */
[----:B------:R-:W-:Y:S01]  /*1b30*/  FFMA.FTZ R5, R25, R17, R0 ;  /* 0x0000001119057223 */ /* 0x000fe20000010000 */
[----:B------:R0:W-:Y:S03]  /*1b40*/  @!P0 STG.E.128 desc[UR36][R2.64], R24 ;  /* 0x0000001802008986 */ /* 0x0001e6000c101d24 */
[----:B------:R-:W-:-:S04]  /*1b50*/  FFMA.FTZ R0, R26, R18, R5 ;  /* 0x000000121a007223 */ /* 0x000fc80000010005 */
[----:B------:R-:W-:-:S07]  /*1b60*/  FFMA.FTZ R0, R27, R19, R0 ;  /* 0x000000131b007223 */ /* 0x000fce0000010000 */
.L_x_4721:
[----:B------:R-:W-:Y:S05]  /*1b70*/  BSYNC.RECONVERGENT B0 ;  /* 0x0000000000007941 */ /* 0x000fea0003800200 */
.L_x_4720:
[----:B0-----:R-:W0:Y:S01]  /*1b80*/  SHFL.BFLY PT, R3, R0, 0x10, 0x1f ;  /* 0x0e001f0000037f89 */ /* 0x001e2200000e0000 */
[----:B------:R-:W3:Y:S01]  /*1b90*/  S2UR UR12, SR_CgaCtaId ;  /* 0x00000000000c79c3 */ /* 0x000ee20000008800 */
[----:B------:R-:W-:Y:S01]  /*1ba0*/  UMOV UR11, 0x400 ;  /* 0x00000400000b7882 */ /* 0x000fe20000000000 */
[----:B------:R-:W-:Y:S01]  /*1bb0*/  UIADD3 UR10, UPT, UPT, -UR41, UR46, URZ ;  /* 0x0000002e290a7290 */ /* 0x000fe2000fffe1ff */
[----:B------:R-:W-:Y:S01]  /*1bc0*/  BSSY.RECONVERGENT B0, `(.L_x_4722) ;  /* 0x000002d000007945 */ /* 0x000fe20003800200 */
[----:B------:R-:W-:Y:S01]  /*1bd0*/  UIADD3 UR5, UPT, UPT, UR11, 0x420, URZ ;  /* 0x000004200b057890 */ /* 0x000fe2000fffe0ff */
[----:B------:R-:W-:Y:S02]  /*1be0*/  IMAD.MOV.U32 R252, RZ, RZ, -0x800001 ;  /* 0xff7ffffffffc7424 */ /* 0x000fe400078e00ff */
[----:B0-----:R-:W-:Y:S01]  /*1bf0*/  FADD.FTZ R3, R3, R0 ;  /* 0x0000000003037221 */ /* 0x001fe20000010000 */
[----:B------:R-:W-:Y:S01]  /*1c00*/  SHF.R.U32.HI R0, RZ, 0x3, R22 ;  /* 0x00000003ff007819 */ /* 0x000fe20000011616 */
[----:B---3--:R-:W-:-:S02]  /*1c10*/  ULEA UR4, UR12, UR11, 0x18 ;  /* 0x0000000b0c047291 */ /* 0x008fc4000f8ec0ff */
[----:B------:R-:W-:Y:S01]  /*1c20*/  ULEA UR5, UR12, UR5, 0x18 ;  /* 0x000000050c057291 */ /* 0x000fe2000f8ec0ff */
[----:B------:R-:W0:Y:S01]  /*1c30*/  SHFL.BFLY PT, R2, R3, 0x8, 0x1f ;  /* 0x0d001f0003027f89 */ /* 0x000e2200000e0000 */
[----:B------:R-:W-:Y:S02]  /*1c40*/  LOP3.LUT R0, R0, 0x7c, RZ, 0xc0, !PT ;  /* 0x0000007c00007812 */ /* 0x000fe400078ec0ff */
[----:B------:R-:W-:Y:S01]  /*1c50*/  ULEA UR13, UR10, UR5, 0x2 ;  /* 0x000000050a0d7291 */ /* 0x000fe2000f8e10ff */
[----:B0-----:R-:W-:-:S05]  /*1c60*/  FADD.FTZ R4, R3, R2 ;  /* 0x0000000203047221 */ /* 0x001fca0000010000 */
        /* <DEDUP_REMOVED lines=9> */
[----:B------:R-:W-:Y:S01]  /*1d00*/  @!P0 STS [R0+UR4+0x8], R7 ;  /* 0x0000080700008988 */ /* 0x000fe20008000804 */
[----:B------:R-:W-:Y:S01]  /*1d10*/  BAR.SYNC.DEFER_BLOCKING 0x0 ;  /* 0x0000000000007b1d */ /* 0x000fe20000010000 */
[----:B------:R-:W-:-:S05]  /*1d20*/  ISETP.NE.AND P0, PT, R22, RZ, PT ;  /* 0x000000ff1600720c */ /* 0x000fca0003f05270 */
[----:B------:R-:W0:Y:S04]  /*1d30*/  @!P1 LDS R7, [R2+0x8] ;  /* 0x0000080002079984 */ /* 0x000e280000000800 */
[----:B0-----:R-:W0:Y:S02]  /*1d40*/  SHFL.BFLY PT, R4, R7, 0x1, 0x1f ;  /* 0x0c201f0007047f89 */ /* 0x001e2400000e0000 */
[----:B0-----:R-:W-:-:S06]  /*1d50*/  FADD.FTZ R4, R4, R7 ;  /* 0x0000000704047221 */ /* 0x001fcc0000010000 */
[----:B------:R-:W0:Y:S01]  /*1d60*/  SHFL.IDX PT, R4, R4, RZ, 0x1f ;  /* 0x00001fff04047589 */ /* 0x000e2200000e0000 */
[----:B------:R-:W-:Y:S05]  /*1d70*/  @P0 BRA `(.L_x_4723) ;  /* 0x0000000000440947 */ /* 0x000fea0003800000 */
[----:B------:R-:W3:Y:S01]  /*1d80*/  LDCU.64 UR6, c[0x0][0x438] ;  /* 0x00008700ff0677ac */ /* 0x000ee20008000a00 */
[----:B------:R-:W0:Y:S01]  /*1d90*/  LDCU UR4, c[0x0][0x410] ;  /* 0x00008200ff0477ac */ /* 0x000e220008000800 */
[----:B---3--:R-:W-:-:S04]  /*1da0*/  UISETP.NE.U32.AND UP0, UPT, UR6, URZ, UPT ;  /* 0x000000ff0600728c */ /* 0x008fc8000bf05070 */
[----:B------:R-:W-:Y:S01]  /*1db0*/  UISETP.NE.AND.EX UP0, UPT, UR7, URZ, UPT, UP0 ;  /* 0x000000ff0700728c */ /* 0x000fe2000bf05300 */
[----:B0-----:R-:W-:-:S08]  /*1dc0*/  FMUL.FTZ R252, R4, UR4 ;  /* 0x0000000404fc7c20 */ /* 0x001fd00008410000 */
[----:B------:R-:W-:Y:S05]  /*1dd0*/  BRA.U !UP0, `(.L_x_4724) ;  /* 0x0000000108287547 */ /* 0x000fea000b800000 */
[----:B------:R-:W0:Y:S01]  /*1de0*/  LDCU UR9, c[0x0][0x440] ;  /* 0x00008800ff0977ac */ /* 0x000e220008000800 */
[----:B------:R-:W3:Y:S01]  /*1df0*/  LDCU.64 UR6, c[0x0][0x438] ;  /* 0x00008700ff0677ac */ /* 0x000ee20008000a00 */
[----:B------:R-:W-:-:S04]  /*1e00*/  UIADD3 UR4, UPT, UPT, -UR39, UR46, URZ ;  /* 0x0000002e27047290 */ /* 0x000fc8000fffe1ff */
[----:B0-----:R-:W-:-:S04]  /*1e10*/  UIMAD UR8, UR43, UR9, UR4 ;  /* 0x000000092b0872a4 */ /* 0x001fc8000f8e0204 */
[----:B------:R-:W-:-:S04]  /*1e20*/  UIMAD UR8, UR8, UR9, UR4 ;  /* 0x00000009080872a4 */ /* 0x000fc8000f8e0204 */
[----:B---3--:R-:W-:-:S06]  /*1e30*/  UIMAD.WIDE UR6, UR8, 0x4, UR6 ;  /* 0x00000004080678a5 */ /* 0x008fcc000f8e0206 */
[----:B------:R-:W-:Y:S02]  /*1e40*/  IMAD.U32 R3, RZ, RZ, UR7 ;  /* 0x00000007ff037e24 */ /* 0x000fe4000f8e00ff */
[----:B------:R-:W-:-:S05]  /*1e50*/  IMAD.U32 R2, RZ, RZ, UR6 ;  /* 0x00000006ff027e24 */ /* 0x000fca000f8e00ff */
[----:B------:R-:W3:Y:S02]  /*1e60*/  LDG.E R3, desc[UR36][R2.64] ;  /* 0x0000002402037981 */ /* 0x000ee4000c1e1900 */
[----:B---3--:R-:W-:-:S07]  /*1e70*/  FADD.FTZ R252, R252, R3 ;  /* 0x00000003fcfc7221 */ /* 0x008fce0000010000 */
.L_x_4724:
[----:B------:R3:W-:Y:S02]  /*1e80*/  STS [UR13], R252 ;  /* 0x000000fcff007988 */ /* 0x0007e4000800080d */
.L_x_4723:
[----:B------:R-:W-:Y:S05]  /*1e90*/  BSYNC.RECONVERGENT B0 ;  /* 0x0000000000007941 */ /* 0x000fea0003800200 */
.L_x_4722:
[----:B------:R-:W-:Y:S01]  /*1ea0*/  UIADD3 UR4, UPT, UPT, UR10, 0xf, URZ ;  /* 0x0000000f0a047890 */ /* 0x000fe2000fffe0ff */
[----:B------:R-:W-:Y:S01]  /*1eb0*/  SHF.R.U32.HI R248, RZ, 0x1, R22 ;  /* 0x00000001fff87819 */ /* 0x000fe20000011616 */
[----:B------:R-:W4:Y:S01]  /*1ec0*/  LDCU UR8, c[0x0][0x3f0] ;  /* 0x00007e00ff0877ac */ /* 0x000f220008000800 */
[----:B------:R-:W-:Y:S01]  /*1ed0*/  IMAD.SHL.U32 R22, R22, 0x8, RZ ;  /* 0x0000000816167824 */ /* 0x000fe200078e00ff */
[----:B------:R-:W-:Y:S01]  /*1ee0*/  BSSY B0, `(.L_x_4725) ;  /* 0x0000892000007945 */ /* 0x000fe20003800000 */
[----:B------:R-:W-:Y:S02]  /*1ef0*/  USHF.R.S32.HI UR6, URZ, 0x1f, UR4 ;  /* 0x0000001fff067899 */ /* 0x000fe40008011404 */
[----:B------:R-:W-:Y:S01]  /*1f00*/  UIADD3 UR11, UPT, UPT, UR11, 0x20, URZ ;  /* 0x000000200b0b7890 */ /* 0x000fe2000fffe0ff */
[----:B------:R-:W-:Y:S01]  /*1f10*/  LOP3.LUT R3, R22, 0x8, RZ, 0xc0, !PT ;  /* 0x0000000816037812 */ /* 0x000fe200078ec0ff */
[----:B------:R-:W-:Y:S01]  /*1f20*/  ULEA.HI UR6, UR6, UR4, URZ, 0x4 ;  /* 0x0000000406067291 */ /* 0x000fe2000f8f20ff */
[----:B------:R-:W0:Y:S03]  /*1f30*/  LDCU UR10, c[0x0][0x3f8] ;  /* 0x00007f00ff0a77ac */ /* 0x000e260008000800 */
[----:B------:R-:W-:Y:S01]  /*1f40*/  ULOP3.LUT UR7, UR6, 0xfffffff0, URZ, 0xc0, !UPT ;  /* 0xfffffff006077892 */ /* 0x000fe2000f8ec0ff */
[----:B------:R-:W0:Y:S05]  /*1f50*/  LDCU UR13, c[0x0][0x3f4] ;  /* 0x00007e80ff0d77ac */ /* 0x000e2a0008000800 */
[----:B------:R-:W-:Y:S01]  /*1f60*/  ISETP.GE.AND P0, PT, R248, UR7, PT ;  /* 0x00000007f8007c0c */ /* 0x000fe2000bf06270 */
[----:B----4-:R-:W-:Y:S01]  /*1f70*/  UIMAD UR4, UR42, UR8, UR43 ;  /* 0x000000082a0472a4 */ /* 0x010fe2000f8e022b */
[----:B------:R-:W4:Y:S01]  /*1f80*/  LDCU UR22, c[0x0][0x410] ;  /* 0x00008200ff1677ac */ /* 0x000f220008000800 */
[----:B------:R-:W0:Y:S01]  /*1f90*/  LDCU.64 UR14, c[0x0][0x3c8] ;  /* 0x00007900ff0e77ac */ /* 0x000e220008000a00 */
[----:B------:R-:W0:Y:S01]  /*1fa0*/  LDCU.64 UR16, c[0x0][0x3b8] ;  /* 0x00007700ff1077ac */ /* 0x000e220008000a00 */
[----:B------:R-:W0:Y:S01]  /*1fb0*/  LDCU.64 UR18, c[0x0][0x438] ;  /* 0x00008700ff1277ac */ /* 0x000e220008000a00 */
[----:B------:R-:W0:Y:S01]  /*1fc0*/  LDCU.64 UR20, c[0x0][0x448] ;  /* 0x00008900ff1477ac */ /* 0x000e220008000a00 */
[----:B------:R-:W-:-:S02]  /*1fd0*/  ULEA UR6, UR12, UR11, 0x18 ;  /* 0x0000000b0c067291 */ /* 0x000fc4000f8ec0ff */
[----:B------:R-:W-:Y:S01]  /*1fe0*/  UIMAD UR4, UR4, 0xe0, URZ ;  /* 0x000000e0040478a4 */ /* 0x000fe2000f8e02ff */
[----:B------:R-:W-:Y:S06]  /*1ff0*/  BAR.SYNC.DEFER_BLOCKING 0x0 ;  /* 0x0000000000007b1d */ /* 0x000fec0000010000 */
[----:B------:R-:W-:Y:S05]  /*2000*/  @P0 BRA `(.L_x_4726) ;  /* 0x0000008400fc0947 */ /* 0x000fea0003800000 */
[----:B------:R-:W5:Y:S01]  /*2010*/  LDS.64 R8, [R3+UR6] ;  /* 0x0000000603087984 */ /* 0x000f620008000a00 */
[----:B------:R-:W1:Y:S01]  /*2020*/  LDCU.64 UR8, c[0x0][0x420] ;  /* 0x00008400ff0877ac */ /* 0x000e620008000a00 */
[C---:B------:R-:W-:Y:S02]  /*2030*/  IADD3 R0, PT, PT, R248.reuse, UR41, RZ ;  /* 0x00000029f8007c10 */ /* 0x040fe4000fffe0ff */
[----:B------:R-:W2:Y:S01]  /*2040*/  LDS.64 R6, [R3+UR6+0x10] ;  /* 0x0000100603067984 */ /* 0x000ea20008000a00 */
[----:B------:R-:W3:Y:S01]  /*2050*/  LDCU UR11, c[0x0][0x440] ;  /* 0x00008800ff0b77ac */ /* 0x000ee20008000800 */
[----:B------:R-:W-:Y:S02]  /*2060*/  LEA R248, R248, UR5, 0x2 ;  /* 0x00000005f8f87c11 */ /* 0x000fe4000f8e10ff */
[----:B0-----:R-:W0:Y:S04]  /*2070*/  LDS.64 R4, [R3+UR6+0x20] ;  /* 0x0000200603047984 */ /* 0x001e280008000a00 */
[----:B------:R-:W-:Y:S04]  /*2080*/  LDS.64 R250, [R3+UR6+0x90] ;  /* 0x0000900603fa7984 */ /* 0x000fe80008000a00 */
[----:B------:R-:W-:Y:S01]  /*2090*/  LDS.64 R244, [R3+UR6+0xa0] ;  /* 0x0000a00603f47984 */ /* 0x000fe20008000a00 */
[----:B-1----:R-:W-:Y:S01]  /*20a0*/  IMAD.U32 R11, RZ, RZ, UR8 ;  /* 0x00000008ff0b7e24 */ /* 0x002fe2000f8e00ff */
[----:B------:R-:W-:Y:S01]  /*20b0*/  ISETP.NE.U32.AND P0, PT, RZ, UR8, PT ;  /* 0x00000008ff007c0c */ /* 0x000fe2000bf05070 */
[----:B------:R-:W-:Y:S01]  /*20c0*/  IMAD.U32 R10, RZ, RZ, UR9 ;  /* 0x00000009ff0a7e24 */ /* 0x000fe2000f8e00ff */
[----:B------:R-:W-:Y:S01]  /*20d0*/  LDS.64 R114, [R3+UR6+0xb0] ;  /* 0x0000b00603727984 */ /* 0x000fe20008000a00 */
[----:B---3--:R-:W-:-:S02]  /*20e0*/  UIMAD UR7, UR43, UR11, UR46 ;  /* 0x0000000b2b0772a4 */ /* 0x008fc4000f8e022e */
[----:B------:R-:W-:Y:S01]  /*20f0*/  IMAD.U32 R247, RZ, RZ, UR11 ;  /* 0x0000000bfff77e24 */ /* 0x000fe2000f8e00ff */
[--C-:B------:R-:W-:Y:S01]  /*2100*/  IADD3 R2, P1, P2, R11, UR47, R0.reuse ;  /* 0x0000002f0b027c10 */ /* 0x100fe2000fa3e000 */
[----:B------:R-:W-:Y:S01]  /*2110*/  LDS.64 R112, [R3+UR6+0xc0] ;  /* 0x0000c00603707984 */ /* 0x000fe20008000a00 */
[----:B------:R-:W-:Y:S01]  /*2120*/  ISETP.NE.AND.EX P0, PT, RZ, UR9, PT, P0 ;  /* 0x00000009ff007c0c */ /* 0x000fe2000bf05300 */
[----:B------:R-:W-:Y:S02]  /*2130*/  IMAD R247, R247, UR7, R0 ;  /* 0x00000007f7f77c24 */ /* 0x000fe4000f8e0200 */
[----:B------:R-:W-:Y:S04]  /*2140*/  LDS.64 R110, [R3+UR6+0xd0] ;  /* 0x0000d006036e7984 */ /* 0x000fe80008000a00 */
[----:B------:R-:W-:Y:S04]  /*2150*/  LDS.64 R108, [R3+UR6+0xe0] ;  /* 0x0000e006036c7984 */ /* 0x000fe80008000a00 */
[----:B------:R-:W-:Y:S04]  /*2160*/  LDS.64 R106, [R3+UR6+0xf0] ;  /* 0x0000f006036a7984 */ /* 0x000fe80008000a00 */
[----:B-----5:R-:W-:Y:S04]  /*2170*/  STL.64 [R1+0x40], R8 ;  /* 0x0000400801007387 */ /* 0x020fe80000100a00 */
[----:B------:R-:W1:Y:S04]  /*2180*/  LDS.64 R8, [R3+UR6+0x30] ;  /* 0x0000300603087984 */ /* 0x000e680008000a00 */
[----:B--2---:R-:W-:Y:S04]  /*2190*/  STL.64 [R1+0x38], R6 ;  /* 0x0000380601007387 */ /* 0x004fe80000100a00 */
[----:B------:R-:W2:Y:S04]  /*21a0*/  LDS.64 R6, [R3+UR6+0x40] ;  /* 0x0000400603067984 */ /* 0x000ea80008000a00 */
[----:B0-----:R-:W-:Y:S04]  /*21b0*/  STL.64 [R1+0x30], R4 ;  /* 0x0000300401007387 */ /* 0x001fe80000100a00 */
[----:B------:R-:W0:Y:S04]  /*21c0*/  LDS.64 R4, [R3+UR6+0x50] ;  /* 0x0000500603047984 */ /* 0x000e280008000a00 */
[----:B------:R-:W-:Y:S04]  /*21d0*/  LDS.64 R104, [R3+UR6+0x100] ;  /* 0x0001000603687984 */ /* 0x000fe80008000a00 */
[----:B------:R-:W-:Y:S04]  /*21e0*/  LDS.64 R102, [R3+UR6+0x110] ;  /* 0x0001100603667984 */ /* 0x000fe80008000a00 */
[----:B------:R-:W-:Y:S04]  /*21f0*/  LDS.64 R100, [R3+UR6+0x120] ;  /* 0x0001200603647984 */ /* 0x000fe80008000a00 */
[----:B------:R-:W-:Y:S04]  /*2200*/  LDS.64 R98, [R3+UR6+0x130] ;  /* 0x0001300603627984 */ /* 0x000fe80008000a00 */
[----:B------:R-:W-:Y:S04]  /*2210*/  LDS.64 R96, [R3+UR6+0x140] ;  /* 0x0001400603607984 */ /* 0x000fe80008000a00 */
[----:B-1----:R-:W-:Y:S04]  /*2220*/  STL.64 [R1+0x28], R8 ;  /* 0x0000280801007387 */ /* 0x002fe80000100a00 */
[----:B------:R-:W1:Y:S04]  /*2230*/  LDS.64 R8, [R3+UR6+0x60] ;  /* 0x0000600603087984 */ /* 0x000e680008000a00 */
[----:B--2---:R-:W-:Y:S04]  /*2240*/  STL.64 [R1+0x20], R6 ;  /* 0x0000200601007387 */ /* 0x004fe80000100a00 */
[----:B------:R-:W2:Y:S04]  /*2250*/  LDS.64 R6, [R3+UR6+0x70] ;  /* 0x0000700603067984 */ /* 0x000ea80008000a00 */
[----:B0-----:R-:W-:Y:S04]  /*2260*/  STL.64 [R1+0x18], R4 ;  /* 0x0000180401007387 */ /* 0x001fe80000100a00 */
[----:B------:R-:W0:Y:S04]  /*2270*/  LDS.64 R4, [R3+UR6+0x80] ;  /* 0x0000800603047984 */ /* 0x000e280008000a00 */
[----:B------:R-:W3:Y:S04]  /*2280*/  LDS.64 R94, [R3+UR6+0x150] ;  /* 0x00015006035e7984 */ /* 0x000ee80008000a00 */
[----:B------:R-:W3:Y:S04]  /*2290*/  LDS.64 R92, [R3+UR6+0x160] ;  /* 0x00016006035c7984 */ /* 0x000ee80008000a00 */
[----:B------:R-:W3:Y:S04]  /*22a0*/  LDS.64 R90, [R3+UR6+0x170] ;  /* 0x00017006035a7984 */ /* 0x000ee80008000a00 */
[----:B------:R-:W3:Y:S04]  /*22b0*/  LDS.64 R88, [R3+UR6+0x180] ;  /* 0x0001800603587984 */ /* 0x000ee80008000a00 */
[----:B------:R-:W3:Y:S04]  /*22c0*/  LDS.64 R86, [R3+UR6+0x190] ;  /* 0x0001900603567984 */ /* 0x000ee80008000a00 */
[----:B-1----:R-:W-:Y:S04]  /*22d0*/  STL.64 [R1+0x10], R8 ;  /* 0x0000100801007387 */ /* 0x002fe80000100a00 */
[----:B------:R-:W1:Y:S04]  /*22e0*/  LDS.64 R84, [R3+UR6+0x1a0] ;  /* 0x0001a00603547984 */ /* 0x000e680008000a00 */
[----:B--2---:R-:W-:Y:S04]  /*22f0*/  STL.64 [R1+0x8], R6 ;  /* 0x0000080601007387 */ /* 0x004fe80000100a00 */
[----:B------:R-:W2:Y:S04]  /*2300*/  LDS.64 R82, [R3+UR6+0x1b0] ;  /* 0x0001b00603527984 */ /* 0x000ea80008000a00 */
[----:B0-----:R-:W-:Y:S04]  /*2310*/  STL.64 [R1], R4 ;  /* 0x0000000401007387 */ /* 0x001fe80000100a00 */
        /* <DEDUP_REMOVED lines=36> */
[----:B-123-5:R-:W-:-:S07]  /*2560*/  IADD3.X R3, PT, PT, R10, UR48, RZ, P1, P2 ;  /* 0x000000300a037c10 */ /* 0x02efce0008fe44ff */
.L_x_4858:
[----:B------:R-:W1:Y:S02]  /*2570*/  LDC R12, c[0x0][0x3f4] ;  /* 0x0000fd00ff0c7b82 */ /* 0x000e640000000800 */
[----:B-1----:R-:W-:-:S04]  /*2580*/  IABS R12, R12 ;  /* 0x0000000c000c7213 */ /* 0x002fc80000000000 */
[----:B0-----:R-:W1:Y:S08]  /*2590*/  I2F.RP R10, R12 ;  /* 0x0000000c000a7306 */ /* 0x001e700000209400 */
[----:B-1----:R-:W1:Y:S02]  /*25a0*/  MUFU.RCP R10, R10 ;  /* 0x0000000a000a7308 */ /* 0x002e640000001000 */
[----:B-1----:R-:W-:-:S06]  /*25b0*/  VIADD R10, R10, 0xffffffe ;  /* 0x0ffffffe0a0a7836 */ /* 0x002fcc0000000000 */
[----:B------:R-:W1:Y:S02]  /*25c0*/  F2I.FTZ.U32.TRUNC.NTZ R11, R10 ;  /* 0x0000000a000b7305 */ /* 0x000e64000021f000 */
[----:B-1----:R-:W-:-:S05]  /*25d0*/  IADD3 R10, PT, PT, RZ, -R11, RZ ;  /* 0x8000000bff0a7210 */ /* 0x002fca0007ffe0ff */
[----:B------:R-:W-:Y:S02]  /*25e0*/  IMAD R13, R10, R12, RZ ;  /* 0x0000000c0a0d7224 */ /* 0x000fe400078e02ff */
[----:B------:R-:W-:-:S04]  /*25f0*/  IMAD.MOV.U32 R10, RZ, RZ, RZ ;  /* 0x000000ffff0a7224 */ /* 0x000fc800078e00ff */
[----:B------:R-:W-:Y:S01]  /*2600*/  IMAD.HI.U32 R11, R11, R13, R10 ;  /* 0x0000000d0b0b7227 */ /* 0x000fe200078e000a */
[----:B------:R-:W-:Y:S01]  /*2610*/  IABS R13, R0 ;  /* 0x00000000000d7213 */ /* 0x000fe20000000000 */
[----:B------:R-:W1:Y:S04]  /*2620*/  LDC R10, c[0x0][0x3f4] ;  /* 0x0000fd00ff0a7b82 */ /* 0x000e680000000800 */
[----:B------:R-:W-:-:S04]  /*2630*/  IMAD.HI.U32 R11, R11, R13, RZ ;  /* 0x0000000d0b0b7227 */ /* 0x000fc800078e00ff */
[----:B------:R-:W-:Y:S01]  /*2640*/  IMAD.MOV R11, RZ, RZ, -R11 ;  /* 0x000000ffff0b7224 */ /* 0x000fe200078e0a0b */
[----:B-1----:R-:W-:-:S05]  /*2650*/  IABS R14, R10 ;  /* 0x0000000a000e7213 */ /* 0x002fca0000000000 */
[----:B------:R-:W-:-:S05]  /*2660*/  IMAD R11, R14, R11, R13 ;  /* 0x0000000b0e0b7224 */ /* 0x000fca00078e020d */
[----:B------:R-:W-:-:S13]  /*2670*/  ISETP.GT.U32.AND P1, PT, R12, R11, PT ;  /* 0x0000000b0c00720c */ /* 0x000fda0003f24070 */
[----:B------:R-:W-:-:S05]  /*2680*/  @!P1 IMAD.IADD R11, R11, 0x1, -R14 ;  /* 0x000000010b0b9824 */ /* 0x000fca00078e0a0e */
[----:B------:R-:W-:Y:S02]  /*2690*/  ISETP.GT.U32.AND P1, PT, R12, R11, PT ;  /* 0x0000000b0c00720c */ /* 0x000fe40003f24070 */
[----:B------:R-:W2:Y:S01]  /*26a0*/  @P0 LDG.E.U8 R12, desc[UR36][R2.64] ;  /* 0x00000024020c0981 */ /* 0x000ea2000c1e1100 */
[C---:B------:R-:W-:Y:S01]  /*26b0*/  ISETP.GE.AND P2, PT, R0.reuse, RZ, PT ;  /* 0x000000ff0000720c */ /* 0x040fe20003f46270 */
[----:B------:R-:W-:Y:S01]  /*26c0*/  BSSY.RECONVERGENT B1, `(.L_x_4727) ;  /* 0x0000022000017945 */ /* 0x000fe20003800200 */
[----:B------:R-:W-:-:S04]  /*26d0*/  ISETP.GE.AND P3, PT, R0, UR46, PT ;  /* 0x0000002e00007c0c */ /* 0x000fc8000bf66270 */
[----:B------:R-:W-:Y:S02]  /*26e0*/  FSEL R117, R117, RZ, P3 ;  /* 0x000000ff75757208 */ /* 0x000fe40001800000 */
[----:B------:R-:W-:Y:S02]  /*26f0*/  FSEL R116, R116, RZ, P3 ;  /* 0x000000ff74747208 */ /* 0x000fe40001800000 */
[----:B------:R-:W-:Y:S01]  /*2700*/  @!P1 IMAD.IADD R11, R11, 0x1, -R14 ;  /* 0x000000010b0b9824 */ /* 0x000fe200078e0a0e */
[----:B------:R-:W-:-:S04]  /*2710*/  ISETP.NE.AND P1, PT, R10, RZ, PT ;  /* 0x000000ff0a00720c */ /* 0x000fc80003f25270 */
[----:B------:R-:W-:-:S09]  /*2720*/  @!P2 IADD3 R11, PT, PT, -R11, RZ, RZ ;  /* 0x000000ff0b0ba210 */ /* 0x000fd20007ffe1ff */
[----:B------:R-:W-:Y:S02]  /*2730*/  @!P1 LOP3.LUT R11, RZ, R10, RZ, 0x33, !PT ;  /* 0x0000000aff0b9212 */ /* 0x000fe400078e33ff */
[----:B------:R-:W-:-:S03]  /*2740*/  ISETP.GE.AND P1, PT, R0, UR46, PT ;  /* 0x0000002e00007c0c */ /* 0x000fc6000bf26270 */
[----:B------:R-:W-:Y:S01]  /*2750*/  IMAD.SHL.U32 R13, R11, 0x4, RZ ;  /* 0x000000040b0d7824 */ /* 0x000fe200078e00ff */
[----:B--2---:R-:W-:Y:S01]  /*2760*/  ISETP.NE.AND P2, PT, R12, RZ, P0 ;  /* 0x000000ff0c00720c */ /* 0x004fe20000745270 */
[----:B------:R-:W-:-:S05]  /*2770*/  IMAD R12, R10, 0xe0, RZ ;  /* 0x000000e00a0c7824 */ /* 0x000fca00078e02ff */
[----:B------:R-:W-:-:S13]  /*2780*/  ISETP.GE.OR P4, PT, R13, R12, P1 ;  /* 0x0000000c0d00720c */ /* 0x000fda0000f86670 */
[----:B------:R-:W-:Y:S05]  /*2790*/  @P4 BRA `(.L_x_4728) ;  /* 0x0000000000504947 */ /* 0x000fea0003800000 */
[----:B------:R-:W1:Y:S02]  /*27a0*/  S2UR UR7, SR_CTAID.Y ;  /* 0x00000000000779c3 */ /* 0x000e640000002600 */
[----:B-1----:R-:W-:-:S05]  /*27b0*/  IMAD R116, R10, UR7, RZ ;  /* 0x000000070a747c24 */ /* 0x002fca000f8e02ff */
[----:B------:R-:W-:-:S04]  /*27c0*/  IADD3 R15, P4, PT, R116, R11, RZ ;  /* 0x0000000b740f7210 */ /* 0x000fc80007f9e0ff */
[----:B------:R-:W-:Y:S02]  /*27d0*/  LEA.HI.X.SX32 R116, R116, RZ, 0x1, P4 ;  /* 0x000000ff74747211 */ /* 0x000fe400020f0eff */
[----:B------:R-:W-:-:S04]  /*27e0*/  LEA R14, P4, R15, UR14, 0x2 ;  /* 0x0000000e0f0e7c11 */ /* 0x000fc8000f8810ff */
[----:B------:R-:W-:-:S05]  /*27f0*/  LEA.HI.X R15, R15, UR15, R116, 0x2, P4 ;  /* 0x0000000f0f0f7c11 */ /* 0x000fca000a0f1474 */
[----:B------:R1:W2:Y:S02]  /*2800*/  LDG.E R14, desc[UR36][R14.64] ;  /* 0x000000240e0e7981 */ /* 0x0002a4000c1e1900 */
[----:B-1----:R-:W-:-:S04]  /*2810*/  IMAD R15, R10, UR10, RZ ;  /* 0x0000000a0a0f7c24 */ /* 0x002fc8000f8e02ff */
[----:B--2---:R-:W-:Y:S02]  /*2820*/  IMAD R15, R14, R15, RZ ;  /* 0x0000000f0e0f7224 */ /* 0x004fe400078e02ff */
[----:B------:R-:W1:Y:S02]  /*2830*/  S2R R14, SR_TID.X ;  /* 0x00000000000e7919 */ /* 0x000e640000002100 */
[----:B------:R-:W-:Y:S02]  /*2840*/  IMAD R15, R15, 0xe0, R13 ;  /* 0x000000e00f0f7824 */ /* 0x000fe400078e020d */
[----:B-1----:R-:W-:-:S05]  /*2850*/  IMAD.SHL.U32 R14, R14, 0x2, RZ ;  /* 0x000000020e0e7824 */ /* 0x002fca00078e00ff */
        /* <DEDUP_REMOVED lines=8> */
.L_x_4728:
[----:B----4-:R-:W-:Y:S05]  /*28e0*/  BSYNC.RECONVERGENT B1 ;  /* 0x0000000000017941 */ /* 0x010fea0003800200 */
.L_x_4727:
[----:B------:R-:W-:Y:S01]  /*28f0*/  IMAD.IADD R14, R11, 0x1, R10 ;  /* 0x000000010b0e7824 */ /* 0x000fe200078e020a */
[----:B------:R-:W-:Y:S01]  /*2900*/  BSSY.RECONVERGENT B1, `(.L_x_4729) ;  /* 0x000001b000017945 */ /* 0x000fe20003800200 */
[----:B------:R-:W-:Y:S02]  /*2910*/  FSEL R119, R119, RZ, P3 ;  /* 0x000000ff77777208 */ /* 0x000fe40001800000 */
[----:B------:R-:W-:Y:S01]  /*2920*/  IMAD.SHL.U32 R15, R14, 0x4, RZ ;  /* 0x000000040e0f7824 */ /* 0x000fe200078e00ff */
[----:B------:R-:W-:-:S04]  /*2930*/  FSEL R118, R118, RZ, P3 ;  /* 0x000000ff76767208 */ /* 0x000fc80001800000 */
        /* <DEDUP_REMOVED lines=8> */
[----:B------:R1:W2:Y:S01]  /*29c0*/  LDG.E R118, desc[UR36][R118.64] ;  /* 0x0000002476767981 */ /* 0x0002a2000c1e1900 */
[----:B------:R-:W-:Y:S01]  /*29d0*/  IMAD R15, R10, UR10, RZ ;  /* 0x0000000a0a0f7c24 */ /* 0x000fe2000f8e02ff */
[----:B-1----:R-:W1:Y:S02]  /*29e0*/  S2R R119, SR_TID.X ;  /* 0x0000000000777919 */ /* 0x002e640000002100 */
[----:B-1----:R-:W-:-:S04]  /*29f0*/  SHF.L.U32 R119, R119, 0x1, RZ ;  /* 0x0000000177777819 */ /* 0x002fc800000006ff */
[----:B------:R-:W-:-:S05]  /*2a00*/  LOP3.LUT R119, R119, 0x2, RZ, 0xc0, !PT ;  /* 0x0000000277777812 */ /* 0x000fca00078ec0ff */
[----:B------:R-:W-:Y:S02]  /*2a10*/  IMAD R119, R10, UR4, R119 ;  /* 0x000000040a777c24 */ /* 0x000fe4000f8e0277 */
        /* <DEDUP_REMOVED lines=9> */
.L_x_4730:
[----:B------:R-:W-:Y:S05]  /*2ab0*/  BSYNC.RECONVERGENT B1 ;  /* 0x0000000000017941 */ /* 0x000fea0003800200 */
.L_x_4729:
[----:B------:R-:W-:Y:S01]  /*2ac0*/  IMAD R15, R10, 0x8, R13 ;  /* 0x000000080a0f7824 */ /* 0x000fe200078e020d */
[----:B------:R-:W-:Y:S01]  /*2ad0*/  BSSY.RECONVERGENT B1, `(.L_x_4731) ;  /* 0x0000019000017945 */ /* 0x000fe20003800200 */
[----:B------:R-:W-:Y:S02]  /*2ae0*/  FSEL R121, R121, RZ, P3 ;  /* 0x000000ff79797208 */ /* 0x000fe40001800000 */
[----:B------:R-:W-:Y:S02]  /*2af0*/  FSEL R120, R120, RZ, P3 ;  /* 0x000000ff78787208 */ /* 0x000fe40001800000 */
        /* <DEDUP_REMOVED lines=12> */
[----:B------:R-:W-:-:S05]  /*2bc0*/  IMAD R15, R120, 0xe0, R15 ;  /* 0x000000e0780f7824 */ /* 0x000fca00078e020f */
[----:B------:R-:W-:Y:S01]  /*2bd0*/  SHF.R.S32.HI R120, RZ, 0x1f, R15 ;  /* 0x0000001fff787819 */ /* 0x000fe2000001140f */
[----:B-1----:R-:W-:-:S05]  /*2be0*/  IMAD.SHL.U32 R121, R121, 0x2, RZ ;  /* 0x0000000279797824 */ /* 0x002fca00078e00ff */
[----:B------:R-:W-:-:S05]  /*2bf0*/  LOP3.LUT R121, R121, 0x2, RZ, 0xc0, !PT ;  /* 0x0000000279797812 */ /* 0x000fca00078ec0ff */
[----:B------:R-:W-:-:S05]  /*2c00*/  IMAD R121, R10, UR4, R121 ;  /* 0x000000040a797c24 */ /* 0x000fca000f8e0279 */
[----:B------:R-:W-:-:S04]  /*2c10*/  IADD3 R15, P4, PT, R121, R15, RZ ;  /* 0x0000000f790f7210 */ /* 0x000fc80007f9e0ff */
[----:B------:R-:W-:Y:S02]  /*2c20*/  LEA.HI.X.SX32 R121, R121, R120, 0x1, P4 ;  /* 0x0000007879797211 */ /* 0x000fe400020f0eff */
[----:B------:R-:W-:-:S04]  /*2c30*/  LEA R120, P4, R15, UR16, 0x2 ;  /* 0x000000100f787c11 */ /* 0x000fc8000f8810ff */
[----:B------:R-:W-:-:S06]  /*2c40*/  LEA.HI.X R121, R15, UR17, R121, 0x2, P4 ;  /* 0x000000110f797c11 */ /* 0x000fcc000a0f1479 */
[----:B------:R-:W5:Y:S03]  /*2c50*/  LDG.E.64 R120, desc[UR36][R120.64] ;  /* 0x0000002478787981 */ /* 0x000f66000c1e1b00 */
.L_x_4732:
[----:B------:R-:W-:Y:S05]  /*2c60*/  BSYNC.RECONVERGENT B1 ;  /* 0x0000000000017941 */ /* 0x000fea0003800200 */
.L_x_4731:
[----:B------:R-:W-:Y:S01]  /*2c70*/  IMAD R15, R10, 0x2, R14 ;  /* 0x000000020a0f7824 */ /* 0x000fe200078e020e */
[----:B------:R-:W-:Y:S01]  /*2c80*/  BSSY.RECONVERGENT B1, `(.L_x_4733) ;  /* 0x000001a000017945 */ /* 0x000fe20003800200 */
[----:B------:R-:W-:Y:S02]  /*2c90*/  FSEL R123, R123, RZ, P3 ;  /* 0x000000ff7b7b7208 */ /* 0x000fe40001800000 */
[----:B------:R-:W-:Y:S02]  /*2ca0*/  FSEL R122, R122, RZ, P3 ;  /* 0x000000ff7a7a7208 */ /* 0x000fe40001800000 */
[----:B------:R-:W-:-:S04]  /*2cb0*/  SHF.L.U32 R15, R15, 0x2, RZ ;  /* 0x000000020f0f7819 */ /* 0x000fc800000006ff */
        /* <DEDUP_REMOVED lines=22> */
.L_x_4734:
[----:B------:R-:W-:Y:S05]  /*2e20*/  BSYNC.RECONVERGENT B1 ;  /* 0x0000000000017941 */ /* 0x000fea0003800200 */
.L_x_4733:
        /* <DEDUP_REMOVED lines=26> */
.L_x_4736:
[----:B------:R-:W-:Y:S05]  /*2fd0*/  BSYNC.RECONVERGENT B1 ;  /* 0x0000000000017941 */ /* 0x000fea0003800200 */
.L_x_4735:
        /* <DEDUP_REMOVED lines=17> */
[----:B------:R-:W-:-:S04]  /*30f0*/  IMAD R15, R126, 0x38, R15 ;  /* 0x000000387e0f7824 */ /* 0x000fc800078e020f */
[----:B------:R-:W-:-:S05]  /*3100*/  IMAD.SHL.U32 R15, R15, 0x4, RZ ;  /* 0x000000040f0f7824 */ /* 0x000fca00078e00ff */
        /* <DEDUP_REMOVED lines=9> */
.L_x_4738:
[----:B------:R-:W-:Y:S05]  /*31a0*/  BSYNC.RECONVERGENT B1 ;  /* 0x0000000000017941 */ /* 0x000fea0003800200 */
.L_x_4737:
[----:B------:R-:W-:Y:S01]  /*31b0*/  IMAD R14, R10, 0x4, R14 ;  /* 0x000000040a0e7824 */ /* 0x000fe200078e020e */
[----:B------:R-:W-:Y:S01]  /*31c0*/  BSSY.RECONVERGENT B1, `(.L_x_4739) ;  /* 0x000001c000017945 */ /* 0x000fe20003800200 */
[----:B------:R-:W-:Y:S02]  /*31d0*/  FSEL R129, R129, RZ, P3 ;  /* 0x000000ff81817208 */ /* 0x000fe40001800000 */
[----:B------:R-:W-:Y:S01]  /*31e0*/  IMAD.IADD R15, R14, 0x1, R10 ;  /* 0x000000010e0f7824 */ /* 0x000fe200078e020a */
[----:B------:R-:W-:-:S04]  /*31f0*/  FSEL R128, R128, RZ, P3 ;  /* 0x000000ff80807208 */ /* 0x000fc80001800000 */
        /* <DEDUP_REMOVED lines=24> */
.L_x_4740:
[----:B------:R-:W-:Y:S05]  /*3380*/  BSYNC.RECONVERGENT B1 ;  /* 0x0000000000017941 */ /* 0x000fea0003800200 */
.L_x_4739:
[----:B------:R-:W-:Y:S01]  /*3390*/  IMAD R15, R10, 0x2, R14 ;  /* 0x000000020a0f7824 */ /* 0x000fe200078e020e */
        /* <DEDUP_REMOVED lines=18> */
[----:B------:R-:W-:Y:S02]  /*34c0*/  SHF.R.S32.HI R130, RZ, 0x1f, R15 ;  /* 0x0000001fff827819 */ /* 0x000fe4000001140f */
[----:B-1----:R-:W-:-:S04]  /*34d0*/  SHF.L.U32 R131, R131, 0x1, RZ ;  /* 0x0000000183837819 */ /* 0x002fc800000006ff */
[----:B------:R-:W-:-:S05]  /*34e0*/  LOP3.LUT R131, R131, 0x2, RZ, 0xc0, !PT ;  /* 0x0000000283837812 */ /* 0x000fca00078ec0ff */
[----:B------:R-:W-:-:S05]  /*34f0*/  IMAD R131, R10, UR4, R131 ;  /* 0x000000040a837c24 */ /* 0x000fca000f8e0283 */
[----:B------:R-:W-:-:S04]  /*3500*/  IADD3 R15, P4, PT, R131, R15, RZ ;  /* 0x0000000f830f7210 */ /* 0x000fc80007f9e0ff */
[----:B------:R-:W-:Y:S02]  /*3510*/  LEA.HI.X.SX32 R131, R131, R130, 0x1, P4 ;  /* 0x0000008283837211 */ /* 0x000fe400020f0eff */
[----:B------:R-:W-:-:S04]  /*3520*/  LEA R130, P4, R15, UR16, 0x2 ;  /* 0x000000100f827c11 */ /* 0x000fc8000f8810ff */
[----:B------:R-:W-:-:S06]  /*3530*/  LEA.HI.X R131, R15, UR17, R131, 0x2, P4 ;  /* 0x000000110f837c11 */ /* 0x000fcc000a0f1483 */
[----:B------:R-:W5:Y:S03]  /*3540*/  LDG.E.64 R130, desc[UR36][R130.64] ;  /* 0x0000002482827981 */ /* 0x000f66000c1e1b00 */
.L_x_4742:
[----:B------:R-:W-:Y:S05]  /*3550*/  BSYNC.RECONVERGENT B1 ;  /* 0x0000000000017941 */ /* 0x000fea0003800200 */
.L_x_4741:
        /* <DEDUP_REMOVED lines=26> */
.L_x_4744:
[----:B------:R-:W-:Y:S05]  /*3700*/  BSYNC.RECONVERGENT B1 ;  /* 0x0000000000017941 */ /* 0x000fea0003800200 */
.L_x_4743:
[----:B------:R-:W-:Y:S01]  /*3710*/  IMAD R246, R10, 0x2, R14 ;  /* 0x000000020af67824 */ /* 0x000fe200078e020e */
[----:B------:R-:W-:Y:S01]  /*3720*/  BSSY.RECONVERGENT B1, `(.L_x_4745) ;  /* 0x000001c000017945 */ /* 0x000fe20003800200 */
[----:B------:R-:W-:Y:S02]  /*3730*/  FSEL R135, R135, RZ, P3 ;  /* 0x000000ff87877208 */ /* 0x000fe40001800000 */
[----:B------:R-:W-:Y:S02]  /*3740*/  FSEL R134, R134, RZ, P3 ;  /* 0x000000ff86867208 */ /* 0x000fe40001800000 */
[----:B------:R-:W-:-:S05]  /*3750*/  LEA R246, R10, R246, 0x1 ;  /* 0x000000f60af67211 */ /* 0x000fca00078e08ff */
[----:B------:R-:W-:-:S05]  /*3760*/  IMAD.SHL.U32 R14, R246, 0x4, RZ ;  /* 0x00000004f60e7824 */ /* 0x000fca00078e00ff */
        /* <DEDUP_REMOVED lines=23> */
.L_x_4746:
[----:B------:R-:W-:Y:S05]  /*38e0*/  BSYNC.RECONVERGENT B1 ;  /* 0x0000000000017941 */ /* 0x000fea0003800200 */
.L_x_4745:
[----:B------:R-:W-:Y:S01]  /*38f0*/  IMAD.IADD R249, R246, 0x1, R10 ;  /* 0x00000001f6f97824 */ /* 0x000fe200078e020a */
        /* <DEDUP_REMOVED lines=27> */
.L_x_4748:
[----:B------:R-:W-:Y:S05]  /*3ab0*/  BSYNC.RECONVERGENT B1 ;  /* 0x0000000000017941 */ /* 0x000fea0003800200 */
.L_x_4747:
        /* <DEDUP_REMOVED lines=28> */
.L_x_4750:
[----:B------:R-:W-:Y:S05]  /*3c80*/  BSYNC.RECONVERGENT B1 ;  /* 0x0000000000017941 */ /* 0x000fea0003800200 */
.L_x_4749:
        /* <DEDUP_REMOVED lines=18> */
[----:B------:R-:W-:-:S04]  /*3db0*/  SHF.L.U32 R14, R14, 0x2, RZ ;  /* 0x000000020e0e7819 */ /* 0x000fc800000006ff */
        /* <DEDUP_REMOVED lines=9> */
.L_x_4752:
[----:B------:R-:W-:Y:S05]  /*3e50*/  BSYNC.RECONVERGENT B1 ;  /* 0x0000000000017941 */ /* 0x000fea0003800200 */
.L_x_4751:
        /* <DEDUP_REMOVED lines=28> */
.L_x_4754:
[----:B------:R-:W-:Y:S05]  /*4020*/  BSYNC.RECONVERGENT B1 ;  /* 0x0000000000017941 */ /* 0x000fea0003800200 */
.L_x_4753:
[----:B------:R-:W-:Y:S01]  /*4030*/  IADD3 R246, PT, PT, R246, R10, RZ ;  /* 0x0000000af6f67210 */ /* 0x000fe20007ffe0ff */
[----:B------:R-:W-:Y:S01]  /*4040*/  BSSY.RECONVERGENT B1, `(.L_x_4755) ;  /* 0x000001b000017945 */ /* 0x000fe20003800200 */
[----:B------:R-:W-:Y:S02]  /*4050*/  FSEL R145, R145, RZ, P3 ;  /* 0x000000ff91917208 */ /* 0x000fe40001800000 */
[----:B------:R-:W-:Y:S01]  /*4060*/  FSEL R144, R144, RZ, P3 ;  /* 0x000000ff90907208 */ /* 0x000fe20001800000 */
        /* <DEDUP_REMOVED lines=24> */
.L_x_4756:
[----:B------:R-:W-:Y:S05]  /*41f0*/  BSYNC.RECONVERGENT B1 ;  /* 0x0000000000017941 */ /* 0x000fea0003800200 */
.L_x_4755:
        /* <DEDUP_REMOVED lines=28> */
.L_x_4758:
[----:B------:R-:W-:Y:S05]  /*43c0*/  BSYNC.RECONVERGENT B1 ;  /* 0x0000000000017941 */ /* 0x000fea0003800200 */
.L_x_4757:
        /* <DEDUP_REMOVED lines=26> */
.L_x_4760:
[----:B------:R-:W-:Y:S05]  /*4570*/  BSYNC.RECONVERGENT B1 ;  /* 0x0000000000017941 */ /* 0x000fea0003800200 */
.L_x_4759:
[----:B------:R-:W-:Y:S01]  /*4580*/  LEA R246, R10, R246, 0x1 ;  /* 0x000000f60af67211 */ /* 0x000fe200078e08ff */
        /* <DEDUP_REMOVED lines=27> */
.L_x_4762:
[----:B------:R-:W-:Y:S05]  /*4740*/  BSYNC.RECONVERGENT B1 ;  /* 0x0000000000017941 */ /* 0x000fea0003800200 */
.L_x_4761:
        /* <DEDUP_REMOVED lines=28> */
.L_x_4764:
[----:B------:R-:W-:Y:S05]  /*4910*/  BSYNC.RECONVERGENT B1 ;  /* 0x0000000000017941 */ /* 0x000fea0003800200 */
.L_x_4763:
        /* <DEDUP_REMOVED lines=28> */
.L_x_4766:
[----:B------:R-:W-:Y:S05]  /*4ae0*/  BSYNC.RECONVERGENT B1 ;  /* 0x0000000000017941 */ /* 0x000fea0003800200 */
.L_x_4765:
        /* <DEDUP_REMOVED lines=28> */
.L_x_4768:
[----:B------:R-:W-:Y:S05]  /*4cb0*/  BSYNC.RECONVERGENT B1 ;  /* 0x0000000000017941 */ /* 0x000fea0003800200 */
.L_x_4767:
        /* <DEDUP_REMOVED lines=28> */
.L_x_4770:
[----:B------:R-:W-:Y:S05]  /*4e80*/  BSYNC.RECONVERGENT B1 ;  /* 0x0000000000017941 */ /* 0x000fea0003800200 */
.L_x_4769:
        /* <DEDUP_REMOVED lines=28> */
.L_x_4772:
[----:B------:R-:W-:Y:S05]  /*5050*/  BSYNC.RECONVERGENT B1 ;  /* 0x0000000000017941 */ /* 0x000fea0003800200 */
.L_x_4771:
        /* <DEDUP_REMOVED lines=28> */
.L_x_4774:
[----:B------:R-:W-:Y:S05]  /*5220*/  BSYNC.RECONVERGENT B1 ;  /* 0x0000000000017941 */ /* 0x000fea0003800200 */
.L_x_4773:
        /* <DEDUP_REMOVED lines=28> */
.L_x_4776:
[----:B------:R-:W-:Y:S05]  /*53f0*/  BSYNC.RECONVERGENT B1 ;  /* 0x0000000000017941 */ /* 0x000fea0003800200 */
.L_x_4775:
        /* <DEDUP_REMOVED lines=28> */
.L_x_4778:
[----:B------:R-:W-:Y:S05]  /*55c0*/  BSYNC.RECONVERGENT B1 ;  /* 0x0000000000017941 */ /* 0x000fea0003800200 */
.L_x_4777:
        /* <DEDUP_REMOVED lines=28> */
.L_x_4780:
[----:B------:R-:W-:Y:S05]  /*5790*/  BSYNC.RECONVERGENT B1 ;  /* 0x0000000000017941 */ /* 0x000fea0003800200 */
.L_x_4779:
        /* <DEDUP_REMOVED lines=28> */
.L_x_4782:
[----:B------:R-:W-:Y:S05]  /*5960*/  BSYNC.RECONVERGENT B1 ;  /* 0x0000000000017941 */ /* 0x000fea0003800200 */
.L_x_4781:
        /* <DEDUP_REMOVED lines=28> */
.L_x_4784:
[----:B------:R-:W-:Y:S05]  /*5b30*/  BSYNC.RECONVERGENT B1 ;  /* 0x0000000000017941 */ /* 0x000fea0003800200 */
.L_x_4783:
        /* <DEDUP_REMOVED lines=28> */
.L_x_4786:
[----:B------:R-:W-:Y:S05]  /*5d00*/  BSYNC.RECONVERGENT B1 ;  /* 0x0000000000017941 */ /* 0x000fea0003800200 */
.L_x_4785:
        /* <DEDUP_REMOVED lines=28> */
.L_x_4788:
[----:B------:R-:W-:Y:S05]  /*5ed0*/  BSYNC.RECONVERGENT B1 ;  /* 0x0000000000017941 */ /* 0x000fea0003800200 */
.L_x_4787:
[----:B------:R-:W-:Y:S01]  /*5ee0*/  IMAD.IADD R249, R246, 0x1, R10 ;  /* 0x00000001f6f97824 */ /* 0x000fe200078e020a */
[----:B------:R-:W-:Y:S01]  /*5ef0*/  BSSY.RECONVERGENT B1, `(.L_x_4789) ;  /* 0x000001e000017945 */ /* 0x000fe20003800200 */
[----:B------:R-:W-:Y:S01]  /*5f00*/  IMAD R246, R10, 0x80, R13 ;  /* 0x000000800af67824 */ /* 0x000fe200078e020d */
[----:B------:R-:W-:Y:S01]  /*5f10*/  FSEL R179, R179, RZ, P3 ;  /* 0x000000ffb3b37208 */ /* 0x000fe20001800000 */
[----:B------:R-:W-:Y:S01]  /*5f20*/  IMAD.SHL.U32 R14, R249, 0x4, RZ ;  /* 0x00000004f90e7824 */ /* 0x000fe200078e00ff */
[----:B------:R-:W-:Y:S02]  /*5f30*/  FSEL R181, R181, RZ, P3 ;  /* 0x000000ffb5b57208 */ /* 0x000fe40001800000 */
[-C--:B------:R-:W-:Y:S02]  /*5f40*/  ISETP.GE.OR P4, PT, R246, R12.reuse, P1 ;  /* 0x0000000cf600720c */ /* 0x080fe40000f86670 */
[----:B------:R-:W-:Y:S02]  /*5f50*/  ISETP.GE.OR P5, PT, R14, R12, P1 ;  /* 0x0000000c0e00720c */ /* 0x000fe40000fa6670 */
[----:B------:R-:W-:-:S11]  /*5f60*/  FSEL R178, R178, RZ, P3 ;  /* 0x000000ffb2b27208 */ /* 0x000fd60001800000 */
        /* <DEDUP_REMOVED lines=8> */
[----:B------:R-:W-:-:S04]  /*5ff0*/  IMAD R13, R10, UR10, RZ ;  /* 0x0000000a0a0d7c24 */ /* 0x000fc8000f8e02ff */
        /* <DEDUP_REMOVED lines=13> */
.L_x_4790:
[----:B------:R-:W-:Y:S05]  /*60d0*/  BSYNC.RECONVERGENT B1 ;  /* 0x0000000000017941 */ /* 0x000fea0003800200 */
.L_x_4789:
[----:B------:R-:W-:Y:S01]  /*60e0*/  BSSY.RECONVERGENT B1, `(.L_x_4791) ;  /* 0x0000018000017945 */ /* 0x000fe20003800200 */
[----:B------:R-:W-:Y:S01]  /*60f0*/  IMAD R13, R10, 0x2, R249 ;  /* 0x000000020a0d7824 */ /* 0x000fe200078e02f9 */
[----:B------:R-:W-:Y:S02]  /*6100*/  FSEL R180, R180, RZ, P3 ;  /* 0x000000ffb4b47208 */ /* 0x000fe40001800000 */
        /* <DEDUP_REMOVED lines=21> */
.L_x_4792:
[----:B------:R-:W-:Y:S05]  /*6260*/  BSYNC.RECONVERGENT B1 ;  /* 0x0000000000017941 */ /* 0x000fea0003800200 */
.L_x_4791:
[----:B------:R-:W-:Y:S01]  /*6270*/  IMAD.SHL.U32 R14, R13, 0x4, RZ ;  /* 0x000000040d0e7824 */ /* 0x000fe200078e00ff */
[----:B------:R-:W-:Y:S01]  /*6280*/  BSSY.RECONVERGENT B1, `(.L_x_4793) ;  /* 0x000001b000017945 */ /* 0x000fe20003800200 */
[----:B------:R-:W-:Y:S01]  /*6290*/  FSEL R183, R183, RZ, P3 ;  /* 0x000000ffb7b77208 */ /* 0x000fe20001800000 */
[----:B------:R-:W-:Y:S01]  /*62a0*/  IMAD.IADD R246, R13, 0x1, R10 ;  /* 0x000000010df67824 */ /* 0x000fe200078e020a */
        /* <DEDUP_REMOVED lines=14> */
[----:B------:R-:W-:Y:S01]  /*6390*/  IMAD.SHL.U32 R13, R13, 0x4, RZ ;  /* 0x000000040d0d7824 */ /* 0x000fe200078e00ff */
[----:B-1----:R-:W-:-:S04]  /*63a0*/  SHF.L.U32 R15, R15, 0x1, RZ ;  /* 0x000000010f0f7819 */ /* 0x002fc800000006ff */
        /* <DEDUP_REMOVED lines=8> */
.L_x_4794:
[----:B------:R-:W-:Y:S05]  /*6430*/  BSYNC.RECONVERGENT B1 ;  /* 0x0000000000017941 */ /* 0x000fea0003800200 */
.L_x_4793:
[----:B------:R-:W-:Y:S01]  /*6440*/  IMAD.SHL.U32 R13, R246, 0x4, RZ ;  /* 0x00000004f60d7824 */ /* 0x000fe200078e00ff */
[----:B------:R-:W-:Y:S01]  /*6450*/  BSSY.RECONVERGENT B1, `(.L_x_4795) ;  /* 0x000001b000017945 */ /* 0x000fe20003800200 */
[----:B------:R-:W-:Y:S02]  /*6460*/  FSEL R185, R185, RZ, P3 ;  /* 0x000000ffb9b97208 */ /* 0x000fe40001800000 */
[----:B------:R-:W-:Y:S02]  /*6470*/  FSEL R184, R184, RZ, P3 ;  /* 0x000000ffb8b87208 */ /* 0x000fe40001800000 */
[----:B------:R-:W-:Y:S01]  /*6480*/  ISETP.GE.OR P4, PT, R13, R12, P1 ;  /* 0x0000000c0d00720c */ /* 0x000fe20000f86670 */
[----:B------:R-:W-:-:S12]  /*6490*/  IMAD.IADD R13, R246, 0x1, R10 ;  /* 0x00000001f60d7824 */ /* 0x000fd800078e020a */
        /* <DEDUP_REMOVED lines=22> */
.L_x_4796:
[----:B------:R-:W-:Y:S05]  /*6600*/  BSYNC.RECONVERGENT B1 ;  /* 0x0000000000017941 */ /* 0x000fea0003800200 */
.L_x_4795:
        /* <DEDUP_REMOVED lines=18> */
[----:B------:R-:W-:Y:S02]  /*6730*/  IMAD.SHL.U32 R13, R13, 0x4, RZ ;  /* 0x000000040d0d7824 */ /* 0x000fe400078e00ff */
[----:B-1----:R-:W-:-:S05]  /*6740*/  IMAD.SHL.U32 R15, R15, 0x2, RZ ;  /* 0x000000020f0f7824 */ /* 0x002fca00078e00ff */
        /* <DEDUP_REMOVED lines=8> */
.L_x_4798:
[----:B------:R-:W-:Y:S05]  /*67d0*/  BSYNC.RECONVERGENT B1 ;  /* 0x0000000000017941 */ /* 0x000fea0003800200 */
.L_x_4797:
[C---:B------:R-:W-:Y:S01]  /*67e0*/  SHF.L.U32 R13, R246.reuse, 0x2, RZ ;  /* 0x00000002f60d7819 */ /* 0x040fe200000006ff */
[----:B------:R-:W-:Y:S01]  /*67f0*/  BSSY.RECONVERGENT B1, `(.L_x_4799) ;  /* 0x000001b000017945 */ /* 0x000fe20003800200 */
[----:B------:R-:W-:Y:S02]  /*6800*/  FSEL R189, R189, RZ, P3 ;  /* 0x000000ffbdbd7208 */ /* 0x000fe40001800000 */
[----:B------:R-:W-:Y:S01]  /*6810*/  ISETP.GE.OR P4, PT, R13, R12, P1 ;  /* 0x0000000c0d00720c */ /* 0x000fe20000f86670 */
[----:B------:R-:W-:Y:S01]  /*6820*/  IMAD.IADD R13, R246, 0x1, R10 ;  /* 0x00000001f60d7824 */ /* 0x000fe200078e020a */
        /* <DEDUP_REMOVED lines=23> */
.L_x_4800:
[----:B------:R-:W-:Y:S05]  /*69a0*/  BSYNC.RECONVERGENT B1 ;  /* 0x0000000000017941 */ /* 0x000fea0003800200 */
.L_x_4799:
[----:B------:R-:W-:Y:S01]  /*69b0*/  IMAD.SHL.U32 R14, R13, 0x4, RZ ;  /* 0x000000040d0e7824 */ /* 0x000fe200078e00ff */
[----:B------:R-:W-:Y:S01]  /*69c0*/  BSSY.RECONVERGENT B1, `(.L_x_4801) ;  /* 0x000001b000017945 */ /* 0x000fe20003800200 */
[----:B------:R-:W-:Y:S02]  /*69d0*/  FSEL R191, R191, RZ, P3 ;  /* 0x000000ffbfbf7208 */ /* 0x000fe40001800000 */
[----:B------:R-:W-:Y:S02]  /*69e0*/  FSEL R190, R190, RZ, P3 ;  /* 0x000000ffbebe7208 */ /* 0x000fe40001800000 */
[----:B------:R-:W-:Y:S02]  /*69f0*/  ISETP.GE.OR P4, PT, R14, R12, P1 ;  /* 0x0000000c0e00720c */ /* 0x000fe40000f86670 */
[----:B------:R-:W-:-:S11]  /*6a00*/  IADD3 R246, PT, PT, R13, R10, RZ ;  /* 0x0000000a0df67210 */ /* 0x000fd60007ffe0ff */
        /* <DEDUP_REMOVED lines=22> */
.L_x_4802:
[----:B------:R-:W-:Y:S05]  /*6b70*/  BSYNC.RECONVERGENT B1 ;  /* 0x0000000000017941 */ /* 0x000fea0003800200 */
.L_x_4801:
        /* <DEDUP_REMOVED lines=28> */
.L_x_4804:
[----:B------:R-:W-:Y:S05]  /*6d40*/  BSYNC.RECONVERGENT B1 ;  /* 0x0000000000017941 */ /* 0x000fea0003800200 */
.L_x_4803:
        /* <DEDUP_REMOVED lines=18> */
[----:B------:R-:W-:Y:S01]  /*6e70*/  SHF.L.U32 R13, R13, 0x2, RZ ;  /* 0x000000020d0d7819 */ /* 0x000fe200000006ff */
        /* <DEDUP_REMOVED lines=9> */
.L_x_4806:
[----:B------:R-:W-:Y:S05]  /*6f10*/  BSYNC.RECONVERGENT B1 ;  /* 0x0000000000017941 */ /* 0x000fea0003800200 */
.L_x_4805:
        /* <DEDUP_REMOVED lines=28> */
.L_x_4808:
[----:B------:R-:W-:Y:S05]  /*70e0*/  BSYNC.RECONVERGENT B1 ;  /* 0x0000000000017941 */ /* 0x000fea0003800200 */
.L_x_4807:
[----:B------:R-:W-:Y:S01]  /*70f0*/  SHF.L.U32 R14, R13, 0x2, RZ ;  /* 0x000000020d0e7819 */ /* 0x000fe200000006ff */
[----:B------:R-:W-:Y:S01]  /*7100*/  BSSY.RECONVERGENT B1, `(.L_x_4809) ;  /* 0x000001b000017945 */ /* 0x000fe20003800200 */
[----:B------:R-:W-:Y:S01]  /*7110*/  FSEL R199, R199, RZ, P3 ;  /* 0x000000ffc7c77208 */ /* 0x000fe20001800000 */
[----:B------:R-:W-:Y:S01]  /*7120*/  IMAD.IADD R246, R13, 0x1, R10 ;  /* 0x000000010df67824 */ /* 0x000fe200078e020a */
        /* <DEDUP_REMOVED lines=24> */
.L_x_4810:
[----:B------:R-:W-:Y:S05]  /*72b0*/  BSYNC.RECONVERGENT B1 ;  /* 0x0000000000017941 */ /* 0x000fea0003800200 */
.L_x_4809:
        /* <DEDUP_REMOVED lines=28> */
.L_x_4812:
[----:B------:R-:W-:Y:S05]  /*7480*/  BSYNC.RECONVERGENT B1 ;  /* 0x0000000000017941 */ /* 0x000fea0003800200 */
.L_x_4811:
        /* <DEDUP_REMOVED lines=28> */
.L_x_4814:
[----:B------:R-:W-:Y:S05]  /*7650*/  BSYNC.RECONVERGENT B1 ;  /* 0x0000000000017941 */ /* 0x000fea0003800200 */
.L_x_4813:
        /* <DEDUP_REMOVED lines=28> */
.L_x_4816:
[----:B------:R-:W-:Y:S05]  /*7820*/  BSYNC.RECONVERGENT B1 ;  /* 0x0000000000017941 */ /* 0x000fea0003800200 */
.L_x_4815:
        /* <DEDUP_REMOVED lines=28> */
.L_x_4818:
[----:B------:R-:W-:Y:S05]  /*79f0*/  BSYNC.RECONVERGENT B1 ;  /* 0x0000000000017941 */ /* 0x000fea0003800200 */
.L_x_4817:
        /* <DEDUP_REMOVED lines=28> */
.L_x_4820:
[----:B------:R-:W-:Y:S05]  /*7bc0*/  BSYNC.RECONVERGENT B1 ;  /* 0x0000000000017941 */ /* 0x000fea0003800200 */
.L_x_4819:
        /* <DEDUP_REMOVED lines=28> */
.L_x_4822:
[----:B------:R-:W-:Y:S05]  /*7d90*/  BSYNC.RECONVERGENT B1 ;  /* 0x0000000000017941 */ /* 0x000fea0003800200 */
.L_x_4821:
        /* <DEDUP_REMOVED lines=28> */
.L_x_4824:
[----:B------:R-:W-:Y:S05]  /*7f60*/  BSYNC.RECONVERGENT B1 ;  /* 0x0000000000017941 */ /* 0x000fea0003800200 */
.L_x_4823:
        /* <DEDUP_REMOVED lines=28> */
.L_x_4826:
[----:B------:R-:W-:Y:S05]  /*8130*/  BSYNC.RECONVERGENT B1 ;  /* 0x0000000000017941 */ /* 0x000fea0003800200 */
.L_x_4825:
        /* <DEDUP_REMOVED lines=28> */
.L_x_4828:
[----:B------:R-:W-:Y:S05]  /*8300*/  BSYNC.RECONVERGENT B1 ;  /* 0x0000000000017941 */ /* 0x000fea0003800200 */
.L_x_4827:
        /* <DEDUP_REMOVED lines=28> */
.L_x_4830:
[----:B------:R-:W-:Y:S05]  /*84d0*/  BSYNC.RECONVERGENT B1 ;  /* 0x0000000000017941 */ /* 0x000fea0003800200 */
.L_x_4829:
        /* <DEDUP_REMOVED lines=28> */
.L_x_4832:
[----:B------:R-:W-:Y:S05]  /*86a0*/  BSYNC.RECONVERGENT B1 ;  /* 0x0000000000017941 */ /* 0x000fea0003800200 */
.L_x_4831:
        /* <DEDUP_REMOVED lines=28> */
.L_x_4834:
[----:B------:R-:W-:Y:S05]  /*8870*/  BSYNC.RECONVERGENT B1 ;  /* 0x0000000000017941 */ /* 0x000fea0003800200 */
.L_x_4833:
        /* <DEDUP_REMOVED lines=28> */
.L_x_4836:
[----:B------:R-:W-:Y:S05]  /*8a40*/  BSYNC.RECONVERGENT B1 ;  /* 0x0000000000017941 */ /* 0x000fea0003800200 */
.L_x_4835:
        /* <DEDUP_REMOVED lines=28> */
.L_x_4838:
[----:B------:R-:W-:Y:S05]  /*8c10*/  BSYNC.RECONVERGENT B1 ;  /* 0x0000000000017941 */ /* 0x000fea0003800200 */
.L_x_4837:
        /* <DEDUP_REMOVED lines=28> */
.L_x_4840:
[----:B------:R-:W-:Y:S05]  /*8de0*/  BSYNC.RECONVERGENT B1 ;  /* 0x0000000000017941 */ /* 0x000fea0003800200 */
.L_x_4839:
        /* <DEDUP_REMOVED lines=28> */
.L_x_4842:
[----:B------:R-:W-:Y:S05]  /*8fb0*/  BSYNC.RECONVERGENT B1 ;  /* 0x0000000000017941 */ /* 0x000fea0003800200 */
.L_x_4841:
        /* <DEDUP_REMOVED lines=28> */
.L_x_4844:
[----:B------:R-:W-:Y:S05]  /*9180*/  BSYNC.RECONVERGENT B1 ;  /* 0x0000000000017941 */ /* 0x000fea0003800200 */
.L_x_4843:
        /* <DEDUP_REMOVED lines=28> */
.L_x_4846:
[----:B------:R-:W-:Y:S05]  /*9350*/  BSYNC.RECONVERGENT B1 ;  /* 0x0000000000017941 */ /* 0x000fea0003800200 */
.L_x_4845:
        /* <DEDUP_REMOVED lines=28> */
.L_x_4848:
[----:B------:R-:W-:Y:S05]  /*9520*/  BSYNC.RECONVERGENT B1 ;  /* 0x0000000000017941 */ /* 0x000fea0003800200 */
.L_x_4847:
        /* <DEDUP_REMOVED lines=28> */
.L_x_4850:
[----:B------:R-:W-:Y:S05]  /*96f0*/  BSYNC.RECONVERGENT B1 ;  /* 0x0000000000017941 */ /* 0x000fea0003800200 */
.L_x_4849:
[C---:B------:R-:W-:Y:S01]  /*9700*/  IMAD.SHL.U32 R13, R246.reuse, 0x4, RZ ;  /* 0x00000004f60d7824 */ /* 0x040fe200078e00ff */
[----:B------:R-:W-:Y:S01]  /*9710*/  IADD3 R14, PT, PT, R246, R10, RZ ;  /* 0x0000000af60e7210 */ /* 0x000fe20007ffe0ff */
[----:B------:R-:W-:Y:S01]  /*9720*/  BSSY.RECONVERGENT B1, `(.L_x_4851) ;  /* 0x000001c000017945 */ /* 0x000fe20003800200 */
[----:B------:R-:W-:Y:S02]  /*9730*/  FSEL R241, R241, RZ, P3 ;  /* 0x000000fff1f17208 */ /* 0x000fe40001800000 */
[----:B------:R-:W-:Y:S01]  /*9740*/  ISETP.GE.OR P5, PT, R13, R12, P1 ;  /* 0x0000000c0d00720c */ /* 0x000fe20000fa6670 */
[----:B------:R-:W-:Y:S01]  /*9750*/  IMAD.SHL.U32 R14, R14, 0x4, RZ ;  /* 0x000000040e0e7824 */ /* 0x000fe200078e00ff */
[----:B------:R-:W-:-:S04]  /*9760*/  FSEL R240, R240, RZ, P3 ;  /* 0x000000fff0f07208 */ /* 0x000fc80001800000 */
        /* <DEDUP_REMOVED lines=23> */
.L_x_4852:
[----:B------:R-:W-:Y:S05]  /*98e0*/  BSYNC.RECONVERGENT B1 ;  /* 0x0000000000017941 */ /* 0x000fea0003800200 */
.L_x_4851:
[----:B------:R-:W-:Y:S01]  /*98f0*/  BSSY.RECONVERGENT B1, `(.L_x_4853) ;  /* 0x0000018000017945 */ /* 0x000fe20003800200 */
[----:B------:R-:W-:Y:S02]  /*9900*/  FSEL R243, R243, RZ, P3 ;  /* 0x000000fff3f37208 */ /* 0x000fe40001800000 */
[----:B------:R-:W-:Y:S01]  /*9910*/  FSEL R242, R242, RZ, P3 ;  /* 0x000000fff2f27208 */ /* 0x000fe20001800000 */
        /* <DEDUP_REMOVED lines=11> */
[----:B------:R-:W-:Y:S02]  /*99d0*/  IMAD R14, R11, 0xe0, R14 ;  /* 0x000000e00b0e7824 */ /* 0x000fe400078e020e */
[----:B-1----:R-:W-:-:S05]  /*99e0*/  IMAD.SHL.U32 R12, R12, 0x2, RZ ;  /* 0x000000020c0c7824 */ /* 0x002fca00078e00ff */
[----:B------:R-:W-:-:S05]  /*99f0*/  LOP3.LUT R12, R12, 0x2, RZ, 0xc0, !PT ;  /* 0x000000020c0c7812 */ /* 0x000fca00078ec0ff */
[----:B------:R-:W-:Y:S01]  /*9a00*/  IMAD R11, R10, UR4, R12 ;  /* 0x000000040a0b7c24 */ /* 0x000fe2000f8e020c */
[----:B------:R-:W-:-:S04]  /*9a10*/  SHF.R.S32.HI R12, RZ, 0x1f, R14 ;  /* 0x0000001fff0c7819 */ /* 0x000fc8000001140e */
[----:B------:R-:W-:-:S04]  /*9a20*/  IADD3 R10, P3, PT, R11, R14, RZ ;  /* 0x0000000e0b0a7210 */ /* 0x000fc80007f7e0ff */
[----:B------:R-:W-:Y:S02]  /*9a30*/  LEA.HI.X.SX32 R12, R11, R12, 0x1, P3 ;  /* 0x0000000c0b0c7211 */ /* 0x000fe400018f0eff */
[----:B------:R-:W-:-:S04]  /*9a40*/  LEA R242, P3, R10, UR16, 0x2 ;  /* 0x000000100af27c11 */ /* 0x000fc8000f8610ff */
[----:B------:R-:W-:-:S06]  /*9a50*/  LEA.HI.X R243, R10, UR17, R12, 0x2, P3 ;  /* 0x000000110af37c11 */ /* 0x000fcc00098f140c */
[----:B------:R-:W5:Y:S03]  /*9a60*/  LDG.E.64 R242, desc[UR36][R242.64] ;  /* 0x00000024f2f27981 */ /* 0x000f66000c1e1b00 */
.L_x_4854:
[----:B------:R-:W-:Y:S05]  /*9a70*/  BSYNC.RECONVERGENT B1 ;  /* 0x0000000000017941 */ /* 0x000fea0003800200 */
.L_x_4853:
[----:B------:R-:W2:Y:S04]  /*9a80*/  LDL R10, [R1+0x38] ;  /* 0x00003800010a7983 */ /* 0x000ea80000100800 */
[----:B0-----:R0:W-:Y:S04]  /*9a90*/  STL [R1+0x6c], R4 ;  /* 0x00006c0401007387 */ /* 0x0011e80000100800 */
[----:B------:R-:W3:Y:S04]  /*9aa0*/  LDL R11, [R1+0x3c] ;  /* 0x00003c00010b7983 */ /* 0x000ee80000100800 */
[----:B0-----:R-:W4:Y:S04]  /*9ab0*/  LDL R4, [R1+0x40] ;  /* 0x0000400001047983 */ /* 0x001f280000100800 */
[----:B-----5:R0:W-:Y:S04]  /*9ac0*/  STL [R1+0x68], R242 ;  /* 0x000068f201007387 */ /* 0x0201e80000100800 */
[----:B0-----:R-:W4:Y:S04]  /*9ad0*/  LDL R242, [R1+0x44] ;  /* 0x0000440001f27983 */ /* 0x001f280000100800 */
[----:B------:R0:W-:Y:S04]  /*9ae0*/  STL [R1+0x64], R5 ;  /* 0x0000640501007387 */ /* 0x0001e80000100800 */
        /* <DEDUP_REMOVED lines=14> */
[----:B------:R-:W4:Y:S04]  /*9bd0*/  LDL R249, [R1+0x10] ;  /* 0x0000100001f97983 */ /* 0x000f280000100800 */
[----:B------:R-:W4:Y:S04]  /*9be0*/  LDL R246, [R1+0x14] ;  /* 0x0000140001f67983 */ /* 0x000f280000100800 */
[----:B0-----:R-:W4:Y:S04]  /*9bf0*/  LDL R0, [R1+0x1c] ;  /* 0x00001c0001007983 */ /* 0x001f280000100800 */
[----:B------:R-:W4:Y:S04]  /*9c00*/  LDL R15, [R1+0x8] ;  /* 0x00000800010f7983 */ /* 0x000f280000100800 */
[----:B------:R-:W4:Y:S04]  /*9c10*/  LDL R14, [R1+0xc] ;  /* 0x00000c00010e7983 */ /* 0x000f280000100800 */
[----:B------:R-:W4:Y:S04]  /*9c20*/  LDL R13, [R1] ;  /* 0x00000000010d7983 */ /* 0x000f280000100800 */
[----:B------:R-:W4:Y:S01]  /*9c30*/  LDL R12, [R1+0x4] ;  /* 0x00000400010c7983 */ /* 0x000f220000100800 */
[----:B--2---:R-:W-:Y:S01]  /*9c40*/  FMUL.FTZ R10, R10, R118 ;  /* 0x000000760a0a7220 */ /* 0x004fe20000410000 */
[----:B---3--:R-:W-:-:S03]  /*9c50*/  FMUL.FTZ R11, R11, R119 ;  /* 0x000000770b0b7220 */ /* 0x008fc60000410000 */
[----:B----4-:R-:W-:Y:S02]  /*9c60*/  FFMA.FTZ R10, R4, R116, R10 ;  /* 0x00000074040a7223 */ /* 0x010fe4000001000a */
[----:B------:R-:W2:Y:S01]  /*9c70*/  LDL.LU R4, [R1+0x6c] ;  /* 0x00006c0001047983 */ /* 0x000ea20000300800 */
[----:B------:R-:W-:-:S03]  /*9c80*/  FFMA.FTZ R11, R242, R117, R11 ;  /* 0x00000075f20b7223 */ /* 0x000fc6000001000b */
[----:B------:R-:W2:Y:S01]  /*9c90*/  LDL.LU R242, [R1+0x68] ;  /* 0x0000680001f27983 */ /* 0x000ea20000300800 */
[----:B------:R-:W-:-:S03]  /*9ca0*/  FFMA.FTZ R10, R5, R120, R10 ;  /* 0x00000078050a7223 */ /* 0x000fc6000001000a */
[----:B------:R-:W3:Y:S01]  /*9cb0*/  LDL.LU R5, [R1+0x64] ;  /* 0x0000640001057983 */ /* 0x000ee20000300800 */
[----:B------:R-:W-:-:S03]  /*9cc0*/  FFMA.FTZ R11, R243, R121, R11 ;  /* 0x00000079f30b7223 */ /* 0x000fc6000001000b */
[----:B------:R-:W3:Y:S01]  /*9cd0*/  LDL.LU R243, [R1+0x60] ;  /* 0x0000600001f37983 */ /* 0x000ee20000300800 */
        /* <DEDUP_REMOVED lines=113> */
[----:B------:R-:W1:Y:S01]  /*a3f0*/  S2R R246, SR_TID.X ;  /* 0x0000000000f67919 */ /* 0x000e620000002100 */
[----:B------:R-:W-:Y:S02]  /*a400*/  FFMA.FTZ R11, R25, R229, R11 ;  /* 0x000000e5190b7223 */ /* 0x000fe4000001000b */
[----:B------:R-:W-:Y:S02]  /*a410*/  FFMA.FTZ R10, R22, R230, R10 ;  /* 0x000000e6160a7223 */ /* 0x000fe4000001000a */
[----:B------:R-:W-:Y:S02]  /*a420*/  FFMA.FTZ R11, R23, R231, R11 ;  /* 0x000000e7170b7223 */ /* 0x000fe4000001000b */
[----:B------:R-:W-:Y:S02]  /*a430*/  FFMA.FTZ R10, R20, R232, R10 ;  /* 0x000000e8140a7223 */ /* 0x000fe4000001000a */
[----:B------:R-:W-:-:S02]  /*a440*/  FFMA.FTZ R11, R21, R233, R11 ;  /* 0x000000e9150b7223 */ /* 0x000fc4000001000b */
[----:B------:R-:W-:Y:S02]  /*a450*/  FFMA.FTZ R10, R18, R234, R10 ;  /* 0x000000ea120a7223 */ /* 0x000fe4000001000a */
[----:B------:R-:W-:Y:S02]  /*a460*/  FFMA.FTZ R11, R19, R235, R11 ;  /* 0x000000eb130b7223 */ /* 0x000fe4000001000b */
[----:B------:R-:W-:Y:S02]  /*a470*/  FFMA.FTZ R10, R16, R236, R10 ;  /* 0x000000ec100a7223 */ /* 0x000fe4000001000a */
[----:B------:R-:W-:Y:S02]  /*a480*/  FFMA.FTZ R11, R17, R237, R11 ;  /* 0x000000ed110b7223 */ /* 0x000fe4000001000b */
[----:B------:R-:W-:Y:S02]  /*a490*/  FFMA.FTZ R10, R8, R238, R10 ;  /* 0x000000ee080a7223 */ /* 0x000fe4000001000a */
[----:B------:R-:W-:-:S02]  /*a4a0*/  FFMA.FTZ R11, R9, R239, R11 ;  /* 0x000000ef090b7223 */ /* 0x000fc4000001000b */
[----:B------:R-:W-:Y:S02]  /*a4b0*/  FFMA.FTZ R10, R6, R240, R10 ;  /* 0x000000f0060a7223 */ /* 0x000fe4000001000a */
[----:B------:R-:W-:Y:S01]  /*a4c0*/  FFMA.FTZ R11, R7, R241, R11 ;  /* 0x000000f1070b7223 */ /* 0x000fe2000001000b */
[----:B------:R-:W-:Y:S01]  /*a4d0*/  UMOV UR7, 0xffffffff ;  /* 0xffffffff00077882 */ /* 0x000fe20000000000 */
[----:B--2---:R-:W-:Y:S02]  /*a4e0*/  FFMA.FTZ R10, R4, R242, R10 ;  /* 0x000000f2040a7223 */ /* 0x004fe4000001000a */
[----:B---3--:R-:W-:Y:S01]  /*a4f0*/  FFMA.FTZ R11, R5, R243, R11 ;  /* 0x000000f3050b7223 */ /* 0x008fe2000001000b */
[----:B-1----:R-:W-:-:S03]  /*a500*/  LOP3.LUT R246, R246, 0x1, RZ, 0xc0, !PT ;  /* 0x00000001f6f67812 */ /* 0x002fc600078ec0ff */
[----:B------:R-:W-:Y:S01]  /*a510*/  FADD.FTZ R10, R10, R11 ;  /* 0x0000000b0a0a7221 */ /* 0x000fe20000010000 */
[----:B0-----:R-:W-:Y:S06]  /*a520*/  BRA.DIV UR7, `(.L_x_4855) ;  /* 0x0000005e07287947 */ /* 0x001fec000b800000 */
[----:B------:R0:W1:Y:S02]  /*a530*/  SHFL.BFLY PT, R14, R10, 0x1, 0x1f ;  /* 0x0c201f000a0e7f89 */ /* 0x00006400000e0000 */
.L_x_4928:
[----:B------:R-:W-:Y:S01]  /*a540*/  ISETP.EQ.U32.OR P1, PT, R246, 0x1, P1 ;  /* 0x00000001f600780c */ /* 0x000fe20000f22470 */
[----:B-1----:R-:W-:Y:S01]  /*a550*/  FADD.FTZ R12, R10, R14 ;  /* 0x0000000e0a0c7221 */ /* 0x002fe20000010000 */
[----:B------:R-:W-:Y:S03]  /*a560*/  BSSY.RECONVERGENT B1, `(.L_x_4856) ;  /* 0x0000019000017945 */ /* 0x000fe60003800200 */
[----:B------:R-:W-:-:S08]  /*a570*/  FMUL.FTZ R12, R12, UR22 ;  /* 0x000000160c0c7c20 */ /* 0x000fd00008410000 */
[----:B------:R-:W-:Y:S05]  /*a580*/  @P1 BRA `(.L_x_4857) ;  /* 0x0000000000581947 */ /* 0x000fea0003800000 */
[----:B------:R-:W-:-:S04]  /*a590*/  ISETP.NE.U32.AND P1, PT, RZ, UR18, PT ;  /* 0x00000012ff007c0c */ /* 0x000fc8000bf25070 */
[----:B------:R-:W-:-:S13]  /*a5a0*/  ISETP.NE.AND.EX P3, PT, RZ, UR19, PT, P1 ;  /* 0x00000013ff007c0c */ /* 0x000fda000bf65310 */
[----:B0-----:R-:W0:Y:S02]  /*a5b0*/  @P3 LDC.64 R10, c[0x0][0x438] ;  /* 0x00010e00ff0a3b82 */ /* 0x001e240000000a00 */
[----:B0----5:R-:W-:-:S06]  /*a5c0*/  @P3 IMAD.WIDE R10, R247, 0x4, R10 ;  /* 0x00000004f70a3825 */ /* 0x021fcc00078e020a */
[----:B------:R0:W2:Y:S01]  /*a5d0*/  @P3 LDG.E R10, desc[UR36][R10.64] ;  /* 0x000000240a0a3981 */ /* 0x0000a2000c1e1900 */
[----:B------:R-:W-:-:S04]  /*a5e0*/  ISETP.NE.U32.AND P1, PT, RZ, UR20, PT ;  /* 0x00000014ff007c0c */ /* 0x000fc8000bf25070 */
[----:B------:R-:W-:-:S13]  /*a5f0*/  ISETP.NE.AND.EX P1, PT, RZ, UR21, PT, P1 ;  /* 0x00000015ff007c0c */ /* 0x000fda000bf25310 */
[----:B0-----:R-:W0:Y:S01]  /*a600*/  @P1 LDC R11, c[0x0][0x430] ;  /* 0x00010c00ff0b1b82 */ /* 0x001e220000000800 */
[----:B------:R-:W1:Y:S01]  /*a610*/  @P1 S2R R13, SR_CTAID.X ;  /* 0x00000000000d1919 */ /* 0x000e620000002500 */
[----:B--2---:R-:W-:-:S06]  /*a620*/  @P3 FADD.FTZ R12, R12, R10 ;  /* 0x0000000a0c0c3221 */ /* 0x004fcc0000010000 */
[----:B------:R-:W0:Y:S02]  /*a630*/  @P1 LDC R10, c[0x0][0x408] ;  /* 0x00010200ff0a1b82 */ /* 0x000e240000000800 */
[----:B0-----:R-:W-:-:S04]  /*a640*/  @P1 IADD3 R10, PT, PT, R11, R10, RZ ;  /* 0x0000000a0b0a1210 */ /* 0x001fc80007ffe0ff */
[----:B------:R-:W-:Y:S02]  /*a650*/  @P1 ISETP.GE.AND P3, PT, R0, R10, PT ;  /* 0x0000000a0000120c */ /* 0x000fe40003f66270 */
[----:B------:R-:W1:Y:S02]  /*a660*/  @P1 LDC.64 R10, c[0x0][0x448] ;  /* 0x00011200ff0a1b82 */ /* 0x000e640000000a00 */
[----:B-1----:R-:W-:-:S06]  /*a670*/  @P1 IMAD.WIDE.U32 R10, R13, 0x4, R10 ;  /* 0x000000040d0a1825 */ /* 0x002fcc00078e000a */
[----:B------:R0:W2:Y:S02]  /*a680*/  @P1 LDG.E R10, desc[UR36][R10.64] ;  /* 0x000000240a0a1981 */ /* 0x0000a4000c1e1900 */
[----:B0-----:R-:W-:-:S04]  /*a690*/  @P1 SEL R11, RZ, UR39, P3 ;  /* 0x00000027ff0b1c07 */ /* 0x001fc80009800000 */
[----:B------:R-:W-:-:S04]  /*a6a0*/  @P1 IADD3 R11, PT, PT, R0, -UR46, R11 ;  /* 0x8000002e000b1c10 */ /* 0x000fc8000fffe00b */
[----:B------:R-:W-:-:S05]  /*a6b0*/  @P1 I2FP.F32.S32 R11, R11 ;  /* 0x0000000b000b1245 */ /* 0x000fca0000201400 */
[----:B--2---:R-:W-:-:S05]  /*a6c0*/  @P1 FFMA.FTZ R12, R11, R10, R12 ;  /* 0x0000000a0b0c1223 */ /* 0x004fca000001000c */
[----:B------:R1:W-:Y:S01]  /*a6d0*/  STS [R248], R12 ;  /* 0x0000000cf8007388 */ /* 0x0003e20000000800 */
[----:B------:R-:W-:-:S07]  /*a6e0*/  @!P2 FMNMX.FTZ R252, R252, R12, !PT ;  /* 0x0000000cfcfca209 */ /* 0x000fce0007810000 */
.L_x_4857:
[----:B------:R-:W-:Y:S05]  /*a6f0*/  BSYNC.RECONVERGENT B1 ;  /* 0x0000000000017941 */ /* 0x000fea0003800200 */
.L_x_4856:
[----:B------:R-:W-:Y:S01]  /*a700*/  UIADD3 UR7, UPT, UPT, UR46, 0x1, -UR13 ;  /* 0x000000012e077890 */ /* 0x000fe2000fffe80d */
[----:B-----5:R-:W-:Y:S01]  /*a710*/  VIADD R0, R0, 0x40 ;  /* 0x0000004000007836 */ /* 0x020fe20000000000 */
[----:B------:R-:W-:Y:S01]  /*a720*/  IADD3 R2, P2, PT, R2, 0x40, RZ ;  /* 0x0000004002027810 */ /* 0x000fe20007f5e0ff */
[----:B-1----:R-:W-:Y:S01]  /*a730*/  VIADD R248, R248, 0x100 ;  /* 0x00000100f8f87836 */ /* 0x002fe20000000000 */
[----:B------:R-:W-:Y:S01]  /*a740*/  UISETP.LT.AND UP0, UPT, URZ, UR7, UPT ;  /* 0x00000007ff00728c */ /* 0x000fe2000bf01270 */
[----:B------:R-:W-:Y:S02]  /*a750*/  VIADD R247, R247, 0x40 ;  /* 0x00000040f7f77836 */ /* 0x000fe40000000000 */
[----:B------:R-:W-:Y:S01]  /*a760*/  IMAD.X R3, RZ, RZ, R3, P2 ;  /* 0x000000ffff037224 */ /* 0x000fe200010e0603 */
[----:B------:R-:W-:-:S04]  /*a770*/  USEL UR7, URZ, UR7, !UP0 ;  /* 0x00000007ff077287 */ /* 0x000fc8000c000000 */
[----:B------:R-:W-:-:S04]  /*a780*/  UIADD3 UR8, UPT, UPT, -UR7, UR46, URZ ;  /* 0x0000002e07087290 */ /* 0x000fc8000fffe1ff */
[----:B------:R-:W-:-:S04]  /*a790*/  UIADD3 UR8, UPT, UPT, UR8, 0xf, URZ ;  /* 0x0000000f08087890 */ /* 0x000fc8000fffe0ff */
[----:B------:R-:W-:-:S04]  /*a7a0*/  USHF.R.S32.HI UR9, URZ, 0x1f, UR8 ;  /* 0x0000001fff097899 */ /* 0x000fc80008011408 */
[----:B------:R-:W-:-:S04]  /*a7b0*/  ULEA.HI UR9, UR9, UR8, URZ, 0x4 ;  /* 0x0000000809097291 */ /* 0x000fc8000f8f20ff */
[----:B------:R-:W-:-:S04]  /*a7c0*/  ULOP3.LUT UR9, UR9, 0xfffffff0, URZ, 0xc0, !UPT ;  /* 0xfffffff009097892 */ /* 0x000fc8000f8ec0ff */
[----:B------:R-:W-:-:S06]  /*a7d0*/  UIADD3 UR9, UPT, UPT, UR7, UR9, URZ ;  /* 0x0000000907097290 */ /* 0x000fcc000fffe0ff */
[----:B------:R-:W-:-:S13]  /*a7e0*/  ISETP.GE.AND P1, PT, R0, UR9, PT ;  /* 0x0000000900007c0c */ /* 0x000fda000bf26270 */
[----:B------:R-:W-:Y:S05]  /*a7f0*/  @!P1 BRA `(.L_x_4858) ;  /* 0xffffff7c005c9947 */ /* 0x000fea000383ffff */
.L_x_4726:
[----:B0---4-:R-:W-:Y:S05]  /*a800*/  BSYNC B0 ;  /* 0x0000000000007941 */ /* 0x011fea0003800000 */
.L_x_4725:
[----:B------:R-:W0:Y:S01]  /*a810*/  S2R R3, SR_TID.X ;  /* 0x0000000000037919 */ /* 0x000e220000002100 */
[----:B------:R-:W4:Y:S02]  /*a820*/  LDCU UR7, c[0x0][0x3f4] ;  /* 0x00007e80ff0777ac */ /* 0x000f240008000800 */
[----:B----4-:R-:W-:-:S06]  /*a830*/  UIADD3 UR7, UPT, UPT, UR46, 0x1, -UR7 ;  /* 0x000000012e077890 */ /* 0x010fcc000fffe807 */
[----:B------:R-:W-:Y:S01]  /*a840*/  VIMNMX R4, PT, PT, RZ, UR7, !PT ;  /* 0x00000007ff047c48 */ /* 0x000fe2000ffe0100 */
        /* <DEDUP_REMOVED lines=9> */
[----:B------:R0:W4:Y:S02]  /*a8e0*/  SHFL.BFLY PT, R14, R2, 0x2, 0x1f ;  /* 0x0c401f00020e7f89 */ /* 0x00012400000e0000 */
.L_x_4934:
[----:B-1----:R-:W1:Y:S01]  /*a8f0*/  S2R R18, SR_CgaCtaId ;  /* 0x0000000000127919 */ /* 0x002e620000008800 */
[----:B------:R-:W-:Y:S01]  /*a900*/  MOV R13, 0x400 ;  /* 0x00000400000d7802 */ /* 0x000fe20000000f00 */
[----:B------:R-:W-:Y:S05]  /*a910*/  WARPSYNC.ALL ;  /* 0x0000000000007948 */ /* 0x000fea0003800000 */
[----:B----4-:R-:W-:Y:S02]  /*a920*/  FMNMX.FTZ R14, R2, R14, !PT ;  /* 0x0000000e020e7209 */ /* 0x010fe40007810000 */
[----:B-1----:R-:W-:-:S04]  /*a930*/  LEA R0, R18, R13, 0x18 ;  /* 0x0000000d12007211 */ /* 0x002fc800078ec0ff */
[-C--:B------:R-:W-:Y:S02]  /*a940*/  @!P0 LEA.HI R5, R3, R0.reuse, RZ, 0x1d ;  /* 0x0000000003058211 */ /* 0x080fe400078fe8ff */
[----:B0-----:R-:W-:-:S03]  /*a950*/  LEA R2, R6, R0, 0x2 ;  /* 0x0000000006027211 */ /* 0x001fc600078e10ff */
[----:B------:R0:W-:Y:S01]  /*a960*/  @!P0 STS [R5], R14 ;  /* 0x0000000e05008388 */ /* 0x0001e20000000800 */
[----:B------:R-:W-:Y:S01]  /*a970*/  BAR.SYNC.DEFER_BLOCKING 0x0 ;  /* 0x0000000000007b1d */ /* 0x000fe20000010000 */
[----:B------:R-:W-:Y:S01]  /*a980*/  ISETP.GT.U32.AND P0, PT, R6, 0x3, PT ;  /* 0x000000030600780c */ /* 0x000fe20003f04070 */
[----:B0-----:R-:W-:Y:S01]  /*a990*/  IMAD.MOV.U32 R5, RZ, RZ, -0x800001 ;  /* 0xff7fffffff057424 */ /* 0x001fe200078e00ff */
[----:B------:R-:W-:Y:S01]  /*a9a0*/  UIADD3 UR12, UPT, UPT, UR46, 0x1, URZ ;  /* 0x000000012e0c7890 */ /* 0x000fe2000fffe0ff */
[----:B------:R-:W-:-:S04]  /*a9b0*/  IMAD.MOV.U32 R10, RZ, RZ, RZ ;  /* 0x000000ffff0a7224 */ /* 0x000fc800078e00ff */
        /* <DEDUP_REMOVED lines=8> */
[----:B------:R-:W-:-:S04]  /*aa40*/  IMAD.SHL.U32 R5, R3, 0x4, RZ ;  /* 0x0000000403057824 */ /* 0x000fc800078e00ff */
        /* <DEDUP_REMOVED lines=12> */
[----:B------:R-:W-:Y:S02]  /*ab10*/  LOP3.LUT R8, RZ, R3, RZ, 0x33, !PT ;  /* 0x00000003ff087212 */ /* 0x000fe400078e33ff */
[----:B------:R-:W-:Y:S01]  /*ab20*/  VIADDMNMX R9, R7, 0x80, R10, !PT ;  /* 0x0000008007097846 */ /* 0x000fe2000780010a */
        /* <DEDUP_REMOVED lines=11> */
[----:B------:R-:W-:Y:S02]  /*abe0*/  LOP3.LUT R9, R8, 0x3, RZ, 0xc0, !PT ;  /* 0x0000000308097812 */ /* 0x000fe400078ec0ff */
[----:B------:R-:W-:Y:S01]  /*abf0*/  MOV R8, R7 ;  /* 0x0000000700087202 */ /* 0x000fe20000000f00 */
[----:B------:R-:W-:Y:S02]  /*ac00*/  IMAD.IADD R11, R5, 0x1, R12 ;  /* 0x00000001050b7824 */ /* 0x000fe400078e020c */
[----:B------:R-:W-:-:S07]  /*ac10*/  IMAD.MOV R9, RZ, RZ, -R9 ;  /* 0x000000ffff097224 */ /* 0x000fce00078e0a09 */
.L_x_4865:
        /* <DEDUP_REMOVED lines=11> */
.L_x_4864:
[----:B------:R-:W-:Y:S05]  /*acd0*/  BSYNC.RECONVERGENT B1 ;  /* 0x0000000000017941 */ /* 0x000fea0003800200 */
.L_x_4863:
[----:B------:R-:W-:Y:S05]  /*ace0*/  @!P1 BRA `(.L_x_4861) ;  /* 0x0000001400009947 */ /* 0x000fea0003800000 */
[----:B------:R-:W-:Y:S02]  /*acf0*/  VIADD R13, R13, 0x420 ;  /* 0x000004200d0d7836 */ /* 0x000fe40000000000 */
[----:B------:R-:W-:-:S03]  /*ad00*/  IMAD.SHL.U32 R9, R4, 0x4, RZ ;  /* 0x0000000404097824 */ /* 0x000fc600078e00ff */
[----:B------:R-:W-:Y:S01]  /*ad10*/  LEA R18, R18, R13, 0x18 ;  /* 0x0000000d12127211 */ /* 0x000fe200078ec0ff */
[C---:B------:R-:W-:Y:S01]  /*ad20*/  IMAD R9, R8.reuse, 0x4, -R9 ;  /* 0x0000000408097824 */ /* 0x040fe200078e0a09 */
[----:B------:R-:W-:-:S03]  /*ad30*/  IADD3 R8, PT, PT, R8, 0x200, RZ ;  /* 0x0000020008087810 */ /* 0x000fc60007ffe0ff */
[----:B------:R-:W-:Y:S01]  /*ad40*/  IMAD.IADD R9, R18, 0x1, R9 ;  /* 0x0000000112097824 */ /* 0x000fe200078e0209 */
[----:B------:R-:W-:-:S04]  /*ad50*/  ISETP.GT.AND P0, PT, R8, UR46, PT ;  /* 0x0000002e08007c0c */ /* 0x000fc8000bf04270 */
[----:B------:R-:W1:Y:S04]  /*ad60*/  LDS R11, [R9] ;  /* 0x00000000090b7984 */ /* 0x000e680000000800 */
[----:B------:R-:W0:Y:S04]  /*ad70*/  LDS R12, [R9+0x200] ;  /* 0x00020000090c7984 */ /* 0x000e280000000800 */
[----:B------:R-:W4:Y:S04]  /*ad80*/  LDS R13, [R9+0x400] ;  /* 0x00040000090d7984 */ /* 0x000f280000000800 */
[----:B------:R-:W5:Y:S01]  /*ad90*/  LDS R14, [R9+0x600] ;  /* 0x00060000090e7984 */ /* 0x000f620000000800 */
[C---:B-1----:R-:W-:Y:S01]  /*ada0*/  FADD.FTZ R11, -R28.reuse, R11 ;  /* 0x0000000b1c0b7221 */ /* 0x042fe20000010100 */
[----:B0-----:R-:W-:-:S03]  /*adb0*/  FADD.FTZ R12, -R28, R12 ;  /* 0x0000000c1c0c7221 */ /* 0x001fc60000010100 */
        /* <DEDUP_REMOVED lines=25> */
[----:B--2---:R-:W-:Y:S01]  /*af50*/  IMAD.U32 R27, RZ, RZ, UR46 ;  /* 0x0000002eff1b7e24 */ /* 0x004fe2000f8e00ff */
[----:B------:R-:W-:-:S03]  /*af60*/  PLOP3.LUT P0, PT, PT, PT, PT, 0x8, 0x80 ;  /* 0x000000000080781c */ /* 0x000fc60003f0e170 */
[----:B------:R-:W-:-:S10]  /*af70*/  VIADD R27, R27, 0xfffffa01 ;  /* 0xfffffa011b1b7836 */ /* 0x000fd40000000000 */
.L_x_4868:
[----:B------:R-:W0:Y:S01]  /*af80*/  LDS R11, [R9+-0x400] ;  /* 0xfffc0000090b7984 */ /* 0x000e220000000800 */
[----:B------:R-:W-:-:S03]  /*af90*/  VIADD R8, R8, 0x800 ;  /* 0x0000080008087836 */ /* 0x000fc60000000000 */
[----:B------:R-:W1:Y:S02]  /*afa0*/  LDS R12, [R9+-0x200] ;  /* 0xfffe0000090c7984 */ /* 0x000e640000000800 */
        /* <DEDUP_REMOVED lines=26> */
[C---:B---3--:R-:W-:Y:S01]  /*b150*/  FADD.FTZ R16, -R28.reuse, R16 ;  /* 0x000000101c107221 */ /* 0x048fe20000010100 */
[----:B------:R-:W3:Y:S01]  /*b160*/  LDS R26, [R9+0x1a00] ;  /* 0x001a0000091a7984 */ /* 0x000ee20000000800 */
        /* <DEDUP_REMOVED lines=25> */
[----:B----4-:R-:W-:Y:S01]  /*b300*/  FADD.FTZ R24, -R28, R24 ;  /* 0x000000181c187221 */ /* 0x010fe20000010100 */
[----:B------:R-:W-:Y:S02]  /*b310*/  STS [R9+0x200], R14 ;  /* 0x0002000e09007388 */ /* 0x000fe40000000800 */
[----:B------:R-:W-:Y:S01]  /*b320*/  FMUL.FTZ R23, R23, 1.4426950216293334961 ;  /* 0x3fb8aa3b17177820 */ /* 0x000fe20000410000 */
[----:B------:R-:W-:Y:S01]  /*b330*/  FMUL.FTZ R24, R24, 1.4426950216293334961 ;  /* 0x3fb8aa3b18187820 */ /* 0x000fe20000410000 */
[----:B------:R-:W2:Y:S01]  /*b340*/  MUFU.EX2 R17, R17 ;  /* 0x0000001100117308 */ /* 0x000ea20000000800 */
[----:B0-----:R-:W-:Y:S01]  /*b350*/  FADD.FTZ R10, R10, R15 ;  /* 0x0000000f0a0a7221 */ /* 0x001fe20000010000 */
[C---:B-----5:R-:W-:Y:S01]  /*b360*/  FADD.FTZ R25, -R28.reuse, R25 ;  /* 0x000000191c197221 */ /* 0x060fe20000010100 */
[----:B---3--:R-:W-:Y:S01]  /*b370*/  FADD.FTZ R26, -R28, R26 ;  /* 0x0000001a1c1a7221 */ /* 0x008fe20000010100 */
        /* <DEDUP_REMOVED lines=36> */
.L_x_4867:
[----:B------:R-:W-:Y:S05]  /*b5c0*/  BSYNC.RECONVERGENT B1 ;  /* 0x0000000000017941 */ /* 0x000fea0003800200 */
.L_x_4866:
        /* <DEDUP_REMOVED lines=10> */
[----:B------:R-:W2:Y:S04]  /*b670*/  LDS R15, [R9+0x400] ;  /* 0x00040000090f7984 */ /* 0x000ea80000000800 */
[----:B------:R-:W3:Y:S04]  /*b680*/  LDS R16, [R9+0x600] ;  /* 0x0006000009107984 */ /* 0x000ee80000000800 */
        /* <DEDUP_REMOVED lines=43> */
.L_x_4870:
[----:B------:R-:W-:Y:S05]  /*b940*/  BSYNC.RECONVERGENT B1 ;  /* 0x0000000000017941 */ /* 0x000fea0003800200 */
.L_x_4869:
        /* <DEDUP_REMOVED lines=27> */
.L_x_4862:
[----:B------:R-:W-:Y:S01]  /*bb00*/  IMAD.U32 R12, RZ, RZ, UR12 ;  /* 0x0000000cff0c7e24 */ /* 0x000fe2000f8e00ff */
[----:B------:R-:W-:Y:S01]  /*bb10*/  LOP3.LUT R10, RZ, R3, RZ, 0x33, !PT ;  /* 0x00000003ff0a7212 */ /* 0x000fe200078e33ff */
[----:B------:R-:W-:Y:S03]  /*bb20*/  BSSY.RECONVERGENT B1, `(.L_x_4871) ;  /* 0x0000024000017945 */ /* 0x000fe60003800200 */
[----:B------:R-:W-:-:S04]  /*bb30*/  VIADDMNMX R11, R7, 0x80, R12, !PT ;  /* 0x00000080070b7846 */ /* 0x000fc8000780010c */
        /* <DEDUP_REMOVED lines=8> */
[--C-:B------:R-:W-:Y:S01]  /*bbc0*/  IADD3 R16, P0, P2, R8, UR5, R7.reuse ;  /* 0x0000000508107c10 */ /* 0x100fe2000fa1e007 */
[----:B------:R-:W-:Y:S01]  /*bbd0*/  IMAD.MOV.U32 R10, RZ, RZ, RZ ;  /* 0x000000ffff0a7224 */ /* 0x000fe200078e00ff */
[----:B------:R-:W-:Y:S01]  /*bbe0*/  LEA.HI R8, R12, 0x1, RZ, 0x19 ;  /* 0x000000010c087811 */ /* 0x000fe200078fc8ff */
[----:B------:R-:W-:Y:S01]  /*bbf0*/  IMAD.MOV.U32 R11, RZ, RZ, R7 ;  /* 0x000000ffff0b7224 */ /* 0x000fe200078e0007 */
[----:B------:R-:W-:Y:S02]  /*bc00*/  LEA R12, R18, R13, 0x18 ;  /* 0x0000000d120c7211 */ /* 0x000fe400078ec0ff */
[----:B------:R-:W-:Y:S02]  /*bc10*/  LOP3.LUT R8, R8, 0x3, RZ, 0xc0, !PT ;  /* 0x0000000308087812 */ /* 0x000fe400078ec0ff */
[----:B------:R-:W-:Y:S01]  /*bc20*/  IADD3.X R9, PT, PT, R9, UR9, RZ, P0, P2 ;  /* 0x0000000909097c10 */ /* 0x000fe200087e44ff */
[----:B------:R-:W-:Y:S01]  /*bc30*/  IMAD.IADD R12, R5, 0x1, R12 ;  /* 0x00000001050c7824 */ /* 0x000fe200078e020c */
[----:B------:R-:W-:-:S07]  /*bc40*/  IADD3 R13, PT, PT, -R8, RZ, RZ ;  /* 0x000000ff080d7210 */ /* 0x000fce0007ffe1ff */
.L_x_4873:
[----:B------:R-:W-:-:S06]  /*bc50*/  IMAD.MOV.U32 R8, RZ, RZ, R16 ;  /* 0x000000ffff087224 */ /* 0x000fcc00078e0010 */
[----:B------:R0:W4:Y:S01]  /*bc60*/  LDG.E.U8 R8, desc[UR36][R8.64] ;  /* 0x0000002408087981 */ /* 0x000122000c1e1100 */
[----:B------:R-:W-:Y:S01]  /*bc70*/  IMAD.MOV.U32 R15, RZ, RZ, RZ ;  /* 0x000000ffff0f7224 */ /* 0x000fe200078e00ff */
[----:B------:R-:W-:Y:S01]  /*bc80*/  IADD3 R16, P2, PT, R16, 0x80, RZ ;  /* 0x0000008010107810 */ /* 0x000fe20007f5e0ff */
[----:B------:R-:W-:Y:S02]  /*bc90*/  VIADD R13, R13, 0x1 ;  /* 0x000000010d0d7836 */ /* 0x000fe40000000000 */
[----:B------:R-:W-:Y:S01]  /*bca0*/  VIADD R11, R11, 0x80 ;  /* 0x000000800b0b7836 */ /* 0x000fe20000000000 */
[----:B0-----:R-:W-:Y:S02]  /*bcb0*/  IADD3.X R9, PT, PT, RZ, R9, RZ, P2, !PT ;  /* 0x00000009ff097210 */ /* 0x001fe400017fe4ff */
[----:B----4-:R-:W-:-:S13]  /*bcc0*/  ISETP.NE.AND P0, PT, R8, RZ, PT ;  /* 0x000000ff0800720c */ /* 0x010fda0003f05270 */
[----:B------:R-:W1:Y:S02]  /*bcd0*/  @!P0 LDS R14, [R12] ;  /* 0x000000000c0e8984 */ /* 0x000e640000000800 */
[----:B-1----:R-:W-:-:S04]  /*bce0*/  @!P0 FADD.FTZ R14, -R28, R14 ;  /* 0x0000000e1c0e8221 */ /* 0x002fc80000010100 */
[----:B------:R-:W-:-:S04]  /*bcf0*/  @!P0 FMUL.FTZ R14, R14, 1.4426950216293334961 ;  /* 0x3fb8aa3b0e0e8820 */ /* 0x000fc80000410000 */
[----:B------:R-:W0:Y:S01]  /*bd00*/  @!P0 MUFU.EX2 R15, R14 ;  /* 0x0000000e000f8308 */ /* 0x000e220000000800 */
[----:B------:R-:W-:Y:S01]  /*bd10*/  ISETP.NE.AND P0, PT, R13, RZ, PT ;  /* 0x000000ff0d00720c */ /* 0x000fe20003f05270 */
[----:B0-----:R0:W-:Y:S01]  /*bd20*/  STS [R12], R15 ;  /* 0x0000000f0c007388 */ /* 0x0011e20000000800 */
[----:B------:R-:W-:Y:S01]  /*bd30*/  FADD.FTZ R10, R15, R10 ;  /* 0x0000000a0f0a7221 */ /* 0x000fe20000010000 */
[----:B0-----:R-:W-:-:S10]  /*bd40*/  VIADD R12, R12, 0x200 ;  /* 0x000002000c0c7836 */ /* 0x001fd40000000000 */
[----:B------:R-:W-:Y:S05]  /*bd50*/  @P0 BRA `(.L_x_4873) ;  /* 0xfffffffc00bc0947 */ /* 0x000fea000383ffff */
.L_x_4872:
[----:B------:R-:W-:Y:S05]  /*bd60*/  BSYNC.RECONVERGENT B1 ;  /* 0x0000000000017941 */ /* 0x000fea0003800200 */
.L_x_4871:
[----:B------:R-:W-:Y:S05]  /*bd70*/  @!P1 BRA `(.L_x_4861) ;  /* 0x0000000000dc9947 */ /* 0x000fea0003800000 */
[----:B------:R-:W0:Y:S01]  /*bd80*/  S2R R12, SR_CgaCtaId ;  /* 0x00000000000c7919 */ /* 0x000e220000008800 */
[----:B------:R-:W4:Y:S01]  /*bd90*/  LDC.64 R14, c[0x0][0x420] ;  /* 0x00010800ff0e7b82 */ /* 0x000f220000000a00 */
[----:B------:R-:W-:Y:S01]  /*bda0*/  MOV R9, 0x400 ;  /* 0x0000040000097802 */ /* 0x000fe20000000f00 */
[----:B------:R-:W-:-:S04]  /*bdb0*/  IMAD.SHL.U32 R8, R4, 0x4, RZ ;  /* 0x0000000404087824 */ /* 0x000fc800078e00ff */
[----:B------:R-:W-:Y:S02]  /*bdc0*/  VIADD R9, R9, 0x420 ;  /* 0x0000042009097836 */ /* 0x000fe40000000000 */
[----:B------:R-:W-:Y:S01]  /*bdd0*/  IMAD R8, R11, 0x4, -R8 ;  /* 0x000000040b087824 */ /* 0x000fe200078e0a08 */
[----:B----4-:R-:W-:-:S04]  /*bde0*/  IADD3 R14, P0, P1, R14, UR5, R11 ;  /* 0x000000050e0e7c10 */ /* 0x010fc8000f91e00b */
[----:B------:R-:W-:Y:S02]  /*bdf0*/  IADD3 R14, P2, PT, R14, 0x100, RZ ;  /* 0x000001000e0e7810 */ /* 0x000fe40007f5e0ff */
[----:B0-----:R-:W-:Y:S02]  /*be00*/  LEA R13, R12, R9, 0x18 ;  /* 0x000000090c0d7211 */ /* 0x001fe400078ec0ff */
[----:B------:R-:W-:Y:S02]  /*be10*/  IADD3.X R9, PT, PT, R15, UR9, RZ, P0, P1 ;  /* 0x000000090f097c10 */ /* 0x000fe400087e24ff */
[----:B------:R-:W-:Y:S02]  /*be20*/  IADD3 R12, PT, PT, R8, 0x400, R13 ;  /* 0x00000400080c7810 */ /* 0x000fe40007ffe00d */
[----:B------:R-:W-:-:S07]  /*be30*/  IADD3.X R9, PT, PT, RZ, R9, RZ, P2, !PT ;  /* 0x00000009ff097210 */ /* 0x000fce00017fe4ff */
.L_x_4874:
[----:B------:R-:W-:-:S05]  /*be40*/  IMAD.MOV.U32 R8, RZ, RZ, R14 ;  /* 0x000000ffff087224 */ /* 0x000fca00078e000e */
[----:B------:R-:W4:Y:S04]  /*be50*/  LDG.E.U8 R15, desc[UR36][R8.64+-0x100] ;  /* 0xffff0024080f7981 */ /* 0x000f28000c1e1100 */
[----:B------:R-:W5:Y:S04]  /*be60*/  LDG.E.U8 R13, desc[UR36][R8.64+-0x80] ;  /* 0xffff8024080d7981 */ /* 0x000f68000c1e1100 */
[----:B------:R-:W2:Y:S04]  /*be70*/  LDG.E.U8 R14, desc[UR36][R8.64] ;  /* 0x00000024080e7981 */ /* 0x000ea8000c1e1100 */
[----:B------:R-:W3:Y:S01]  /*be80*/  LDG.E.U8 R16, desc[UR36][R8.64+0x80] ;  /* 0x0000802408107981 */ /* 0x000ee2000c1e1100 */
[----:B------:R-:W-:Y:S01]  /*be90*/  VIADD R11, R11, 0x200 ;  /* 0x000002000b0b7836 */ /* 0x000fe20000000000 */
[----:B----4-:R-:W-:-:S02]  /*bea0*/  ISETP.NE.AND P0, PT, R15, RZ, PT ;  /* 0x000000ff0f00720c */ /* 0x010fc40003f05270 */
[----:B-----5:R-:W-:Y:S02]  /*beb0*/  ISETP.NE.AND P1, PT, R13, RZ, PT ;  /* 0x000000ff0d00720c */ /* 0x020fe40003f25270 */
[----:B--2---:R-:W-:Y:S02]  /*bec0*/  ISETP.NE.AND P2, PT, R14, RZ, PT ;  /* 0x000000ff0e00720c */ /* 0x004fe40003f45270 */
[----:B---3--:R-:W-:-:S07]  /*bed0*/  ISETP.NE.AND P3, PT, R16, RZ, PT ;  /* 0x000000ff1000720c */ /* 0x008fce0003f65270 */
        /* <DEDUP_REMOVED lines=9> */
[----:B------:R0:W1:Y:S01]  /*bf70*/  @!P0 MUFU.EX2 R13, R14 ;  /* 0x0000000e000d8308 */ /* 0x0000620000000800 */
[----:B------:R-:W-:Y:S01]  /*bf80*/  @!P1 FMUL.FTZ R16, R16, 1.4426950216293334961 ;  /* 0x3fb8aa3b10109820 */ /* 0x000fe20000410000 */
[C---:B--2---:R-:W-:Y:S01]  /*bf90*/  @!P2 FADD.FTZ R18, -R28.reuse, R17 ;  /* 0x000000111c12a221 */ /* 0x044fe20000010100 */
[----:B------:R-:W-:Y:S02]  /*bfa0*/  IMAD.MOV.U32 R17, RZ, RZ, RZ ;  /* 0x000000ffff117224 */ /* 0x000fe400078e00ff */
[----:B---3--:R-:W-:Y:S01]  /*bfb0*/  @!P3 FADD.FTZ R20, -R28, R19 ;  /* 0x000000131c14b221 */ /* 0x008fe20000010100 */
[----:B------:R-:W-:-:S02]  /*bfc0*/  HFMA2 R19, -RZ, RZ, 0, 0 ;  /* 0x00000000ff137431 */ /* 0x000fc400000001ff */
[----:B------:R-:W-:Y:S01]  /*bfd0*/  @!P2 FMUL.FTZ R18, R18, 1.4426950216293334961 ;  /* 0x3fb8aa3b1212a820 */ /* 0x000fe20000410000 */
[----:B------:R-:W-:Y:S01]  /*bfe0*/  ISETP.GT.AND P0, PT, R11, UR46, PT ;  /* 0x0000002e0b007c0c */ /* 0x000fe2000bf04270 */
        /* <DEDUP_REMOVED lines=16> */
.L_x_4861:
[----:B------:R-:W-:Y:S05]  /*c0f0*/  BSYNC.RECONVERGENT B0 ;  /* 0x0000000000007941 */ /* 0x000fea0003800200 */
.L_x_4860:
[----:B0-----:R-:W0:Y:S01]  /*c100*/  SHFL.BFLY PT, R9, R10, 0x10, 0x1f ;  /* 0x0e001f000a097f89 */ /* 0x001e2200000e0000 */
[C---:B------:R-:W-:Y:S01]  /*c110*/  ISETP.NE.AND P0, PT, R6.reuse, RZ, PT ;  /* 0x000000ff0600720c */ /* 0x040fe20003f05270 */
[----:B------:R-:W4:Y:S01]  /*c120*/  LDCU.U8 UR8, c[0x0][0x48c] ;  /* 0x00009180ff0877ac */ /* 0x000f220008000000 */
[----:B------:R-:W-:Y:S01]  /*c130*/  ISETP.GT.U32.AND P1, PT, R6, 0x3, PT ;  /* 0x000000030600780c */ /* 0x000fe20003f24070 */
[----:B------:R-:W5:Y:S10]  /*c140*/  LDC R19, c[0x0][0x3f8] ;  /* 0x0000fe00ff137b82 */ /* 0x000f740000000800 */
[----:B------:R-:W-:-:S04]  /*c150*/  @!P0 SHF.R.U32.HI R14, RZ, 0x3, R3 ;  /* 0x00000003ff0e8819 */ /* 0x000fc80000011603 */
[----:B------:R-:W-:Y:S01]  /*c160*/  @!P0 LOP3.LUT R15, R14, 0x7c, RZ, 0xc0, !PT ;  /* 0x0000007c0e0f8812 */ /* 0x000fe200078ec0ff */
[----:B----4-:R-:W-:-:S04]  /*c170*/  UISETP.NE.AND UP0, UPT, UR8, URZ, UPT ;  /* 0x000000ff0800728c */ /* 0x010fc8000bf05270 */
        /* <DEDUP_REMOVED lines=12> */
[----:B------:R-:W-:-:S05]  /*c240*/  ISETP.GT.AND P0, PT, R7, UR46, PT ;  /* 0x0000002e07007c0c */ /* 0x000fca000bf04270 */
[----:B------:R-:W0:Y:S04]  /*c250*/  @!P1 LDS R13, [R2+0x10] ;  /* 0x00001000020d9984 */ /* 0x000e280000000800 */
[----:B0-----:R-:W0:Y:S02]  /*c260*/  SHFL.BFLY PT, R0, R13, 0x2, 0x1f ;  /* 0x0c401f000d007f89 */ /* 0x001e2400000e0000 */
[----:B0-----:R-:W-:Y:S02]  /*c270*/  FADD.FTZ R6, R0, R13 ;  /* 0x0000000d00067221 */ /* 0x001fe40000010000 */
[----:B------:R-:W5:Y:S03]  /*c280*/  S2R R0, SR_CTAID.X ;  /* 0x0000000000007919 */ /* 0x000f660000002500 */
[----:B------:R-:W0:Y:S02]  /*c290*/  SHFL.BFLY PT, R9, R6, 0x1, 0x1f ;  /* 0x0c201f0006097f89 */ /* 0x000e2400000e0000 */
[----:B0-----:R-:W-:Y:S01]  /*c2a0*/  FADD.FTZ R10, R6, R9 ;  /* 0x00000009060a7221 */ /* 0x001fe20000010000 */
[----:B------:R-:W-:Y:S01]  /*c2b0*/  CS2R R8, SRZ ;  /* 0x0000000000087805 */ /* 0x000fe2000001ff00 */
[----:B-----5:R-:W-:-:S04]  /*c2c0*/  IMAD R37, R19, UR6, R0 ;  /* 0x0000000613257c24 */ /* 0x020fc8000f8e0200 */
[----:B------:R-:W0:Y:S02]  /*c2d0*/  SHFL.IDX PT, R10, R10, RZ, 0x1f ;  /* 0x00001fff0a0a7589 */ /* 0x000e2400000e0000 */
[----:B0-----:R-:W-:-:S04]  /*c2e0*/  FADD.FTZ R11, R10, 9.9999999747524270788e-07 ;  /* 0x358637bd0a0b7421 */ /* 0x001fc80000010000 */
[----:B------:R0:W4:Y:S01]  /*c2f0*/  MUFU.RCP R35, R11 ;  /* 0x0000000b00237308 */ /* 0x0001220000001000 */
[----:B------:R-:W-:Y:S05]  /*c300*/  BRA.U !UP0, `(.L_x_4875) ;  /* 0x0000000108187547 */ /* 0x000fea000b800000 */
[----:B------:R-:W5:Y:S08]  /*c310*/  LDC R2, c[0x0][0x488] ;  /* 0x00012200ff027b82 */ /* 0x000f700000000800 */
[----:B------:R-:W5:Y:S08]  /*c320*/  LDC R6, c[0x0][0x40c] ;  /* 0x00010300ff067b82 */ /* 0x000f700000000800 */
[----:B------:R-:W1:Y:S01]  /*c330*/  LDC R9, c[0x0][0x3f4] ;  /* 0x0000fd00ff097b82 */ /* 0x000e620000000800 */
[----:B-----5:R-:W-:-:S04]  /*c340*/  IMAD R2, R37, R2, R6 ;  /* 0x0000000225027224 */ /* 0x020fc800078e0206 */
[----:B-1----:R-:W-:-:S05]  /*c350*/  IMAD R8, R2, R9, RZ ;  /* 0x0000000902087224 */ /* 0x002fca00078e02ff */
[----:B------:R-:W-:-:S07]  /*c360*/  SHF.R.S32.HI R9, RZ, 0x1f, R8 ;  /* 0x0000001fff097819 */ /* 0x000fce0000011408 */
.L_x_4875:
[----:B------:R-:W-:Y:S04]  /*c370*/  BSSY.RECONVERGENT B0, `(.L_x_4876) ;  /* 0x0000168000007945 */ /* 0x000fe80003800200 */
[----:B------:R-:W-:Y:S05]  /*c380*/  @P0 BRA `(.L_x_4877) ;  /* 0x0000001400980947 */ /* 0x000fea0003800000 */
[----:B------:R-:W-:-:S09]  /*c390*/  UISETP.NE.AND UP0, UPT, UR8, URZ, UPT ;  /* 0x000000ff0800728c */ /* 0x000fd2000bf05270 */
[----:B------:R-:W-:Y:S05]  /*c3a0*/  BRA.U UP0, `(.L_x_4878) ;  /* 0x0000000900807547 */ /* 0x000fea000b800000 */
[----:B------:R-:W-:Y:S01]  /*c3b0*/  MOV R6, UR12 ;  /* 0x0000000c00067c02 */ /* 0x000fe20008000f00 */
        /* <DEDUP_REMOVED lines=8> */
[----:B------:R-:W5:Y:S01]  /*c440*/  S2UR UR7, SR_CgaCtaId ;  /* 0x00000000000779c3 */ /* 0x000f620000008800 */
        /* <DEDUP_REMOVED lines=8> */
[----:B-----5:R-:W-:-:S06]  /*c4d0*/  ULEA UR6, UR7, UR6, 0x18 ;  /* 0x0000000607067291 */ /* 0x020fcc000f8ec0ff */
[----:B------:R-:W-:-:S07]  /*c4e0*/  VIADD R2, R5, UR6 ;  /* 0x0000000605027c36 */ /* 0x000fce0008000000 */
.L_x_4881:
[----:B------:R-:W4:Y:S01]  /*c4f0*/  LDS R6, [R2] ;  /* 0x0000000002067984 */ /* 0x000f220000000800 */
[----:B------:R-:W-:-:S04]  /*c500*/  IADD3 R8, PT, PT, R8, 0x1, RZ ;  /* 0x0000000108087810 */ /* 0x000fc80007ffe0ff */
[----:B------:R-:W-:Y:S01]  /*c510*/  ISETP.NE.AND P0, PT, R8, RZ, PT ;  /* 0x000000ff0800720c */ /* 0x000fe20003f05270 */
[----:B----4-:R-:W-:-:S05]  /*c520*/  FMUL.FTZ R9, R6, R35 ;  /* 0x0000002306097220 */ /* 0x010fca0000410000 */
[----:B------:R4:W-:Y:S02]  /*c530*/  STS [R2], R9 ;  /* 0x0000000902007388 */ /* 0x0009e40000000800 */
[----:B----4-:R-:W-:-:S05]  /*c540*/  VIADD R2, R2, 0x200 ;  /* 0x0000020002027836 */ /* 0x010fca0000000000 */
[----:B------:R-:W-:Y:S05]  /*c550*/  @P0 BRA `(.L_x_4881) ;  /* 0xfffffffc00e40947 */ /* 0x000fea000383ffff */
.L_x_4880:
[----:B------:R-:W-:Y:S05]  /*c560*/  BSYNC.RECONVERGENT B1 ;  /* 0x0000000000017941 */ /* 0x000fea0003800200 */
.L_x_4879:
[----:B------:R-:W-:Y:S05]  /*c570*/  @!P1 BRA `(.L_x_4877) ;  /* 0x00000014001c9947 */ /* 0x000fea0003800000 */
[----:B------:R-:W5:Y:S01]  /*c580*/  S2UR UR7, SR_CgaCtaId ;  /* 0x00000000000779c3 */ /* 0x000f620000008800 */
[----:B------:R-:W-:Y:S01]  /*c590*/  UMOV UR6, 0x400 ;  /* 0x0000040000067882 */ /* 0x000fe20000000000 */
[----:B------:R-:W-:Y:S01]  /*c5a0*/  IMAD.SHL.U32 R2, R4, 0x4, RZ ;  /* 0x0000000404027824 */ /* 0x000fe200078e00ff */
[----:B------:R-:W-:-:S03]  /*c5b0*/  UIADD3 UR6, UPT, UPT, UR6, 0x420, URZ ;  /* 0x0000042006067890 */ /* 0x000fc6000fffe0ff */
[C---:B------:R-:W-:Y:S02]  /*c5c0*/  IMAD R2, R7.reuse, 0x4, -R2 ;  /* 0x0000000407027824 */ /* 0x040fe400078e0a02 */
[----:B------:R-:W-:-:S05]  /*c5d0*/  VIADD R7, R7, 0x200 ;  /* 0x0000020007077836 */ /* 0x000fca0000000000 */
[----:B------:R-:W-:Y:S01]  /*c5e0*/  ISETP.GT.AND P0, PT, R7, UR46, PT ;  /* 0x0000002e07007c0c */ /* 0x000fe2000bf04270 */
[----:B-----5:R-:W-:-:S09]  /*c5f0*/  ULEA UR6, UR7, UR6, 0x18 ;  /* 0x0000000607067291 */ /* 0x020fd2000f8ec0ff */
[----:B------:R-:W4:Y:S04]  /*c600*/  LDS R6, [R2+UR6] ;  /* 0x0000000602067984 */ /* 0x000f280008000800 */
[----:B------:R-:W0:Y:S04]  /*c610*/  LDS R8, [R2+UR6+0x200] ;  /* 0x0002000602087984 */ /* 0x000e280008000800 */
[----:B------:R-:W5:Y:S04]  /*c620*/  LDS R10, [R2+UR6+0x400] ;  /* 0x00040006020a7984 */ /* 0x000f680008000800 */
[----:B------:R-:W1:Y:S01]  /*c630*/  LDS R12, [R2+UR6+0x600] ;  /* 0x00060006020c7984 */ /* 0x000e620008000800 */
[-C--:B----4-:R-:W-:Y:S01]  /*c640*/  FMUL.FTZ R9, R6, R35.reuse ;  /* 0x0000002306097220 */ /* 0x090fe20000410000 */
[----:B------:R-:W-:Y:S01]  /*c650*/  IADD3 R6, PT, PT, R2, UR6, RZ ;  /* 0x0000000602067c10 */ /* 0x000fe2000fffe0ff */
[----:B0-----:R-:W-:-:S03]  /*c660*/  FMUL.FTZ R11, R8, R35 ;  /* 0x00000023080b7220 */ /* 0x001fc60000410000 */
[----:B------:R0:W-:Y:S01]  /*c670*/  STS [R2+UR6], R9 ;  /* 0x0000000902007988 */ /* 0x0001e20008000806 */
[----:B-----5:R-:W-:-:S03]  /*c680*/  FMUL.FTZ R13, R10, R35 ;  /* 0x000000230a0d7220 */ /* 0x020fc60000410000 */
[----:B------:R0:W-:Y:S01]  /*c690*/  STS [R2+UR6+0x200], R11 ;  /* 0x0002000b02007988 */ /* 0x0001e20008000806 */
[----:B-1----:R-:W-:-:S03]  /*c6a0*/  FMUL.FTZ R15, R12, R35 ;  /* 0x000000230c0f7220 */ /* 0x002fc60000410000 */
[----:B------:R0:W-:Y:S04]  /*c6b0*/  STS [R2+UR6+0x400], R13 ;  /* 0x0004000d02007988 */ /* 0x0001e80008000806 */
[----:B------:R0:W-:Y:S01]  /*c6c0*/  STS [R2+UR6+0x600], R15 ;  /* 0x0006000f02007988 */ /* 0x0001e20008000806 */
[----:B------:R-:W-:Y:S05]  /*c6d0*/  @P0 BRA `(.L_x_4877) ;  /* 0x0000001000c40947 */ /* 0x000fea0003800000 */
[----:B0-----:R-:W-:Y:S01]  /*c6e0*/  IADD3 R2, PT, PT, -R7, UR46, RZ ;  /* 0x0000002e07027c10 */ /* 0x001fe2000fffe1ff */
[----:B------:R-:W-:Y:S01]  /*c6f0*/  BSSY.RECONVERGENT B1, `(.L_x_4882) ;  /* 0x000003c000017945 */ /* 0x000fe20003800200 */
[----:B------:R-:W-:Y:S01]  /*c700*/  VIADD R6, R6, 0xc00 ;  /* 0x00000c0006067836 */ /* 0x000fe20000000000 */
[----:B------:R-:W-:Y:S02]  /*c710*/  PLOP3.LUT P0, PT, PT, PT, PT, 0x80, 0x8 ;  /* 0x000000000008781c */ /* 0x000fe40003f0f070 */
[----:B------:R-:W-:-:S13]  /*c720*/  ISETP.GT.AND P1, PT, R2, 0x5ff, PT ;  /* 0x000005ff0200780c */ /* 0x000fda0003f24270 */
[----:B------:R-:W-:Y:S05]  /*c730*/  @!P1 BRA `(.L_x_4883) ;  /* 0x0000000000dc9947 */ /* 0x000fea0003800000 */
[----:B------:R-:W-:Y:S01]  /*c740*/  IMAD.U32 R34, RZ, RZ, UR46 ;  /* 0x0000002eff227e24 */ /* 0x000fe2000f8e00ff */
[----:B------:R-:W-:-:S03]  /*c750*/  PLOP3.LUT P0, PT, PT, PT, PT, 0x8, 0x80 ;  /* 0x000000000080781c */ /* 0x000fc60003f0e170 */
[----:B------:R-:W-:-:S10]  /*c760*/  VIADD R34, R34, 0xfffffa01 ;  /* 0xfffffa0122227836 */ /* 0x000fd40000000000 */
.L_x_4884:
[----:B------:R-:W0:Y:S01]  /*c770*/  LDS R2, [R6+-0x400] ;  /* 0xfffc000006027984 */ /* 0x000e220000000800 */
[----:B------:R-:W-:-:S03]  /*c780*/  VIADD R7, R7, 0x800 ;  /* 0x0000080007077836 */ /* 0x000fc60000000000 */
[----:B------:R-:W1:Y:S02]  /*c790*/  LDS R8, [R6+-0x200] ;  /* 0xfffe000006087984 */ /* 0x000e640000000800 */
        /* <DEDUP_REMOVED lines=8> */
[----:B--2---:R-:W2:Y:S04]  /*c820*/  LDS R24, [R6+0xe00] ;  /* 0x000e000006187984 */ /* 0x004ea80000000800 */
        /* <DEDUP_REMOVED lines=17> */
[C---:B--2---:R-:W-:Y:S02]  /*c940*/  FMUL.FTZ R9, R35.reuse, R18 ;  /* 0x0000001223097220 */ /* 0x044fe40000410000 */
        /* <DEDUP_REMOVED lines=8> */
[----:B----4-:R-:W-:-:S03]  /*c9d0*/  FMUL.FTZ R31, R35, R31 ;  /* 0x0000001f231f7220 */ /* 0x010fc60000410000 */
[----:B------:R-:W-:Y:S01]  /*c9e0*/  STS [R6+0xa00], R23 ;  /* 0x000a001706007388 */ /* 0x000fe20000000800 */
[----:B-----5:R-:W-:-:S03]  /*c9f0*/  FMUL.FTZ R15, R35, R32 ;  /* 0x00000020230f7220 */ /* 0x020fc60000410000 */
        /* <DEDUP_REMOVED lines=11> */
.L_x_4883:
[----:B------:R-:W-:Y:S05]  /*cab0*/  BSYNC.RECONVERGENT B1 ;  /* 0x0000000000017941 */ /* 0x000fea0003800200 */
.L_x_4882:
        /* <DEDUP_REMOVED lines=14> */
[C---:B0-----:R-:W-:Y:S01]  /*cba0*/  FMUL.FTZ R9, R35.reuse, R2 ;  /* 0x0000000223097220 */ /* 0x041fe20000410000 */
[----:B-1----:R-:W-:-:S04]  /*cbb0*/  FMUL.FTZ R11, R35, R8 ;  /* 0x00000008230b7220 */ /* 0x002fc80000410000 */
[----:B------:R-:W-:Y:S01]  /*cbc0*/  STS [R6+-0x400], R9 ;  /* 0xfffc000906007388 */ /* 0x000fe20000000800 */
[----:B----4-:R-:W-:-:S03]  /*cbd0*/  FMUL.FTZ R13, R35, R10 ;  /* 0x0000000a230d7220 */ /* 0x010fc60000410000 */
[----:B------:R-:W-:Y:S01]  /*cbe0*/  STS [R6+-0x200], R11 ;  /* 0xfffe000b06007388 */ /* 0x000fe20000000800 */
[----:B-----5:R-:W-:-:S03]  /*cbf0*/  FMUL.FTZ R15, R35, R12 ;  /* 0x0000000c230f7220 */ /* 0x020fc60000410000 */
[----:B------:R-:W-:Y:S01]  /*cc00*/  STS [R6], R13 ;  /* 0x0000000d06007388 */ /* 0x000fe20000000800 */
[----:B--2---:R-:W-:-:S03]  /*cc10*/  FMUL.FTZ R17, R35, R14 ;  /* 0x0000000e23117220 */ /* 0x004fc60000410000 */
        /* <DEDUP_REMOVED lines=9> */
.L_x_4886:
[----:B------:R-:W-:Y:S05]  /*ccb0*/  BSYNC.RECONVERGENT B1 ;  /* 0x0000000000017941 */ /* 0x000fea0003800200 */
.L_x_4885:
[----:B------:R-:W-:-:S13]  /*ccc0*/  ISETP.GT.AND P1, PT, R7, UR46, PT ;  /* 0x0000002e07007c0c */ /* 0x000fda000bf24270 */
[----:B------:R-:W-:Y:S05]  /*ccd0*/  @!P0 BRA P1, `(.L_x_4877) ;  /* 0x0000000c00448947 */ /* 0x000fea0000800000 */
[----:B------:R-:W0:Y:S04]  /*cce0*/  LDS R2, [R6+-0x400] ;  /* 0xfffc000006027984 */ /* 0x000e280000000800 */
[----:B------:R-:W1:Y:S04]  /*ccf0*/  LDS R8, [R6+-0x200] ;  /* 0xfffe000006087984 */ /* 0x000e680000000800 */
[----:B------:R-:W4:Y:S04]  /*cd00*/  LDS R10, [R6] ;  /* 0x00000000060a7984 */ /* 0x000f280000000800 */
[----:B------:R-:W5:Y:S01]  /*cd10*/  LDS R12, [R6+0x200] ;  /* 0x00020000060c7984 */ /* 0x000f620000000800 */
[C---:B0-----:R-:W-:Y:S01]  /*cd20*/  FMUL.FTZ R7, R35.reuse, R2 ;  /* 0x0000000223077220 */ /* 0x041fe20000410000 */
[----:B-1----:R-:W-:-:S04]  /*cd30*/  FMUL.FTZ R9, R35, R8 ;  /* 0x0000000823097220 */ /* 0x002fc80000410000 */
[----:B------:R0:W-:Y:S01]  /*cd40*/  STS [R6+-0x400], R7 ;  /* 0xfffc000706007388 */ /* 0x0001e20000000800 */
[----:B----4-:R-:W-:-:S03]  /*cd50*/  FMUL.FTZ R11, R35, R10 ;  /* 0x0000000a230b7220 */ /* 0x010fc60000410000 */
[----:B------:R0:W-:Y:S01]  /*cd60*/  STS [R6+-0x200], R9 ;  /* 0xfffe000906007388 */ /* 0x0001e20000000800 */
[----:B-----5:R-:W-:-:S03]  /*cd70*/  FMUL.FTZ R13, R35, R12 ;  /* 0x0000000c230d7220 */ /* 0x020fc60000410000 */
[----:B------:R0:W-:Y:S04]  /*cd80*/  STS [R6], R11 ;  /* 0x0000000b06007388 */ /* 0x0001e80000000800 */
[----:B------:R0:W-:Y:S01]  /*cd90*/  STS [R6+0x200], R13 ;  /* 0x0002000d06007388 */ /* 0x0001e20000000800 */
[----:B------:R-:W-:Y:S05]  /*cda0*/  BRA `(.L_x_4877) ;  /* 0x0000000c00107947 */ /* 0x000fea0003800000 */
.L_x_4878:
[----:B------:R-:W-:Y:S01]  /*cdb0*/  IMAD.U32 R6, RZ, RZ, UR12 ;  /* 0x0000000cff067e24 */ /* 0x000fe2000f8e00ff */
[----:B------:R-:W-:Y:S01]  /*cdc0*/  LOP3.LUT R2, RZ, R3, RZ, 0x33, !PT ;  /* 0x00000003ff027212 */ /* 0x000fe200078e33ff */
[----:B------:R-:W-:Y:S03]  /*cdd0*/  BSSY.RECONVERGENT B1, `(.L_x_4887) ;  /* 0x0000023000017945 */ /* 0x000fe60003800200 */
[----:B0-----:R-:W-:-:S04]  /*cde0*/  VIADDMNMX R11, R7, 0x80, R6, !PT ;  /* 0x00000080070b7846 */ /* 0x001fc80007800106 */
[----:B------:R-:W-:-:S04]  /*cdf0*/  IADD3 R2, PT, PT, -R4, R11, R2 ;  /* 0x0000000b04027210 */ /* 0x000fc80007ffe102 */
[C---:B------:R-:W-:Y:S02]  /*ce00*/  LOP3.LUT R6, R2.reuse, 0x180, RZ, 0xc0, !PT ;  /* 0x0000018002067812 */ /* 0x040fe400078ec0ff */
[----:B------:R-:W-:Y:S02]  /*ce10*/  ISETP.GE.U32.AND P1, PT, R2, 0x180, PT ;  /* 0x000001800200780c */ /* 0x000fe40003f26070 */
[----:B------:R-:W-:-:S13]  /*ce20*/  ISETP.NE.AND P0, PT, R6, 0x180, PT ;  /* 0x000001800600780c */ /* 0x000fda0003f05270 */
[----:B------:R-:W-:Y:S05]  /*ce30*/  @!P0 BRA `(.L_x_4888) ;  /* 0x0000000000708947 */ /* 0x000fea0003800000 */
[----:B------:R-:W0:Y:S01]  /*ce40*/  S2UR UR7, SR_CgaCtaId ;  /* 0x00000000000779c3 */ /* 0x000e220000008800 */
[----:B------:R-:W5:Y:S01]  /*ce50*/  LDCU.64 UR10, c[0x0][0x480] ;  /* 0x00009000ff0a77ac */ /* 0x000f620008000a00 */
[----:B------:R-:W-:Y:S02]  /*ce60*/  LEA.HI R2, R2, 0x1, RZ, 0x19 ;  /* 0x0000000102027811 */ /* 0x000fe400078fc8ff */
[----:B------:R-:W-:Y:S01]  /*ce70*/  IADD3 R15, P0, PT, R7, R8, RZ ;  /* 0x00000008070f7210 */ /* 0x000fe20007f1e0ff */
[----:B------:R-:W-:Y:S02]  /*ce80*/  UMOV UR6, 0x400 ;  /* 0x0000040000067882 */ /* 0x000fe40000000000 */
[C---:B------:R-:W-:Y:S01]  /*ce90*/  IMAD.SHL.U32 R6, R2.reuse, 0x80, RZ ;  /* 0x0000008002067824 */ /* 0x040fe200078e00ff */
[----:B------:R-:W-:Y:S01]  /*cea0*/  UIADD3 UR6, UPT, UPT, UR6, 0x420, URZ ;  /* 0x0000042006067890 */ /* 0x000fe2000fffe0ff */
[----:B------:R-:W-:Y:S02]  /*ceb0*/  LOP3.LUT R2, R2, 0x3, RZ, 0xc0, !PT ;  /* 0x0000000302027812 */ /* 0x000fe400078ec0ff */
[----:B------:R-:W-:-:S02]  /*cec0*/  IADD3.X R10, PT, PT, RZ, R9, RZ, P0, !PT ;  /* 0x00000009ff0a7210 */ /* 0x000fc400007fe4ff */
[----:B------:R-:W-:-:S05]  /*ced0*/  LOP3.LUT R6, R6, 0x180, RZ, 0xc0, !PT ;  /* 0x0000018006067812 */ /* 0x000fca00078ec0ff */
[----:B------:R-:W-:Y:S01]  /*cee0*/  IMAD.IADD R7, R7, 0x1, R6 ;  /* 0x0000000107077824 */ /* 0x000fe200078e0206 */
[----:B-----5:R-:W-:Y:S01]  /*cef0*/  LEA R12, P0, R15, UR10, 0x2 ;  /* 0x0000000a0f0c7c11 */ /* 0x020fe2000f8010ff */
[----:B------:R-:W-:-:S03]  /*cf00*/  IMAD.MOV R6, RZ, RZ, -R2 ;  /* 0x000000ffff067224 */ /* 0x000fc600078e0a02 */
[----:B------:R-:W-:Y:S01]  /*cf10*/  LEA.HI.X R15, R15, UR11, R10, 0x2, P0 ;  /* 0x0000000b0f0f7c11 */ /* 0x000fe200080f140a */
[----:B0-----:R-:W-:-:S06]  /*cf20*/  ULEA UR6, UR7, UR6, 0x18 ;  /* 0x0000000607067291 */ /* 0x001fcc000f8ec0ff */
[----:B------:R-:W-:-:S07]  /*cf30*/  VIADD R2, R5, UR6 ;  /* 0x0000000605027c36 */ /* 0x000fce0008000000 */
.L_x_4889:
[----:B----4-:R-:W4:Y:S01]  /*cf40*/  LDS R10, [R2] ;  /* 0x00000000020a7984 */ /* 0x010f220000000800 */
[----:B------:R-:W-:Y:S01]  /*cf50*/  MOV R11, R15 ;  /* 0x0000000f000b7202 */ /* 0x000fe20000000f00 */
[----:B------:R-:W-:-:S05]  /*cf60*/  VIADD R6, R6, 0x1 ;  /* 0x0000000106067836 */ /* 0x000fca0000000000 */
[----:B------:R-:W-:Y:S01]  /*cf70*/  ISETP.NE.AND P0, PT, R6, RZ, PT ;  /* 0x000000ff0600720c */ /* 0x000fe20003f05270 */
[----:B----4-:R-:W-:Y:S01]  /*cf80*/  FMUL.FTZ R13, R10, R35 ;  /* 0x000000230a0d7220 */ /* 0x010fe20000410000 */
[----:B------:R-:W-:Y:S01]  /*cf90*/  IMAD.MOV.U32 R10, RZ, RZ, R12 ;  /* 0x000000ffff0a7224 */ /* 0x000fe200078e000c */
[----:B------:R-:W-:-:S03]  /*cfa0*/  IADD3 R12, P2, PT, R12, 0x200, RZ ;  /* 0x000002000c0c7810 */ /* 0x000fc60007f5e0ff */
[----:B------:R0:W-:Y:S02]  /*cfb0*/  STS [R2], R13 ;  /* 0x0000000d02007388 */ /* 0x0001e40000000800 */
[----:B------:R-:W-:Y:S02]  /*cfc0*/  IMAD.X R15, RZ, RZ, R15, P2 ;  /* 0x000000ffff0f7224 */ /* 0x000fe400010e060f */
[----:B------:R4:W-:Y:S01]  /*cfd0*/  STG.E desc[UR36][R10.64], R13 ;  /* 0x0000000d0a007986 */ /* 0x0009e2000c101924 */
[----:B0-----:R-:W-:Y:S02]  /*cfe0*/  VIADD R2, R2, 0x200 ;  /* 0x0000020002027836 */ /* 0x001fe40000000000 */
[----:B------:R-:W-:Y:S05]  /*cff0*/  @P0 BRA `(.L_x_4889) ;  /* 0xfffffffc00d00947 */ /* 0x000fea000383ffff */
.L_x_4888:
[----:B------:R-:W-:Y:S05]  /*d000*/  BSYNC.RECONVERGENT B1 ;  /* 0x0000000000017941 */ /* 0x000fea0003800200 */
.L_x_4887:
[----:B------:R-:W-:Y:S05]  /*d010*/  @!P1 BRA `(.L_x_4877) ;  /* 0x0000000800749947 */ /* 0x000fea0003800000 */
[----:B----4-:R-:W0:Y:S01]  /*d020*/  S2R R11, SR_CgaCtaId ;  /* 0x00000000000b7919 */ /* 0x010e220000008800 */
[----:B------:R-:W4:Y:S01]  /*d030*/  LDCU.64 UR6, c[0x0][0x480] ;  /* 0x00009000ff0677ac */ /* 0x000f220008000a00 */
[C---:B------:R-:W-:Y:S01]  /*d040*/  IADD3 R6, P0, PT, R7.reuse, R8, RZ ;  /* 0x0000000807067210 */ /* 0x040fe20007f1e0ff */
[----:B------:R-:W-:Y:S01]  /*d050*/  BSSY.RECONVERGENT B1, `(.L_x_4890) ;  /* 0x000005b000017945 */ /* 0x000fe20003800200 */
[----:B------:R-:W-:Y:S02]  /*d060*/  IADD3 R10, PT, PT, -R7, UR46, RZ ;  /* 0x0000002e070a7c10 */ /* 0x000fe4000fffe1ff */
[----:B------:R-:W-:Y:S01]  /*d070*/  MOV R2, 0x400 ;  /* 0x0000040000027802 */ /* 0x000fe20000000f00 */
[----:B------:R-:W-:Y:S01]  /*d080*/  IMAD.X R9, RZ, RZ, R9, P0 ;  /* 0x000000ffff097224 */ /* 0x000fe200000e0609 */
[----:B------:R-:W-:Y:S02]  /*d090*/  ISETP.GT.AND P1, PT, R10, 0x5ff, PT ;  /* 0x000005ff0a00780c */ /* 0x000fe40003f24270 */
[----:B----4-:R-:W-:-:S04]  /*d0a0*/  LEA R8, P0, R6, UR6, 0x2 ;  /* 0x0000000606087c11 */ /* 0x010fc8000f8010ff */
[----:B------:R-:W-:Y:S02]  /*d0b0*/  LEA.HI.X R9, R6, UR7, R9, 0x2, P0 ;  /* 0x0000000706097c11 */ /* 0x000fe400080f1409 */
[----:B------:R-:W-:Y:S01]  /*d0c0*/  IADD3 R6, PT, PT, R2, 0x420, RZ ;  /* 0x0000042002067810 */ /* 0x000fe20007ffe0ff */
[----:B------:R-:W-:Y:S01]  /*d0d0*/  IMAD.SHL.U32 R2, R4, 0x4, RZ ;  /* 0x0000000404027824 */ /* 0x000fe200078e00ff */
[----:B------:R-:W-:-:S03]  /*d0e0*/  IADD3 R8, P0, PT, R8, 0x400, RZ ;  /* 0x0000040008087810 */ /* 0x000fc60007f1e0ff */
[----:B------:R-:W-:Y:S01]  /*d0f0*/  IMAD R2, R7, 0x4, -R2 ;  /* 0x0000000407027824 */ /* 0x000fe200078e0a02 */
[----:B0-----:R-:W-:Y:S01]  /*d100*/  LEA R11, R11, R6, 0x18 ;  /* 0x000000060b0b7211 */ /* 0x001fe200078ec0ff */
[----:B------:R-:W-:Y:S01]  /*d110*/  IMAD.X R9, RZ, RZ, R9, P0 ;  /* 0x000000ffff097224 */ /* 0x000fe200000e0609 */
[----:B------:R-:W-:Y:S02]  /*d120*/  PLOP3.LUT P0, PT, PT, PT, PT, 0x80, 0x8 ;  /* 0x000000000008781c */ /* 0x000fe40003f0f070 */
[----:B------:R-:W-:Y:S01]  /*d130*/  IADD3 R2, PT, PT, R2, 0x400, R11 ;  /* 0x0000040002027810 */ /* 0x000fe20007ffe00b */
[----:B------:R-:W-:Y:S10]  /*d140*/  @!P1 BRA `(.L_x_4891) ;  /* 0x00000004002c9947 */ /* 0x000ff40003800000 */
[----:B------:R-:W-:Y:S01]  /*d150*/  IMAD.U32 R32, RZ, RZ, UR46 ;  /* 0x0000002eff207e24 */ /* 0x000fe2000f8e00ff */
[----:B------:R-:W-:-:S04]  /*d160*/  PLOP3.LUT P0, PT, PT, PT, PT, 0x8, 0x80 ;  /* 0x000000000080781c */ /* 0x000fc80003f0e170 */
[----:B------:R-:W-:-:S09]  /*d170*/  IADD3 R32, PT, PT, R32, -0x5ff, RZ ;  /* 0xfffffa0120207810 */ /* 0x000fd20007ffe0ff */
.L_x_4892:
[----:B------:R-:W0:Y:S01]  /*d180*/  LDS R6, [R2+-0x400] ;  /* 0xfffc000002067984 */ /* 0x000e220000000800 */
[----:B------:R-:W-:-:S03]  /*d190*/  VIADD R7, R7, 0x800 ;  /* 0x0000080007077836 */ /* 0x000fc60000000000 */
[----:B------:R-:W4:Y:S02]  /*d1a0*/  LDS R10, [R2+-0x200] ;  /* 0xfffe0000020a7984 */ /* 0x000f240000000800 */
[----:B------:R-:W-:Y:S02]  /*d1b0*/  ISETP.GE.AND P1, PT, R7, R32, PT ;  /* 0x000000200700720c */ /* 0x000fe40003f26270 */
[----:B------:R-:W5:Y:S04]  /*d1c0*/  LDS R12, [R2] ;  /* 0x00000000020c7984 */ /* 0x000f680000000800 */
[----:B--2---:R-:W-:Y:S04]  /*d1d0*/  LDS R24, [R2+0xc00] ;  /* 0x000c000002187984 */ /* 0x004fe80000000800 */
[----:B------:R-:W2:Y:S04]  /*d1e0*/  LDS R14, [R2+0x200] ;  /* 0x00020000020e7984 */ /* 0x000ea80000000800 */
[----:B------:R-:W-:Y:S04]  /*d1f0*/  LDS R22, [R2+0xa00] ;  /* 0x000a000002167984 */ /* 0x000fe80000000800 */
[----:B------:R-:W-:Y:S04]  /*d200*/  LDS R26, [R2+0xe00] ;  /* 0x000e0000021a7984 */ /* 0x000fe80000000800 */
[----:B------:R-:W3:Y:S04]  /*d210*/  LDS R16, [R2+0x400] ;  /* 0x0004000002107984 */ /* 0x000ee80000000800 */
[----:B------:R-:W3:Y:S04]  /*d220*/  LDS R18, [R2+0x600] ;  /* 0x0006000002127984 */ /* 0x000ee80000000800 */
[----:B------:R-:W3:Y:S01]  /*d230*/  LDS R20, [R2+0x800] ;  /* 0x0008000002147984 */ /* 0x000ee20000000800 */
[----:B0-----:R-:W-:-:S03]  /*d240*/  FMUL.FTZ R11, R35, R6 ;  /* 0x00000006230b7220 */ /* 0x001fc60000410000 */
[----:B------:R-:W0:Y:S01]  /*d250*/  LDS R27, [R2+0x1000] ;  /* 0x00100000021b7984 */ /* 0x000e220000000800 */
[----:B----4-:R-:W-:-:S03]  /*d260*/  FMUL.FTZ R13, R35, R10 ;  /* 0x0000000a230d7220 */ /* 0x010fc60000410000 */
[----:B------:R-:W-:Y:S01]  /*d270*/  LDS R6, [R2+0x1a00] ;  /* 0x001a000002067984 */ /* 0x000fe20000000800 */
[----:B-----5:R-:W-:-:S03]  /*d280*/  FMUL.FTZ R15, R35, R12 ;  /* 0x0000000c230f7220 */ /* 0x020fc60000410000 */
[----:B-1----:R-:W-:Y:S04]  /*d290*/  LDS R28, [R2+0x1200] ;  /* 0x00120000021c7984 */ /* 0x002fe80000000800 */
[----:B------:R-:W1:Y:S01]  /*d2a0*/  LDS R29, [R2+0x1400] ;  /* 0x00140000021d7984 */ /* 0x000e620000000800 */
[----:B--2---:R-:W-:-:S03]  /*d2b0*/  FMUL.FTZ R17, R35, R14 ;  /* 0x0000000e23117220 */ /* 0x004fc60000410000 */
[----:B------:R-:W-:Y:S04]  /*d2c0*/  LDS R30, [R2+0x1600] ;  /* 0x00160000021e7984 */ /* 0x000fe80000000800 */
[----:B------:R-:W2:Y:S04]  /*d2d0*/  LDS R31, [R2+0x1800] ;  /* 0x00180000021f7984 */ /* 0x000ea80000000800 */
[----:B------:R-:W-:Y:S01]  /*d2e0*/  STG.E desc[UR36][R8.64+-0x200], R13 ;  /* 0xfffe000d08007986 */ /* 0x000fe2000c101924 */
[----:B---3--:R-:W-:-:S03]  /*d2f0*/  FMUL.FTZ R21, R35, R16 ;  /* 0x0000001023157220 */ /* 0x008fc60000410000 */
[----:B------:R3:W-:Y:S01]  /*d300*/  STS [R2+-0x200], R13 ;  /* 0xfffe000d02007388 */ /* 0x0007e20000000800 */
[----:B------:R-:W-:-:S03]  /*d310*/  FMUL.FTZ R23, R35, R18 ;  /* 0x0000001223177220 */ /* 0x000fc60000410000 */
[----:B------:R-:W-:Y:S01]  /*d320*/  STG.E desc[UR36][R8.64+-0x400], R11 ;  /* 0xfffc000b08007986 */ /* 0x000fe2000c101924 */
[----:B------:R-:W-:-:S03]  /*d330*/  FMUL.FTZ R25, R35, R20 ;  /* 0x0000001423197220 */ /* 0x000fc60000410000 */
[----:B------:R4:W-:Y:S01]  /*d340*/  STS [R2+-0x400], R11 ;  /* 0xfffc000b02007388 */ /* 0x0009e20000000800 */
[----:B---3--:R-:W-:-:S03]  /*d350*/  FMUL.FTZ R13, R35, R24 ;  /* 0x00000018230d7220 */ /* 0x008fc60000410000 */
[----:B------:R-:W-:Y:S01]  /*d360*/  STG.E desc[UR36][R8.64], R15 ;  /* 0x0000000f08007986 */ /* 0x000fe2000c101924 */
[----:B0-----:R-:W-:-:S03]  /*d370*/  FMUL.FTZ R27, R35, R27 ;  /* 0x0000001b231b7220 */ /* 0x001fc60000410000 */
[----:B------:R0:W-:Y:S01]  /*d380*/  STS [R2], R15 ;  /* 0x0000000f02007388 */ /* 0x0001e20000000800 */
[----:B----4-:R-:W-:-:S03]  /*d390*/  FMUL.FTZ R11, R35, R22 ;  /* 0x00000016230b7220 */ /* 0x010fc60000410000 */
[----:B------:R-:W-:Y:S04]  /*d3a0*/  STG.E desc[UR36][R8.64+0xc00], R13 ;  /* 0x000c000d08007986 */ /* 0x000fe8000c101924 */
[----:B------:R3:W-:Y:S01]  /*d3b0*/  STS [R2+0xc00], R13 ;  /* 0x000c000d02007388 */ /* 0x0007e20000000800 */
[C---:B-1----:R-:W-:Y:S01]  /*d3c0*/  FMUL.FTZ R29, R35.reuse, R29 ;  /* 0x0000001d231d7220 */ /* 0x042fe20000410000 */
[C---:B0-----:R-:W-:Y:S02]  /*d3d0*/  FMUL.FTZ R15, R35.reuse, R26 ;  /* 0x0000001a230f7220 */ /* 0x041fe40000410000 */
[----:B------:R-:W-:Y:S04]  /*d3e0*/  STG.E desc[UR36][R8.64+0x200], R17 ;  /* 0x0002001108007986 */ /* 0x000fe8000c101924 */
[----:B------:R0:W-:Y:S01]  /*d3f0*/  STS [R2+0x200], R17 ;  /* 0x0002001102007388 */ /* 0x0001e20000000800 */
[C---:B--2---:R-:W-:Y:S01]  /*d400*/  FMUL.FTZ R31, R35.reuse, R31 ;  /* 0x0000001f231f7220 */ /* 0x044fe20000410000 */
[C---:B---3--:R-:W-:Y:S01]  /*d410*/  FMUL.FTZ R13, R35.reuse, R6 ;  /* 0x00000006230d7220 */ /* 0x048fe20000410000 */
[----:B------:R-:W-:Y:S01]  /*d420*/  IADD3 R6, P2, PT, R8, 0x2000, RZ ;  /* 0x0000200008067810 */ /* 0x000fe20007f5e0ff */
[----:B------:R-:W-:Y:S04]  /*d430*/  STG.E desc[UR36][R8.64+0xa00], R11 ;  /* 0x000a000b08007986 */ /* 0x000fe8000c101924 */
[----:B------:R1:W-:Y:S01]  /*d440*/  STS [R2+0xa00], R11 ;  /* 0x000a000b02007388 */ /* 0x0003e20000000800 */
[----:B0-----:R-:W-:-:S03]  /*d450*/  FMUL.FTZ R17, R35, R28 ;  /* 0x0000001c23117220 */ /* 0x001fc60000410000 */
[----:B------:R-:W-:Y:S04]  /*d460*/  STG.E desc[UR36][R8.64+0xe00], R15 ;  /* 0x000e000f08007986 */ /* 0x000fe8000c101924 */
[----:B------:R0:W-:Y:S01]  /*d470*/  STS [R2+0xe00], R15 ;  /* 0x000e000f02007388 */ /* 0x0001e20000000800 */
[----:B-1----:R-:W-:-:S03]  /*d480*/  FMUL.FTZ R11, R35, R30 ;  /* 0x0000001e230b7220 */ /* 0x002fc60000410000 */
[----:B------:R-:W-:Y:S04]  /*d490*/  STG.E desc[UR36][R8.64+0x400], R21 ;  /* 0x0004001508007986 */ /* 0x000fe8000c101924 */
[----:B------:R-:W-:Y:S01]  /*d4a0*/  STS [R2+0x400], R21 ;  /* 0x0004001502007388 */ /* 0x000fe20000000800 */
[----:B0-----:R-:W-:-:S03]  /*d4b0*/  IMAD.X R15, RZ, RZ, R9, P2 ;  /* 0x000000ffff0f7224 */ /* 0x001fc600010e0609 */
        /* <DEDUP_REMOVED lines=17> */
[----:B------:R-:W-:Y:S01]  /*d5d0*/  MOV R9, R15 ;  /* 0x0000000f00097202 */ /* 0x000fe20000000f00 */
[----:B-1----:R-:W-:Y:S01]  /*d5e0*/  VIADD R2, R2, 0x2000 ;  /* 0x0000200002027836 */ /* 0x002fe20000000000 */
[----:B------:R-:W-:Y:S06]  /*d5f0*/  @!P1 BRA `(.L_x_4892) ;  /* 0xfffffff800e09947 */ /* 0x000fec000383ffff */
.L_x_4891:
[----:B------:R-:W-:Y:S05]  /*d600*/  BSYNC.RECONVERGENT B1 ;  /* 0x0000000000017941 */ /* 0x000fea0003800200 */
.L_x_4890:
[----:B------:R-:W-:Y:S01]  /*d610*/  IADD3 R6, PT, PT, -R7, UR46, RZ ;  /* 0x0000002e07067c10 */ /* 0x000fe2000fffe1ff */
[----:B------:R-:W-:Y:S03]  /*d620*/  BSSY.RECONVERGENT B1, `(.L_x_4893) ;  /* 0x000002a000017945 */ /* 0x000fe60003800200 */
[----:B------:R-:W-:-:S13]  /*d630*/  ISETP.GT.AND P1, PT, R6, 0x1ff, PT ;  /* 0x000001ff0600780c */ /* 0x000fda0003f24270 */
[----:B------:R-:W-:Y:S05]  /*d640*/  @!P1 BRA `(.L_x_4894) ;  /* 0x00000000009c9947 */ /* 0x000fea0003800000 */
[----:B------:R-:W0:Y:S01]  /*d650*/  LDS R6, [R2+-0x400] ;  /* 0xfffc000002067984 */ /* 0x000e220000000800 */
[----:B------:R-:W-:Y:S01]  /*d660*/  PLOP3.LUT P0, PT, PT, PT, PT, 0x8, 0x80 ;  /* 0x000000000080781c */ /* 0x000fe20003f0e170 */
[----:B------:R-:W-:Y:S02]  /*d670*/  VIADD R7, R7, 0x400 ;  /* 0x0000040007077836 */ /* 0x000fe40000000000 */
[----:B------:R-:W4:Y:S04]  /*d680*/  LDS R10, [R2+-0x200] ;  /* 0xfffe0000020a7984 */ /* 0x000f280000000800 */
[----:B------:R-:W5:Y:S04]  /*d690*/  LDS R12, [R2] ;  /* 0x00000000020c7984 */ /* 0x000f680000000800 */
[----:B------:R-:W1:Y:S04]  /*d6a0*/  LDS R14, [R2+0x200] ;  /* 0x00020000020e7984 */ /* 0x000e680000000800 */
[----:B------:R-:W2:Y:S04]  /*d6b0*/  LDS R16, [R2+0x400] ;  /* 0x0004000002107984 */ /* 0x000ea80000000800 */
[----:B------:R-:W3:Y:S04]  /*d6c0*/  LDS R18, [R2+0x600] ;  /* 0x0006000002127984 */ /* 0x000ee80000000800 */
[----:B------:R-:W3:Y:S04]  /*d6d0*/  LDS R20, [R2+0x800] ;  /* 0x0008000002147984 */ /* 0x000ee80000000800 */
[----:B------:R-:W3:Y:S01]  /*d6e0*/  LDS R22, [R2+0xa00] ;  /* 0x000a000002167984 */ /* 0x000ee20000000800 */
[C---:B0-----:R-:W-:Y:S01]  /*d6f0*/  FMUL.FTZ R11, R35.reuse, R6 ;  /* 0x00000006230b7220 */ /* 0x041fe20000410000 */
[----:B------:R-:W-:Y:S01]  /*d700*/  IADD3 R6, P1, PT, R8, 0x1000, RZ ;  /* 0x0000100008067810 */ /* 0x000fe20007f3e0ff */
[----:B----4-:R-:W-:-:S03]  /*d710*/  FMUL.FTZ R13, R35, R10 ;  /* 0x0000000a230d7220 */ /* 0x010fc60000410000 */
[----:B------:R-:W-:Y:S01]  /*d720*/  STG.E desc[UR36][R8.64+-0x400], R11 ;  /* 0xfffc000b08007986 */ /* 0x000fe2000c101924 */
[----:B-----5:R-:W-:-:S03]  /*d730*/  FMUL.FTZ R15, R35, R12 ;  /* 0x0000000c230f7220 */ /* 0x020fc60000410000 */
[----:B------:R-:W-:Y:S01]  /*d740*/  STS [R2+-0x400], R11 ;  /* 0xfffc000b02007388 */ /* 0x000fe20000000800 */
[----:B-1----:R-:W-:-:S03]  /*d750*/  FMUL.FTZ R17, R35, R14 ;  /* 0x0000000e23117220 */ /* 0x002fc60000410000 */
[----:B------:R-:W-:Y:S01]  /*d760*/  STG.E desc[UR36][R8.64+-0x200], R13 ;  /* 0xfffe000d08007986 */ /* 0x000fe2000c101924 */
[----:B--2---:R-:W-:-:S03]  /*d770*/  FMUL.FTZ R21, R35, R16 ;  /* 0x0000001023157220 */ /* 0x004fc60000410000 */
[----:B------:R0:W-:Y:S01]  /*d780*/  STS [R2+-0x200], R13 ;  /* 0xfffe000d02007388 */ /* 0x0001e20000000800 */
[----:B---3--:R-:W-:-:S03]  /*d790*/  FMUL.FTZ R23, R35, R18 ;  /* 0x0000001223177220 */ /* 0x008fc60000410000 */
        /* <DEDUP_REMOVED lines=17> */
[----:B-1----:R-:W-:-:S07]  /*d8b0*/  VIADD R2, R2, 0x1000 ;  /* 0x0000100002027836 */ /* 0x002fce0000000000 */
.L_x_4894:
[----:B------:R-:W-:Y:S05]  /*d8c0*/  BSYNC.RECONVERGENT B1 ;  /* 0x0000000000017941 */ /* 0x000fea0003800200 */
.L_x_4893:
[----:B------:R-:W-:-:S13]  /*d8d0*/  ISETP.LE.OR P0, PT, R7, UR46, P0 ;  /* 0x0000002e07007c0c */ /* 0x000fda0008703670 */
[----:B------:R-:W-:Y:S05]  /*d8e0*/  @!P0 BRA `(.L_x_4877) ;  /* 0x0000000000408947 */ /* 0x000fea0003800000 */
[----:B------:R-:W0:Y:S04]  /*d8f0*/  LDS R6, [R2+-0x400] ;  /* 0xfffc000002067984 */ /* 0x000e280000000800 */
[----:B------:R-:W4:Y:S04]  /*d900*/  LDS R10, [R2+-0x200] ;  /* 0xfffe0000020a7984 */ /* 0x000f280000000800 */
[----:B------:R-:W5:Y:S04]  /*d910*/  LDS R12, [R2] ;  /* 0x00000000020c7984 */ /* 0x000f680000000800 */
[----:B------:R-:W1:Y:S01]  /*d920*/  LDS R14, [R2+0x200] ;  /* 0x00020000020e7984 */ /* 0x000e620000000800 */
[-C--:B0-----:R-:W-:Y:S01]  /*d930*/  FMUL.FTZ R7, R6, R35.reuse ;  /* 0x0000002306077220 */ /* 0x081fe20000410000 */
[----:B----4-:R-:W-:-:S04]  /*d940*/  FMUL.FTZ R11, R10, R35 ;  /* 0x000000230a0b7220 */ /* 0x010fc80000410000 */
[----:B------:R0:W-:Y:S01]  /*d950*/  STG.E desc[UR36][R8.64+-0x400], R7 ;  /* 0xfffc000708007986 */ /* 0x0001e2000c101924 */
[----:B-----5:R-:W-:-:S03]  /*d960*/  FMUL.FTZ R13, R12, R35 ;  /* 0x000000230c0d7220 */ /* 0x020fc60000410000 */
[----:B------:R0:W-:Y:S01]  /*d970*/  STS [R2+-0x400], R7 ;  /* 0xfffc000702007388 */ /* 0x0001e20000000800 */
[----:B-1----:R-:W-:-:S03]  /*d980*/  FMUL.FTZ R15, R14, R35 ;  /* 0x000000230e0f7220 */ /* 0x002fc60000410000 */
[----:B------:R0:W-:Y:S04]  /*d990*/  STG.E desc[UR36][R8.64+-0x200], R11 ;  /* 0xfffe000b08007986 */ /* 0x0001e8000c101924 */
[----:B------:R0:W-:Y:S04]  /*d9a0*/  STS [R2+-0x200], R11 ;  /* 0xfffe000b02007388 */ /* 0x0001e80000000800 */
[----:B------:R0:W-:Y:S04]  /*d9b0*/  STG.E desc[UR36][R8.64], R13 ;  /* 0x0000000d08007986 */ /* 0x0001e8000c101924 */
[----:B------:R0:W-:Y:S04]  /*d9c0*/  STS [R2], R13 ;  /* 0x0000000d02007388 */ /* 0x0001e80000000800 */
[----:B------:R0:W-:Y:S04]  /*d9d0*/  STG.E desc[UR36][R8.64+0x200], R15 ;  /* 0x0002000f08007986 */ /* 0x0001e8000c101924 */
[----:B------:R0:W-:Y:S02]  /*d9e0*/  STS [R2+0x200], R15 ;  /* 0x0002000f02007388 */ /* 0x0001e40000000800 */
.L_x_4877:
[----:B------:R-:W-:Y:S05]  /*d9f0*/  BSYNC.RECONVERGENT B0 ;  /* 0x0000000000007941 */ /* 0x000fea0003800200 */
.L_x_4876:
[----:B------:R-:W1:Y:S01]  /*da00*/  LDCU.64 UR10, c[0x0][0x3b0] ;  /* 0x00007600ff0a77ac */ /* 0x000e620008000a00 */
[----:B------:R-:W-:Y:S02]  /*da10*/  SHF.R.U32.HI R17, RZ, 0x6, R3 ;  /* 0x00000006ff117819 */ /* 0x000fe40000011603 */
[----:B0---4-:R-:W-:Y:S02]  /*da20*/  CS2R R10, SRZ ;  /* 0x00000000000a7805 */ /* 0x011fe4000001ff00 */
[----:B------:R-:W-:Y:S01]  /*da30*/  LOP3.LUT R5, R5, 0xfc, RZ, 0xc0, !PT ;  /* 0x000000fc05057812 */ /* 0x000fe200078ec0ff */
[----:B------:R-:W-:Y:S01]  /*da40*/  ULEA.HI UR6, UR46, UR46, URZ, 0x1 ;  /* 0x0000002e2e067291 */ /* 0x000fe2000f8f08ff */
[----:B------:R-:W0:Y:S03]  /*da50*/  LDCU.64 UR12, c[0x0][0x3c8] ;  /* 0x00007900ff0c77ac */ /* 0x000e260008000a00 */
[----:B------:R-:W-:-:S04]  /*da60*/  ULOP3.LUT UR6, UR6, 0xfffffffe, URZ, 0xc0, !UPT ;  /* 0xfffffffe06067892 */ /* 0x000fc8000f8ec0ff */
[----:B------:R-:W-:Y:S01]  /*da70*/  UIADD3 UR6, UPT, UPT, -UR6, UR46, URZ ;  /* 0x0000002e06067290 */ /* 0x000fe2000fffe1ff */
[----:B-1----:R-:W-:-:S05]  /*da80*/  ISETP.EQ.U32.AND P1, PT, RZ, UR10, PT ;  /* 0x0000000aff007c0c */ /* 0x002fca000bf22070 */
[----:B------:R-:W-:-:S04]  /*da90*/  ISETP.NE.AND P0, PT, R17, UR6, PT ;  /* 0x0000000611007c0c */ /* 0x000fc8000bf05270 */
[----:B------:R-:W-:-:S04]  /*daa0*/  ISETP.GT.U32.OR P0, PT, R5, 0xdf, P0 ;  /* 0x000000df0500780c */ /* 0x000fc80000704470 */
[----:B------:R-:W-:Y:S01]  /*dab0*/  ISETP.EQ.OR.EX P0, PT, RZ, UR11, P0, P1 ;  /* 0x0000000bff007c0c */ /* 0x000fe20008702710 */
[----:B------:R-:W1:-:S12]  /*dac0*/  LDCU.64 UR10, c[0x0][0x3c8] ;  /* 0x00007900ff0a77ac */ /* 0x000e580008000a00 */
        /* <DEDUP_REMOVED lines=13> */
[----:B------:R-:W1:Y:S01]  /*dba0*/  LDC.64 R6, c[0x0][0x3c0] ;  /* 0x0000f000ff067b82 */ /* 0x000e620000000a00 */
[----:B------:R-:W-:Y:S01]  /*dbb0*/  IMAD.IADD R29, R4, 0x1, R17 ;  /* 0x00000001041d7824 */ /* 0x000fe200078e0211 */
[----:B------:R-:W-:Y:S01]  /*dbc0*/  BSSY.RECONVERGENT B1, `(.L_x_4897) ;  /* 0x0000093000017945 */ /* 0x000fe20003800200 */
[----:B------:R-:W-:Y:S02]  /*dbd0*/  IMAD.MOV.U32 R15, RZ, RZ, RZ ;  /* 0x000000ffff0f7224 */ /* 0x000fe400078e00ff */
[----:B0-----:R-:W-:-:S04]  /*dbe0*/  IMAD.U32 R16, RZ, RZ, UR7 ;  /* 0x00000007ff107e24 */ /* 0x001fc8000f8e00ff */
[C---:B------:R-:W-:Y:S01]  /*dbf0*/  IMAD R21, R16.reuse, UR4, R5 ;  /* 0x0000000410157c24 */ /* 0x040fe2000f8e0205 */
[----:B------:R-:W-:-:S03]  /*dc00*/  VIMNMX R20, PT, PT, R16, UR46, PT ;  /* 0x0000002e10147c48 */ /* 0x000fc6000bfe0100 */
[----:B-1----:R-:W-:Y:S01]  /*dc10*/  IMAD.WIDE R6, R21, 0x4, R6 ;  /* 0x0000000415067825 */ /* 0x002fe200078e0206 */
[----:B------:R-:W-:-:S13]  /*dc20*/  ISETP.GE.AND P0, PT, R29, R20, PT ;  /* 0x000000141d00720c */ /* 0x000fda0003f06270 */
[----:B------:R-:W-:Y:S05]  /*dc30*/  @P0 BRA `(.L_x_4898) ;  /* 0x00000008002c0947 */ /* 0x000fea0003800000 */
[----:B------:R-:W-:Y:S01]  /*dc40*/  VIADD R18, R29, 0x2 ;  /* 0x000000021d127836 */ /* 0x000fe20000000000 */
[----:B------:R-:W-:Y:S01]  /*dc50*/  LOP3.LUT R13, RZ, R4, RZ, 0x33, !PT ;  /* 0x00000004ff0d7212 */ /* 0x000fe200078e33ff */
[----:B------:R-:W-:Y:S01]  /*dc60*/  BSSY.RECONVERGENT B2, `(.L_x_4899) ;  /* 0x000004b000027945 */ /* 0x000fe20003800200 */
[----:B------:R-:W-:Y:S01]  /*dc70*/  IMAD R51, R19, R16, RZ ;  /* 0x0000001013337224 */ /* 0x000fe200078e02ff */
[----:B------:R-:W-:Y:S02]  /*dc80*/  MOV R31, R29 ;  /* 0x0000001d001f7202 */ /* 0x000fe40000000f00 */
[----:B------:R-:W-:Y:S02]  /*dc90*/  CS2R R14, SRZ ;  /* 0x00000000000e7805 */ /* 0x000fe4000001ff00 */
[----:B------:R-:W-:-:S04]  /*dca0*/  VIMNMX R12, PT, PT, R20, R18, !PT ;  /* 0x00000012140c7248 */ /* 0x000fc80007fe0100 */
[----:B------:R-:W-:Y:S02]  /*dcb0*/  IADD3 R50, PT, PT, -R17, R12, R13 ;  /* 0x0000000c11327210 */ /* 0x000fe40007ffe10d */
[----:B------:R-:W-:Y:S02]  /*dcc0*/  CS2R R12, SRZ ;  /* 0x00000000000c7805 */ /* 0x000fe4000001ff00 */
        /* <DEDUP_REMOVED lines=8> */
[C---:B------:R-:W-:Y:S02]  /*dd50*/  VIADD R28, R29.reuse, 0x6 ;  /* 0x000000061d1c7836 */ /* 0x040fe40000000000 */
[----:B------:R-:W-:Y:S01]  /*dd60*/  VIADD R30, R29, 0x4 ;  /* 0x000000041d1e7836 */ /* 0x000fe20000000000 */
[----:B------:R-:W-:Y:S01]  /*dd70*/  IADD3 R32, PT, PT, -R20, RZ, RZ ;  /* 0x000000ff14207210 */ /* 0x000fe20007ffe1ff */
[----:B------:R-:W-:Y:S02]  /*dd80*/  IMAD.MOV.U32 R31, RZ, RZ, R29 ;  /* 0x000000ffff1f7224 */ /* 0x000fe400078e001d */
[----:B------:R-:W-:Y:S01]  /*dd90*/  IMAD.MOV.U32 R12, RZ, RZ, RZ ;  /* 0x000000ffff0c7224 */ /* 0x000fe200078e00ff */
[----:B0-----:R-:W-:-:S06]  /*dda0*/  ULEA UR7, UR8, UR7, 0x18 ;  /* 0x0000000708077291 */ /* 0x001fcc000f8ec0ff */
[----:B------:R-:W-:-:S05]  /*ddb0*/  LEA R21, R17, UR7, 0x2 ;  /* 0x0000000711157c11 */ /* 0x000fca000f8e10ff */
[----:B------:R-:W-:-:S07]  /*ddc0*/  VIADD R33, R21, 0x10 ;  /* 0x0000001015217836 */ /* 0x000fce0000000000 */
.L_x_4901:
[----:B------:R-:W-:Y:S01]  /*ddd0*/  IADD3 R21, P0, PT, R31, UR5, RZ ;  /* 0x000000051f157c10 */ /* 0x000fe2000ff1e0ff */
[----:B------:R-:W-:Y:S04]  /*dde0*/  LDS R48, [R33] ;  /* 0x0000000021307984 */ /* 0x000fe80000000800 */
[----:B------:R-:W-:Y:S01]  /*ddf0*/  IMAD.X R22, RZ, RZ, UR9, P0 ;  /* 0x00000009ff167e24 */ /* 0x000fe200080e06ff */
[C---:B------:R-:W-:Y:S01]  /*de00*/  LEA R20, P0, R21.reuse, UR10, 0x2 ;  /* 0x0000000a15147c11 */ /* 0x040fe2000f8010ff */
[----:B------:R-:W-:Y:S03]  /*de10*/  LDS R49, [R33+0x8] ;  /* 0x0000080021317984 */ /* 0x000fe60000000800 */
[----:B------:R-:W-:-:S05]  /*de20*/  LEA.HI.X R21, R21, UR11, R22, 0x2, P0 ;  /* 0x0000000b15157c11 */ /* 0x000fca00080f1416 */
[----:B------:R-:W4:Y:S04]  /*de30*/  LDG.E R22, desc[UR36][R20.64] ;  /* 0x0000002414167981 */ /* 0x000f28000c1e1900 */
[----:B------:R-:W3:Y:S04]  /*de40*/  LDG.E R23, desc[UR36][R20.64+0x8] ;  /* 0x0000082414177981 */ /* 0x000ee8000c1e1900 */
[----:B--2---:R-:W2:Y:S04]  /*de50*/  LDG.E R25, desc[UR36][R20.64+0x10] ;  /* 0x0000102414197981 */ /* 0x004ea8000c1e1900 */
[----:B------:R-:W2:Y:S01]  /*de60*/  LDG.E R27, desc[UR36][R20.64+0x18] ;  /* 0x00001824141b7981 */ /* 0x000ea2000c1e1900 */
[----:B----4-:R-:W-:-:S02]  /*de70*/  IMAD R22, R51, R22, R31 ;  /* 0x0000001633167224 */ /* 0x010fc400078e021f */
[C---:B---3--:R-:W-:Y:S02]  /*de80*/  IMAD R24, R51.reuse, R23, R18 ;  /* 0x0000001733187224 */ /* 0x048fe400078e0212 */
[----:B------:R-:W-:Y:S02]  /*de90*/  IMAD R23, R22, 0xe0, RZ ;  /* 0x000000e016177824 */ /* 0x000fe400078e02ff */
[----:B--2---:R-:W-:Y:S02]  /*dea0*/  IMAD R26, R51, R25, R30 ;  /* 0x00000019331a7224 */ /* 0x004fe400078e021e */
[----:B------:R-:W-:-:S04]  /*deb0*/  IMAD.WIDE R22, R23, 0x4, R6 ;  /* 0x0000000417167825 */ /* 0x000fc800078e0206 */
[----:B------:R-:W-:Y:S01]  /*dec0*/  IMAD R25, R24, 0xe0, RZ ;  /* 0x000000e018197824 */ /* 0x000fe200078e02ff */
[----:B------:R-:W2:Y:S01]  /*ded0*/  LDG.E.128 R36, desc[UR36][R22.64] ;  /* 0x0000002416247981 */ /* 0x000ea2000c1e1d00 */
[----:B------:R-:W-:Y:S02]  /*dee0*/  IMAD R34, R51, R27, R28 ;  /* 0x0000001b33227224 */ /* 0x000fe400078e021c */
[----:B------:R-:W-:Y:S02]  /*def0*/  IMAD R27, R26, 0xe0, RZ ;  /* 0x000000e01a1b7824 */ /* 0x000fe400078e02ff */
[----:B------:R-:W-:-:S04]  /*df00*/  IMAD.WIDE R24, R25, 0x4, R6 ;  /* 0x0000000419187825 */ /* 0x000fc800078e0206 */
[----:B------:R-:W-:Y:S01]  /*df10*/  IMAD R35, R34, 0xe0, RZ ;  /* 0x000000e022237824 */ /* 0x000fe200078e02ff */
[----:B------:R-:W3:Y:S01]  /*df20*/  LDG.E.128 R40, desc[UR36][R24.64] ;  /* 0x0000002418287981 */ /* 0x000ee2000c1e1d00 */
[----:B------:R-:W-:-:S03]  /*df30*/  IMAD.WIDE R20, R27, 0x4, R6 ;  /* 0x000000041b147825 */ /* 0x000fc600078e0206 */
[----:B------:R-:W2:Y:S01]  /*df40*/  LDS R34, [R33+-0x10] ;  /* 0xfffff00021227984 */ /* 0x000ea20000000800 */
[----:B------:R-:W-:-:S03]  /*df50*/  IMAD.WIDE R26, R35, 0x4, R6 ;  /* 0x00000004231a7825 */ /* 0x000fc600078e0206 */
[----:B------:R-:W4:Y:S04]  /*df60*/  LDG.E.128 R44, desc[UR36][R20.64] ;  /* 0x00000024142c7981 */ /* 0x000f28000c1e1d00 */
[----:B------:R-:W4:Y:S04]  /*df70*/  LDG.E.128 R52, desc[UR36][R26.64] ;  /* 0x000000241a347981 */ /* 0x000f28000c1e1d00 */
[----:B------:R0:W3:Y:S01]  /*df80*/  LDS R35, [R33+-0x8] ;  /* 0xfffff80021237984 */ /* 0x0000e20000000800 */
[----:B------:R-:W-:-:S05]  /*df90*/  VIADD R32, R32, 0x4 ;  /* 0x0000000420207836 */ /* 0x000fca0000000000 */
[----:B------:R-:W-:Y:S01]  /*dfa0*/  ISETP.NE.AND P0, PT, R32, RZ, PT ;  /* 0x000000ff2000720c */ /* 0x000fe20003f05270 */
[----:B------:R-:W-:Y:S01]  /*dfb0*/  VIADD R18, R18, 0x8 ;  /* 0x0000000812127836 */ /* 0x000fe20000000000 */
[----:B------:R-:W-:Y:S01]  /*dfc0*/  IADD3 R31, PT, PT, R31, 0x8, RZ ;  /* 0x000000081f1f7810 */ /* 0x000fe20007ffe0ff */
[----:B0-----:R-:W-:Y:S02]  /*dfd0*/  VIADD R33, R33, 0x20 ;  /* 0x0000002021217836 */ /* 0x001fe40000000000 */
[----:B------:R-:W-:Y:S02]  /*dfe0*/  VIADD R30, R30, 0x8 ;  /* 0x000000081e1e7836 */ /* 0x000fe40000000000 */
[----:B------:R-:W-:Y:S02]  /*dff0*/  VIADD R28, R28, 0x8 ;  /* 0x000000081c1c7836 */ /* 0x000fe40000000000 */
[-C--:B--2---:R-:W-:Y:S01]  /*e000*/  FFMA.FTZ R23, R36, R34.reuse, R12 ;  /* 0x0000002224177223 */ /* 0x084fe2000001000c */
[-C--:B------:R-:W-:Y:S01]  /*e010*/  FFMA.FTZ R12, R37, R34.reuse, R13 ;  /* 0x00000022250c7223 */ /* 0x080fe2000001000d */
[-C--:B------:R-:W-:Y:S01]  /*e020*/  FFMA.FTZ R13, R38, R34.reuse, R14 ;  /* 0x00000022260d7223 */ /* 0x080fe2000001000e */
[----:B------:R-:W-:-:S02]  /*e030*/  FFMA.FTZ R34, R39, R34, R15 ;  /* 0x0000002227227223 */ /* 0x000fc4000001000f */
        /* <DEDUP_REMOVED lines=13> */
.L_x_4900:
[----:B------:R-:W-:Y:S05]  /*e110*/  BSYNC.RECONVERGENT B2 ;  /* 0x0000000000027941 */ /* 0x000fea0003800200 */
.L_x_4899:
        /* <DEDUP_REMOVED lines=10> */
[----:B------:R-:W4:Y:S04]  /*e1c0*/  LDG.E R18, desc[UR36][R20.64] ;  /* 0x0000002414127981 */ /* 0x000f28000c1e1900 */
[----:B------:R-:W3:Y:S01]  /*e1d0*/  LDG.E R22, desc[UR36][R20.64+0x8] ;  /* 0x0000082414167981 */ /* 0x000ee2000c1e1900 */
[----:B--2---:R-:W-:Y:S01]  /*e1e0*/  HFMA2 R25, -RZ, RZ, 0, 1.33514404296875e-05 ;  /* 0x000000e0ff197431 */ /* 0x004fe200000001ff */
[----:B------:R-:W0:Y:S01]  /*e1f0*/  S2UR UR8, SR_CgaCtaId ;  /* 0x00000000000879c3 */ /* 0x000e220000008800 */
[----:B------:R-:W-:Y:S02]  /*e200*/  UMOV UR7, 0x400 ;  /* 0x0000040000077882 */ /* 0x000fe40000000000 */
[----:B------:R-:W-:-:S04]  /*e210*/  UIADD3 UR7, UPT, UPT, UR7, 0x420, URZ ;  /* 0x0000042007077890 */ /* 0x000fc8000fffe0ff */
[----:B0-----:R-:W-:Y:S01]  /*e220*/  ULEA UR7, UR8, UR7, 0x18 ;  /* 0x0000000708077291 */ /* 0x001fe2000f8ec0ff */
[C-C-:B----4-:R-:W-:Y:S02]  /*e230*/  IMAD R18, R51.reuse, R18, R31.reuse ;  /* 0x0000001233127224 */ /* 0x150fe400078e021f */
[----:B---3--:R-:W-:Y:S02]  /*e240*/  IMAD R22, R51, R22, R31 ;  /* 0x0000001633167224 */ /* 0x008fe400078e021f */
[----:B------:R-:W-:Y:S02]  /*e250*/  IMAD R23, R18, 0xe0, RZ ;  /* 0x000000e012177824 */ /* 0x000fe400078e02ff */
[----:B------:R-:W-:Y:S02]  /*e260*/  IMAD R25, R22, R25, 0x1c0 ;  /* 0x000001c016197424 */ /* 0x000fe400078e0219 */
[----:B------:R-:W-:-:S04]  /*e270*/  IMAD.WIDE R22, R23, 0x4, R6 ;  /* 0x0000000417167825 */ /* 0x000fc800078e0206 */
[----:B------:R-:W-:Y:S01]  /*e280*/  IMAD.WIDE R24, R25, 0x4, R6 ;  /* 0x0000000419187825 */ /* 0x000fe200078e0206 */
[----:B------:R-:W2:Y:S05]  /*e290*/  LDG.E.128 R32, desc[UR36][R22.64] ;  /* 0x0000002416207981 */ /* 0x000eaa000c1e1d00 */
[----:B------:R-:W3:Y:S01]  /*e2a0*/  LDG.E.128 R24, desc[UR36][R24.64] ;  /* 0x0000002418187981 */ /* 0x000ee2000c1e1d00 */
[C---:B------:R-:W-:Y:S02]  /*e2b0*/  IMAD.IADD R18, R31.reuse, 0x1, -R4 ;  /* 0x000000011f127824 */ /* 0x040fe400078e0a04 */
[----:B------:R-:W-:-:S03]  /*e2c0*/  VIADD R31, R31, 0x4 ;  /* 0x000000041f1f7836 */ /* 0x000fc60000000000 */
[----:B------:R-:W-:-:S05]  /*e2d0*/  LEA R18, R18, UR7, 0x2 ;  /* 0x0000000712127c11 */ /* 0x000fca000f8e10ff */
        /* <DEDUP_REMOVED lines=10> */
.L_x_4903:
[----:B------:R-:W-:Y:S05]  /*e380*/  BSYNC.RECONVERGENT B2 ;  /* 0x0000000000027941 */ /* 0x000fea0003800200 */
.L_x_4902:
[----:B------:R-:W-:Y:S05]  /*e390*/  @P0 BRA `(.L_x_4898) ;  /* 0x0000000000540947 */ /* 0x000fea0003800000 */
[----:B------:R-:W0:Y:S01]  /*e3a0*/  LDCU.64 UR14, c[0x0][0x3c8] ;  /* 0x00007900ff0e77ac */ /* 0x000e220008000a00 */
[----:B------:R-:W-:-:S05]  /*e3b0*/  IADD3 R18, P0, PT, R31, UR5, RZ ;  /* 0x000000051f127c10 */ /* 0x000fca000ff1e0ff */
[----:B------:R-:W-:Y:S01]  /*e3c0*/  IMAD.X R21, RZ, RZ, UR9, P0 ;  /* 0x00000009ff157e24 */ /* 0x000fe200080e06ff */
[----:B0-----:R-:W-:-:S04]  /*e3d0*/  LEA R22, P0, R18, UR14, 0x2 ;  /* 0x0000000e12167c11 */ /* 0x001fc8000f8010ff */
[----:B------:R-:W-:-:S05]  /*e3e0*/  LEA.HI.X R23, R18, UR15, R21, 0x2, P0 ;  /* 0x0000000f12177c11 */ /* 0x000fca00080f1415 */
[----:B------:R-:W4:Y:S01]  /*e3f0*/  LDG.E R22, desc[UR36][R22.64] ;  /* 0x0000002416167981 */ /* 0x000f22000c1e1900 */
[----:B------:R-:W0:Y:S01]  /*e400*/  S2UR UR8, SR_CgaCtaId ;  /* 0x00000000000879c3 */ /* 0x000e220000008800 */
[----:B------:R-:W-:Y:S02]  /*e410*/  UMOV UR7, 0x400 ;  /* 0x0000040000077882 */ /* 0x000fe40000000000 */
[----:B------:R-:W-:-:S04]  /*e420*/  UIADD3 UR7, UPT, UPT, UR7, 0x420, URZ ;  /* 0x0000042007077890 */ /* 0x000fc8000fffe0ff */
[----:B0-----:R-:W-:Y:S01]  /*e430*/  ULEA UR7, UR8, UR7, 0x18 ;  /* 0x0000000708077291 */ /* 0x001fe2000f8ec0ff */
[----:B----4-:R-:W-:-:S04]  /*e440*/  IMAD R18, R51, R22, R31 ;  /* 0x0000001633127224 */ /* 0x010fc800078e021f */
[----:B------:R-:W-:-:S04]  /*e450*/  IMAD R21, R18, 0xe0, RZ ;  /* 0x000000e012157824 */ /* 0x000fc800078e02ff */
[----:B------:R-:W-:-:S05]  /*e460*/  IMAD.WIDE R20, R21, 0x4, R6 ;  /* 0x0000000415147825 */ /* 0x000fca00078e0206 */
[----:B--2---:R-:W2:Y:S01]  /*e470*/  LDG.E.128 R24, desc[UR36][R20.64] ;  /* 0x0000002414187981 */ /* 0x004ea2000c1e1d00 */
[----:B------:R-:W-:-:S05]  /*e480*/  IMAD.IADD R18, R31, 0x1, -R4 ;  /* 0x000000011f127824 */ /* 0x000fca00078e0a04 */
[----:B------:R-:W-:-:S06]  /*e490*/  LEA R18, R18, UR7, 0x2 ;  /* 0x0000000712127c11 */ /* 0x000fcc000f8e10ff */
[----:B------:R-:W2:Y:S02]  /*e4a0*/  LDS R18, [R18] ;  /* 0x0000000012127984 */ /* 0x000ea40000000800 */
[-C--:B--2---:R-:W-:Y:S01]  /*e4b0*/  FFMA.FTZ R12, R24, R18.reuse, R12 ;  /* 0x00000012180c7223 */ /* 0x084fe2000001000c */
[-C--:B------:R-:W-:Y:S01]  /*e4c0*/  FFMA.FTZ R13, R25, R18.reuse, R13 ;  /* 0x00000012190d7223 */ /* 0x080fe2000001000d */
[-C--:B------:R-:W-:Y:S01]  /*e4d0*/  FFMA.FTZ R14, R26, R18.reuse, R14 ;  /* 0x000000121a0e7223 */ /* 0x080fe2000001000e */
[----:B------:R-:W-:-:S07]  /*e4e0*/  FFMA.FTZ R15, R27, R18, R15 ;  /* 0x000000121b0f7223 */ /* 0x000fce000001000f */
.L_x_4898:
[----:B------:R-:W-:Y:S05]  /*e4f0*/  BSYNC.RECONVERGENT B1 ;  /* 0x0000000000017941 */ /* 0x000fea0003800200 */
.L_x_4897:
[----:B------:R-:W-:Y:S01]  /*e500*/  ISETP.GE.AND P0, PT, R29, UR46, PT ;  /* 0x0000002e1d007c0c */ /* 0x000fe2000bf06270 */
[----:B------:R-:W-:-:S12]  /*e510*/  BSSY.RECONVERGENT B3, `(.L_x_4904) ;  /* 0x0000151000037945 */ /* 0x000fd80003800200 */
[----:B------:R-:W-:Y:S05]  /*e520*/  @P0 BRA `(.L_x_4905) ;  /* 0x00000014003c0947 */ /* 0x000fea0003800000 */
[----:B------:R-:W-:Y:S01]  /*e530*/  MOV R18, 0x2 ;  /* 0x0000000200127802 */ /* 0x000fe20000000f00 */
[----:B------:R-:W-:Y:S01]  /*e540*/  BSSY.RECONVERGENT B2, `(.L_x_4906) ;  /* 0x00000be000027945 */ /* 0x000fe20003800200 */
[----:B------:R-:W-:Y:S01]  /*e550*/  LOP3.LUT R30, RZ, R4, RZ, 0x33, !PT ;  /* 0x00000004ff1e7212 */ /* 0x000fe200078e33ff */
[----:B------:R-:W-:Y:S01]  /*e560*/  IMAD R32, R19, R16, RZ ;  /* 0x0000001013207224 */ /* 0x000fe200078e02ff */
[----:B------:R-:W-:-:S04]  /*e570*/  VIADDMNMX R18, R29, R18, UR46, !PT ;  /* 0x0000002e1d127e46 */ /* 0x000fc8000f800112 */
[----:B------:R-:W-:-:S04]  /*e580*/  IADD3 R30, PT, PT, -R17, R18, R30 ;  /* 0x00000012111e7210 */ /* 0x000fc80007ffe11e */
        /* <DEDUP_REMOVED lines=8> */
[----:B------:R-:W-:Y:S02]  /*e610*/  VIADD R29, R29, 0x4 ;  /* 0x000000041d1d7836 */ /* 0x000fe40000000000 */
[----:B------:R-:W-:Y:S01]  /*e620*/  IMAD.MOV R23, RZ, RZ, -R16 ;  /* 0x000000ffff177224 */ /* 0x000fe200078e0a10 */
[----:B------:R-:W1:Y:S01]  /*e630*/  LDC R34, c[0x0][0x3f4] ;  /* 0x0000fd00ff227b82 */ /* 0x000e620000000800 */
[----:B0-----:R-:W-:-:S06]  /*e640*/  ULEA UR7, UR8, UR7, 0x18 ;  /* 0x0000000708077291 */ /* 0x001fcc000f8ec0ff */
[----:B------:R-:W-:-:S05]  /*e650*/  LEA R22, R17, UR7, 0x2 ;  /* 0x0000000711167c11 */ /* 0x000fca000f8e10ff */
[----:B------:R-:W-:-:S07]  /*e660*/  VIADD R22, R22, 0x10 ;  /* 0x0000001016167836 */ /* 0x000fce0000000000 */
.L_x_4917:
[----:B-1----:R-:W-:Y:S01]  /*e670*/  IMAD.MOV.U32 R16, RZ, RZ, R34 ;  /* 0x000000ffff107224 */ /* 0x002fe200078e0022 */
[----:B------:R-:W-:Y:S01]  /*e680*/  IADD3 R21, PT, PT, R29, -0x4, RZ ;  /* 0xfffffffc1d157810 */ /* 0x000fe20007ffe0ff */
[----:B------:R-:W-:Y:S01]  /*e690*/  VIADD R23, R23, 0x4 ;  /* 0x0000000417177836 */ /* 0x000fe20000000000 */
[----:B------:R-:W-:Y:S01]  /*e6a0*/  BSSY.RECONVERGENT B4, `(.L_x_4909) ;  /* 0x000002d000047945 */ /* 0x000fe20003800200 */
[----:B------:R-:W-:Y:S01]  /*e6b0*/  VIADD R33, R29, 0xfffffffe ;  /* 0xfffffffe1d217836 */ /* 0x000fe20000000000 */
[-C--:B------:R-:W-:Y:S01]  /*e6c0*/  ISETP.GE.AND P4, PT, R21, R16.reuse, PT ;  /* 0x000000101500720c */ /* 0x080fe20003f86270 */
[----:B------:R-:W-:Y:S01]  /*e6d0*/  VIADD R35, R29, 0x2 ;  /* 0x000000021d237836 */ /* 0x000fe20000000000 */
[----:B------:R-:W-:Y:S02]  /*e6e0*/  ISETP.NE.AND P0, PT, R23, RZ, PT ;  /* 0x000000ff1700720c */ /* 0x000fe40003f05270 */
[-C--:B------:R-:W-:Y:S02]  /*e6f0*/  ISETP.GE.AND P1, PT, R33, R16.reuse, PT ;  /* 0x000000102100720c */ /* 0x080fe40003f26270 */
[----:B------:R-:W-:-:S02]  /*e700*/  ISETP.GE.AND P2, PT, R29, R16, PT ;  /* 0x000000101d00720c */ /* 0x000fc40003f46270 */
[----:B------:R-:W-:-:S05]  /*e710*/  ISETP.GE.AND P3, PT, R35, R16, PT ;  /* 0x000000102300720c */ /* 0x000fca0003f66270 */
[----:B------:R-:W-:Y:S08]  /*e720*/  @!P4 BRA `(.L_x_4910) ;  /* 0x000000000090c947 */ /* 0x000ff00003800000 */
[----:B--2---:R-:W-:Y:S01]  /*e730*/  IABS R25, R16 ;  /* 0x0000001000197213 */ /* 0x004fe20000000000 */
[----:B------:R-:W0:Y:S01]  /*e740*/  LDS R28, [R22+-0x10] ;  /* 0xfffff000161c7984 */ /* 0x000e220000000800 */
[----:B------:R-:W-:Y:S02]  /*e750*/  IABS R26, R21 ;  /* 0x00000015001a7213 */ /* 0x000fe40000000000 */
[----:B------:R-:W1:Y:S01]  /*e760*/  I2F.RP R20, R25 ;  /* 0x0000001900147306 */ /* 0x000e620000209400 */
[----:B------:R-:W-:Y:S02]  /*e770*/  ISETP.GE.AND P5, PT, R21, RZ, PT ;  /* 0x000000ff1500720c */ /* 0x000fe40003fa6270 */
[----:B------:R-:W-:-:S05]  /*e780*/  ISETP.NE.AND P6, PT, R16, RZ, PT ;  /* 0x000000ff1000720c */ /* 0x000fca0003fc5270 */
[----:B-1----:R-:W1:Y:S02]  /*e790*/  MUFU.RCP R20, R20 ;  /* 0x0000001400147308 */ /* 0x002e640000001000 */
[----:B-1----:R-:W-:-:S06]  /*e7a0*/  VIADD R24, R20, 0xffffffe ;  /* 0x0ffffffe14187836 */ /* 0x002fcc0000000000 */
[----:B------:R-:W1:Y:S02]  /*e7b0*/  F2I.FTZ.U32.TRUNC.NTZ R19, R24 ;  /* 0x0000001800137305 */ /* 0x000e64000021f000 */
[----:B-1----:R-:W-:-:S05]  /*e7c0*/  IADD3 R18, PT, PT, RZ, -R19, RZ ;  /* 0x80000013ff127210 */ /* 0x002fca0007ffe0ff */
        /* <DEDUP_REMOVED lines=26> */
.L_x_4910:
[----:B------:R-:W-:Y:S05]  /*e970*/  BSYNC.RECONVERGENT B4 ;  /* 0x0000000000047941 */ /* 0x000fea0003800200 */
.L_x_4909:
[----:B------:R-:W-:Y:S04]  /*e980*/  BSSY.RECONVERGENT B4, `(.L_x_4911) ;  /* 0x0000026000047945 */ /* 0x000fe80003800200 */
[----:B------:R-:W-:Y:S05]  /*e990*/  @!P1 BRA `(.L_x_4912) ;  /* 0x0000000000909947 */ /* 0x000fea0003800000 */
[----:B------:R-:W-:Y:S01]  /*e9a0*/  IABS R21, R16 ;  /* 0x0000001000157213 */ /* 0x000fe20000000000 */
[----:B------:R-:W0:Y:S01]  /*e9b0*/  LDS R28, [R22+-0x8] ;  /* 0xfffff800161c7984 */ /* 0x000e220000000800 */
[----:B--2---:R-:W-:Y:S02]  /*e9c0*/  IABS R26, R33 ;  /* 0x00000021001a7213 */ /* 0x004fe40000000000 */
        /* <DEDUP_REMOVED lines=8> */
[----:B------:R-:W-:-:S05]  /*ea50*/  HFMA2 R18, -RZ, RZ, 0, 0 ;  /* 0x00000000ff127431 */ /* 0x000fca00000001ff */
        /* <DEDUP_REMOVED lines=24> */
.L_x_4912:
[----:B------:R-:W-:Y:S05]  /*ebe0*/  BSYNC.RECONVERGENT B4 ;  /* 0x0000000000047941 */ /* 0x000fea0003800200 */
.L_x_4911:
[----:B------:R-:W-:Y:S04]  /*ebf0*/  BSSY.RECONVERGENT B4, `(.L_x_4913) ;  /* 0x0000026000047945 */ /* 0x000fe80003800200 */
[----:B------:R-:W-:Y:S05]  /*ec00*/  @!P2 BRA `(.L_x_4914) ;  /* 0x000000000090a947 */ /* 0x000fea0003800000 */
[----:B------:R-:W-:Y:S01]  /*ec10*/  IABS R21, R16 ;  /* 0x0000001000157213 */ /* 0x000fe20000000000 */
[----:B------:R-:W0:Y:S01]  /*ec20*/  LDS R28, [R22] ;  /* 0x00000000161c7984 */ /* 0x000e220000000800 */
        /* <DEDUP_REMOVED lines=34> */
.L_x_4914:
[----:B------:R-:W-:Y:S05]  /*ee50*/  BSYNC.RECONVERGENT B4 ;  /* 0x0000000000047941 */ /* 0x000fea0003800200 */
.L_x_4913:
[----:B------:R-:W-:Y:S04]  /*ee60*/  BSSY.RECONVERGENT B4, `(.L_x_4915) ;  /* 0x0000026000047945 */ /* 0x000fe80003800200 */
[----:B------:R-:W-:Y:S05]  /*ee70*/  @!P3 BRA `(.L_x_4916) ;  /* 0x000000000090b947 */ /* 0x000fea0003800000 */
[----:B------:R-:W-:Y:S01]  /*ee80*/  IABS R21, R16 ;  /* 0x0000001000157213 */ /* 0x000fe20000000000 */
[----:B------:R-:W0:Y:S01]  /*ee90*/  LDS R28, [R22+0x8] ;  /* 0x00000800161c7984 */ /* 0x000e220000000800 */
        /* <DEDUP_REMOVED lines=18> */
[----:B------:R-:W-:-:S04]  /*efc0*/  @!P1 IMAD.IADD R18, R18, 0x1, -R21 ;  /* 0x0000000112129824 */ /* 0x000fc800078e0a15 */
        /* <DEDUP_REMOVED lines=15> */
.L_x_4916:
[----:B------:R-:W-:Y:S05]  /*f0c0*/  BSYNC.RECONVERGENT B4 ;  /* 0x0000000000047941 */ /* 0x000fea0003800200 */
.L_x_4915:
[----:B------:R-:W-:Y:S01]  /*f0d0*/  IADD3 R29, PT, PT, R29, 0x8, RZ ;  /* 0x000000081d1d7810 */ /* 0x000fe20007ffe0ff */
[----:B------:R-:W-:Y:S01]  /*f0e0*/  VIADD R22, R22, 0x20 ;  /* 0x0000002016167836 */ /* 0x000fe20000000000 */
[----:B------:R-:W-:Y:S06]  /*f0f0*/  @P0 BRA `(.L_x_4917) ;  /* 0xfffffff4005c0947 */ /* 0x000fec000383ffff */
[----:B------:R-:W-:Y:S05]  /*f100*/  BSYNC.RECONVERGENT B1 ;  /* 0x0000000000017941 */ /* 0x000fea0003800200 */
.L_x_4908:
[----:B------:R-:W-:-:S07]  /*f110*/  VIADD R29, R29, 0xfffffffc ;  /* 0xfffffffc1d1d7836 */ /* 0x000fce0000000000 */
.L_x_4907:
[----:B------:R-:W-:Y:S05]  /*f120*/  BSYNC.RECONVERGENT B2 ;  /* 0x0000000000027941 */ /* 0x000fea0003800200 */
.L_x_4906:
[----:B------:R-:W-:-:S13]  /*f130*/  LOP3.LUT P0, R31, R31, 0x3, RZ, 0xc0, !PT ;  /* 0x000000031f1f7812 */ /* 0x000fda000780c0ff */
[----:B------:R-:W-:Y:S05]  /*f140*/  @!P0 BRA `(.L_x_4905) ;  /* 0x0000000800348947 */ /* 0x000fea0003800000 */
[----:B------:R-:W-:Y:S01]  /*f150*/  ISETP.NE.AND P0, PT, R31, 0x1, PT ;  /* 0x000000011f00780c */ /* 0x000fe20003f05270 */
[----:B------:R-:W-:-:S12]  /*f160*/  BSSY.RECONVERGENT B1, `(.L_x_4918) ;  /* 0x000005c000017945 */ /* 0x000fd80003800200 */
[----:B------:R-:W-:Y:S05]  /*f170*/  @!P0 BRA `(.L_x_4919) ;  /* 0x0000000400688947 */ /* 0x000fea0003800000 */
[----:B------:R-:W0:Y:S01]  /*f180*/  S2UR UR8, SR_CgaCtaId ;  /* 0x00000000000879c3 */ /* 0x000e220000008800 */
[----:B------:R-:W-:Y:S01]  /*f190*/  UMOV UR7, 0x400 ;  /* 0x0000040000077882 */ /* 0x000fe20000000000 */
[C---:B------:R-:W-:Y:S01]  /*f1a0*/  ISETP.GE.AND P1, PT, R29.reuse, R16, PT ;  /* 0x000000101d00720c */ /* 0x040fe20003f26270 */
[----:B------:R-:W-:Y:S01]  /*f1b0*/  UIADD3 UR7, UPT, UPT, UR7, 0x420, URZ ;  /* 0x0000042007077890 */ /* 0x000fe2000fffe0ff */
[C---:B------:R-:W-:Y:S01]  /*f1c0*/  IMAD.IADD R18, R29.reuse, 0x1, -R4 ;  /* 0x000000011d127824 */ /* 0x040fe200078e0a04 */
[----:B------:R-:W-:Y:S01]  /*f1d0*/  BSSY.RECONVERGENT B2, `(.L_x_4920) ;  /* 0x000002b000027945 */ /* 0x000fe20003800200 */
[----:B------:R-:W-:-:S05]  /*f1e0*/  VIADD R31, R29, 0x2 ;  /* 0x000000021d1f7836 */ /* 0x000fca0000000000 */
[----:B------:R-:W-:Y:S01]  /*f1f0*/  ISETP.GE.AND P0, PT, R31, R16, PT ;  /* 0x000000101f00720c */ /* 0x000fe20003f06270 */
[----:B0-----:R-:W-:-:S06]  /*f200*/  ULEA UR7, UR8, UR7, 0x18 ;  /* 0x0000000708077291 */ /* 0x001fcc000f8ec0ff */
[----:B------:R-:W-:Y:S01]  /*f210*/  LEA R23, R18, UR7, 0x2 ;  /* 0x0000000712177c11 */ /* 0x000fe2000f8e10ff */
[----:B------:R-:W-:Y:S06]  /*f220*/  @!P1 BRA `(.L_x_4921) ;  /* 0x0000000000949947 */ /* 0x000fec0003800000 */
[----:B------:R-:W-:Y:S01]  /*f230*/  IABS R21, R16 ;  /* 0x0000001000157213 */ /* 0x000fe20000000000 */
[----:B------:R-:W0:Y:S01]  /*f240*/  LDCU.64 UR14, c[0x0][0x3c8] ;  /* 0x00007900ff0e77ac */ /* 0x000e220008000a00 */
[----:B--2---:R-:W-:Y:S02]  /*f250*/  IABS R24, R29 ;  /* 0x0000001d00187213 */ /* 0x004fe40000000000 */
[----:B------:R-:W1:Y:S01]  /*f260*/  I2F.RP R20, R21 ;  /* 0x0000001500147306 */ /* 0x000e620000209400 */
[----:B------:R-:W-:Y:S02]  /*f270*/  ISETP.GE.AND P2, PT, R29, RZ, PT ;  /* 0x000000ff1d00720c */ /* 0x000fe40003f46270 */
[----:B------:R-:W-:-:S05]  /*f280*/  ISETP.NE.AND P3, PT, R16, RZ, PT ;  /* 0x000000ff1000720c */ /* 0x000fca0003f65270 */
[----:B-1----:R-:W1:Y:S02]  /*f290*/  MUFU.RCP R20, R20 ;  /* 0x0000001400147308 */ /* 0x002e640000001000 */
[----:B-1----:R-:W-:-:S06]  /*f2a0*/  IADD3 R22, PT, PT, R20, 0xffffffe, RZ ;  /* 0x0ffffffe14167810 */ /* 0x002fcc0007ffe0ff */
        /* <DEDUP_REMOVED lines=15> */
[----:B------:R-:W-:-:S05]  /*f3a0*/  IADD3 R19, P1, PT, R18, UR5, RZ ;  /* 0x0000000512137c10 */ /* 0x000fca000ff3e0ff */
[----:B------:R-:W-:Y:S01]  /*f3b0*/  IMAD.X R22, RZ, RZ, UR9, P1 ;  /* 0x00000009ff167e24 */ /* 0x000fe200088e06ff */
[----:B0-----:R-:W-:-:S04]  /*f3c0*/  LEA R20, P1, R19, UR14, 0x2 ;  /* 0x0000000e13147c11 */ /* 0x001fc8000f8210ff */
[----:B------:R-:W-:Y:S02]  /*f3d0*/  LEA.HI.X R21, R19, UR15, R22, 0x2, P1 ;  /* 0x0000000f13157c11 */ /* 0x000fe400088f1416 */
[----:B------:R-:W0:Y:S04]  /*f3e0*/  LDS R22, [R23] ;  /* 0x0000000017167984 */ /* 0x000e280000000800 */
        /* <DEDUP_REMOVED lines=9> */
.L_x_4921:
[----:B------:R-:W-:Y:S05]  /*f480*/  BSYNC.RECONVERGENT B2 ;  /* 0x0000000000027941 */ /* 0x000fea0003800200 */
.L_x_4920:
[----:B------:R-:W-:Y:S04]  /*f490*/  BSSY.RECONVERGENT B2, `(.L_x_4922) ;  /* 0x0000027000027945 */ /* 0x000fe80003800200 */
[----:B------:R-:W-:Y:S05]  /*f4a0*/  @!P0 BRA `(.L_x_4923) ;  /* 0x0000000000948947 */ /* 0x000fea0003800000 */
[----:B------:R-:W-:Y:S01]  /*f4b0*/  IABS R21, R16 ;  /* 0x0000001000157213 */ /* 0x000fe20000000000 */
[----:B------:R-:W0:Y:S01]  /*f4c0*/  LDCU.64 UR14, c[0x0][0x3c8] ;  /* 0x00007900ff0e77ac */ /* 0x000e220008000a00 */
[----:B--2---:R-:W-:Y:S02]  /*f4d0*/  IABS R24, R31 ;  /* 0x0000001f00187213 */ /* 0x004fe40000000000 */
        /* <DEDUP_REMOVED lines=24> */
[----:B------:R-:W0:Y:S04]  /*f660*/  LDS R22, [R23+0x8] ;  /* 0x0000080017167984 */ /* 0x000e280000000800 */
        /* <DEDUP_REMOVED lines=9> */
.L_x_4923:
[----:B------:R-:W-:Y:S05]  /*f700*/  BSYNC.RECONVERGENT B2 ;  /* 0x0000000000027941 */ /* 0x000fea0003800200 */
.L_x_4922:
[----:B------:R-:W-:-:S07]  /*f710*/  IADD3 R29, PT, PT, R29, 0x4, RZ ;  /* 0x000000041d1d7810 */ /* 0x000fce0007ffe0ff */
.L_x_4919:
[----:B------:R-:W-:Y:S05]  /*f720*/  BSYNC.RECONVERGENT B1 ;  /* 0x0000000000017941 */ /* 0x000fea0003800200 */
.L_x_4918:
[----:B------:R-:W-:-:S04]  /*f730*/  LOP3.LUT P0, RZ, R30, 0x2, RZ, 0xc0, !PT ;  /* 0x000000021eff7812 */ /* 0x000fc8000780c0ff */
[----:B------:R-:W-:-:S13]  /*f740*/  ISETP.LT.OR P0, PT, R29, R16, P0 ;  /* 0x000000101d00720c */ /* 0x000fda0000701670 */
[----:B------:R-:W-:Y:S05]  /*f750*/  @P0 BRA `(.L_x_4905) ;  /* 0x0000000000b00947 */ /* 0x000fea0003800000 */
        /* <DEDUP_REMOVED lines=20> */
[----:B------:R-:W-:-:S05]  /*f8a0*/  @!P0 IMAD.IADD R18, R18, 0x1, -R21 ;  /* 0x0000000112128824 */ /* 0x000fca00078e0a15 */
[----:B------:R-:W-:-:S05]  /*f8b0*/  MOV R20, R18 ;  /* 0x0000001200147202 */ /* 0x000fca0000000f00 */
[----:B------:R-:W-:Y:S01]  /*f8c0*/  @!P1 IMAD.MOV R20, RZ, RZ, -R20 ;  /* 0x000000ffff149224 */ /* 0x000fe200078e0a14 */
[----:B------:R-:W-:-:S04]  /*f8d0*/  @!P2 LOP3.LUT R20, RZ, R16, RZ, 0x33, !PT ;  /* 0x00000010ff14a212 */ /* 0x000fc800078e33ff */
[----:B------:R-:W-:-:S05]  /*f8e0*/  IADD3 R19, P0, PT, R20, UR5, RZ ;  /* 0x0000000514137c10 */ /* 0x000fca000ff1e0ff */
[----:B------:R-:W-:Y:S01]  /*f8f0*/  IMAD.X R22, RZ, RZ, UR9, P0 ;  /* 0x00000009ff167e24 */ /* 0x000fe200080e06ff */
[----:B0-----:R-:W-:-:S04]  /*f900*/  LEA R18, P0, R19, UR14, 0x2 ;  /* 0x0000000e13127c11 */ /* 0x001fc8000f8010ff */
[----:B------:R-:W-:-:S06]  /*f910*/  LEA.HI.X R19, R19, UR15, R22, 0x2, P0 ;  /* 0x0000000f13137c11 */ /* 0x000fcc00080f1416 */
[----:B------:R-:W2:Y:S01]  /*f920*/  LDG.E R19, desc[UR36][R18.64] ;  /* 0x0000002412137981 */ /* 0x000ea2000c1e1900 */
[----:B------:R-:W0:Y:S01]  /*f930*/  S2UR UR8, SR_CgaCtaId ;  /* 0x00000000000879c3 */ /* 0x000e220000008800 */
[----:B------:R-:W-:Y:S02]  /*f940*/  UMOV UR7, 0x400 ;  /* 0x0000040000077882 */ /* 0x000fe40000000000 */
[----:B------:R-:W-:Y:S01]  /*f950*/  UIADD3 UR7, UPT, UPT, UR7, 0x420, URZ ;  /* 0x0000042007077890 */ /* 0x000fe2000fffe0ff */
[----:B------:R-:W-:-:S03]  /*f960*/  IMAD.IADD R29, R29, 0x1, -R4 ;  /* 0x000000011d1d7824 */ /* 0x000fc600078e0a04 */
[----:B0-----:R-:W-:-:S06]  /*f970*/  ULEA UR7, UR8, UR7, 0x18 ;  /* 0x0000000708077291 */ /* 0x001fcc000f8ec0ff */
[----:B------:R-:W-:-:S06]  /*f980*/  LEA R29, R29, UR7, 0x2 ;  /* 0x000000071d1d7c11 */ /* 0x000fcc000f8e10ff */
[----:B------:R-:W0:Y:S01]  /*f990*/  LDS R29, [R29] ;  /* 0x000000001d1d7984 */ /* 0x000e220000000800 */
        /* <DEDUP_REMOVED lines=8> */
.L_x_4905:
[----:B------:R-:W-:Y:S05]  /*fa20*/  BSYNC.RECONVERGENT B3 ;  /* 0x0000000000037941 */ /* 0x000fea0003800200 */
.L_x_4904:
[----:B------:R-:W-:-:S13]  /*fa30*/  ISETP.NE.AND P0, PT, R17, UR6, PT ;  /* 0x0000000611007c0c */ /* 0x000fda000bf05270 */
[----:B------:R-:W-:Y:S05]  /*fa40*/  @P0 BRA `(.L_x_4896) ;  /* 0x0000000000e80947 */ /* 0x000fea0003800000 */
[----:B------:R-:W0:Y:S01]  /*fa50*/  LDC R6, c[0x0][0x478] ;  /* 0x00011e00ff067b82 */ /* 0x000e220000000800 */
[----:B------:R-:W-:Y:S01]  /*fa60*/  IADD3 R33, PT, PT, R5, UR44, RZ ;  /* 0x0000002c05217c10 */ /* 0x000fe2000fffe0ff */
[----:B------:R-:W1:Y:S01]  /*fa70*/  LDCU.64 UR14, c[0x0][0x460] ;  /* 0x00008c00ff0e77ac */ /* 0x000e620008000a00 */
[----:B0-----:R-:W-:-:S13]  /*fa80*/  ISETP.NE.AND P1, PT, R6, 0x2, PT ;  /* 0x000000020600780c */ /* 0x001fda0003f25270 */
[----:B------:R-:W0:Y:S08]  /*fa90*/  @!P1 LDC.64 R6, c[0x0][0x3a8] ;  /* 0x0000ea00ff069b82 */ /* 0x000e300000000a00 */
[----:B------:R-:W4:Y:S08]  /*faa0*/  @!P1 LDC.64 R22, c[0x0][0x468] ;  /* 0x00011a00ff169b82 */ /* 0x000f300000000a00 */
[----:B------:R-:W2:Y:S01]  /*fab0*/  @P1 LDC.64 R18, c[0x0][0x3a8] ;  /* 0x0000ea00ff121b82 */ /* 0x000ea20000000a00 */
[----:B0-----:R-:W-:-:S04]  /*fac0*/  @!P1 IADD3 R6, P0, PT, R33, R6, RZ ;  /* 0x0000000621069210 */ /* 0x001fc80007f1e0ff */
[----:B------:R-:W-:Y:S01]  /*fad0*/  @!P1 LEA.HI.X.SX32 R7, R33, R7, 0x1, P0 ;  /* 0x0000000721079211 */ /* 0x000fe200000f0eff */
[----:B----4-:R-:W4:Y:S04]  /*fae0*/  @!P1 LDG.E R22, desc[UR36][R22.64+0x8] ;  /* 0x0000082416169981 */ /* 0x010f28000c1e1900 */
[----:B------:R-:W3:Y:S01]  /*faf0*/  @!P1 LDG.E R17, desc[UR36][R6.64] ;  /* 0x0000002406119981 */ /* 0x000ee2000c1e1900 */
[----:B-1----:R-:W-:-:S04]  /*fb00*/  ISETP.NE.U32.AND P0, PT, RZ, UR14, PT ;  /* 0x0000000eff007c0c */ /* 0x002fc8000bf05070 */
[----:B------:R-:W-:Y:S01]  /*fb10*/  ISETP.NE.AND.EX P0, PT, RZ, UR15, PT, P0 ;  /* 0x0000000fff007c0c */ /* 0x000fe2000bf05300 */
[----:B------:R-:W0:Y:S01]  /*fb20*/  S2UR UR8, SR_CgaCtaId ;  /* 0x00000000000879c3 */ /* 0x000e220000008800 */
[----:B------:R-:W-:Y:S01]  /*fb30*/  UMOV UR7, 0x400 ;  /* 0x0000040000077882 */ /* 0x000fe20000000000 */
[----:B------:R-:W-:Y:S01]  /*fb40*/  IADD3 R4, PT, PT, -R4, UR46, RZ ;  /* 0x0000002e04047c10 */ /* 0x000fe2000fffe1ff */
[----:B------:R-:W1:Y:S09]  /*fb50*/  LDCU.64 UR14, c[0x0][0x3c0] ;  /* 0x00007800ff0e77ac */ /* 0x000e720008000a00 */
[----:B------:R-:W1:Y:S08]  /*fb60*/  @P0 LDC R35, c[0x0][0x3f8] ;  /* 0x0000fe00ff230b82 */ /* 0x000e700000000800 */
[----:B------:R-:W0:Y:S01]  /*fb70*/  @P0 LDC.64 R20, c[0x0][0x458] ;  /* 0x00011600ff140b82 */ /* 0x000e220000000a00 */
[----:B--2---:R-:W-:-:S04]  /*fb80*/  @P1 IMAD.WIDE R6, R33, 0x4, R18 ;  /* 0x0000000421061825 */ /* 0x004fc800078e0212 */
[----:B-1----:R-:W-:-:S04]  /*fb90*/  @P0 IMAD R0, R35, UR38, R0 ;  /* 0x0000002623000c24 */ /* 0x002fc8000f8e0200 */
[----:B------:R-:W-:-:S04]  /*fba0*/  @P0 IMAD R19, R0, 0xe0, R5 ;  /* 0x000000e000130824 */ /* 0x000fc800078e0205 */
[----:B0-----:R-:W-:Y:S01]  /*fbb0*/  @P0 IMAD.WIDE R18, R19, 0x4, R20 ;  /* 0x0000000413120825 */ /* 0x001fe200078e0214 */
[----:B---3--:R-:W4:Y:S08]  /*fbc0*/  @!P1 I2F.S8 R25, R17 ;  /* 0x0000001100199306 */ /* 0x008f300000001400 */
[----:B------:R-:W0:Y:S08]  /*fbd0*/  @!P1 I2F.S8 R27, R17.B1 ;  /* 0x10000011001b9306 */ /* 0x000e300000001400 */
[----:B------:R-:W1:Y:S08]  /*fbe0*/  @!P1 I2F.S8 R29, R17.B2 ;  /* 0x20000011001d9306 */ /* 0x000e700000001400 */
[----:B------:R-:W2:Y:S01]  /*fbf0*/  @!P1 I2F.S8 R31, R17.B3 ;  /* 0x30000011001f9306 */ /* 0x000ea20000001400 */
[C---:B----4-:R-:W-:Y:S01]  /*fc00*/  @!P1 FMUL.FTZ R24, R22.reuse, R25 ;  /* 0x0000001916189220 */ /* 0x050fe20000410000 */
[C---:B0-----:R-:W-:Y:S01]  /*fc10*/  @!P1 FMUL.FTZ R25, R22.reuse, R27 ;  /* 0x0000001b16199220 */ /* 0x041fe20000410000 */
[C---:B-1----:R-:W-:Y:S01]  /*fc20*/  @!P1 FMUL.FTZ R26, R22.reuse, R29 ;  /* 0x0000001d161a9220 */ /* 0x042fe20000410000 */
[----:B--2---:R-:W-:-:S02]  /*fc30*/  @!P1 FMUL.FTZ R27, R22, R31 ;  /* 0x0000001f161b9220 */ /* 0x004fc40000410000 */
[----:B------:R-:W2:Y:S04]  /*fc40*/  @P0 LDG.E.128 R20, desc[UR36][R18.64] ;  /* 0x0000002412140981 */ /* 0x000ea8000c1e1d00 */
[----:B------:R0:W3:Y:S01]  /*fc50*/  @P1 LDG.E.128 R24, desc[UR36][R6.64] ;  /* 0x0000002406181981 */ /* 0x0000e2000c1e1d00 */
[----:B------:R-:W-:-:S04]  /*fc60*/  UIADD3 UR7, UPT, UPT, UR7, 0x420, URZ ;  /* 0x0000042007077890 */ /* 0x000fc8000fffe0ff */
[----:B------:R-:W-:Y:S01]  /*fc70*/  ULEA UR7, UR8, UR7, 0x18 ;  /* 0x0000000708077291 */ /* 0x000fe2000f8ec0ff */
[----:B------:R-:W-:-:S05]  /*fc80*/  IMAD R16, R2, R16, R5 ;  /* 0x0000001002107224 */ /* 0x000fca00078e0205 */
[----:B------:R-:W-:Y:S01]  /*fc90*/  LEA R4, R4, UR7, 0x2 ;  /* 0x0000000704047c11 */ /* 0x000fe2000f8e10ff */
[----:B------:R-:W-:-:S04]  /*fca0*/  UIMAD UR7, UR40, 0xe0, URZ ;  /* 0x000000e0280778a4 */ /* 0x000fc8000f8e02ff */
[----:B------:R-:W1:Y:S01]  /*fcb0*/  LDS R17, [R4] ;  /* 0x0000000004117984 */ /* 0x000e620000000800 */
[----:B------:R-:W-:Y:S01]  /*fcc0*/  SHF.R.S32.HI R0, RZ, 0x1f, R16 ;  /* 0x0000001fff007819 */ /* 0x000fe20000011410 */
[----:B0-----:R-:W-:Y:S01]  /*fcd0*/  IMAD.U32 R7, RZ, RZ, UR7 ;  /* 0x00000007ff077e24 */ /* 0x001fe2000f8e00ff */
[----:B------:R-:W-:-:S04]  /*fce0*/  IADD3 R16, P1, PT, R16, UR7, RZ ;  /* 0x0000000710107c10 */ /* 0x000fc8000ff3e0ff */
        /* <DEDUP_REMOVED lines=12> */
[C---:B-1----:R-:W-:Y:S01]  /*fdb0*/  FFMA.FTZ R12, R17.reuse, R8, R12 ;  /* 0x00000008110c7223 */ /* 0x042fe2000001000c */
[C---:B------:R-:W-:Y:S01]  /*fdc0*/  FFMA.FTZ R13, R17.reuse, R9, R13 ;  /* 0x00000009110d7223 */ /* 0x040fe2000001000d */
[C---:B------:R-:W-:Y:S01]  /*fdd0*/  FFMA.FTZ R14, R17.reuse, R10, R14 ;  /* 0x0000000a110e7223 */ /* 0x040fe2000001000e */
[----:B------:R-:W-:-:S07]  /*fde0*/  FFMA.FTZ R15, R17, R11, R15 ;  /* 0x0000000b110f7223 */ /* 0x000fce000001000f */
.L_x_4896:
[----:B------:R-:W-:Y:S05]  /*fdf0*/  BSYNC.RECONVERGENT B0 ;  /* 0x0000000000007941 */ /* 0x000fea0003800200 */
.L_x_4895:
[----:B------:R-:W-:Y:S01]  /*fe00*/  BAR.SYNC.DEFER_BLOCKING 0x0 ;  /* 0x0000000000007b1d */ /* 0x000fe20000010000 */
[----:B------:R-:W-:-:S04]  /*fe10*/  ISETP.GT.U32.AND P1, PT, R5, 0xdf, PT ;  /* 0x000000df0500780c */ /* 0x000fc80003f24070 */
[----:B------:R-:W-:-:S09]  /*fe20*/  ISETP.GT.U32.OR P0, PT, R3, 0x3f, P1 ;  /* 0x0000003f0300780c */ /* 0x000fd20000f04470 */
[----:B------:R-:W-:Y:S05]  /*fe30*/  @P1 BRA `(.L_x_4924) ;  /* 0x0000000000441947 */ /* 0x000fea0003800000 */
[----:B------:R-:W1:Y:S01]  /*fe40*/  S2UR UR5, SR_CgaCtaId ;  /* 0x00000000000579c3 */ /* 0x000e620000008800 */
[----:B------:R-:W-:Y:S01]  /*fe50*/  UMOV UR4, 0x400 ;  /* 0x0000040000047882 */ /* 0x000fe20000000000 */
[C---:B------:R-:W-:Y:S01]  /*fe60*/  LOP3.LUT R0, R3.reuse, 0x3c0, RZ, 0xc0, !PT ;  /* 0x000003c003007812 */ /* 0x040fe200078ec0ff */
[----:B------:R-:W-:Y:S01]  /*fe70*/  UIADD3 UR4, UPT, UPT, UR4, 0x420, URZ ;  /* 0x0000042004047890 */ /* 0x000fe2000fffe0ff */
[----:B------:R-:W-:Y:S02]  /*fe80*/  ISETP.GT.U32.AND P2, PT, R3, 0x3f, PT ;  /* 0x0000003f0300780c */ /* 0x000fe40003f44070 */
[----:B------:R-:W-:Y:S01]  /*fe90*/  ISETP.NE.AND P1, PT, R0, 0x40, PT ;  /* 0x000000400000780c */ /* 0x000fe20003f25270 */
[----:B-1----:R-:W-:-:S06]  /*fea0*/  ULEA UR4, UR5, UR4, 0x18 ;  /* 0x0000000405047291 */ /* 0x002fcc000f8ec0ff */
[----:B------:R-:W-:Y:S01]  /*feb0*/  LEA R0, R5, UR4, 0x2 ;  /* 0x0000000405007c11 */ /* 0x000fe2000f8e10ff */
[----:B------:R-:W-:Y:S05]  /*fec0*/  WARPSYNC.ALL ;  /* 0x0000000000007948 */ /* 0x000fea0003800000 */
[----:B------:R-:W-:Y:S01]  /*fed0*/  @!P1 STS.128 [R0], R12 ;  /* 0x0000000c00009388 */ /* 0x000fe20000000c00 */
[----:B------:R-:W-:Y:S06]  /*fee0*/  BAR.SYNC.DEFER_BLOCKING 0x0 ;  /* 0x0000000000007b1d */ /* 0x000fec0000010000 */
[----:B0----5:R-:W0:Y:S02]  /*fef0*/  @!P2 LDS.128 R8, [R0] ;  /* 0x000000000008a984 */ /* 0x021e240000000c00 */
[----:B0-----:R-:W-:Y:S01]  /*ff00*/  @!P2 FADD.FTZ R12, R12, R8 ;  /* 0x000000080c0ca221 */ /* 0x001fe20000010000 */
[----:B------:R-:W-:Y:S01]  /*ff10*/  @!P2 FADD.FTZ R13, R13, R9 ;  /* 0x000000090d0da221 */ /* 0x000fe20000010000 */
[----:B------:R-:W-:Y:S01]  /*ff20*/  @!P2 FADD.FTZ R14, R14, R10 ;  /* 0x0000000a0e0ea221 */ /* 0x000fe20000010000 */
[----:B------:R-:W-:Y:S01]  /*ff30*/  @!P2 FADD.FTZ R15, R15, R11 ;  /* 0x0000000b0f0fa221 */ /* 0x000fe20000010000 */
[----:B------:R-:W-:Y:S06]  /*ff40*/  BAR.SYNC.DEFER_BLOCKING 0x0 ;  /* 0x0000000000007b1d */ /* 0x000fec0000010000 */
.L_x_4924:
[----:B------:R-:W-:Y:S05]  /*ff50*/  @P0 EXIT ;  /* 0x000000000000094d */ /* 0x000fea0003800000 */
[----:B------:R-:W1:Y:S02]  /*ff60*/  LDCU UR4, c[0x0][0x478] ;  /* 0x00008f00ff0477ac */ /* 0x000e640008000800 */
[----:B-1----:R-:W-:-:S09]  /*ff70*/  UISETP.NE.AND UP0, UPT, UR4, 0x2, UPT ;  /* 0x000000020400788c */ /* 0x002fd2000bf05270 */
[----:B------:R-:W-:Y:S05]  /*ff80*/  BRA.U UP0, `(.L_x_4925) ;  /* 0x00000001007c7547 */ /* 0x000fea000b800000 */
[----:B0-----:R-:W0:Y:S01]  /*ff90*/  LDC.64 R6, c[0x0][0x470] ;  /* 0x00011c00ff067b82 */ /* 0x001e220000000a00 */
[----:B------:R-:W1:Y:S01]  /*ffa0*/  LDCU.64 UR4, c[0x0][0x380] ;  /* 0x00007000ff0477ac */ /* 0x000e620008000a00 */
[----:B0-----:R-:W4:Y:S02]  /*ffb0*/  LDG.E R6, desc[UR36][R6.64] ;  /* 0x0000002406067981 */ /* 0x001f24000c1e1900 */
[C---:B----4-:R-:W-:Y:S01]  /*ffc0*/  FMUL.FTZ R14, R6.reuse, R14 ;  /* 0x0000000e060e7220 */ /* 0x050fe20000410000 */
[C---:B------:R-:W-:Y:S01]  /*ffd0*/  FMUL.FTZ R15, R6.reuse, R15 ;  /* 0x0000000f060f7220 */ /* 0x040fe20000410000 */
[C---:B------:R-:W-:Y:S01]  /*ffe0*/  FMUL.FTZ R13, R6.reuse, R13 ;  /* 0x0000000d060d7220 */ /* 0x040fe20000410000 */
[----:B------:R-:W-:Y:S01]  /*fff0*/  FMUL.FTZ R12, R6, R12 ;  /* 0x0000000c060c7220 */ /* 0x000fe20000410000 */
[----:B------:R-:W-:Y:S02]  /*10000*/  IMAD.IADD R6, R2, 0x1, R5 ;  /* 0x0000000102067824 */ /* 0x000fe400078e0205 */
[----:B------:R-:W0:Y:S03]  /*10010*/  F2I.S8.NTZ R14, R14 ;  /* 0x0000000e000e7305 */ /* 0x000e260000202100 */
[----:B-1----:R-:W-:-:S05]  /*10020*/  IADD3 R2, P0, PT, R6, UR4, RZ ;  /* 0x0000000406027c10 */ /* 0x002fca000ff1e0ff */
        /* <DEDUP_REMOVED lines=9> */
[----:B0-----:R-:W-:Y:S02]  /*100c0*/  PRMT R13, R13, 0x8880, RZ ;  /* 0x000088800d0d7816 */ /* 0x001fe400000000ff */
[----:B------:R-:W-:Y:S02]  /*100d0*/  LEA R7, R0, R7, 0x18 ;  /* 0x0000000700077211 */ /* 0x000fe400078ec0ff */
[----:B------:R-:W-:Y:S02]  /*100e0*/  PRMT R3, R13, 0x7710, RZ ;  /* 0x000077100d037816 */ /* 0x000fe400000000ff */
[----:B-1----:R-:W-:-:S04]  /*100f0*/  PRMT R4, R12, 0x8880, RZ ;  /* 0x000088800c047816 */ /* 0x002fc800000000ff */
[----:B------:R-:W-:Y:S02]  /*10100*/  PRMT R0, R4, 0x7710, RZ ;  /* 0x0000771004007816 */ /* 0x000fe400000000ff */
[----:B------:R-:W-:Y:S02]  /*10110*/  LOP3.LUT R4, R3, 0xff, RZ, 0xc0, !PT ;  /* 0x000000ff03047812 */ /* 0x000fe400078ec0ff */
[----:B------:R-:W-:Y:S02]  /*10120*/  LOP3.LUT R5, R0, 0xff, RZ, 0xc0, !PT ;  /* 0x000000ff00057812 */ /* 0x000fe400078ec0ff */
[----:B------:R-:W-:Y:S01]  /*10130*/  LEA.HI.X.SX32 R3, R6, UR5, 0x1, P0 ;  /* 0x0000000506037c11 */ /* 0x000fe200080f0eff */
[----:B------:R-:W-:-:S04]  /*10140*/  IMAD R4, R4, 0x100, R7 ;  /* 0x0000010004047824 */ /* 0x000fc800078e0207 */
[----:B------:R-:W-:-:S05]  /*10150*/  IMAD.IADD R5, R4, 0x1, R5 ;  /* 0x0000000104057824 */ /* 0x000fca00078e0205 */
[----:B------:R-:W-:Y:S01]  /*10160*/  STG.E desc[UR36][R2.64], R5 ;  /* 0x0000000502007986 */ /* 0x000fe2000c101924 */
[----:B------:R-:W-:Y:S05]  /*10170*/  EXIT ;  /* 0x000000000000794d */ /* 0x000fea0003800000 */
.L_x_4925:
[----:B0-----:R-:W0:Y:S01]  /*10180*/  LDC.64 R6, c[0x0][0x380] ;  /* 0x0000e000ff067b82 */ /* 0x001e220000000a00 */
[----:B------:R-:W-:-:S04]  /*10190*/  IMAD.IADD R3, R2, 0x1, R5 ;  /* 0x0000000102037824 */ /* 0x000fc800078e0205 */
[----:B0-----:R-:W-:-:S05]  /*101a0*/  IMAD.WIDE R2, R3, 0x4, R6 ;  /* 0x0000000403027825 */ /* 0x001fca00078e0206 */
[----:B------:R-:W-:Y:S01]  /*101b0*/  STG.E.128 desc[UR36][R2.64], R12 ;  /* 0x0000000c02007986 */ /* 0x000fe2000c101d24 */
[----:B------:R-:W-:Y:S05]  /*101c0*/  EXIT ;  /* 0x000000000000794d */ /* 0x000fea0003800000 */
.L_x_4855:
[----:B------:R-:W-:Y:S01]  /*101d0*/  BSSY B1, `(.L_x_4926) ;  /* 0x0000008000017945 */ /* 0x000fe20003800000 */
[----:B------:R-:W-:Y:S01]  /*101e0*/  MOV R13, R10 ;  /* 0x0000000a000d7202 */ /* 0x000fe20000000f00 */
[----:B------:R-:W-:Y:S02]  /*101f0*/  IMAD.MOV.U32 R12, RZ, RZ, 0x1 ;  /* 0x00000001ff0c7424 */ /* 0x000fe400078e00ff */
[----:B------:R-:W-:Y:S02]  /*10200*/  IMAD.MOV.U32 R11, RZ, RZ, 0x1f ;  /* 0x0000001fff0b7424 */ /* 0x000fe400078e00ff */
[----:B------:R-:W-:-:S07]  /*10210*/  IMAD.MOV.U32 R15, RZ, RZ, -0x1 ;  /* 0xffffffffff0f7424 */ /* 0x000fce00078e00ff */
[----:B-----5:R-:W-:Y:S05]  /*10220*/  WARPSYNC.COLLECTIVE R15, `(.L_x_4927) ;  /* 0x000000000f087348 */ /* 0x020fea0003c00000 */
[----:B------:R0:W1:Y:S02]  /*10230*/  SHFL.BFLY P6, R14, R13, R12, R11 ;  /* 0x0c00000c0d0e7389 */ /* 0x00006400000c000b */
[----:B01---5:R-:W-:Y:S05]  /*10240*/  ENDCOLLECTIVE ;  /* 0x000000000000791b */ /* 0x023fea0003800000 */
.L_x_4927:
[----:B------:R-:W-:Y:S05]  /*10250*/  BSYNC B1 ;  /* 0x0000000000017941 */ /* 0x000fea0003800000 */
.L_x_4926:
[----:B------:R-:W-:Y:S05]  /*10260*/  BRA `(.L_x_4928) ;  /* 0xffffffa000b47947 */ /* 0x000fea000383ffff */
.L_x_4859:
[----:B------:R-:W-:Y:S01]  /*10270*/  BSSY B0, `(.L_x_4929) ;  /* 0x0000008000007945 */ /* 0x000fe20003800000 */
[----:B------:R-:W-:Y:S01]  /*10280*/  MOV R13, R252 ;  /* 0x000000fc000d7202 */ /* 0x000fe20000000f00 */
[----:B------:R-:W-:Y:S02]  /*10290*/  IMAD.MOV.U32 R12, RZ, RZ, 0x10 ;  /* 0x00000010ff0c7424 */ /* 0x000fe400078e00ff */
[----:B------:R-:W-:Y:S02]  /*102a0*/  IMAD.MOV.U32 R11, RZ, RZ, 0x1f ;  /* 0x0000001fff0b7424 */ /* 0x000fe400078e00ff */
[----:B------:R-:W-:-:S07]  /*102b0*/  IMAD.MOV.U32 R15, RZ, RZ, -0x1 ;  /* 0xffffffffff0f7424 */ /* 0x000fce00078e00ff */
[----:B-123--:R-:W-:Y:S05]  /*102c0*/  WARPSYNC.COLLECTIVE R15, `(.L_x_4930) ;  /* 0x000000000f087348 */ /* 0x00efea0003c00000 */
[----:B------:R0:W4:Y:S02]  /*102d0*/  SHFL.BFLY P6, R14, R13, R12, R11 ;  /* 0x0c00000c0d0e7389 */ /* 0x00012400000c000b */
[----:B01234-:R-:W-:Y:S05]  /*102e0*/  ENDCOLLECTIVE ;  /* 0x000000000000791b */ /* 0x01ffea0003800000 */
.L_x_4930:
[----:B------:R-:W-:Y:S05]  /*102f0*/  BSYNC B0 ;  /* 0x0000000000007941 */ /* 0x000fea0003800000 */
.L_x_4929:
[----:B------:R-:W-:Y:S01]  /*10300*/  HFMA2 R12, -RZ, RZ, 0, 4.76837158203125e-07 ;  /* 0x00000008ff0c7431 */ /* 0x000fe200000001ff */
[----:B------:R-:W-:Y:S01]  /*10310*/  FMNMX.FTZ R13, R14, R252, !PT ;  /* 0x000000fc0e0d7209 */ /* 0x000fe20007810000 */
[----:B------:R-:W-:Y:S02]  /*10320*/  IMAD.MOV.U32 R11, RZ, RZ, 0x1f ;  /* 0x0000001fff0b7424 */ /* 0x000fe400078e00ff */
[----:B------:R-:W-:-:S07]  /*10330*/  IMAD.MOV.U32 R15, RZ, RZ, -0x1 ;  /* 0xffffffffff0f7424 */ /* 0x000fce00078e00ff */
[----:B------:R-:W-:Y:S05]  /*10340*/  WARPSYNC.COLLECTIVE R15, `(.L_x_4931) ;  /* 0x000000000f087348 */ /* 0x000fea0003c00000 */
[----:B------:R0:W1:Y:S02]  /*10350*/  SHFL.BFLY P6, R14, R13, R12, R11 ;  /* 0x0c00000c0d0e7389 */ /* 0x00006400000c000b */
[----:B01----:R-:W-:Y:S05]  /*10360*/  ENDCOLLECTIVE ;  /* 0x000000000000791b */ /* 0x003fea0003800000 */
.L_x_4931:
[----:B------:R-:W-:Y:S02]  /*10370*/  MOV R12, 0x4 ;  /* 0x00000004000c7802 */ /* 0x000fe40000000f00 */
[----:B------:R-:W-:-:S05]  /*10380*/  FMNMX.FTZ R0, R13, R14, !PT ;  /* 0x0000000e0d007209 */ /* 0x000fca0007810000 */
[----:B------:R-:W-:-:S07]  /*10390*/  IMAD.MOV.U32 R13, RZ, RZ, R0 ;  /* 0x000000ffff0d7224 */ /* 0x000fce00078e0000 */
[----:B------:R-:W-:Y:S05]  /*103a0*/  WARPSYNC.COLLECTIVE R15, `(.L_x_4932) ;  /* 0x000000000f087348 */ /* 0x000fea0003c00000 */
[----:B------:R0:W1:Y:S02]  /*103b0*/  SHFL.BFLY P6, R14, R13, R12, R11 ;  /* 0x0c00000c0d0e7389 */ /* 0x00006400000c000b */
[----:B01----:R-:W-:Y:S05]  /*103c0*/  ENDCOLLECTIVE ;  /* 0x000000000000791b */ /* 0x003fea0003800000 */
.L_x_4932:
[----:B------:R-:W-:Y:S01]  /*103d0*/  IMAD.MOV.U32 R12, RZ, RZ, 0x2 ;  /* 0x00000002ff0c7424 */ /* 0x000fe200078e00ff */
[----:B------:R-:W-:-:S05]  /*103e0*/  FMNMX.FTZ R2, R0, R14, !PT ;  /* 0x0000000e00027209 */ /* 0x000fca0007810000 */
[----:B------:R-:W-:-:S07]  /*103f0*/  IMAD.MOV.U32 R13, RZ, RZ, R2 ;  /* 0x000000ffff0d7224 */ /* 0x000fce00078e0002 */
[----:B------:R-:W-:Y:S05]  /*10400*/  WARPSYNC.COLLECTIVE R15, `(.L_x_4933) ;  /* 0x000000000f087348 */ /* 0x000fea0003c00000 */
[----:B------:R0:W1:Y:S02]  /*10410*/  SHFL.BFLY P6, R14, R13, R12, R11 ;  /* 0x0c00000c0d0e7389 */ /* 0x00006400000c000b */
[----:B01----:R-:W-:Y:S05]  /*10420*/  ENDCOLLECTIVE ;  /* 0x000000000000791b */ /* 0x003fea0003800000 */
.L_x_4933:
[----:B------:R-:W-:Y:S05]  /*10430*/  BRA `(.L_x_4934) ;  /* 0xffffffa4002c7947 */ /* 0x000fea000383ffff */
.L_x_4935:
        /* <DEDUP_REMOVED lines=12> */
.L_x_5608:


//--------------------- .text._ZN4mmha33masked_multihead_attention_kernelIfLi224ELi256ELi4ELi64ELi64ELb0ELb1EEEv26Multihead_attention_paramsIT_XT5_EE --------------------------
	.section	.text._ZN4mmha33masked_multihead_attention_kernelIfLi224ELi256ELi4ELi64ELi64ELb0ELb1EEEv26Multihead_attention_paramsIT_XT5_EE,"ax",@progbits
	.align	128
        .global         _ZN4mmha33masked_multihead_attention_kernelIfLi224ELi256ELi4ELi64ELi64ELb0ELb1EEEv26Multihead_attention_paramsIT_XT5_EE
        .type           _ZN4mmha33masked_multihead_attention_kernelIfLi224ELi256ELi4ELi64ELi64ELb0ELb1EEEv26Multihead_attention_paramsIT_XT5_EE,@function
        .size           _ZN4mmha33masked_multihead_attention_kernelIfLi224ELi256ELi4ELi64ELi64ELb0ELb1EEEv26Multihead_attention_paramsIT_XT5_EE,(.L_x_5609 - _ZN4mmha33masked_multihead_attention_kernelIfLi224ELi256ELi4ELi64ELi64ELb0ELb1EEEv26Multihead_attention_paramsIT_XT5_EE)
        .other          _ZN4mmha33masked_multihead_attention_kernelIfLi224ELi256ELi4ELi64ELi64ELb0ELb1EEEv26Multihead_attention_paramsIT_XT5_EE,@"STO_CUDA_ENTRY STV_DEFAULT"
_ZN4mmha33masked_multihead_attention_kernelIfLi224ELi256ELi4ELi64ELi64ELb0ELb1EEEv26Multihead_attention_paramsIT_XT5_EE:
.text._ZN4mmha33masked_multihead_attention_kernelIfLi224ELi256ELi4ELi64ELi64ELb0ELb1EEEv26Multihead_attention_paramsIT_XT5_EE:
        /* <DEDUP_REMOVED lines=12> */
.L_x_4936:
[----:B------:R-:W1:Y:S01]  /*00c0*/  LDC R8, c[0x0][0x3f0] ;  /* 0x0000fc00ff087b82 */ /* 0x000e620000000800 */
[----:B------:R-:W3:Y:S01]  /*00d0*/  S2R R86, SR_CTAID.X ;  /* 0x0000000000567919 */ /* 0x000ee20000002500 */
[----:B------:R-:W4:Y:S06]  /*00e0*/  S2R R23, SR_TID.X ;  /* 0x0000000000177919 */ /* 0x000f2c0000002100 */
[----:B------:R-:W0:Y:S08]  /*00f0*/  LDC R6, c[0x0][0x478] ;  /* 0x00011e00ff067b82 */ /* 0x000e300000000800 */
[----:B------:R-:W3:Y:S01]  /*0100*/  LDC R4, c[0x0][0x3e8] ;  /* 0x0000fa00ff047b82 */ /* 0x000ee20000000800 */
[----:B-1----:R-:W-:-:S07]  /*0110*/  IABS R5, R8 ;  /* 0x0000000800057213 */ /* 0x002fce0000000000 */
[----:B------:R-:W1:Y:S01]  /*0120*/  LDC R36, c[0x0][0x3f8] ;  /* 0x0000fe00ff247b82 */ /* 0x000e620000000800 */
[----:B--2---:R-:W-:Y:S01]  /*0130*/  LOP3.LUT R9, R89, R8, RZ, 0x3c, !PT ;  /* 0x0000000859097212 */ /* 0x004fe200078e3cff */
[----:B------:R-:W2:Y:S01]  /*0140*/  I2F.RP R0, R5 ;  /* 0x0000000500007306 */ /* 0x000ea20000209400 */
[----:B0-----:R-:W-:-:S05]  /*0150*/  ISETP.NE.AND P1, PT, R6, 0x2, PT ;  /* 0x000000020600780c */ /* 0x001fca0003f25270 */
[----:B------:R-:W0:Y:S01]  /*0160*/  LDC.64 R28, c[0x0][0x460] ;  /* 0x00011800ff1c7b82 */ /* 0x000e220000000a00 */
[----:B----4-:R-:W-:Y:S01]  /*0170*/  IMAD.SHL.U32 R33, R23, 0x4, RZ ;  /* 0x0000000417217824 */ /* 0x010fe200078e00ff */
[----:B---3--:R-:W-:Y:S01]  /*0180*/  ISETP.NE.AND P0, PT, R4, RZ, PT ;  /* 0x000000ff0400720c */ /* 0x008fe20003f05270 */
[----:B--2---:R-:W2:Y:S01]  /*0190*/  MUFU.RCP R0, R0 ;  /* 0x0000000000007308 */ /* 0x004ea20000001000 */
[----:B-1----:R-:W-:-:S11]  /*01a0*/  IMAD R32, R89, R36, R86 ;  /* 0x0000002459207224 */ /* 0x002fd600078e0256 */
[----:B------:R-:W-:Y:S02]  /*01b0*/  @!P0 IMAD R22, R32, 0xe0, RZ ;  /* 0x000000e020168824 */ /* 0x000fe400078e02ff */
[----:B--2---:R-:W-:Y:S01]  /*01c0*/  VIADD R2, R0, 0xffffffe ;  /* 0x0ffffffe00027836 */ /* 0x004fe20000000000 */
[----:B------:R-:W-:-:S03]  /*01d0*/  IABS R0, R89 ;  /* 0x0000005900007213 */ /* 0x000fc60000000000 */
[----:B------:R1:W2:Y:S02]  /*01e0*/  F2I.FTZ.U32.TRUNC.NTZ R3, R2 ;  /* 0x0000000200037305 */ /* 0x0002a4000021f000 */
[----:B-1----:R-:W-:Y:S02]  /*01f0*/  IMAD.MOV.U32 R2, RZ, RZ, RZ ;  /* 0x000000ffff027224 */ /* 0x002fe400078e00ff */
[----:B--2---:R-:W-:-:S04]  /*0200*/  IMAD.MOV R10, RZ, RZ, -R3 ;  /* 0x000000ffff0a7224 */ /* 0x004fc800078e0a03 */
[----:B------:R-:W-:Y:S02]  /*0210*/  IMAD R7, R10, R5, RZ ;  /* 0x000000050a077224 */ /* 0x000fe400078e02ff */
[----:B------:R-:W1:Y:S02]  /*0220*/  @!P1 LDC.64 R10, c[0x0][0x398] ;  /* 0x0000e600ff0a9b82 */ /* 0x000e640000000a00 */
[----:B------:R-:W-:-:S04]  /*0230*/  IMAD.HI.U32 R2, R3, R7, R2 ;  /* 0x0000000703027227 */ /* 0x000fc800078e0002 */
[----:B------:R-:W-:Y:S02]  /*0240*/  IMAD.MOV.U32 R3, RZ, RZ, R0 ;  /* 0x000000ffff037224 */ /* 0x000fe400078e0000 */
[----:B------:R-:W2:Y:S02]  /*0250*/  @!P1 LDC.64 R6, c[0x0][0x468] ;  /* 0x00011a00ff069b82 */ /* 0x000ea40000000a00 */
[----:B------:R-:W-:-:S05]  /*0260*/  IMAD.HI.U32 R0, R2, R3, RZ ;  /* 0x0000000302007227 */ /* 0x000fca00078e00ff */
[----:B------:R-:W-:-:S05]  /*0270*/  IADD3 R2, PT, PT, -R0, RZ, RZ ;  /* 0x000000ff00027210 */ /* 0x000fca0007ffe1ff */
[----:B------:R-:W-:Y:S02]  /*0280*/  IMAD R2, R5, R2, R3 ;  /* 0x0000000205027224 */ /* 0x000fe400078e0203 */
[----:B------:R-:W-:-:S03]  /*0290*/  @P0 IMAD R3, R89, R4, RZ ;  /* 0x0000000459030224 */ /* 0x000fc600078e02ff */
[----:B------:R-:W-:Y:S01]  /*02a0*/  ISETP.GT.U32.AND P2, PT, R5, R2, PT ;  /* 0x000000020500720c */ /* 0x000fe20003f44070 */
[----:B------:R-:W-:Y:S01]  /*02b0*/  @P0 IMAD R22, R86, 0xe0, R3 ;  /* 0x000000e056160824 */ /* 0x000fe200078e0203 */
[----:B0-----:R-:W-:-:S03]  /*02c0*/  ISETP.NE.U32.AND P0, PT, R28, RZ, PT ;  /* 0x000000ff1c00720c */ /* 0x001fc60003f05070 */
[----:B------:R-:W-:Y:S01]  /*02d0*/  IMAD.IADD R27, R33, 0x1, R22 ;  /* 0x00000001211b7824 */ /* 0x000fe200078e0216 */
[----:B------:R-:W-:Y:S01]  /*02e0*/  ISETP.NE.AND.EX P0, PT, R29, RZ, PT, P0 ;  /* 0x000000ff1d00720c */ /* 0x000fe20003f05300 */
[----:B--2---:R-:W2:Y:S03]  /*02f0*/  @!P1 LDG.E R7, desc[UR36][R6.64+0x4] ;  /* 0x0000042406079981 */ /* 0x004ea6000c1e1900 */
[----:B-1----:R-:W-:-:S03]  /*0300*/  @!P1 IADD3 R4, P4, PT, R27, R10, RZ ;  /* 0x0000000a1b049210 */ /* 0x002fc60007f9e0ff */
[----:B------:R-:W-:-:S05]  /*0310*/  @!P2 IMAD.IADD R2, R2, 0x1, -R5 ;  /* 0x000000010202a824 */ /* 0x000fca00078e0a05 */
[----:B------:R-:W-:Y:S02]  /*0320*/  ISETP.GE.U32.AND P3, PT, R2, R5, PT ;  /* 0x000000050200720c */ /* 0x000fe40003f66070 */
[----:B------:R-:W-:Y:S01]  /*0330*/  @!P1 LEA.HI.X.SX32 R5, R27, R11, 0x1, P4 ;  /* 0x0000000b1b059211 */ /* 0x000fe200020f0eff */
[----:B------:R-:W0:Y:S04]  /*0340*/  @P0 LDC.64 R2, c[0x0][0x460] ;  /* 0x00011800ff020b82 */ /* 0x000e280000000a00 */
[----:B------:R1:W3:Y:S01]  /*0350*/  @!P1 LDG.E R12, desc[UR36][R4.64] ;  /* 0x00000024040c9981 */ /* 0x0002e2000c1e1900 */
[----:B------:R-:W-:Y:S01]  /*0360*/  @!P2 VIADD R0, R0, 0x1 ;  /* 0x000000010000a836 */ /* 0x000fe20000000000 */
[----:B------:R-:W-:Y:S02]  /*0370*/  ISETP.GE.AND P4, PT, R9, RZ, PT ;  /* 0x000000ff0900720c */ /* 0x000fe40003f86270 */
[----:B------:R-:W-:-:S02]  /*0380*/  ISETP.NE.AND P2, PT, R8, RZ, PT ;  /* 0x000000ff0800720c */ /* 0x000fc40003f45270 */
[----:B------:R-:W-:Y:S01]  /*0390*/  @P3 VIADD R0, R0, 0x1 ;  /* 0x0000000100003836 */ /* 0x000fe20000000000 */
[----:B-1----:R-:W1:Y:S04]  /*03a0*/  LDC.64 R4, c[0x0][0x4a0] ;  /* 0x00012800ff047b82 */ /* 0x002e680000000a00 */
[----:B------:R-:W-:-:S05]  /*03b0*/  MOV R39, R0 ;  /* 0x0000000000277202 */ /* 0x000fca0000000f00 */
[----:B------:R-:W-:Y:S01]  /*03c0*/  @!P4 IMAD.MOV R39, RZ, RZ, -R39 ;  /* 0x000000ffff27c224 */ /* 0x000fe200078e0a27 */
[----:B------:R-:W-:Y:S01]  /*03d0*/  @!P2 LOP3.LUT R39, RZ, R8, RZ, 0x33, !PT ;  /* 0x00000008ff27a212 */ /* 0x000fe200078e33ff */
[----:B------:R-:W-:-:S04]  /*03e0*/  IMAD.MOV.U32 R19, RZ, RZ, RZ ;  /* 0x000000ffff137224 */ /* 0x000fc800078e00ff */
[----:B0-----:R-:W-:-:S05]  /*03f0*/  @P0 IMAD.WIDE R2, R39, 0x4, R2 ;  /* 0x0000000427020825 */ /* 0x001fca00078e0202 */
[----:B------:R0:W5:Y:S01]  /*0400*/  @P0 LDG.E R19, desc[UR36][R2.64] ;  /* 0x0000002402130981 */ /* 0x000162000c1e1900 */
[----:B-1----:R-:W-:-:S04]  /*0410*/  ISETP.NE.U32.AND P0, PT, R4, RZ, PT ;  /* 0x000000ff0400720c */ /* 0x002fc80003f05070 */
[----:B------:R-:W-:Y:S02]  /*0420*/  ISETP.NE.AND.EX P0, PT, R5, RZ, PT, P0 ;  /* 0x000000ff0500720c */ /* 0x000fe40003f05300 */
[----:B------:R-:W-:-:S11]  /*0430*/  ISETP.GT.U32.AND P2, PT, R23, 0x37, PT ;  /* 0x000000371700780c */ /* 0x000fd60003f44070 */
[----:B------:R-:W1:Y:S01]  /*0440*/  @P0 LDC.64 R14, c[0x0][0x4a0] ;  /* 0x00012800ff0e0b82 */ /* 0x000e620000000a00 */
[----:B------:R-:W-:Y:S01]  /*0450*/  BSSY.RECONVERGENT B0, `(.L_x_4937) ;  /* 0x000001f000007945 */ /* 0x000fe20003800200 */
[----:B---3--:R-:W2:Y:S08]  /*0460*/  @!P1 I2F.S8 R4, R12 ;  /* 0x0000000c00049306 */ /* 0x008eb00000001400 */
[----:B------:R-:W3:Y:S08]  /*0470*/  @!P1 I2F.S8 R0, R12.B1 ;  /* 0x1000000c00009306 */ /* 0x000ef00000001400 */
[----:B------:R-:W4:Y:S08]  /*0480*/  @!P1 I2F.S8 R8, R12.B2 ;  /* 0x2000000c00089306 */ /* 0x000f300000001400 */
[----:B------:R-:W0:Y:S01]  /*0490*/  @!P1 I2F.S8 R10, R12.B3 ;  /* 0x3000000c000a9306 */ /* 0x000e220000001400 */
[C---:B--2---:R-:W-:Y:S01]  /*04a0*/  @!P1 FMUL.FTZ R4, R7.reuse, R4 ;  /* 0x0000000407049220 */ /* 0x044fe20000410000 */
[C---:B---3--:R-:W-:Y:S01]  /*04b0*/  @!P1 FMUL.FTZ R5, R7.reuse, R0 ;  /* 0x0000000007059220 */ /* 0x048fe20000410000 */
[C---:B----4-:R-:W-:Y:S01]  /*04c0*/  @!P1 FMUL.FTZ R6, R7.reuse, R8 ;  /* 0x0000000807069220 */ /* 0x050fe20000410000 */
[----:B------:R-:W-:Y:S01]  /*04d0*/  CS2R R8, SRZ ;  /* 0x0000000000087805 */ /* 0x000fe2000001ff00 */
[----:B0-----:R-:W-:Y:S01]  /*04e0*/  @!P1 FMUL.FTZ R7, R7, R10 ;  /* 0x0000000a07079220 */ /* 0x001fe20000410000 */
[----:B------:R-:W-:Y:S01]  /*04f0*/  CS2R R10, SRZ ;  /* 0x00000000000a7805 */ /* 0x000fe2000001ff00 */
[----:B-1----:R-:W-:Y:S06]  /*0500*/  @P2 BRA `(.L_x_4938) ;  /* 0x00000000004c2947 */ /* 0x002fec0003800000 */
        /* <DEDUP_REMOVED lines=19> */
.L_x_4938:
[----:B------:R-:W-:Y:S05]  /*0640*/  BSYNC.RECONVERGENT B0 ;  /* 0x0000000000007941 */ /* 0x000fea0003800200 */
.L_x_4937:
[----:B------:R-:W-:Y:S05]  /*0650*/  @!P1 BRA `(.L_x_4939) ;  /* 0x0000000000209947 */ /* 0x000fea0003800000 */
[----:B------:R-:W-:Y:S01]  /*0660*/  BSSY.RECONVERGENT B0, `(.L_x_4939) ;  /* 0x0000007000007945 */ /* 0x000fe20003800200 */
[----:B------:R-:W-:Y:S02]  /*0670*/  CS2R R6, SRZ ;  /* 0x0000000000067805 */ /* 0x000fe4000001ff00 */
[----:B------:R-:W-:Y:S01]  /*0680*/  CS2R R4, SRZ ;  /* 0x0000000000047805 */ /* 0x000fe2000001ff00 */
[----:B------:R-:W-:Y:S06]  /*0690*/  @P2 BRA `(.L_x_4940) ;  /* 0x00000000000c2947 */ /* 0x000fec0003800000 */
[----:B------:R-:W1:Y:S02]  /*06a0*/  LDC.64 R4, c[0x0][0x398] ;  /* 0x0000e600ff047b82 */ /* 0x000e640000000a00 */
[----:B-1----:R-:W-:-:S06]  /*06b0*/  IMAD.WIDE R4, R27, 0x4, R4 ;  /* 0x000000041b047825 */ /* 0x002fcc00078e0204 */
[----:B------:R-:W5:Y:S02]  /*06c0*/  LDG.E.128 R4, desc[UR36][R4.64] ;  /* 0x0000002404047981 */ /* 0x000f64000c1e1d00 */
.L_x_4940:
[----:B------:R-:W-:Y:S05]  /*06d0*/  BSYNC.RECONVERGENT B0 ;  /* 0x0000000000007941 */ /* 0x000fea0003800200 */
.L_x_4939:
[----:B------:R-:W-:Y:S01]  /*06e0*/  @P0 IMAD.WIDE.U32 R2, R89, 0x4, R14 ;  /* 0x0000000459020825 */ /* 0x000fe200078e000e */
[----:B------:R-:W1:Y:S01]  /*06f0*/  LDCU.64 UR4, c[0x0][0x390] ;  /* 0x00007200ff0477ac */ /* 0x000e620008000a00 */
[----:B------:R-:W2:Y:S03]  /*0700*/  LDCU.64 UR6, c[0x0][0x3a0] ;  /* 0x00007400ff0677ac */ /* 0x000ea60008000a00 */
[----:B------:R3:W4:Y:S01]  /*0710*/  @P0 LDG.E R0, desc[UR36][R2.64] ;  /* 0x0000002402000981 */ /* 0x000722000c1e1900 */
[----:B------:R-:W-:Y:S01]  /*0720*/  ISETP.EQ.U32.AND P4, PT, R28, RZ, PT ;  /* 0x000000ff1c00720c */ /* 0x000fe20003f82070 */
[----:B------:R-:W0:Y:S01]  /*0730*/  LDC.64 R16, c[0x0][0x418] ;  /* 0x00010600ff107b82 */ /* 0x000e220000000a00 */
[----:B------:R-:W-:Y:S02]  /*0740*/  ISETP.GT.U32.AND P2, PT, R23, 0x3f, PT ;  /* 0x0000003f1700780c */ /* 0x000fe40003f44070 */
[----:B------:R-:W-:-:S02]  /*0750*/  CS2R R26, SRZ ;  /* 0x00000000001a7805 */ /* 0x000fc4000001ff00 */
[----:B------:R-:W-:Y:S02]  /*0760*/  CS2R R24, SRZ ;  /* 0x0000000000187805 */ /* 0x000fe4000001ff00 */
[----:B------:R-:W-:Y:S02]  /*0770*/  ISETP.EQ.OR.EX P2, PT, R29, RZ, P2, P4 ;  /* 0x000000ff1d00720c */ /* 0x000fe40001742740 */
[----:B------:R-:W-:Y:S01]  /*0780*/  CS2R R30, SRZ ;  /* 0x00000000001e7805 */ /* 0x000fe2000001ff00 */
[----:B------:R-:W3:Y:S01]  /*0790*/  LDC R38, c[0x0][0x3f4] ;  /* 0x0000fd00ff267b82 */ /* 0x000ee20000000800 */
[----:B-1----:R-:W-:Y:S02]  /*07a0*/  ISETP.NE.U32.AND P1, PT, RZ, UR4, PT ;  /* 0x00000004ff007c0c */ /* 0x002fe4000bf25070 */
[----:B--2---:R-:W-:Y:S02]  /*07b0*/  ISETP.NE.U32.AND P3, PT, RZ, UR6, PT ;  /* 0x00000006ff007c0c */ /* 0x004fe4000bf65070 */
[----:B------:R-:W-:-:S02]  /*07c0*/  CS2R R28, SRZ ;  /* 0x00000000001c7805 */ /* 0x000fc4000001ff00 */
[----:B------:R-:W-:-:S03]  /*07d0*/  ISETP.NE.AND.EX P1, PT, RZ, UR5, PT, P1 ;  /* 0x00000005ff007c0c */ /* 0x000fc6000bf25310 */
[----:B------:R-:W1:Y:S01]  /*07e0*/  @!P2 LDC.64 R14, c[0x0][0x450] ;  /* 0x00011400ff0eab82 */ /* 0x000e620000000a00 */
[----:B------:R-:W-:Y:S01]  /*07f0*/  ISETP.NE.AND.EX P3, PT, RZ, UR7, PT, P3 ;  /* 0x00000007ff007c0c */ /* 0x000fe2000bf65330 */
[----:B------:R-:W2:Y:S01]  /*0800*/  LDCU.U8 UR4, c[0x0][0x404] ;  /* 0x00008080ff0477ac */ /* 0x000ea20008000000 */
[C---:B------:R-:W-:Y:S02]  /*0810*/  ISETP.GT.U32.OR P1, PT, R23.reuse, 0x37, !P1 ;  /* 0x000000371700780c */ /* 0x040fe40004f24470 */
[----:B------:R-:W-:Y:S02]  /*0820*/  ISETP.GT.U32.OR P3, PT, R23, 0x37, !P3 ;  /* 0x000000371700780c */ /* 0x000fe40005f64470 */
[----:B0-----:R-:W-:Y:S01]  /*0830*/  ISETP.NE.U32.AND P4, PT, R16, RZ, PT ;  /* 0x000000ff1000720c */ /* 0x001fe20003f85070 */
[----:B-----5:R-:W-:-:S03]  /*0840*/  @!P2 IMAD R16, R19, R36, RZ ;  /* 0x000000241310a224 */ /* 0x020fc600078e02ff */
[----:B------:R-:W-:Y:S01]  /*0850*/  ISETP.NE.AND.EX P4, PT, R17, RZ, PT, P4 ;  /* 0x000000ff1100720c */ /* 0x000fe20003f85340 */
[----:B------:R-:W-:-:S04]  /*0860*/  IMAD R17, R86, 0xe0, R33 ;  /* 0x000000e056117824 */ /* 0x000fc800078e0221 */
[----:B------:R-:W0:Y:S08]  /*0870*/  @!P1 LDC.64 R12, c[0x0][0x390] ;  /* 0x0000e400ff0c9b82 */ /* 0x000e300000000a00 */
[----:B------:R-:W2:Y:S01]  /*0880*/  @!P3 LDC.64 R20, c[0x0][0x3a0] ;  /* 0x0000e800ff14bb82 */ /* 0x000ea20000000a00 */
[----:B---3--:R-:W-:-:S07]  /*0890*/  IABS R37, R38 ;  /* 0x0000002600257213 */ /* 0x008fce0000000000 */
[----:B------:R-:W3:Y:S01]  /*08a0*/  @P4 LDC.64 R34, c[0x0][0x418] ;  /* 0x00010600ff224b82 */ /* 0x000ee20000000a00 */
[----:B0-----:R-:W-:-:S04]  /*08b0*/  @!P1 IMAD.WIDE.U32 R2, R17, 0x4, R12 ;  /* 0x0000000411029825 */ /* 0x001fc800078e000c */
[----:B------:R-:W-:Y:S01]  /*08c0*/  @!P2 IMAD R13, R16, 0xe0, R17 ;  /* 0x000000e0100da824 */ /* 0x000fe200078e0211 */
[----:B------:R-:W4:Y:S01]  /*08d0*/  @!P1 LDG.E.128 R24, desc[UR36][R2.64] ;  /* 0x0000002402189981 */ /* 0x000f22000c1e1d00 */
[----:B--2---:R-:W-:-:S04]  /*08e0*/  @!P3 IMAD.WIDE.U32 R20, R17, 0x4, R20 ;  /* 0x000000041114b825 */ /* 0x004fc800078e0014 */
[----:B-1----:R-:W-:Y:S01]  /*08f0*/  @!P2 IMAD.WIDE R12, R13, 0x4, R14 ;  /* 0x000000040d0ca825 */ /* 0x002fe200078e020e */
[----:B------:R0:W2:Y:S05]  /*0900*/  @!P3 LDG.E.128 R28, desc[UR36][R20.64] ;  /* 0x00000024141cb981 */ /* 0x0000aa000c1e1d00 */
[----:B------:R-:W2:Y:S01]  /*0910*/  @!P2 LDG.E.128 R12, desc[UR36][R12.64] ;  /* 0x000000240c0ca981 */ /* 0x000ea2000c1e1d00 */
[----:B------:R-:W1:Y:S01]  /*0920*/  I2F.RP R16, R37 ;  /* 0x0000002500107306 */ /* 0x000e620000209400 */
[----:B------:R-:W4:Y:S08]  /*0930*/  @!P0 LDC R17, c[0x0][0x40c] ;  /* 0x00010300ff118b82 */ /* 0x000f300000000800 */
[----:B0-----:R-:W4:Y:S01]  /*0940*/  @P0 LDC R21, c[0x0][0x430] ;  /* 0x00010c00ff150b82 */ /* 0x001f220000000800 */
[----:B-1----:R-:W0:Y:S02]  /*0950*/  MUFU.RCP R16, R16 ;  /* 0x0000001000107308 */ /* 0x002e240000001000 */
[----:B0-----:R-:W-:-:S06]  /*0960*/  VIADD R2, R16, 0xffffffe ;  /* 0x0ffffffe10027836 */ /* 0x001fcc0000000000 */
[----:B------:R0:W1:Y:S02]  /*0970*/  F2I.FTZ.U32.TRUNC.NTZ R3, R2 ;  /* 0x0000000200037305 */ /* 0x000064000021f000 */
[----:B0-----:R-:W-:Y:S02]  /*0980*/  IMAD.MOV.U32 R2, RZ, RZ, RZ ;  /* 0x000000ffff027224 */ /* 0x001fe400078e00ff */
[----:B-1----:R-:W-:Y:S01]  /*0990*/  IMAD.MOV R20, RZ, RZ, -R3 ;  /* 0x000000ffff147224 */ /* 0x002fe200078e0a03 */
[----:B------:R-:W-:Y:S01]  /*09a0*/  ISETP.NE.AND P1, PT, R38, RZ, PT ;  /* 0x000000ff2600720c */ /* 0x000fe20003f25270 */
[----:B------:R-:W-:Y:S02]  /*09b0*/  IMAD.MOV.U32 R18, RZ, RZ, RZ ;  /* 0x000000ffff127224 */ /* 0x000fe400078e00ff */
[C---:B---3--:R-:W-:Y:S01]  /*09c0*/  @P4 IMAD.WIDE.U32 R34, R89.reuse, 0x4, R34 ;  /* 0x0000000459224825 */ /* 0x048fe200078e0022 */
[----:B------:R-:W-:Y:S03]  /*09d0*/  BSSY.RECONVERGENT B6, `(.L_x_4941) ;  /* 0x00000e6000067945 */ /* 0x000fe60003800200 */
[----:B------:R-:W-:Y:S01]  /*09e0*/  IMAD R89, R89, R38, RZ ;  /* 0x0000002659597224 */ /* 0x000fe200078e02ff */
[----:B------:R0:W5:Y:S04]  /*09f0*/  @P4 LDG.E R18, desc[UR36][R34.64] ;  /* 0x0000002422124981 */ /* 0x000168000c1e1900 */
[----:B------:R-:W-:Y:S01]  /*0a00*/  SHF.R.S32.HI R88, RZ, 0x1f, R89 ;  /* 0x0000001fff587819 */ /* 0x000fe20000011459 */
[----:B0-----:R-:W-:Y:S01]  /*0a10*/  IMAD R35, R39, R36, RZ ;  /* 0x0000002427237224 */ /* 0x001fe200078e02ff */
[----:B----4-:R-:W-:Y:S01]  /*0a20*/  @P0 IADD3 R17, PT, PT, R0, R21, RZ ;  /* 0x0000001500110210 */ /* 0x010fe20007ffe0ff */
[----:B------:R-:W-:-:S02]  /*0a30*/  IMAD R21, R20, R37, RZ ;  /* 0x0000002514157224 */ /* 0x000fc400078e02ff */
[----:B------:R-:W0:Y:S01]  /*0a40*/  LDC R20, c[0x0][0x400] ;  /* 0x00010000ff147b82 */ /* 0x000e220000000800 */
[----:B------:R-:W-:Y:S01]  /*0a50*/  IABS R16, R17 ;  /* 0x0000001100107213 */ /* 0x000fe20000000000 */
[----:B------:R-:W-:-:S06]  /*0a60*/  IMAD.HI.U32 R3, R3, R21, R2 ;  /* 0x0000001503037227 */ /* 0x000fcc00078e0002 */
[----:B------:R-:W-:-:S04]  /*0a70*/  IMAD.HI.U32 R3, R3, R16, RZ ;  /* 0x0000001003037227 */ /* 0x000fc800078e00ff */
[----:B------:R-:W-:-:S04]  /*0a80*/  IMAD.MOV R3, RZ, RZ, -R3 ;  /* 0x000000ffff037224 */ /* 0x000fc800078e0a03 */
[----:B------:R-:W-:-:S05]  /*0a90*/  IMAD R16, R37, R3, R16 ;  /* 0x0000000325107224 */ /* 0x000fca00078e0210 */
[----:B------:R-:W-:-:S13]  /*0aa0*/  ISETP.GT.U32.AND P0, PT, R37, R16, PT ;  /* 0x000000102500720c */ /* 0x000fda0003f04070 */
[----:B------:R-:W-:-:S05]  /*0ab0*/  @!P0 IMAD.IADD R16, R16, 0x1, -R37 ;  /* 0x0000000110108824 */ /* 0x000fca00078e0a25 */
[----:B------:R-:W-:Y:S02]  /*0ac0*/  ISETP.GT.U32.AND P0, PT, R37, R16, PT ;  /* 0x000000102500720c */ /* 0x000fe40003f04070 */
[----:B------:R-:W-:-:S11]  /*0ad0*/  ISETP.GE.AND P3, PT, R17, RZ, PT ;  /* 0x000000ff1100720c */ /* 0x000fd60003f66270 */
[----:B------:R-:W-:Y:S01]  /*0ae0*/  @!P0 IMAD.IADD R16, R16, 0x1, -R37 ;  /* 0x0000000110108824 */ /* 0x000fe200078e0a25 */
[----:B------:R-:W-:-:S04]  /*0af0*/  ISETP.NE.AND P0, PT, RZ, UR4, PT ;  /* 0x00000004ff007c0c */ /* 0x000fc8000bf05270 */
[----:B0-----:R-:W-:Y:S02]  /*0b00*/  ISETP.LT.OR P0, PT, R20, 0x1, P0 ;  /* 0x000000011400780c */ /* 0x001fe40000701670 */
[----:B------:R-:W-:Y:S01]  /*0b10*/  IADD3 R2, PT, PT, R17, 0x1, -R38 ;  /* 0x0000000111027810 */ /* 0x000fe20007ffe826 */
[----:B------:R-:W-:Y:S01]  /*0b20*/  @!P3 IMAD.MOV R16, RZ, RZ, -R16 ;  /* 0x000000ffff10b224 */ /* 0x000fe200078e0a10 */
[----:B------:R-:W-:Y:S01]  /*0b30*/  @!P1 LOP3.LUT R16, RZ, R38, RZ, 0x33, !PT ;  /* 0x00000026ff109212 */ /* 0x000fe200078e33ff */
[----:B------:R-:W-:Y:S01]  /*0b40*/  FADD.FTZ R24, R24, R8 ;  /* 0x0000000818187221 */ /* 0x000fe20000010000 */
[----:B------:R-:W-:Y:S01]  /*0b50*/  FADD.FTZ R25, R25, R9 ;  /* 0x0000000919197221 */ /* 0x000fe20000010000 */
[----:B------:R-:W-:Y:S01]  /*0b60*/  FADD.FTZ R26, R26, R10 ;  /* 0x0000000a1a1a7221 */ /* 0x000fe20000010000 */
[----:B------:R-:W-:Y:S01]  /*0b70*/  FADD.FTZ R27, R27, R11 ;  /* 0x0000000b1b1b7221 */ /* 0x000fe20000010000 */
[----:B------:R-:W-:Y:S01]  /*0b80*/  VIMNMX R2, PT, PT, RZ, R2, !PT ;  /* 0x00000002ff027248 */ /* 0x000fe20007fe0100 */
[----:B--2---:R-:W-:Y:S01]  /*0b90*/  FADD.FTZ R28, R28, R4 ;  /* 0x000000041c1c7221 */ /* 0x004fe20000010000 */
        /* <DEDUP_REMOVED lines=8> */
[----:B------:R-:W-:-:S13]  /*0c20*/  ISETP.GE.AND P0, PT, R33, R20, PT ;  /* 0x000000142100720c */ /* 0x000fda0003f06270 */
[----:B------:R-:W-:Y:S05]  /*0c30*/  @P0 BRA `(.L_x_4943) ;  /* 0x0000000800fc0947 */ /* 0x000fea0003800000 */
[----:B------:R-:W-:Y:S01]  /*0c40*/  I2FP.F32.U32 R3, R20 ;  /* 0x0000001400037245 */ /* 0x000fe20000201000 */
[----:B------:R-:W0:Y:S01]  /*0c50*/  LDCU UR4, c[0x0][0x40c] ;  /* 0x00008180ff0477ac */ /* 0x000e220008000800 */
[----:B------:R-:W-:-:S04]  /*0c60*/  IADD3 R0, PT, PT, R33, 0x2, RZ ;  /* 0x0000000221007810 */ /* 0x000fc80007ffe0ff */
[----:B------:R-:W1:Y:S01]  /*0c70*/  MUFU.RCP R3, R3 ;  /* 0x0000000300037308 */ /* 0x000e620000001000 */
[----:B------:R-:W-:-:S05]  /*0c80*/  I2FP.F32.U32 R0, R0 ;  /* 0x0000000000007245 */ /* 0x000fca0000201000 */
[----:B-1----:R-:W-:Y:S01]  /*0c90*/  FMUL.FTZ R4, R0, R3 ;  /* 0x0000000300047220 */ /* 0x002fe20000410000 */
[----:B------:R-:W-:-:S03]  /*0ca0*/  I2FP.F32.U32 R0, R33 ;  /* 0x0000002100007245 */ /* 0x000fc60000201000 */
[----:B------:R-:W-:Y:S02]  /*0cb0*/  FMUL.FTZ R5, R4, 13.28771209716796875 ;  /* 0x41549a7804057820 */ /* 0x000fe40000410000 */
[----:B------:R-:W-:-:S04]  /*0cc0*/  FMUL.FTZ R0, R0, R3 ;  /* 0x0000000300007220 */ /* 0x000fc80000410000 */
[----:B------:R-:W1:Y:S01]  /*0cd0*/  MUFU.EX2 R5, -R5 ;  /* 0x8000000500057308 */ /* 0x000e620000000800 */
[----:B------:R-:W-:Y:S01]  /*0ce0*/  FMUL.FTZ R4, R0, 13.28771209716796875 ;  /* 0x41549a7800047820 */ /* 0x000fe20000410000 */
[----:B0----5:R-:W-:-:S04]  /*0cf0*/  IADD3 R0, PT, PT, -R18, UR4, RZ ;  /* 0x0000000412007c10 */ /* 0x021fc8000fffe1ff */
[----:B------:R-:W-:Y:S02]  /*0d00*/  I2FP.F32.S32 R0, R0 ;  /* 0x0000000000007245 */ /* 0x000fe40000201400 */
[----:B------:R-:W0:Y:S03]  /*0d10*/  MUFU.EX2 R7, -R4 ;  /* 0x8000000400077308 */ /* 0x000e260000000800 */
[----:B-1----:R-:W-:-:S04]  /*0d20*/  FMUL.FTZ R3, R0, R5 ;  /* 0x0000000500037220 */ /* 0x002fc80000410000 */
[----:B------:R-:W-:Y:S01]  /*0d30*/  FMUL.RZ R13, R3, 0.15915493667125701904 ;  /* 0x3e22f983030d7820 */ /* 0x000fe2000040c000 */
[----:B0-----:R-:W-:-:S03]  /*0d40*/  FMUL.FTZ R0, R0, R7 ;  /* 0x0000000700007220 */ /* 0x001fc60000410000 */
        /* <DEDUP_REMOVED lines=24> */
.L_x_4942:
        /* <DEDUP_REMOVED lines=13> */
[----:B0-----:R-:W-:Y:S02]  /*0fa0*/  HFMA2 R4, -RZ, RZ, 0, 0 ;  /* 0x00000000ff047431 */ /* 0x001fe400000001ff */
        /* <DEDUP_REMOVED lines=39> */
[----:B--2--5:R-:W-:Y:S05]  /*1220*/  CALL.ABS.NOINC R14 ;  /* 0x000000000e007343 */ /* 0x024fea0003c00000 */
.L_x_4944:
[----:B------:R-:W0:Y:S01]  /*1230*/  S2R R3, SR_CgaCtaId ;  /* 0x0000000000037919 */ /* 0x000e220000008800 */
[----:B------:R-:W1:Y:S01]  /*1240*/  LDC R9, c[0x0][0x400] ;  /* 0x00010000ff097b82 */ /* 0x000e620000000800 */
[----:B------:R-:W-:Y:S01]  /*1250*/  MOV R0, 0x400 ;  /* 0x0000040000007802 */ /* 0x000fe20000000f00 */
[----:B------:R-:W-:Y:S05]  /*1260*/  WARPSYNC.ALL ;  /* 0x0000000000007948 */ /* 0x000fea0003800000 */
[----:B------:R-:W-:Y:S01]  /*1270*/  ISETP.NE.AND P6, PT, R38, RZ, PT ;  /* 0x000000ff2600720c */ /* 0x000fe20003fc5270 */
[----:B------:R-:W-:-:S12]  /*1280*/  VIADD R0, R0, 0x410 ;  /* 0x0000041000007836 */ /* 0x000fd80000000000 */
[----:B------:R-:W-:Y:S01]  /*1290*/  @!P6 IMAD R4, R34, R37, R36 ;  /* 0x000000252204e224 */ /* 0x000fe200078e0224 */
[----:B0-----:R-:W-:-:S04]  /*12a0*/  LEA R0, R3, R0, 0x18 ;  /* 0x0000000003007211 */ /* 0x001fc800078ec0ff */
[----:B-1----:R-:W-:Y:S01]  /*12b0*/  LEA R3, R9, R0, 0x2 ;  /* 0x0000000009037211 */ /* 0x002fe200078e10ff */
[----:B------:R-:W-:-:S04]  /*12c0*/  @!P6 IMAD R5, R4, 0x4, R0 ;  /* 0x000000040405e824 */ /* 0x000fc800078e0200 */
        /* <DEDUP_REMOVED lines=14> */
[----:B------:R-:W-:Y:S02]  /*13b0*/  IMAD R39, R4, 0x4, R3 ;  /* 0x0000000404277824 */ /* 0x000fe400078e0203 */
[----:B------:R-:W-:Y:S01]  /*13c0*/  IMAD.SHL.U32 R5, R5, 0x2, RZ ;  /* 0x0000000205057824 */ /* 0x000fe200078e00ff */
[C---:B------:R-:W-:Y:S01]  /*13d0*/  LEA R20, R34.reuse, R21, 0x2 ;  /* 0x0000001522147211 */ /* 0x040fe200078e10ff */
[----:B------:R-:W-:Y:S01]  /*13e0*/  IMAD R38, R34, 0x4, R39 ;  /* 0x0000000422267824 */ /* 0x000fe200078e0227 */
[----:B------:R0:W1:Y:S02]  /*13f0*/  LDS R24, [R21] ;  /* 0x0000000015187984 */ /* 0x0000640000000800 */
[----:B------:R-:W-:-:S02]  /*1400*/  LOP3.LUT R7, R5, 0xfffffffc, RZ, 0xc0, !PT ;  /* 0xfffffffc05077812 */ /* 0x000fc400078ec0ff */
[----:B------:R0:W2:Y:S02]  /*1410*/  LDS R26, [R21+0x4] ;  /* 0x00000400151a7984 */ /* 0x0000a40000000800 */
[----:B------:R-:W-:Y:S02]  /*1420*/  ISETP.GE.AND P0, PT, R7, R9, PT ;  /* 0x000000090700720c */ /* 0x000fe40003f06270 */
        /* <DEDUP_REMOVED lines=9> */
[----:B------:R-:W1:Y:S04]  /*14c0*/  LDCU UR4, c[0x0][0x40c] ;  /* 0x00008180ff0477ac */ /* 0x000e680008000800 */
[----:B------:R-:W2:Y:S01]  /*14d0*/  MUFU.RCP R5, R5 ;  /* 0x0000000500057308 */ /* 0x000ea20000001000 */
[----:B------:R-:W-:-:S05]  /*14e0*/  I2FP.F32.S32 R4, R4 ;  /* 0x0000000400047245 */ /* 0x000fca0000201400 */
[----:B--2---:R-:W-:Y:S01]  /*14f0*/  FMUL.FTZ R6, R4, R5 ;  /* 0x0000000504067220 */ /* 0x004fe20000410000 */
[----:B------:R-:W-:Y:S02]  /*1500*/  I2FP.F32.S32 R4, R7 ;  /* 0x0000000700047245 */ /* 0x000fe40000201400 */
[----:B-1---5:R-:W-:Y:S01]  /*1510*/  IADD3 R7, PT, PT, -R18, UR4, RZ ;  /* 0x0000000412077c10 */ /* 0x022fe2000fffe1ff */
[----:B------:R-:W-:Y:S02]  /*1520*/  FMUL.FTZ R6, R6, 13.28771209716796875 ;  /* 0x41549a7806067820 */ /* 0x000fe40000410000 */
[----:B------:R-:W-:Y:S01]  /*1530*/  FMUL.FTZ R4, R4, R5 ;  /* 0x0000000504047220 */ /* 0x000fe20000410000 */
[----:B------:R-:W-:-:S03]  /*1540*/  I2FP.F32.S32 R7, R7 ;  /* 0x0000000700077245 */ /* 0x000fc60000201400 */
[----:B------:R-:W-:Y:S01]  /*1550*/  FMUL.FTZ R4, R4, 13.28771209716796875 ;  /* 0x41549a7804047820 */ /* 0x000fe20000410000 */
[----:B------:R-:W1:Y:S08]  /*1560*/  MUFU.EX2 R6, -R6 ;  /* 0x8000000600067308 */ /* 0x000e700000000800 */
[----:B------:R-:W2:Y:S01]  /*1570*/  MUFU.EX2 R4, -R4 ;  /* 0x8000000400047308 */ /* 0x000ea20000000800 */
[----:B-1----:R-:W-:-:S04]  /*1580*/  FMUL.FTZ R5, R7, R6 ;  /* 0x0000000607057220 */ /* 0x002fc80000410000 */
[----:B------:R-:W-:Y:S01]  /*1590*/  FMUL.RZ R15, R5, 0.15915493667125701904 ;  /* 0x3e22f983050f7820 */ /* 0x000fe2000040c000 */
[----:B--2---:R-:W-:-:S03]  /*15a0*/  FMUL.FTZ R5, R7, R4 ;  /* 0x0000000407057220 */ /* 0x004fc60000410000 */
[----:B------:R-:W0:Y:S01]  /*15b0*/  MUFU.SIN R9, R15 ;  /* 0x0000000f00097308 */ /* 0x000e220000000400 */
[----:B------:R-:W-:-:S07]  /*15c0*/  FMUL.RZ R13, R5, 0.15915493667125701904 ;  /* 0x3e22f983050d7820 */ /* 0x000fce000040c000 */
[----:B------:R-:W1:Y:S08]  /*15d0*/  MUFU.COS R8, R15 ;  /* 0x0000000f00087308 */ /* 0x000e700000000000 */
[----:B------:R-:W2:Y:S01]  /*15e0*/  MUFU.SIN R6, R13 ;  /* 0x0000000d00067308 */ /* 0x000ea20000000400 */
[-C--:B0-----:R-:W-:Y:S01]  /*15f0*/  FMUL.FTZ R7, R27, R9.reuse ;  /* 0x000000091b077220 */ /* 0x081fe20000410000 */
[-C--:B------:R-:W-:Y:S01]  /*1600*/  FMUL.FTZ R11, R31, R9.reuse ;  /* 0x000000091f0b7220 */ /* 0x080fe20000410000 */
[-C--:B------:R-:W-:Y:S01]  /*1610*/  FMUL.FTZ R12, R26, R9.reuse ;  /* 0x000000091a0c7220 */ /* 0x080fe20000410000 */
[----:B----4-:R-:W-:-:S04]  /*1620*/  FMUL.FTZ R14, R30, R9 ;  /* 0x000000091e0e7220 */ /* 0x010fc80000410000 */
        /* <DEDUP_REMOVED lines=9> */
[----:B---3--:R-:W-:Y:S01]  /*16c0*/  FMUL.FTZ R6, R28, R6 ;  /* 0x000000061c067220 */ /* 0x008fe20000410000 */
[-C--:B0-----:R-:W-:Y:S01]  /*16d0*/  FFMA.FTZ R7, R24, R5.reuse, -R7 ;  /* 0x0000000518077223 */ /* 0x081fe20000010807 */
[-C--:B------:R-:W-:Y:S01]  /*16e0*/  FFMA.FTZ R28, R28, R5.reuse, -R9 ;  /* 0x000000051c1c7223 */ /* 0x080fe20000010809 */
[-C--:B------:R-:W-:Y:S01]  /*16f0*/  FFMA.FTZ R25, R25, R5.reuse, R4 ;  /* 0x0000000519197223 */ /* 0x080fe20000010004 */
[----:B------:R-:W-:Y:S01]  /*1700*/  FFMA.FTZ R29, R29, R5, R6 ;  /* 0x000000051d1d7223 */ /* 0x000fe20000010006 */
[----:B------:R-:W-:-:S07]  /*1710*/  IMAD.MOV.U32 R24, RZ, RZ, R7 ;  /* 0x000000ffff187224 */ /* 0x000fce00078e0007 */
.L_x_4948:
[----:B------:R-:W-:Y:S05]  /*1720*/  BSYNC.RECONVERGENT B1 ;  /* 0x0000000000017941 */ /* 0x000fea0003800200 */
.L_x_4947:
        /* <DEDUP_REMOVED lines=8> */
.L_x_4946:
[----:B------:R-:W-:Y:S05]  /*17b0*/  BSYNC.RECONVERGENT B0 ;  /* 0x0000000000007941 */ /* 0x000fea0003800200 */
.L_x_4945:
[----:B------:R-:W-:Y:S01]  /*17c0*/  BAR.SYNC.DEFER_BLOCKING 0x0 ;  /* 0x0000000000007b1d */ /* 0x000fe20000010000 */
[----:B------:R-:W-:-:S04]  /*17d0*/  @!P6 IMAD R34, R34, R37, R36 ;  /* 0x000000252222e224 */ /* 0x000fc800078e0224 */
[C---:B------:R-:W-:Y:S01]  /*17e0*/  @!P6 IMAD R0, R34.reuse, 0x4, R0 ;  /* 0x000000042200e824 */ /* 0x040fe200078e0200 */
[----:B------:R-:W-:-:S04]  /*17f0*/  @!P6 LEA R3, R34, R3, 0x2 ;  /* 0x000000032203e211 */ /* 0x000fc800078e10ff */
[----:B---3--:R0:W1:Y:S04]  /*1800*/  @!P6 LDS.128 R24, [R0] ;  /* 0x000000000018e984 */ /* 0x0080680000000c00 */
[----:B------:R0:W2:Y:S01]  /*1810*/  @!P6 LDS.128 R28, [R3] ;  /* 0x00000000031ce984 */ /* 0x0000a20000000c00 */
[----:B------:R-:W-:Y:S06]  /*1820*/  BAR.SYNC.DEFER_BLOCKING 0x0 ;  /* 0x0000000000007b1d */ /* 0x000fec0000010000 */
.L_x_4943:
[----:B------:R-:W-:Y:S05]  /*1830*/  BSYNC.RECONVERGENT B6 ;  /* 0x0000000000067941 */ /* 0x000fea0003800200 */
.L_x_4941:
        /* <DEDUP_REMOVED lines=11> */
[----:B---3--:R-:W-:-:S02]  /*18f0*/  @!P0 IMAD R3, R32, R7, RZ ;  /* 0x0000000720038224 */ /* 0x008fc400078e02ff */
[----:B------:R-:W-:-:S04]  /*1900*/  @!P0 IMAD R0, R23, R7, R16 ;  /* 0x0000000717008224 */ /* 0x000fc800078e0210 */
        /* <DEDUP_REMOVED lines=10> */
.L_x_4950:
[----:B------:R-:W-:Y:S05]  /*19b0*/  BSYNC.RECONVERGENT B0 ;  /* 0x0000000000007941 */ /* 0x000fea0003800200 */
.L_x_4949:
[----:B0-----:R-:W0:Y:S01]  /*19c0*/  SHFL.BFLY PT, R3, R0, 0x10, 0x1f ;  /* 0x0e001f0000037f89 */ /* 0x001e2200000e0000 */
[----:B------:R-:W3:Y:S01]  /*19d0*/  S2UR UR14, SR_CgaCtaId ;  /* 0x00000000000e79c3 */ /* 0x000ee20000008800 */
[----:B------:R-:W-:Y:S01]  /*19e0*/  UMOV UR15, 0x400 ;  /* 0x00000400000f7882 */ /* 0x000fe20000000000 */
[----:B------:R-:W-:Y:S01]  /*19f0*/  BSSY.RECONVERGENT B0, `(.L_x_4951) ;  /* 0x000002c000007945 */ /* 0x000fe20003800200 */
[----:B0-----:R-:W-:Y:S01]  /*1a00*/  FADD.FTZ R4, R3, R0 ;  /* 0x0000000003047221 */ /* 0x001fe20000010000 */
[----:B------:R-:W-:Y:S01]  /*1a10*/  SHF.R.U32.HI R0, RZ, 0x3, R23 ;  /* 0x00000003ff007819 */ /* 0x000fe20000011617 */
[----:B---3--:R-:W-:-:S03]  /*1a20*/  ULEA UR4, UR14, UR15, 0x18 ;  /* 0x0000000f0e047291 */ /* 0x008fc6000f8ec0ff */
[----:B------:R-:W0:Y:S02]  /*1a30*/  SHFL.BFLY PT, R3, R4, 0x8, 0x1f ;  /* 0x0d001f0004037f89 */ /* 0x000e2400000e0000 */
[----:B0-----:R-:W-:Y:S01]  /*1a40*/  FADD.FTZ R5, R4, R3 ;  /* 0x0000000304057221 */ /* 0x001fe20000010000 */
[----:B------:R-:W-:-:S04]  /*1a50*/  LOP3.LUT R4, R0, 0x7c, RZ, 0xc0, !PT ;  /* 0x0000007c00047812 */ /* 0x000fc800078ec0ff */
        /* <DEDUP_REMOVED lines=8> */
[----:B0-----:R-:W-:Y:S01]  /*1ae0*/  FADD.FTZ R5, R7, R8 ;  /* 0x0000000807057221 */ /* 0x001fe20000010000 */
[----:B------:R-:W-:-:S04]  /*1af0*/  IMAD.IADD R7, R17, 0x1, -R2 ;  /* 0x0000000111077824 */ /* 0x000fc800078e0a02 */
[----:B------:R-:W-:Y:S01]  /*1b00*/  @!P0 STS [R4+UR4+0x8], R5 ;  /* 0x0000080504008988 */ /* 0x000fe20008000804 */
[----:B------:R-:W-:Y:S01]  /*1b10*/  BAR.SYNC.DEFER_BLOCKING 0x0 ;  /* 0x0000000000007b1d */ /* 0x000fe20000010000 */
[----:B------:R-:W-:Y:S01]  /*1b20*/  ISETP.NE.AND P0, PT, R23, RZ, PT ;  /* 0x000000ff1700720c */ /* 0x000fe20003f05270 */
[----:B------:R-:W-:-:S04]  /*1b30*/  UIADD3 UR4, UPT, UPT, UR15, 0x410, URZ ;  /* 0x000004100f047890 */ /* 0x000fc8000fffe0ff */
[----:B------:R-:W-:-:S06]  /*1b40*/  ULEA UR4, UR14, UR4, 0x18 ;  /* 0x000000040e047291 */ /* 0x000fcc000f8ec0ff */
[----:B------:R-:W-:Y:S01]  /*1b50*/  LEA R87, R7, UR4, 0x2 ;  /* 0x0000000407577c11 */ /* 0x000fe2000f8e10ff */
[----:B------:R-:W0:Y:S04]  /*1b60*/  @!P1 LDS R5, [R3+0x8] ;  /* 0x0000080003059984 */ /* 0x000e280000000800 */
[----:B0-----:R-:W0:Y:S02]  /*1b70*/  SHFL.BFLY PT, R0, R5, 0x1, 0x1f ;  /* 0x0c201f0005007f89 */ /* 0x001e2400000e0000 */
[----:B0-----:R-:W-:Y:S01]  /*1b80*/  FADD.FTZ R6, R0, R5 ;  /* 0x0000000500067221 */ /* 0x001fe20000010000 */
[----:B------:R-:W-:-:S05]  /*1b90*/  IMAD.MOV.U32 R0, RZ, RZ, -0x800001 ;  /* 0xff7fffffff007424 */ /* 0x000fca00078e00ff */
        /* <DEDUP_REMOVED lines=9> */
[----:B------:R-:W3:Y:S01]  /*1c30*/  LDC.64 R4, c[0x0][0x438] ;  /* 0x00010e00ff047b82 */ /* 0x000ee20000000a00 */
[----:B-----5:R-:W-:-:S04]  /*1c40*/  IMAD.IADD R3, R17, 0x1, -R18 ;  /* 0x0000000111037824 */ /* 0x020fc800078e0a12 */
[----:B0-----:R-:W-:-:S04]  /*1c50*/  IMAD R6, R86, UR5, R3 ;  /* 0x0000000556067c24 */ /* 0x001fc8000f8e0203 */
[----:B------:R-:W-:-:S04]  /*1c60*/  IMAD R3, R6, UR5, R3 ;  /* 0x0000000506037c24 */ /* 0x000fc8000f8e0203 */
[----:B---3--:R-:W-:-:S06]  /*1c70*/  IMAD.WIDE R4, R3, 0x4, R4 ;  /* 0x0000000403047825 */ /* 0x008fcc00078e0204 */
[----:B------:R-:W3:Y:S02]  /*1c80*/  LDG.E R5, desc[UR36][R4.64] ;  /* 0x0000002404057981 */ /* 0x000ee4000c1e1900 */
[----:B---3--:R-:W-:-:S07]  /*1c90*/  FADD.FTZ R0, R0, R5 ;  /* 0x0000000500007221 */ /* 0x008fce0000010000 */
.L_x_4953:
[----:B------:R3:W-:Y:S02]  /*1ca0*/  STS [R87], R0 ;  /* 0x0000000057007388 */ /* 0x0007e40000000800 */
.L_x_4952:
[----:B------:R-:W-:Y:S05]  /*1cb0*/  BSYNC.RECONVERGENT B0 ;  /* 0x0000000000007941 */ /* 0x000fea0003800200 */
.L_x_4951:
[----:B------:R-:W-:Y:S01]  /*1cc0*/  IADD3 R3, PT, PT, R7, 0x7, RZ ;  /* 0x0000000707037810 */ /* 0x000fe20007ffe0ff */
[----:B------:R-:W4:Y:S01]  /*1cd0*/  LDCU UR5, c[0x0][0x3f0] ;  /* 0x00007e00ff0577ac */ /* 0x000f220008000800 */
[----:B------:R-:W-:Y:S02]  /*1ce0*/  BSSY B0, `(.L_x_4954) ;  /* 0x000079b000007945 */ /* 0x000fe40003800000 */
[----:B------:R-:W-:Y:S01]  /*1cf0*/  SHF.R.S32.HI R4, RZ, 0x1f, R3 ;  /* 0x0000001fff047819 */ /* 0x000fe20000011403 */
[----:B------:R-:W0:Y:S03]  /*1d00*/  LDCU UR16, c[0x0][0x3f8] ;  /* 0x00007f00ff1077ac */ /* 0x000e260008000800 */
[----:B------:R-:W-:Y:S01]  /*1d10*/  LEA.HI R4, R4, R3, RZ, 0x3 ;  /* 0x0000000304047211 */ /* 0x000fe200078f18ff */
[----:B------:R-:W0:Y:S01]  /*1d20*/  LDCU UR17, c[0x0][0x410] ;  /* 0x00008200ff1177ac */ /* 0x000e220008000800 */
[----:B------:R-:W-:-:S02]  /*1d30*/  SHF.R.U32.HI R3, RZ, 0x2, R23 ;  /* 0x00000002ff037819 */ /* 0x000fc40000011617 */
[----:B------:R-:W-:Y:S01]  /*1d40*/  LOP3.LUT R5, R4, 0xfffffff8, RZ, 0xc0, !PT ;  /* 0xfffffff804057812 */ /* 0x000fe200078ec0ff */
[----:B------:R-:W0:Y:S01]  /*1d50*/  LDCU.64 UR6, c[0x0][0x3c8] ;  /* 0x00007900ff0677ac */ /* 0x000e220008000a00 */
[----:B------:R-:W-:Y:S02]  /*1d60*/  BAR.SYNC.DEFER_BLOCKING 0x0 ;  /* 0x0000000000007b1d */ /* 0x000fe40000010000 */
[----:B------:R-:W-:Y:S01]  /*1d70*/  ISETP.GE.AND P0, PT, R3, R5, PT ;  /* 0x000000050300720c */ /* 0x000fe20003f06270 */
[----:B----4-:R-:W-:-:S03]  /*1d80*/  IMAD R35, R35, UR5, R86 ;  /* 0x0000000523237c24 */ /* 0x010fc6000f8e0256 */
[----:B------:R-:W4:Y:S01]  /*1d90*/  LDCU.64 UR8, c[0x0][0x3b8] ;  /* 0x00007700ff0877ac */ /* 0x000f220008000a00 */
[----:B------:R-:W-:Y:S01]  /*1da0*/  IMAD R85, R35, 0xe0, RZ ;  /* 0x000000e023557824 */ /* 0x000fe200078e02ff */
[----:B------:R-:W0:Y:S01]  /*1db0*/  LDCU.64 UR10, c[0x0][0x438] ;  /* 0x00008700ff0a77ac */ /* 0x000e220008000a00 */
[----:B------:R-:W0:Y:S06]  /*1dc0*/  LDCU.64 UR12, c[0x0][0x448] ;  /* 0x00008900ff0c77ac */ /* 0x000e2c0008000a00 */
[----:B------:R-:W-:Y:S05]  /*1dd0*/  @P0 BRA `(.L_x_4955) ;  /* 0x00000078002c0947 */ /* 0x000fea0003800000 */
[----:B0-----:R-:W0:Y:S01]  /*1de0*/  LDC R6, c[0x0][0x3f4] ;  /* 0x0000fd00ff067b82 */ /* 0x001e220000000800 */
[----:B------:R-:W-:Y:S01]  /*1df0*/  UIADD3 UR5, UPT, UPT, UR15, 0x10, URZ ;  /* 0x000000100f057890 */ /* 0x000fe2000fffe0ff */
[----:B------:R-:W-:Y:S01]  /*1e00*/  LOP3.LUT R4, R33, 0xc, RZ, 0xc0, !PT ;  /* 0x0000000c21047812 */ /* 0x000fe200078ec0ff */
[----:B------:R-:W1:Y:S01]  /*1e10*/  LDCU.64 UR18, c[0x0][0x420] ;  /* 0x00008400ff1277ac */ /* 0x000e620008000a00 */
[C---:B------:R-:W-:Y:S02]  /*1e20*/  IMAD.IADD R10, R2.reuse, 0x1, R3 ;  /* 0x00000001020a7824 */ /* 0x040fe400078e0203 */
[----:B------:R-:W-:Y:S01]  /*1e30*/  IMAD.IADD R5, R2, 0x1, R5 ;  /* 0x0000000102057824 */ /* 0x000fe200078e0205 */
[----:B------:R-:W-:-:S09]  /*1e40*/  ULEA UR5, UR14, UR5, 0x18 ;  /* 0x000000050e057291 */ /* 0x000fd2000f8ec0ff */
[----:B------:R-:W2:Y:S04]  /*1e50*/  LDS R84, [R4+UR5] ;  /* 0x0000000504547984 */ /* 0x000ea80008000800 */
[----:B------:R-:W2:Y:S01]  /*1e60*/  LDS R83, [R4+UR5+0x10] ;  /* 0x0000100504537984 */ /* 0x000ea20008000800 */
[----:B-1----:R-:W-:Y:S02]  /*1e70*/  ISETP.NE.U32.AND P0, PT, RZ, UR18, PT ;  /* 0x00000012ff007c0c */ /* 0x002fe4000bf05070 */
[----:B------:R-:W-:Y:S01]  /*1e80*/  IADD3 R8, P1, P2, R89, UR18, R10 ;  /* 0x0000001259087c10 */ /* 0x000fe2000fa3e00a */
[----:B------:R-:W1:Y:S01]  /*1e90*/  LDS R82, [R4+UR5+0x20] ;  /* 0x0000200504527984 */ /* 0x000e620008000800 */
[----:B0-----:R-:W-:Y:S02]  /*1ea0*/  IABS R56, R6 ;  /* 0x0000000600387213 */ /* 0x001fe40000000000 */
[----:B------:R-:W-:Y:S01]  /*1eb0*/  ISETP.NE.AND.EX P0, PT, RZ, UR19, PT, P0 ;  /* 0x00000013ff007c0c */ /* 0x000fe2000bf05300 */
[----:B------:R-:W0:Y:S01]  /*1ec0*/  LDS R81, [R4+UR5+0x30] ;  /* 0x0000300504517984 */ /* 0x000e220008000800 */
[----:B------:R-:W3:Y:S03]  /*1ed0*/  I2F.RP R6, R56 ;  /* 0x0000003800067306 */ /* 0x000ee60000209400 */
[----:B------:R-:W0:Y:S04]  /*1ee0*/  LDS R80, [R4+UR5+0x40] ;  /* 0x0000400504507984 */ /* 0x000e280008000800 */
[----:B------:R-:W0:Y:S04]  /*1ef0*/  LDS R79, [R4+UR5+0x50] ;  /* 0x00005005044f7984 */ /* 0x000e280008000800 */
[----:B------:R-:W0:Y:S01]  /*1f00*/  LDS R78, [R4+UR5+0x60] ;  /* 0x00006005044e7984 */ /* 0x000e220008000800 */
[----:B---3--:R-:W3:Y:S03]  /*1f10*/  MUFU.RCP R6, R6 ;  /* 0x0000000600067308 */ /* 0x008ee60000001000 */
[----:B------:R-:W0:Y:S04]  /*1f20*/  LDS R77, [R4+UR5+0x70] ;  /* 0x00007005044d7984 */ /* 0x000e280008000800 */
[----:B------:R-:W0:Y:S04]  /*1f30*/  LDS R76, [R4+UR5+0x80] ;  /* 0x00008005044c7984 */ /* 0x000e280008000800 */
[----:B------:R-:W0:Y:S04]  /*1f40*/  LDS R75, [R4+UR5+0x90] ;  /* 0x00009005044b7984 */ /* 0x000e280008000800 */
[----:B------:R-:W0:Y:S01]  /*1f50*/  LDS R74, [R4+UR5+0xa0] ;  /* 0x0000a005044a7984 */ /* 0x000e220008000800 */
[----:B---3--:R-:W-:-:S03]  /*1f60*/  VIADD R6, R6, 0xffffffe ;  /* 0x0ffffffe06067836 */ /* 0x008fc60000000000 */
[----:B------:R-:W3:Y:S01]  /*1f70*/  LDS R73, [R4+UR5+0xb0] ;  /* 0x0000b00504497984 */ /* 0x000ee20008000800 */
[----:B------:R4:W2:Y:S03]  /*1f80*/  F2I.FTZ.U32.TRUNC.NTZ R7, R6 ;  /* 0x0000000600077305 */ /* 0x0008a6000021f000 */
[----:B------:R-:W0:Y:S04]  /*1f90*/  LDS R72, [R4+UR5+0xc0] ;  /* 0x0000c00504487984 */ /* 0x000e280008000800 */
[----:B------:R-:W0:Y:S04]  /*1fa0*/  LDS R71, [R4+UR5+0xd0] ;  /* 0x0000d00504477984 */ /* 0x000e280008000800 */
[----:B------:R-:W0:Y:S01]  /*1fb0*/  LDS R70, [R4+UR5+0xe0] ;  /* 0x0000e00504467984 */ /* 0x000e220008000800 */
[----:B----4-:R-:W-:-:S03]  /*1fc0*/  IMAD.MOV.U32 R6, RZ, RZ, RZ ;  /* 0x000000ffff067224 */ /* 0x010fc600078e00ff */
[----:B------:R-:W4:Y:S01]  /*1fd0*/  LDS R69, [R4+UR5+0xf0] ;  /* 0x0000f00504457984 */ /* 0x000f220008000800 */
[----:B--2---:R-:W-:-:S03]  /*1fe0*/  IMAD.MOV R11, RZ, RZ, -R7 ;  /* 0x000000ffff0b7224 */ /* 0x004fc600078e0a07 */
[----:B------:R-:W2:Y:S01]  /*1ff0*/  LDS R68, [R4+UR5+0x100] ;  /* 0x0001000504447984 */ /* 0x000ea20008000800 */
[----:B------:R-:W-:-:S03]  /*2000*/  IMAD R11, R11, R56, RZ ;  /* 0x000000380b0b7224 */ /* 0x000fc600078e02ff */
[----:B------:R-:W0:Y:S01]  /*2010*/  LDS R67, [R4+UR5+0x110] ;  /* 0x0001100504437984 */ /* 0x000e220008000800 */
[----:B------:R-:W-:Y:S01]  /*2020*/  IMAD.HI.U32 R6, R7, R11, R6 ;  /* 0x0000000b07067227 */ /* 0x000fe200078e0006 */
[----:B------:R-:W-:Y:S02]  /*2030*/  IADD3.X R7, PT, PT, R88, UR19, RZ, P1, P2 ;  /* 0x0000001358077c10 */ /* 0x000fe40008fe44ff */
        /* <DEDUP_REMOVED lines=46> */
[----:B------:R-:W3:Y:S01]  /*2320*/  LDCU UR5, c[0x0][0x440] ;  /* 0x00008800ff0577ac */ /* 0x000ee20008000800 */
[----:B-1----:R-:W-:Y:S01]  /*2330*/  LEA R4, R3, UR4, 0x2 ;  /* 0x0000000403047c11 */ /* 0x002fe2000f8e10ff */
[----:B---3--:R-:W-:-:S04]  /*2340*/  IMAD R11, R86, UR5, R17 ;  /* 0x00000005560b7c24 */ /* 0x008fc8000f8e0211 */
[----:B--2-4-:R-:W-:-:S07]  /*2350*/  IMAD R3, R11, UR5, R10 ;  /* 0x000000050b037c24 */ /* 0x014fce000f8e020a */
.L_x_5087:
[----:B------:R-:W1:Y:S01]  /*2360*/  LDC R150, c[0x0][0x3f4] ;  /* 0x0000fd00ff967b82 */ /* 0x000e620000000800 */
[----:B------:R-:W-:Y:S01]  /*2370*/  IABS R151, R10 ;  /* 0x0000000a00977213 */ /* 0x000fe20000000000 */
[----:B0-----:R-:W-:Y:S01]  /*2380*/  @P0 IMAD.MOV.U32 R13, RZ, RZ, R7 ;  /* 0x000000ffff0d0224 */ /* 0x001fe200078e0007 */
[----:B------:R-:W-:-:S03]  /*2390*/  @P0 MOV R12, R8 ;  /* 0x00000008000c0202 */ /* 0x000fc60000000f00 */
[----:B------:R-:W-:Y:S01]  /*23a0*/  IMAD.HI.U32 R14, R6, R151, RZ ;  /* 0x00000097060e7227 */ /* 0x000fe200078e00ff */
[C---:B------:R-:W-:Y:S01]  /*23b0*/  ISETP.GE.AND P2, PT, R10.reuse, RZ, PT ;  /* 0x000000ff0a00720c */ /* 0x040fe20003f46270 */
[----:B-----5:R2:W5:Y:S01]  /*23c0*/  @P0 LDG.E.U8 R11, desc[UR36][R12.64] ;  /* 0x000000240c0b0981 */ /* 0x020562000c1e1100 */
[----:B------:R-:W-:Y:S01]  /*23d0*/  ISETP.GE.AND P5, PT, R10, R17, PT ;  /* 0x000000110a00720c */ /* 0x000fe20003fa6270 */
[----:B------:R-:W-:Y:S01]  /*23e0*/  IMAD.MOV R14, RZ, RZ, -R14 ;  /* 0x000000ffff0e7224 */ /* 0x000fe200078e0a0e */
[----:B------:R-:W-:Y:S02]  /*23f0*/  BSSY.RECONVERGENT B1, `(.L_x_4956) ;  /* 0x000002d000017945 */ /* 0x000fe40003800200 */
[----:B------:R-:W-:Y:S02]  /*2400*/  FSEL R148, R148, RZ, P5 ;  /* 0x000000ff94947208 */ /* 0x000fe40002800000 */
[----:B------:R-:W-:Y:S02]  /*2410*/  FSEL R149, R149, RZ, P5 ;  /* 0x000000ff95957208 */ /* 0x000fe40002800000 */
[----:B------:R-:W-:-:S02]  /*2420*/  FSEL R147, R147, RZ, P5 ;  /* 0x000000ff93937208 */ /* 0x000fc40002800000 */
[----:B-1----:R-:W-:Y:S02]  /*2430*/  IABS R152, R150 ;  /* 0x0000009600987213 */ /* 0x002fe40000000000 */
[----:B------:R-:W-:-:S03]  /*2440*/  ISETP.NE.AND P3, PT, R150, RZ, PT ;  /* 0x000000ff9600720c */ /* 0x000fc60003f65270 */
[----:B------:R-:W-:-:S05]  /*2450*/  IMAD R151, R152, R14, R151 ;  /* 0x0000000e98977224 */ /* 0x000fca00078e0297 */
[----:B------:R-:W-:-:S13]  /*2460*/  ISETP.GT.U32.AND P1, PT, R56, R151, PT ;  /* 0x000000973800720c */ /* 0x000fda0003f24070 */
[----:B------:R-:W-:-:S05]  /*2470*/  @!P1 IMAD.IADD R151, R151, 0x1, -R152 ;  /* 0x0000000197979824 */ /* 0x000fca00078e0a98 */
[----:B------:R-:W-:-:S13]  /*2480*/  ISETP.GT.U32.AND P1, PT, R56, R151, PT ;  /* 0x000000973800720c */ /* 0x000fda0003f24070 */
[----:B------:R-:W-:Y:S01]  /*2490*/  @!P1 IMAD.IADD R151, R151, 0x1, -R152 ;  /* 0x0000000197979824 */ /* 0x000fe200078e0a98 */
[----:B------:R-:W-:Y:S01]  /*24a0*/  ISETP.GE.AND P1, PT, R10, R17, PT ;  /* 0x000000110a00720c */ /* 0x000fe20003f26270 */
[----:B------:R-:W-:Y:S02]  /*24b0*/  IMAD R152, R150, 0xe0, RZ ;  /* 0x000000e096987824 */ /* 0x000fe400078e02ff */
[----:B------:R-:W-:Y:S01]  /*24c0*/  @!P2 IMAD.MOV R151, RZ, RZ, -R151 ;  /* 0x000000ffff97a224 */ /* 0x000fe200078e0a97 */
[----:B------:R-:W-:-:S04]  /*24d0*/  @!P3 LOP3.LUT R151, RZ, R150, RZ, 0x33, !PT ;  /* 0x00000096ff97b212 */ /* 0x000fc800078e33ff */
[C---:B------:R-:W-:Y:S01]  /*24e0*/  IADD3 R153, PT, PT, R151.reuse, R150, RZ ;  /* 0x0000009697997210 */ /* 0x040fe20007ffe0ff */
[----:B------:R-:W-:-:S04]  /*24f0*/  IMAD.SHL.U32 R155, R151, 0x4, RZ ;  /* 0x00000004979b7824 */ /* 0x000fc800078e00ff */
[C---:B------:R-:W-:Y:S01]  /*2500*/  IMAD R157, R150.reuse, 0x2, R153 ;  /* 0x00000002969d7824 */ /* 0x040fe200078e0299 */
[-C--:B------:R-:W-:Y:S01]  /*2510*/  ISETP.GE.OR P6, PT, R155, R152.reuse, P1 ;  /* 0x000000989b00720c */ /* 0x080fe20000fc6670 */
[----:B--2---:R-:W-:Y:S02]  /*2520*/  IMAD.SHL.U32 R13, R153, 0x4, RZ ;  /* 0x00000004990d7824 */ /* 0x004fe400078e00ff */
[----:B------:R-:W-:Y:S02]  /*2530*/  IMAD.SHL.U32 R157, R157, 0x4, RZ ;  /* 0x000000049d9d7824 */ /* 0x000fe400078e00ff */
[----:B------:R-:W-:Y:S01]  /*2540*/  IMAD R159, R150, 0x8, R155 ;  /* 0x00000008969f7824 */ /* 0x000fe200078e029b */
[-C--:B------:R-:W-:Y:S02]  /*2550*/  ISETP.GE.OR P2, PT, R13, R152.reuse, P1 ;  /* 0x000000980d00720c */ /* 0x080fe40000f46670 */
[-C--:B------:R-:W-:Y:S02]  /*2560*/  ISETP.GE.OR P4, PT, R157, R152.reuse, P1 ;  /* 0x000000989d00720c */ /* 0x080fe40000f86670 */
[----:B------:R-:W-:-:S03]  /*2570*/  ISETP.GE.OR P3, PT, R159, R152, P1 ;  /* 0x000000989f00720c */ /* 0x000fc60000f66670 */
[----:B------:R-:W-:Y:S10]  /*2580*/  @P6 BRA `(.L_x_4957) ;  /* 0x00000000004c6947 */ /* 0x000ff40003800000 */
        /* <DEDUP_REMOVED lines=9> */
[----:B-1----:R-:W-:-:S05]  /*2620*/  LOP3.LUT R147, R147, 0x3, RZ, 0xc0, !PT ;  /* 0x0000000393937812 */ /* 0x002fca00078ec0ff */
[----:B------:R-:W-:Y:S02]  /*2630*/  IMAD R147, R85, R150, R147 ;  /* 0x0000009655937224 */ /* 0x000fe400078e0293 */
[----:B--2---:R-:W-:-:S03]  /*2640*/  IMAD R12, R14, R13, RZ ;  /* 0x0000000d0e0c7224 */ /* 0x004fc600078e02ff */
[----:B------:R-:W-:Y:S01]  /*2650*/  SHF.R.S32.HI R13, RZ, 0x1f, R147 ;  /* 0x0000001fff0d7819 */ /* 0x000fe20000011493 */
[----:B------:R-:W-:-:S05]  /*2660*/  IMAD R12, R12, 0xe0, R155 ;  /* 0x000000e00c0c7824 */ /* 0x000fca00078e029b */
[----:B------:R-:W-:-:S04]  /*2670*/  IADD3 R147, P6, PT, R12, R147, RZ ;  /* 0x000000930c937210 */ /* 0x000fc80007fde0ff */
[----:B------:R-:W-:Y:S02]  /*2680*/  LEA.HI.X.SX32 R156, R12, R13, 0x1, P6 ;  /* 0x0000000d0c9c7211 */ /* 0x000fe400030f0eff */
[----:B------:R-:W-:-:S04]  /*2690*/  LEA R12, P6, R147, UR8, 0x2 ;  /* 0x00000008930c7c11 */ /* 0x000fc8000f8c10ff */
[----:B------:R-:W-:-:S05]  /*26a0*/  LEA.HI.X R13, R147, UR9, R156, 0x2, P6 ;  /* 0x00000009930d7c11 */ /* 0x000fca000b0f149c */
[----:B------:R1:W5:Y:S04]  /*26b0*/  LDG.E R147, desc[UR36][R12.64] ;  /* 0x000000240c937981 */ /* 0x000368000c1e1900 */
.L_x_4957:
[----:B------:R-:W-:Y:S05]  /*26c0*/  BSYNC.RECONVERGENT B1 ;  /* 0x0000000000017941 */ /* 0x000fea0003800200 */
.L_x_4956:
        /* <DEDUP_REMOVED lines=22> */
.L_x_4959:
[----:B------:R-:W-:Y:S05]  /*2830*/  BSYNC.RECONVERGENT B1 ;  /* 0x0000000000017941 */ /* 0x000fea0003800200 */
.L_x_4958:
[----:B------:R-:W-:Y:S04]  /*2840*/  BSSY.RECONVERGENT B1, `(.L_x_4960) ;  /* 0x0000015000017945 */ /* 0x000fe80003800200 */
[----:B------:R-:W-:Y:S05]  /*2850*/  @P3 BRA `(.L_x_4961) ;  /* 0x00000000004c3947 */ /* 0x000fea0003800000 */
[----:B------:R-:W1:Y:S02]  /*2860*/  S2UR UR5, SR_CTAID.Y ;  /* 0x00000000000579c3 */ /* 0x000e640000002600 */
[----:B-12---:R-:W-:-:S05]  /*2870*/  IMAD R12, R150, UR5, RZ ;  /* 0x00000005960c7c24 */ /* 0x006fca000f8e02ff */
        /* <DEDUP_REMOVED lines=17> */
.L_x_4961:
[----:B------:R-:W-:Y:S05]  /*2990*/  BSYNC.RECONVERGENT B1 ;  /* 0x0000000000017941 */ /* 0x000fea0003800200 */
.L_x_4960:
[----:B------:R-:W-:Y:S01]  /*29a0*/  BSSY.RECONVERGENT B1, `(.L_x_4962) ;  /* 0x0000016000017945 */ /* 0x000fe20003800200 */
[----:B------:R-:W-:-:S03]  /*29b0*/  FSEL R154, R154, RZ, P5 ;  /* 0x000000ff9a9a7208 */ /* 0x000fc60002800000 */
[----:B------:R-:W-:Y:S05]  /*29c0*/  @P4 BRA `(.L_x_4963) ;  /* 0x00000000004c4947 */ /* 0x000fea0003800000 */
[----:B------:R-:W1:Y:S02]  /*29d0*/  S2UR UR5, SR_CTAID.Y ;  /* 0x00000000000579c3 */ /* 0x000e640000002600 */
[----:B-12---:R-:W-:-:S05]  /*29e0*/  IMAD R12, R150, UR5, RZ ;  /* 0x00000005960c7c24 */ /* 0x006fca000f8e02ff */
[----:B------:R-:W-:-:S04]  /*29f0*/  IADD3 R13, P2, PT, R12, R151, RZ ;  /* 0x000000970c0d7210 */ /* 0x000fc80007f5e0ff */
[----:B---3--:R-:W-:Y:S02]  /*2a00*/  LEA.HI.X.SX32 R14, R12, RZ, 0x1, P2 ;  /* 0x000000ff0c0e7211 */ /* 0x008fe400010f0eff */
        /* <DEDUP_REMOVED lines=15> */
.L_x_4963:
[----:B------:R-:W-:Y:S05]  /*2b00*/  BSYNC.RECONVERGENT B1 ;  /* 0x0000000000017941 */ /* 0x000fea0003800200 */
.L_x_4962:
[C---:B---34-:R-:W-:Y:S01]  /*2b10*/  LEA R15, R150.reuse, R155, 0x4 ;  /* 0x0000009b960f7211 */ /* 0x058fe200078e20ff */
[C-C-:B------:R-:W-:Y:S01]  /*2b20*/  IMAD R157, R150.reuse, 0x4, R153.reuse ;  /* 0x00000004969d7824 */ /* 0x140fe200078e0299 */
[----:B------:R-:W-:Y:S01]  /*2b30*/  BSSY.RECONVERGENT B1, `(.L_x_4964) ;  /* 0x000001d000017945 */ /* 0x000fe20003800200 */
[----:B------:R-:W-:Y:S01]  /*2b40*/  IMAD R153, R150, 0x4, R153 ;  /* 0x0000000496997824 */ /* 0x000fe200078e0299 */
[----:B------:R-:W-:Y:S01]  /*2b50*/  ISETP.GE.OR P4, PT, R15, R152, P1 ;  /* 0x000000980f00720c */ /* 0x000fe20000f86670 */
[----:B-12---:R-:W-:Y:S01]  /*2b60*/  IMAD.SHL.U32 R13, R157, 0x4, RZ ;  /* 0x000000049d0d7824 */ /* 0x006fe200078e00ff */
[----:B------:R-:W-:Y:S01]  /*2b70*/  FSEL R89, R89, RZ, P5 ;  /* 0x000000ff59597208 */ /* 0x000fe20002800000 */
[----:B------:R-:W-:-:S03]  /*2b80*/  IMAD.IADD R156, R153, 0x1, R150 ;  /* 0x00000001999c7824 */ /* 0x000fc600078e0296 */
[----:B------:R-:W-:Y:S01]  /*2b90*/  ISETP.GE.OR P2, PT, R13, R152, P1 ;  /* 0x000000980d00720c */ /* 0x000fe20000f46670 */
[----:B------:R-:W-:-:S05]  /*2ba0*/  IMAD.SHL.U32 R13, R156, 0x4, RZ ;  /* 0x000000049c0d7824 */ /* 0x000fca00078e00ff */
[----:B------:R-:W-:Y:S01]  /*2bb0*/  ISETP.GE.OR P3, PT, R13, R152, P1 ;  /* 0x000000980d00720c */ /* 0x000fe20000f66670 */
[----:B------:R-:W-:-:S12]  /*2bc0*/  @P4 BRA `(.L_x_4965) ;  /* 0x00000000004c4947 */ /* 0x000fd80003800000 */
        /* <DEDUP_REMOVED lines=19> */
.L_x_4965:
[----:B------:R-:W-:Y:S05]  /*2d00*/  BSYNC.RECONVERGENT B1 ;  /* 0x0000000000017941 */ /* 0x000fea0003800200 */
.L_x_4964:
[----:B------:R-:W-:Y:S01]  /*2d10*/  BSSY.RECONVERGENT B1, `(.L_x_4966) ;  /* 0x0000017000017945 */ /* 0x000fe20003800200 */
[----:B------:R-:W-:-:S03]  /*2d20*/  FSEL R86, R86, RZ, P5 ;  /* 0x000000ff56567208 */ /* 0x000fc60002800000 */
[----:B------:R-:W-:Y:S05]  /*2d30*/  @P2 BRA `(.L_x_4967) ;  /* 0x0000000000502947 */ /* 0x000fea0003800000 */
[----:B------:R-:W2:Y:S02]  /*2d40*/  S2UR UR5, SR_CTAID.Y ;  /* 0x00000000000579c3 */ /* 0x000ea40000002600 */
[----:B--2---:R-:W-:-:S05]  /*2d50*/  IMAD R12, R150, UR5, RZ ;  /* 0x00000005960c7c24 */ /* 0x004fca000f8e02ff */
[----:B------:R-:W-:-:S04]  /*2d60*/  IADD3 R13, P2, PT, R12, R151, RZ ;  /* 0x000000970c0d7210 */ /* 0x000fc80007f5e0ff */
[----:B-1----:R-:W-:Y:S02]  /*2d70*/  LEA.HI.X.SX32 R14, R12, RZ, 0x1, P2 ;  /* 0x000000ff0c0e7211 */ /* 0x002fe400010f0eff */
        /* <DEDUP_REMOVED lines=16> */
.L_x_4967:
[----:B------:R-:W-:Y:S05]  /*2e80*/  BSYNC.RECONVERGENT B1 ;  /* 0x0000000000017941 */ /* 0x000fea0003800200 */
.L_x_4966:
        /* <DEDUP_REMOVED lines=23> */
.L_x_4969:
[----:B------:R-:W-:Y:S05]  /*3000*/  BSYNC.RECONVERGENT B1 ;  /* 0x0000000000017941 */ /* 0x000fea0003800200 */
.L_x_4968:
[C-C-:B-1----:R-:W-:Y:S01]  /*3010*/  IMAD R14, R150.reuse, 0x2, R153.reuse ;  /* 0x00000002960e7824 */ /* 0x142fe200078e0299 */
[----:B------:R-:W-:Y:S01]  /*3020*/  BSSY.RECONVERGENT B1, `(.L_x_4970) ;  /* 0x0000022000017945 */ /* 0x000fe20003800200 */
[----:B------:R-:W-:Y:S01]  /*3030*/  IMAD R157, R150, 0x2, R153 ;  /* 0x00000002969d7824 */ /* 0x000fe200078e0299 */
[----:B------:R-:W-:Y:S01]  /*3040*/  FSEL R88, R88, RZ, P5 ;  /* 0x000000ff58587208 */ /* 0x000fe20002800000 */
[----:B------:R-:W-:Y:S01]  /*3050*/  IMAD R15, R150, 0x20, R155 ;  /* 0x00000020960f7824 */ /* 0x000fe200078e029b */
[----:B--23--:R-:W-:Y:S01]  /*3060*/  SHF.L.U32 R13, R14, 0x2, RZ ;  /* 0x000000020e0d7819 */ /* 0x00cfe200000006ff */
[----:B------:R-:W-:-:S03]  /*3070*/  IMAD R157, R150, 0x2, R157 ;  /* 0x00000002969d7824 */ /* 0x000fc600078e029d */
[-C--:B------:R-:W-:Y:S01]  /*3080*/  ISETP.GE.OR P6, PT, R13, R152.reuse, P1 ;  /* 0x000000980d00720c */ /* 0x080fe20000fc6670 */
[----:B------:R-:W-:Y:S01]  /*3090*/  IMAD.SHL.U32 R13, R157, 0x4, RZ ;  /* 0x000000049d0d7824 */ /* 0x000fe200078e00ff */
[----:B------:R-:W-:Y:S01]  /*30a0*/  ISETP.GE.OR P4, PT, R15, R152, P1 ;  /* 0x000000980f00720c */ /* 0x000fe20000f86670 */
        /* <DEDUP_REMOVED lines=14> */
[----:B-1----:R-:W-:Y:S01]  /*3190*/  LOP3.LUT R88, R88, 0x3, RZ, 0xc0, !PT ;  /* 0x0000000358587812 */ /* 0x002fe200078ec0ff */
        /* <DEDUP_REMOVED lines=10> */
.L_x_4971:
[----:B------:R-:W-:Y:S05]  /*3240*/  BSYNC.RECONVERGENT B1 ;  /* 0x0000000000017941 */ /* 0x000fea0003800200 */
.L_x_4970:
[----:B------:R-:W-:Y:S01]  /*3250*/  BSSY.RECONVERGENT B1, `(.L_x_4972) ;  /* 0x0000016000017945 */ /* 0x000fe20003800200 */
[----:B------:R-:W-:-:S03]  /*3260*/  FSEL R93, R93, RZ, P5 ;  /* 0x000000ff5d5d7208 */ /* 0x000fc60002800000 */
        /* <DEDUP_REMOVED lines=20> */
.L_x_4973:
[----:B------:R-:W-:Y:S05]  /*33b0*/  BSYNC.RECONVERGENT B1 ;  /* 0x0000000000017941 */ /* 0x000fea0003800200 */
.L_x_4972:
[----:B------:R-:W-:Y:S01]  /*33c0*/  BSSY.RECONVERGENT B1, `(.L_x_4974) ;  /* 0x0000017000017945 */ /* 0x000fe20003800200 */
[----:B------:R-:W-:-:S03]  /*33d0*/  FSEL R90, R90, RZ, P5 ;  /* 0x000000ff5a5a7208 */ /* 0x000fc60002800000 */
[----:B------:R-:W-:Y:S05]  /*33e0*/  @P2 BRA `(.L_x_4975) ;  /* 0x0000000000502947 */ /* 0x000fea0003800000 */
[----:B------:R-:W1:Y:S02]  /*33f0*/  S2UR UR5, SR_CTAID.Y ;  /* 0x00000000000579c3 */ /* 0x000e640000002600 */
[----:B-1----:R-:W-:-:S05]  /*3400*/  IMAD R12, R150, UR5, RZ ;  /* 0x00000005960c7c24 */ /* 0x002fca000f8e02ff */
[----:B------:R-:W-:-:S04]  /*3410*/  IADD3 R13, P2, PT, R12, R151, RZ ;  /* 0x000000970c0d7210 */ /* 0x000fc80007f5e0ff */
[----:B--2---:R-:W-:Y:S02]  /*3420*/  LEA.HI.X.SX32 R14, R12, RZ, 0x1, P2 ;  /* 0x000000ff0c0e7211 */ /* 0x004fe400010f0eff */
        /* <DEDUP_REMOVED lines=16> */
.L_x_4975:
[----:B------:R-:W-:Y:S05]  /*3530*/  BSYNC.RECONVERGENT B1 ;  /* 0x0000000000017941 */ /* 0x000fea0003800200 */
.L_x_4974:
[----:B------:R-:W-:Y:S01]  /*3540*/  BSSY.RECONVERGENT B1, `(.L_x_4976) ;  /* 0x0000018000017945 */ /* 0x000fe20003800200 */
[----:B------:R-:W-:Y:S01]  /*3550*/  IMAD R157, R150, 0x2, R157 ;  /* 0x00000002969d7824 */ /* 0x000fe200078e029d */
[----:B------:R-:W-:Y:S02]  /*3560*/  FSEL R95, R95, RZ, P5 ;  /* 0x000000ff5f5f7208 */ /* 0x000fe40002800000 */
[----:B------:R-:W-:Y:S05]  /*3570*/  @P3 BRA `(.L_x_4977) ;  /* 0x0000000000503947 */ /* 0x000fea0003800000 */
[----:B------:R-:W1:Y:S02]  /*3580*/  S2UR UR5, SR_CTAID.Y ;  /* 0x00000000000579c3 */ /* 0x000e640000002600 */
[----:B-1-3--:R-:W-:-:S05]  /*3590*/  IMAD R12, R150, UR5, RZ ;  /* 0x00000005960c7c24 */ /* 0x00afca000f8e02ff */
        /* <DEDUP_REMOVED lines=18> */
.L_x_4977:
[----:B------:R-:W-:Y:S05]  /*36c0*/  BSYNC.RECONVERGENT B1 ;  /* 0x0000000000017941 */ /* 0x000fea0003800200 */
.L_x_4976:
[C---:B-1-34-:R-:W-:Y:S01]  /*36d0*/  IMAD.SHL.U32 R13, R157.reuse, 0x4, RZ ;  /* 0x000000049d0d7824 */ /* 0x05afe200078e00ff */
[----:B------:R-:W-:Y:S01]  /*36e0*/  BSSY.RECONVERGENT B1, `(.L_x_4978) ;  /* 0x0000021000017945 */ /* 0x000fe20003800200 */
[----:B------:R-:W-:Y:S01]  /*36f0*/  IMAD.IADD R159, R157, 0x1, R150 ;  /* 0x000000019d9f7824 */ /* 0x000fe200078e0296 */
[----:B------:R-:W-:Y:S02]  /*3700*/  FSEL R92, R92, RZ, P5 ;  /* 0x000000ff5c5c7208 */ /* 0x000fe40002800000 */
[----:B------:R-:W-:Y:S01]  /*3710*/  ISETP.GE.OR P6, PT, R13, R152, P1 ;  /* 0x000000980d00720c */ /* 0x000fe20000fc6670 */
[C---:B------:R-:W-:Y:S01]  /*3720*/  IMAD.SHL.U32 R13, R159.reuse, 0x4, RZ ;  /* 0x000000049f0d7824 */ /* 0x040fe200078e00ff */
[----:B------:R-:W-:-:S04]  /*3730*/  IADD3 R153, PT, PT, R159, R150, RZ ;  /* 0x000000969f997210 */ /* 0x000fc80007ffe0ff */
[----:B------:R-:W-:Y:S01]  /*3740*/  ISETP.GE.OR P2, PT, R13, R152, P1 ;  /* 0x000000980d00720c */ /* 0x000fe20000f46670 */
[C---:B------:R-:W-:Y:S02]  /*3750*/  IMAD.SHL.U32 R13, R153.reuse, 0x4, RZ ;  /* 0x00000004990d7824 */ /* 0x040fe400078e00ff */
[----:B--2---:R-:W-:-:S03]  /*3760*/  IMAD.IADD R15, R153, 0x1, R150 ;  /* 0x00000001990f7824 */ /* 0x004fc600078e0296 */
        /* <DEDUP_REMOVED lines=24> */
.L_x_4979:
[----:B------:R-:W-:Y:S05]  /*38f0*/  BSYNC.RECONVERGENT B1 ;  /* 0x0000000000017941 */ /* 0x000fea0003800200 */
.L_x_4978:
        /* <DEDUP_REMOVED lines=23> */
.L_x_4981:
[----:B------:R-:W-:Y:S05]  /*3a70*/  BSYNC.RECONVERGENT B1 ;  /* 0x0000000000017941 */ /* 0x000fea0003800200 */
.L_x_4980:
[----:B------:R-:W-:Y:S01]  /*3a80*/  BSSY.RECONVERGENT B1, `(.L_x_4982) ;  /* 0x0000017000017945 */ /* 0x000fe20003800200 */
[----:B------:R-:W-:-:S03]  /*3a90*/  FSEL R94, R94, RZ, P5 ;  /* 0x000000ff5e5e7208 */ /* 0x000fc60002800000 */
        /* <DEDUP_REMOVED lines=21> */
.L_x_4983:
[----:B------:R-:W-:Y:S05]  /*3bf0*/  BSYNC.RECONVERGENT B1 ;  /* 0x0000000000017941 */ /* 0x000fea0003800200 */
.L_x_4982:
[----:B------:R-:W-:Y:S01]  /*3c00*/  BSSY.RECONVERGENT B1, `(.L_x_4984) ;  /* 0x0000018000017945 */ /* 0x000fe20003800200 */
[----:B------:R-:W-:Y:S01]  /*3c10*/  FSEL R99, R99, RZ, P5 ;  /* 0x000000ff63637208 */ /* 0x000fe20002800000 */
[----:B------:R-:W-:Y:S02]  /*3c20*/  IMAD.IADD R159, R15, 0x1, R150 ;  /* 0x000000010f9f7824 */ /* 0x000fe400078e0296 */
[----:B------:R-:W-:Y:S05]  /*3c30*/  @P4 BRA `(.L_x_4985) ;  /* 0x0000000000504947 */ /* 0x000fea0003800000 */
[----:B------:R-:W1:Y:S02]  /*3c40*/  S2UR UR5, SR_CTAID.Y ;  /* 0x00000000000579c3 */ /* 0x000e640000002600 */
[----:B-123--:R-:W-:-:S05]  /*3c50*/  IMAD R12, R150, UR5, RZ ;  /* 0x00000005960c7c24 */ /* 0x00efca000f8e02ff */
        /* <DEDUP_REMOVED lines=18> */
.L_x_4985:
[----:B------:R-:W-:Y:S05]  /*3d80*/  BSYNC.RECONVERGENT B1 ;  /* 0x0000000000017941 */ /* 0x000fea0003800200 */
.L_x_4984:
[----:B-1234-:R-:W-:Y:S01]  /*3d90*/  IMAD.SHL.U32 R13, R159, 0x4, RZ ;  /* 0x000000049f0d7824 */ /* 0x01efe200078e00ff */
[----:B------:R-:W-:Y:S01]  /*3da0*/  BSSY.RECONVERGENT B1, `(.L_x_4986) ;  /* 0x0000020000017945 */ /* 0x000fe20003800200 */
[----:B------:R-:W-:Y:S01]  /*3db0*/  IMAD R157, R150, 0x2, R159 ;  /* 0x00000002969d7824 */ /* 0x000fe200078e029f */
[----:B------:R-:W-:Y:S01]  /*3dc0*/  FSEL R96, R96, RZ, P5 ;  /* 0x000000ff60607208 */ /* 0x000fe20002800000 */
[----:B------:R-:W-:Y:S01]  /*3dd0*/  IMAD R15, R150, 0x40, R155 ;  /* 0x00000040960f7824 */ /* 0x000fe200078e029b */
[----:B------:R-:W-:Y:S01]  /*3de0*/  ISETP.GE.OR P6, PT, R13, R152, P1 ;  /* 0x000000980d00720c */ /* 0x000fe20000fc6670 */
[C---:B------:R-:W-:Y:S01]  /*3df0*/  IMAD.SHL.U32 R13, R157.reuse, 0x4, RZ ;  /* 0x000000049d0d7824 */ /* 0x040fe200078e00ff */
[----:B------:R-:W-:Y:S02]  /*3e00*/  IADD3 R153, PT, PT, R157, R150, RZ ;  /* 0x000000969d997210 */ /* 0x000fe40007ffe0ff */
[-C--:B------:R-:W-:Y:S02]  /*3e10*/  ISETP.GE.OR P4, PT, R15, R152.reuse, P1 ;  /* 0x000000980f00720c */ /* 0x080fe40000f86670 */
        /* <DEDUP_REMOVED lines=24> */
.L_x_4987:
[----:B------:R-:W-:Y:S05]  /*3fa0*/  BSYNC.RECONVERGENT B1 ;  /* 0x0000000000017941 */ /* 0x000fea0003800200 */
.L_x_4986:
        /* <DEDUP_REMOVED lines=22> */
.L_x_4989:
[----:B------:R-:W-:Y:S05]  /*4110*/  BSYNC.RECONVERGENT B1 ;  /* 0x0000000000017941 */ /* 0x000fea0003800200 */
.L_x_4988:
        /* <DEDUP_REMOVED lines=23> */
.L_x_4991:
[----:B------:R-:W-:Y:S05]  /*4290*/  BSYNC.RECONVERGENT B1 ;  /* 0x0000000000017941 */ /* 0x000fea0003800200 */
.L_x_4990:
[----:B------:R-:W-:Y:S01]  /*42a0*/  BSSY.RECONVERGENT B1, `(.L_x_4992) ;  /* 0x0000018000017945 */ /* 0x000fe20003800200 */
[----:B------:R-:W-:Y:S02]  /*42b0*/  FSEL R103, R103, RZ, P5 ;  /* 0x000000ff67677208 */ /* 0x000fe40002800000 */
[----:B------:R-:W-:Y:S01]  /*42c0*/  IADD3 R157, PT, PT, R153, R150, RZ ;  /* 0x00000096999d7210 */ /* 0x000fe20007ffe0ff */
[----:B------:R-:W-:Y:S06]  /*42d0*/  @P3 BRA `(.L_x_4993) ;  /* 0x0000000000503947 */ /* 0x000fec0003800000 */
        /* <DEDUP_REMOVED lines=20> */
.L_x_4993:
[----:B------:R-:W-:Y:S05]  /*4420*/  BSYNC.RECONVERGENT B1 ;  /* 0x0000000000017941 */ /* 0x000fea0003800200 */
.L_x_4992:
        /* <DEDUP_REMOVED lines=34> */
.L_x_4995:
[----:B------:R-:W-:Y:S05]  /*4650*/  BSYNC.RECONVERGENT B1 ;  /* 0x0000000000017941 */ /* 0x000fea0003800200 */
.L_x_4994:
        /* <DEDUP_REMOVED lines=23> */
.L_x_4997:
[----:B------:R-:W-:Y:S05]  /*47d0*/  BSYNC.RECONVERGENT B1 ;  /* 0x0000000000017941 */ /* 0x000fea0003800200 */
.L_x_4996:
        /* <DEDUP_REMOVED lines=23> */
.L_x_4999:
[----:B------:R-:W-:Y:S05]  /*4950*/  BSYNC.RECONVERGENT B1 ;  /* 0x0000000000017941 */ /* 0x000fea0003800200 */
.L_x_4998:
        /* <DEDUP_REMOVED lines=24> */
.L_x_5001:
[----:B------:R-:W-:Y:S05]  /*4ae0*/  BSYNC.RECONVERGENT B1 ;  /* 0x0000000000017941 */ /* 0x000fea0003800200 */
.L_x_5000:
[C---:B-1234-:R-:W-:Y:S01]  /*4af0*/  IMAD.SHL.U32 R13, R157.reuse, 0x4, RZ ;  /* 0x000000049d0d7824 */ /* 0x05efe200078e00ff */
[----:B------:R-:W-:Y:S01]  /*4b00*/  IADD3 R159, PT, PT, R157, R150, RZ ;  /* 0x000000969d9f7210 */ /* 0x000fe20007ffe0ff */
[----:B------:R-:W-:Y:S01]  /*4b10*/  BSSY.RECONVERGENT B1, `(.L_x_5002) ;  /* 0x0000020000017945 */ /* 0x000fe20003800200 */
[----:B------:R-:W-:Y:S02]  /*4b20*/  FSEL R104, R104, RZ, P5 ;  /* 0x000000ff68687208 */ /* 0x000fe40002800000 */
[----:B------:R-:W-:Y:S01]  /*4b30*/  ISETP.GE.OR P6, PT, R13, R152, P1 ;  /* 0x000000980d00720c */ /* 0x000fe20000fc6670 */
[C---:B------:R-:W-:Y:S02]  /*4b40*/  IMAD.SHL.U32 R13, R159.reuse, 0x4, RZ ;  /* 0x000000049f0d7824 */ /* 0x040fe400078e00ff */
[----:B------:R-:W-:-:S03]  /*4b50*/  IMAD.IADD R153, R159, 0x1, R150 ;  /* 0x000000019f997824 */ /* 0x000fc600078e0296 */
[----:B------:R-:W-:Y:S01]  /*4b60*/  ISETP.GE.OR P2, PT, R13, R152, P1 ;  /* 0x000000980d00720c */ /* 0x000fe20000f46670 */
[C---:B------:R-:W-:Y:S02]  /*4b70*/  IMAD.SHL.U32 R13, R153.reuse, 0x4, RZ ;  /* 0x00000004990d7824 */ /* 0x040fe400078e00ff */
[----:B------:R-:W-:-:S03]  /*4b80*/  IMAD.IADD R15, R153, 0x1, R150 ;  /* 0x00000001990f7824 */ /* 0x000fc600078e0296 */
[----:B------:R-:W-:Y:S02]  /*4b90*/  ISETP.GE.OR P3, PT, R13, R152, P1 ;  /* 0x000000980d00720c */ /* 0x000fe40000f66670 */
[----:B------:R-:W-:-:S04]  /*4ba0*/  SHF.L.U32 R13, R15, 0x2, RZ ;  /* 0x000000020f0d7819 */ /* 0x000fc800000006ff */
        /* <DEDUP_REMOVED lines=22> */
.L_x_5003:
[----:B------:R-:W-:Y:S05]  /*4d10*/  BSYNC.RECONVERGENT B1 ;  /* 0x0000000000017941 */ /* 0x000fea0003800200 */
.L_x_5002:
        /* <DEDUP_REMOVED lines=23> */
.L_x_5005:
[----:B------:R-:W-:Y:S05]  /*4e90*/  BSYNC.RECONVERGENT B1 ;  /* 0x0000000000017941 */ /* 0x000fea0003800200 */
.L_x_5004:
        /* <DEDUP_REMOVED lines=23> */
.L_x_5007:
[----:B------:R-:W-:Y:S05]  /*5010*/  BSYNC.RECONVERGENT B1 ;  /* 0x0000000000017941 */ /* 0x000fea0003800200 */
.L_x_5006:
        /* <DEDUP_REMOVED lines=24> */
.L_x_5009:
[----:B------:R-:W-:Y:S05]  /*51a0*/  BSYNC.RECONVERGENT B1 ;  /* 0x0000000000017941 */ /* 0x000fea0003800200 */
.L_x_5008:
[C---:B-1234-:R-:W-:Y:S01]  /*51b0*/  IMAD.SHL.U32 R13, R157.reuse, 0x4, RZ ;  /* 0x000000049d0d7824 */ /* 0x05efe200078e00ff */
[----:B------:R-:W-:Y:S01]  /*51c0*/  BSSY.RECONVERGENT B1, `(.L_x_5010) ;  /* 0x0000021000017945 */ /* 0x000fe20003800200 */
[--C-:B------:R-:W-:Y:S01]  /*51d0*/  IMAD.IADD R159, R157, 0x1, R150.reuse ;  /* 0x000000019d9f7824 */ /* 0x100fe200078e0296 */
[----:B------:R-:W-:Y:S02]  /*51e0*/  FSEL R108, R108, RZ, P5 ;  /* 0x000000ff6c6c7208 */ /* 0x000fe40002800000 */
[----:B------:R-:W-:Y:S01]  /*51f0*/  ISETP.GE.OR P6, PT, R13, R152, P1 ;  /* 0x000000980d00720c */ /* 0x000fe20000fc6670 */
[C---:B------:R-:W-:Y:S02]  /*5200*/  IMAD.SHL.U32 R13, R159.reuse, 0x4, RZ ;  /* 0x000000049f0d7824 */ /* 0x040fe400078e00ff */
[----:B------:R-:W-:-:S03]  /*5210*/  IMAD.IADD R153, R159, 0x1, R150 ;  /* 0x000000019f997824 */ /* 0x000fc600078e0296 */
[----:B------:R-:W-:Y:S01]  /*5220*/  ISETP.GE.OR P2, PT, R13, R152, P1 ;  /* 0x000000980d00720c */ /* 0x000fe20000f46670 */
[C---:B------:R-:W-:Y:S01]  /*5230*/  IMAD.IADD R15, R153.reuse, 0x1, R150 ;  /* 0x00000001990f7824 */ /* 0x040fe200078e0296 */
[----:B------:R-:W-:-:S04]  /*5240*/  SHF.L.U32 R13, R153, 0x2, RZ ;  /* 0x00000002990d7819 */ /* 0x000fc800000006ff */
        /* <DEDUP_REMOVED lines=24> */
.L_x_5011:
[----:B------:R-:W-:Y:S05]  /*53d0*/  BSYNC.RECONVERGENT B1 ;  /* 0x0000000000017941 */ /* 0x000fea0003800200 */
.L_x_5010:
        /* <DEDUP_REMOVED lines=14> */
[----:B------:R-:W-:Y:S02]  /*54c0*/  IMAD R157, R85, R150, R110 ;  /* 0x00000096559d7224 */ /* 0x000fe400078e026e */
        /* <DEDUP_REMOVED lines=8> */
.L_x_5013:
[----:B------:R-:W-:Y:S05]  /*5550*/  BSYNC.RECONVERGENT B1 ;  /* 0x0000000000017941 */ /* 0x000fea0003800200 */
.L_x_5012:
        /* <DEDUP_REMOVED lines=23> */
.L_x_5015:
[----:B------:R-:W-:Y:S05]  /*56d0*/  BSYNC.RECONVERGENT B1 ;  /* 0x0000000000017941 */ /* 0x000fea0003800200 */
.L_x_5014:
        /* <DEDUP_REMOVED lines=24> */
.L_x_5017:
[----:B------:R-:W-:Y:S05]  /*5860*/  BSYNC.RECONVERGENT B1 ;  /* 0x0000000000017941 */ /* 0x000fea0003800200 */
.L_x_5016:
[----:B-1234-:R-:W-:Y:S01]  /*5870*/  IMAD.SHL.U32 R13, R159, 0x4, RZ ;  /* 0x000000049f0d7824 */ /* 0x01efe200078e00ff */
[----:B------:R-:W-:Y:S01]  /*5880*/  BSSY.RECONVERGENT B1, `(.L_x_5018) ;  /* 0x0000020000017945 */ /* 0x000fe20003800200 */
[C---:B------:R-:W-:Y:S01]  /*5890*/  IMAD R157, R150.reuse, 0x2, R159 ;  /* 0x00000002969d7824 */ /* 0x040fe200078e029f */
[----:B------:R-:W-:Y:S01]  /*58a0*/  FSEL R115, R115, RZ, P5 ;  /* 0x000000ff73737208 */ /* 0x000fe20002800000 */
[----:B------:R-:W-:Y:S01]  /*58b0*/  IMAD R155, R150, 0x80, R155 ;  /* 0x00000080969b7824 */ /* 0x000fe200078e029b */
[-C--:B------:R-:W-:Y:S01]  /*58c0*/  ISETP.GE.OR P6, PT, R13, R152.reuse, P1 ;  /* 0x000000980d00720c */ /* 0x080fe20000fc6670 */
[C---:B------:R-:W-:Y:S01]  /*58d0*/  IMAD.IADD R153, R157.reuse, 0x1, R150 ;  /* 0x000000019d997824 */ /* 0x040fe200078e0296 */
[----:B------:R-:W-:Y:S02]  /*58e0*/  SHF.L.U32 R13, R157, 0x2, RZ ;  /* 0x000000029d0d7819 */ /* 0x000fe400000006ff */
        /* <DEDUP_REMOVED lines=25> */
.L_x_5019:
[----:B------:R-:W-:Y:S05]  /*5a80*/  BSYNC.RECONVERGENT B1 ;  /* 0x0000000000017941 */ /* 0x000fea0003800200 */
.L_x_5018:
        /* <DEDUP_REMOVED lines=22> */
.L_x_5021:
[----:B------:R-:W-:Y:S05]  /*5bf0*/  BSYNC.RECONVERGENT B1 ;  /* 0x0000000000017941 */ /* 0x000fea0003800200 */
.L_x_5020:
        /* <DEDUP_REMOVED lines=23> */
.L_x_5023:
[----:B------:R-:W-:Y:S05]  /*5d70*/  BSYNC.RECONVERGENT B1 ;  /* 0x0000000000017941 */ /* 0x000fea0003800200 */
.L_x_5022:
[----:B------:R-:W-:Y:S01]  /*5d80*/  BSSY.RECONVERGENT B1, `(.L_x_5024) ;  /* 0x0000018000017945 */ /* 0x000fe20003800200 */
[----:B------:R-:W-:Y:S01]  /*5d90*/  FSEL R116, R116, RZ, P5 ;  /* 0x000000ff74747208 */ /* 0x000fe20002800000 */
[----:B------:R-:W-:Y:S02]  /*5da0*/  IMAD.IADD R155, R153, 0x1, R150 ;  /* 0x00000001999b7824 */ /* 0x000fe400078e0296 */
        /* <DEDUP_REMOVED lines=21> */
.L_x_5025:
[----:B------:R-:W-:Y:S05]  /*5f00*/  BSYNC.RECONVERGENT B1 ;  /* 0x0000000000017941 */ /* 0x000fea0003800200 */
.L_x_5024:
[C---:B-1-34-:R-:W-:Y:S01]  /*5f10*/  IMAD.SHL.U32 R13, R155.reuse, 0x4, RZ ;  /* 0x000000049b0d7824 */ /* 0x05afe200078e00ff */
[----:B------:R-:W-:Y:S01]  /*5f20*/  BSSY.RECONVERGENT B1, `(.L_x_5026) ;  /* 0x0000021000017945 */ /* 0x000fe20003800200 */
[--C-:B------:R-:W-:Y:S01]  /*5f30*/  IMAD.IADD R157, R155, 0x1, R150.reuse ;  /* 0x000000019b9d7824 */ /* 0x100fe200078e0296 */
[----:B------:R-:W-:Y:S02]  /*5f40*/  FSEL R119, R119, RZ, P5 ;  /* 0x000000ff77777208 */ /* 0x000fe40002800000 */
[----:B------:R-:W-:Y:S01]  /*5f50*/  ISETP.GE.OR P6, PT, R13, R152, P1 ;  /* 0x000000980d00720c */ /* 0x000fe20000fc6670 */
[C---:B------:R-:W-:Y:S01]  /*5f60*/  IMAD.IADD R153, R157.reuse, 0x1, R150 ;  /* 0x000000019d997824 */ /* 0x040fe200078e0296 */
[----:B------:R-:W-:-:S03]  /*5f70*/  SHF.L.U32 R13, R157, 0x2, RZ ;  /* 0x000000029d0d7819 */ /* 0x000fc600000006ff */
[----:B--2---:R-:W-:Y:S01]  /*5f80*/  IMAD.IADD R15, R153, 0x1, R150 ;  /* 0x00000001990f7824 */ /* 0x004fe200078e0296 */
[----:B------:R-:W-:Y:S01]  /*5f90*/  ISETP.GE.OR P2, PT, R13, R152, P1 ;  /* 0x000000980d00720c */ /* 0x000fe20000f46670 */
[----:B------:R-:W-:-:S05]  /*5fa0*/  IMAD.SHL.U32 R13, R153, 0x4, RZ ;  /* 0x00000004990d7824 */ /* 0x000fca00078e00ff */
        /* <DEDUP_REMOVED lines=24> */
.L_x_5027:
[----:B------:R-:W-:Y:S05]  /*6130*/  BSYNC.RECONVERGENT B1 ;  /* 0x0000000000017941 */ /* 0x000fea0003800200 */
.L_x_5026:
        /* <DEDUP_REMOVED lines=23> */
.L_x_5029:
[----:B------:R-:W-:Y:S05]  /*62b0*/  BSYNC.RECONVERGENT B1 ;  /* 0x0000000000017941 */ /* 0x000fea0003800200 */
.L_x_5028:
        /* <DEDUP_REMOVED lines=23> */
.L_x_5031:
[----:B------:R-:W-:Y:S05]  /*6430*/  BSYNC.RECONVERGENT B1 ;  /* 0x0000000000017941 */ /* 0x000fea0003800200 */
.L_x_5030:
        /* <DEDUP_REMOVED lines=24> */
.L_x_5033:
[----:B------:R-:W-:Y:S05]  /*65c0*/  BSYNC.RECONVERGENT B1 ;  /* 0x0000000000017941 */ /* 0x000fea0003800200 */
.L_x_5032:
[C---:B-1234-:R-:W-:Y:S01]  /*65d0*/  SHF.L.U32 R13, R155.reuse, 0x2, RZ ;  /* 0x000000029b0d7819 */ /* 0x05efe200000006ff */
[--C-:B------:R-:W-:Y:S01]  /*65e0*/  IMAD.IADD R157, R155, 0x1, R150.reuse ;  /* 0x000000019b9d7824 */ /* 0x100fe200078e0296 */
[----:B------:R-:W-:Y:S01]  /*65f0*/  BSSY.RECONVERGENT B1, `(.L_x_5034) ;  /* 0x0000020000017945 */ /* 0x000fe20003800200 */
[----:B------:R-:W-:Y:S02]  /*6600*/  FSEL R123, R123, RZ, P5 ;  /* 0x000000ff7b7b7208 */ /* 0x000fe40002800000 */
[----:B------:R-:W-:Y:S01]  /*6610*/  ISETP.GE.OR P6, PT, R13, R152, P1 ;  /* 0x000000980d00720c */ /* 0x000fe20000fc6670 */
[C---:B------:R-:W-:Y:S02]  /*6620*/  IMAD.SHL.U32 R13, R157.reuse, 0x4, RZ ;  /* 0x000000049d0d7824 */ /* 0x040fe400078e00ff */
[----:B------:R-:W-:-:S03]  /*6630*/  IMAD.IADD R153, R157, 0x1, R150 ;  /* 0x000000019d997824 */ /* 0x000fc600078e0296 */
[----:B------:R-:W-:Y:S01]  /*6640*/  ISETP.GE.OR P2, PT, R13, R152, P1 ;  /* 0x000000980d00720c */ /* 0x000fe20000f46670 */
[C---:B------:R-:W-:Y:S01]  /*6650*/  IMAD.SHL.U32 R13, R153.reuse, 0x4, RZ ;  /* 0x00000004990d7824 */ /* 0x040fe200078e00ff */
[----:B------:R-:W-:-:S04]  /*6660*/  IADD3 R15, PT, PT, R153, R150, RZ ;  /* 0x00000096990f7210 */ /* 0x000fc80007ffe0ff */
        /* <DEDUP_REMOVED lines=24> */
.L_x_5035:
[----:B------:R-:W-:Y:S05]  /*67f0*/  BSYNC.RECONVERGENT B1 ;  /* 0x0000000000017941 */ /* 0x000fea0003800200 */
.L_x_5034:
        /* <DEDUP_REMOVED lines=23> */
.L_x_5037:
[----:B------:R-:W-:Y:S05]  /*6970*/  BSYNC.RECONVERGENT B1 ;  /* 0x0000000000017941 */ /* 0x000fea0003800200 */
.L_x_5036:
        /* <DEDUP_REMOVED lines=23> */
.L_x_5039:
[----:B------:R-:W-:Y:S05]  /*6af0*/  BSYNC.RECONVERGENT B1 ;  /* 0x0000000000017941 */ /* 0x000fea0003800200 */
.L_x_5038:
[----:B------:R-:W-:Y:S01]  /*6b00*/  BSSY.RECONVERGENT B1, `(.L_x_5040) ;  /* 0x0000018000017945 */ /* 0x000fe20003800200 */
[----:B------:R-:W-:Y:S02]  /*6b10*/  FSEL R124, R124, RZ, P5 ;  /* 0x000000ff7c7c7208 */ /* 0x000fe40002800000 */
[----:B------:R-:W-:Y:S01]  /*6b20*/  IADD3 R155, PT, PT, R15, R150, RZ ;  /* 0x000000960f9b7210 */ /* 0x000fe20007ffe0ff */
[----:B------:R-:W-:Y:S06]  /*6b30*/  @P4 BRA `(.L_x_5041) ;  /* 0x0000000000504947 */ /* 0x000fec0003800000 */
        /* <DEDUP_REMOVED lines=20> */
.L_x_5041:
[----:B------:R-:W-:Y:S05]  /*6c80*/  BSYNC.RECONVERGENT B1 ;  /* 0x0000000000017941 */ /* 0x000fea0003800200 */
.L_x_5040:
[C---:B-1234-:R-:W-:Y:S01]  /*6c90*/  IMAD.SHL.U32 R13, R155.reuse, 0x4, RZ ;  /* 0x000000049b0d7824 */ /* 0x05efe200078e00ff */
        /* <DEDUP_REMOVED lines=33> */
.L_x_5043:
[----:B------:R-:W-:Y:S05]  /*6eb0*/  BSYNC.RECONVERGENT B1 ;  /* 0x0000000000017941 */ /* 0x000fea0003800200 */
.L_x_5042:
        /* <DEDUP_REMOVED lines=23> */
.L_x_5045:
[----:B------:R-:W-:Y:S05]  /*7030*/  BSYNC.RECONVERGENT B1 ;  /* 0x0000000000017941 */ /* 0x000fea0003800200 */
.L_x_5044:
        /* <DEDUP_REMOVED lines=23> */
.L_x_5047:
[----:B------:R-:W-:Y:S05]  /*71b0*/  BSYNC.RECONVERGENT B1 ;  /* 0x0000000000017941 */ /* 0x000fea0003800200 */
.L_x_5046:
        /* <DEDUP_REMOVED lines=24> */
.L_x_5049:
[----:B------:R-:W-:Y:S05]  /*7340*/  BSYNC.RECONVERGENT B1 ;  /* 0x0000000000017941 */ /* 0x000fea0003800200 */
.L_x_5048:
        /* <DEDUP_REMOVED lines=34> */
.L_x_5051:
[----:B------:R-:W-:Y:S05]  /*7570*/  BSYNC.RECONVERGENT B1 ;  /* 0x0000000000017941 */ /* 0x000fea0003800200 */
.L_x_5050:
        /* <DEDUP_REMOVED lines=23> */
.L_x_5053:
[----:B------:R-:W-:Y:S05]  /*76f0*/  BSYNC.RECONVERGENT B1 ;  /* 0x0000000000017941 */ /* 0x000fea0003800200 */
.L_x_5052:
        /* <DEDUP_REMOVED lines=23> */
.L_x_5055:
[----:B------:R-:W-:Y:S05]  /*7870*/  BSYNC.RECONVERGENT B1 ;  /* 0x0000000000017941 */ /* 0x000fea0003800200 */
.L_x_5054:
        /* <DEDUP_REMOVED lines=24> */
.L_x_5057:
[----:B------:R-:W-:Y:S05]  /*7a00*/  BSYNC.RECONVERGENT B1 ;  /* 0x0000000000017941 */ /* 0x000fea0003800200 */
.L_x_5056:
        /* <DEDUP_REMOVED lines=34> */
.L_x_5059:
[----:B------:R-:W-:Y:S05]  /*7c30*/  BSYNC.RECONVERGENT B1 ;  /* 0x0000000000017941 */ /* 0x000fea0003800200 */
.L_x_5058:
        /* <DEDUP_REMOVED lines=23> */
.L_x_5061:
[----:B------:R-:W-:Y:S05]  /*7db0*/  BSYNC.RECONVERGENT B1 ;  /* 0x0000000000017941 */ /* 0x000fea0003800200 */
.L_x_5060:
        /* <DEDUP_REMOVED lines=23> */
.L_x_5063:
[----:B------:R-:W-:Y:S05]  /*7f30*/  BSYNC.RECONVERGENT B1 ;  /* 0x0000000000017941 */ /* 0x000fea0003800200 */
.L_x_5062:
        /* <DEDUP_REMOVED lines=24> */
.L_x_5065:
[----:B------:R-:W-:Y:S05]  /*80c0*/  BSYNC.RECONVERGENT B1 ;  /* 0x0000000000017941 */ /* 0x000fea0003800200 */
.L_x_5064:
[C---:B-1234-:R-:W-:Y:S01]  /*80d0*/  IMAD.SHL.U32 R13, R155.reuse, 0x4, RZ ;  /* 0x000000049b0d7824 */ /* 0x05efe200078e00ff */
[----:B------:R-:W-:Y:S01]  /*80e0*/  BSSY.RECONVERGENT B1, `(.L_x_5066) ;  /* 0x0000021000017945 */ /* 0x000fe20003800200 */
[--C-:B------:R-:W-:Y:S01]  /*80f0*/  IMAD.IADD R157, R155, 0x1, R150.reuse ;  /* 0x000000019b9d7824 */ /* 0x100fe200078e0296 */
[----:B------:R-:W-:Y:S02]  /*8100*/  FSEL R139, R139, RZ, P5 ;  /* 0x000000ff8b8b7208 */ /* 0x000fe40002800000 */
[----:B------:R-:W-:Y:S01]  /*8110*/  ISETP.GE.OR P6, PT, R13, R152, P1 ;  /* 0x000000980d00720c */ /* 0x000fe20000fc6670 */
[C---:B------:R-:W-:Y:S01]  /*8120*/  IMAD.IADD R153, R157.reuse, 0x1, R150 ;  /* 0x000000019d997824 */ /* 0x040fe200078e0296 */
[----:B------:R-:W-:-:S03]  /*8130*/  SHF.L.U32 R13, R157, 0x2, RZ ;  /* 0x000000029d0d7819 */ /* 0x000fc600000006ff */
[----:B------:R-:W-:Y:S01]  /*8140*/  IMAD.IADD R15, R153, 0x1, R150 ;  /* 0x00000001990f7824 */ /* 0x000fe200078e0296 */
        /* <DEDUP_REMOVED lines=26> */
.L_x_5067:
[----:B------:R-:W-:Y:S05]  /*82f0*/  BSYNC.RECONVERGENT B1 ;  /* 0x0000000000017941 */ /* 0x000fea0003800200 */
.L_x_5066:
        /* <DEDUP_REMOVED lines=23> */
.L_x_5069:
[----:B------:R-:W-:Y:S05]  /*8470*/  BSYNC.RECONVERGENT B1 ;  /* 0x0000000000017941 */ /* 0x000fea0003800200 */
.L_x_5068:
        /* <DEDUP_REMOVED lines=23> */
.L_x_5071:
[----:B------:R-:W-:Y:S05]  /*85f0*/  BSYNC.RECONVERGENT B1 ;  /* 0x0000000000017941 */ /* 0x000fea0003800200 */
.L_x_5070:
        /* <DEDUP_REMOVED lines=24> */
.L_x_5073:
[----:B------:R-:W-:Y:S05]  /*8780*/  BSYNC.RECONVERGENT B1 ;  /* 0x0000000000017941 */ /* 0x000fea0003800200 */
.L_x_5072:
[C---:B-1234-:R-:W-:Y:S01]  /*8790*/  SHF.L.U32 R13, R157.reuse, 0x2, RZ ;  /* 0x000000029d0d7819 */ /* 0x05efe200000006ff */
[--C-:B------:R-:W-:Y:S01]  /*87a0*/  IMAD.IADD R159, R157, 0x1, R150.reuse ;  /* 0x000000019d9f7824 */ /* 0x100fe200078e0296 */
[----:B------:R-:W-:Y:S01]  /*87b0*/  BSSY.RECONVERGENT B1, `(.L_x_5074) ;  /* 0x0000023000017945 */ /* 0x000fe20003800200 */
[----:B------:R-:W-:Y:S02]  /*87c0*/  FSEL R143, R143, RZ, P5 ;  /* 0x000000ff8f8f7208 */ /* 0x000fe40002800000 */
[----:B------:R-:W-:Y:S01]  /*87d0*/  ISETP.GE.OR P6, PT, R13, R152, P1 ;  /* 0x000000980d00720c */ /* 0x000fe20000fc6670 */
[C---:B------:R-:W-:Y:S02]  /*87e0*/  IMAD.IADD R155, R159.reuse, 0x1, R150 ;  /* 0x000000019f9b7824 */ /* 0x040fe400078e0296 */
[----:B------:R-:W-:-:S03]  /*87f0*/  IMAD.SHL.U32 R13, R159, 0x4, RZ ;  /* 0x000000049f0d7824 */ /* 0x000fc600078e00ff */
[----:B------:R-:W-:Y:S02]  /*8800*/  IADD3 R153, PT, PT, R155, R150, RZ ;  /* 0x000000969b997210 */ /* 0x000fe40007ffe0ff */
[----:B------:R-:W-:Y:S01]  /*8810*/  ISETP.GE.OR P4, PT, R13, R152, P1 ;  /* 0x000000980d00720c */ /* 0x000fe20000f86670 */
[----:B------:R-:W-:Y:S02]  /*8820*/  IMAD.SHL.U32 R13, R155, 0x4, RZ ;  /* 0x000000049b0d7824 */ /* 0x000fe400078e00ff */
[----:B------:R-:W-:-:S03]  /*8830*/  IMAD.IADD R15, R153, 0x1, R150 ;  /* 0x00000001990f7824 */ /* 0x000fc600078e0296 */
[----:B------:R-:W-:Y:S01]  /*8840*/  ISETP.GE.OR P3, PT, R13, R152, P1 ;  /* 0x000000980d00720c */ /* 0x000fe20000f66670 */
[----:B------:R-:W-:Y:S02]  /*8850*/  IMAD.SHL.U32 R13, R153, 0x4, RZ ;  /* 0x00000004990d7824 */ /* 0x000fe400078e00ff */
[----:B------:R-:W-:-:S03]  /*8860*/  IMAD.SHL.U32 R15, R15, 0x4, RZ ;  /* 0x000000040f0f7824 */ /* 0x000fc600078e00ff */
[-C--:B------:R-:W-:Y:S02]  /*8870*/  ISETP.GE.OR P2, PT, R13, R152.reuse, P1 ;  /* 0x000000980d00720c */ /* 0x080fe40000f46670 */
        /* <DEDUP_REMOVED lines=22> */
.L_x_5075:
[----:B------:R-:W-:Y:S05]  /*89e0*/  BSYNC.RECONVERGENT B1 ;  /* 0x0000000000017941 */ /* 0x000fea0003800200 */
.L_x_5074:
        /* <DEDUP_REMOVED lines=23> */
.L_x_5077:
[----:B------:R-:W-:Y:S05]  /*8b60*/  BSYNC.RECONVERGENT B1 ;  /* 0x0000000000017941 */ /* 0x000fea0003800200 */
.L_x_5076:
        /* <DEDUP_REMOVED lines=23> */
.L_x_5079:
[----:B------:R-:W-:Y:S05]  /*8ce0*/  BSYNC.RECONVERGENT B1 ;  /* 0x0000000000017941 */ /* 0x000fea0003800200 */
.L_x_5078:
[----:B------:R-:W-:Y:S01]  /*8cf0*/  BSSY.RECONVERGENT B1, `(.L_x_5080) ;  /* 0x0000017000017945 */ /* 0x000fe20003800200 */
[----:B------:R-:W-:-:S03]  /*8d00*/  FSEL R145, R145, RZ, P5 ;  /* 0x000000ff91917208 */ /* 0x000fc60002800000 */
        /* <DEDUP_REMOVED lines=21> */
.L_x_5081:
[----:B------:R-:W-:Y:S05]  /*8e60*/  BSYNC.RECONVERGENT B1 ;  /* 0x0000000000017941 */ /* 0x000fea0003800200 */
.L_x_5080:
[----:B------:R-:W-:Y:S01]  /*8e70*/  BSSY.RECONVERGENT B1, `(.L_x_5082) ;  /* 0x0000016000017945 */ /* 0x000fe20003800200 */
[----:B------:R-:W-:-:S03]  /*8e80*/  FSEL R146, R146, RZ, P5 ;  /* 0x000000ff92927208 */ /* 0x000fc60002800000 */
[----:B------:R-:W-:Y:S05]  /*8e90*/  @P1 BRA `(.L_x_5083) ;  /* 0x00000000004c1947 */ /* 0x000fea0003800000 */
[----:B------:R-:W1:Y:S02]  /*8ea0*/  S2UR UR5, SR_CTAID.Y ;  /* 0x00000000000579c3 */ /* 0x000e640000002600 */
[----:B-1234-:R-:W-:-:S05]  /*8eb0*/  IMAD R12, R150, UR5, RZ ;  /* 0x00000005960c7c24 */ /* 0x01efca000f8e02ff */
        /* <DEDUP_REMOVED lines=17> */
.L_x_5083:
[----:B------:R-:W-:Y:S05]  /*8fd0*/  BSYNC.RECONVERGENT B1 ;  /* 0x0000000000017941 */ /* 0x000fea0003800200 */
.L_x_5082:
[----:B-12345:R-:W-:Y:S01]  /*8fe0*/  FMUL.FTZ R13, R83, R148 ;  /* 0x00000094530d7220 */ /* 0x03efe20000410000 */
[----:B------:R-:W1:Y:S01]  /*8ff0*/  S2R R14, SR_TID.X ;  /* 0x00000000000e7919 */ /* 0x000e620000002100 */
[----:B------:R-:W-:Y:S01]  /*9000*/  UMOV UR5, 0xffffffff ;  /* 0xffffffff00057882 */ /* 0x000fe20000000000 */
[----:B------:R-:W-:Y:S01]  /*9010*/  ISETP.NE.AND P2, PT, R11, RZ, P0 ;  /* 0x000000ff0b00720c */ /* 0x000fe20000745270 */
[----:B------:R-:W-:-:S04]  /*9020*/  FFMA.FTZ R13, R84, R147, R13 ;  /* 0x00000093540d7223 */ /* 0x000fc8000001000d */
[----:B------:R-:W-:-:S04]  /*9030*/  FFMA.FTZ R12, R82, R149, R13 ;  /* 0x00000095520c7223 */ /* 0x000fc8000001000d */
[----:B0-----:R-:W-:-:S04]  /*9040*/  FFMA.FTZ R13, R81, R154, R12 ;  /* 0x0000009a510d7223 */ /* 0x001fc8000001000c */
        /* <DEDUP_REMOVED lines=65> */
.L_x_5157:
        /* <DEDUP_REMOVED lines=16> */
[----:B------:R-:W3:Y:S05]  /*9560*/  @P1 LDG.E R14, desc[UR36][R14.64] ;  /* 0x000000240e0e1981 */ /* 0x000eea000c1e1900 */
[----:B------:R-:W4:Y:S01]  /*9570*/  @P3 LDG.E R12, desc[UR36][R12.64] ;  /* 0x000000240c0c3981 */ /* 0x000f22000c1e1900 */
[----:B--2---:R-:W-:-:S05]  /*9580*/  @P1 IMAD.IADD R151, R150, 0x1, R151 ;  /* 0x0000000196971824 */ /* 0x004fca00078e0297 */
[----:B------:R-:W-:-:S04]  /*9590*/  @P1 ISETP.GE.AND P4, PT, R10, R151, PT ;  /* 0x000000970a00120c */ /* 0x000fc80003f86270 */
[----:B------:R-:W-:-:S04]  /*95a0*/  @P1 SEL R150, R18, RZ, !P4 ;  /* 0x000000ff12961207 */ /* 0x000fc80006000000 */
[----:B------:R-:W-:-:S04]  /*95b0*/  @P1 IADD3 R150, PT, PT, R10, R150, -R17 ;  /* 0x000000960a961210 */ /* 0x000fc80007ffe811 */
[----:B------:R-:W-:Y:S01]  /*95c0*/  @P1 I2FP.F32.S32 R150, R150 ;  /* 0x0000009600961245 */ /* 0x000fe20000201400 */
[----:B----4-:R-:W-:-:S04]  /*95d0*/  @P3 FADD.FTZ R11, R11, R12 ;  /* 0x0000000c0b0b3221 */ /* 0x010fc80000010000 */
[----:B---3--:R-:W-:-:S05]  /*95e0*/  @P1 FFMA.FTZ R11, R150, R14, R11 ;  /* 0x0000000e960b1223 */ /* 0x008fca000001000b */
[----:B------:R1:W-:Y:S01]  /*95f0*/  STS [R4], R11 ;  /* 0x0000000b04007388 */ /* 0x0003e20000000800 */
[----:B------:R-:W-:-:S07]  /*9600*/  @!P2 FMNMX.FTZ R0, R0, R11, !PT ;  /* 0x0000000b0000a209 */ /* 0x000fce0007810000 */
.L_x_5086:
[----:B------:R-:W-:Y:S05]  /*9610*/  BSYNC.RECONVERGENT B1 ;  /* 0x0000000000017941 */ /* 0x000fea0003800200 */
.L_x_5085:
[----:B------:R-:W-:Y:S01]  /*9620*/  VIADD R10, R10, 0x10 ;  /* 0x000000100a0a7836 */ /* 0x000fe20000000000 */
[----:B------:R-:W-:Y:S01]  /*9630*/  IADD3 R8, P2, PT, R8, 0x10, RZ ;  /* 0x0000001008087810 */ /* 0x000fe20007f5e0ff */
[----:B------:R-:W-:Y:S01]  /*9640*/  VIADD R3, R3, 0x10 ;  /* 0x0000001003037836 */ /* 0x000fe20000000000 */
[----:B-1----:R-:W-:Y:S02]  /*9650*/  IADD3 R4, PT, PT, R4, 0x40, RZ ;  /* 0x0000004004047810 */ /* 0x002fe40007ffe0ff */
[----:B------:R-:W-:Y:S01]  /*9660*/  ISETP.GE.AND P1, PT, R10, R5, PT ;  /* 0x000000050a00720c */ /* 0x000fe20003f26270 */
[----:B------:R-:W-:-:S12]  /*9670*/  IMAD.X R7, RZ, RZ, R7, P2 ;  /* 0x000000ffff077224 */ /* 0x000fd800010e0607 */
[----:B------:R-:W-:Y:S05]  /*9680*/  @!P1 BRA `(.L_x_5087) ;  /* 0xffffff8c00349947 */ /* 0x000fea000383ffff */
.L_x_4955:
[----:B0---4-:R-:W-:Y:S05]  /*9690*/  BSYNC B0 ;  /* 0x0000000000007941 */ /* 0x011fea0003800000 */
.L_x_4954:
[----:B------:R-:W0:Y:S01]  /*96a0*/  S2R R21, SR_TID.X ;  /* 0x0000000000157919 */ /* 0x000e220000002100 */
[----:B------:R-:W-:Y:S01]  /*96b0*/  UMOV UR5, 0xffffffff ;  /* 0xffffffff00057882 */ /* 0x000fe20000000000 */
[----:B0-----:R-:W-:Y:S02]  /*96c0*/  LOP3.LUT P0, R5, R21, 0x1f, RZ, 0xc0, !PT ;  /* 0x0000001f15057812 */ /* 0x001fe4000780c0ff */
[----:B------:R-:W-:Y:S11]  /*96d0*/  BRA.DIV UR5, `(.L_x_5088) ;  /* 0x0000005605e47947 */ /* 0x000ff6000b800000 */
[----:B------:R-:W0:Y:S02]  /*96e0*/  SHFL.BFLY PT, R14, R0, 0x10, 0x1f ;  /* 0x0e001f00000e7f89 */ /* 0x000e2400000e0000 */
[----:B0-----:R-:W-:-:S05]  /*96f0*/  FMNMX.FTZ R13, R14, R0, !PT ;  /* 0x000000000e0d7209 */ /* 0x001fca0007810000 */
[----:B------:R-:W0:Y:S02]  /*9700*/  SHFL.BFLY PT, R14, R13, 0x8, 0x1f ;  /* 0x0d001f000d0e7f89 */ /* 0x000e2400000e0000 */
[----:B0-----:R-:W-:-:S05]  /*9710*/  FMNMX.FTZ R3, R13, R14, !PT ;  /* 0x0000000e0d037209 */ /* 0x001fca0007810000 */
[----:B------:R0:W4:Y:S02]  /*9720*/  SHFL.BFLY PT, R14, R3, 0x4, 0x1f ;  /* 0x0c801f00030e7f89 */ /* 0x00012400000e0000 */
.L_x_5162:
[----:B-----5:R-:W3:Y:S01]  /*9730*/  S2R R18, SR_CgaCtaId ;  /* 0x0000000000127919 */ /* 0x020ee20000008800 */
[----:B------:R-:W-:Y:S01]  /*9740*/  MOV R15, 0x400 ;  /* 0x00000400000f7802 */ /* 0x000fe20000000f00 */
[----:B------:R-:W-:Y:S05]  /*9750*/  WARPSYNC.ALL ;  /* 0x0000000000007948 */ /* 0x000fea0003800000 */
[----:B----4-:R-:W-:Y:S02]  /*9760*/  FMNMX.FTZ R14, R3, R14, !PT ;  /* 0x0000000e030e7209 */ /* 0x010fe40007810000 */
[----:B---3--:R-:W-:-:S04]  /*9770*/  LEA R0, R18, R15, 0x18 ;  /* 0x0000000f12007211 */ /* 0x008fc800078ec0ff */
[----:B0-----:R-:W-:Y:S01]  /*9780*/  @!P0 LEA.HI R3, R21, R0, RZ, 0x1d ;  /* 0x0000000015038211 */ /* 0x001fe200078fe8ff */
[----:B------:R-:W-:-:S04]  /*9790*/  IMAD R6, R5, 0x4, R0 ;  /* 0x0000000405067824 */ /* 0x000fc800078e0200 */
[----:B------:R0:W-:Y:S01]  /*97a0*/  @!P0 STS [R3], R14 ;  /* 0x0000000e03008388 */ /* 0x0001e20000000800 */
[----:B------:R-:W-:Y:S01]  /*97b0*/  ISETP.GT.U32.AND P0, PT, R5, 0x1, PT ;  /* 0x000000010500780c */ /* 0x000fe20003f04070 */
[----:B------:R-:W-:Y:S01]  /*97c0*/  BAR.SYNC.DEFER_BLOCKING 0x0 ;  /* 0x0000000000007b1d */ /* 0x000fe20000010000 */
[----:B------:R-:W-:Y:S02]  /*97d0*/  IMAD.MOV.U32 R9, RZ, RZ, -0x800001 ;  /* 0xff7fffffff097424 */ /* 0x000fe400078e00ff */
[----:B0-----:R-:W-:Y:S02]  /*97e0*/  IMAD.SHL.U32 R3, R21, 0x4, RZ ;  /* 0x0000000415037824 */ /* 0x001fe400078e00ff */
[----:B------:R-:W-:-:S03]  /*97f0*/  VIADD R7, R17, 0x1 ;  /* 0x0000000111077836 */ /* 0x000fc60000000000 */
[----:B------:R-:W0:Y:S01]  /*9800*/  S2UR UR5, SR_CTAID.Y ;  /* 0x00000000000579c3 */ /* 0x000e220000002600 */
[----:B------:R-:W0:Y:S01]  /*9810*/  LDCU UR4, c[0x0][0x3f4] ;  /* 0x00007e80ff0477ac */ /* 0x000e220008000800 */
[----:B------:R-:W-:Y:S02]  /*9820*/  BSSY.RECONVERGENT B0, `(.L_x_5089) ;  /* 0x000016c000007945 */ /* 0x000fe40003800200 */
[----:B------:R-:W3:Y:S01]  /*9830*/  @!P0 LDS R9, [R6] ;  /* 0x0000000006098984 */ /* 0x000ee20000000800 */
[----:B0-----:R-:W-:-:S04]  /*9840*/  UIMAD UR4, UR5, UR4, URZ ;  /* 0x00000004050472a4 */ /* 0x001fc8000f8e02ff */
[----:B------:R-:W-:Y:S01]  /*9850*/  USHF.R.S32.HI UR10, URZ, 0x1f, UR4 ;  /* 0x0000001fff0a7899 */ /* 0x000fe20008011404 */
[----:B---3--:R-:W0:Y:S02]  /*9860*/  SHFL.BFLY PT, R4, R9, 0x1, 0x1f ;  /* 0x0c201f0009047f89 */ /* 0x008e2400000e0000 */
[----:B0-----:R-:W-:Y:S01]  /*9870*/  FMNMX.FTZ R8, R4, R9, !PT ;  /* 0x0000000904087209 */ /* 0x001fe20007810000 */
[----:B------:R-:W-:Y:S01]  /*9880*/  IMAD.MOV.U32 R9, RZ, RZ, RZ ;  /* 0x000000ffff097224 */ /* 0x000fe200078e00ff */
[----:B------:R-:W-:-:S04]  /*9890*/  IADD3 R4, PT, PT, R2, R21, RZ ;  /* 0x0000001502047210 */ /* 0x000fc80007ffe0ff */
[----:B------:R-:W-:Y:S01]  /*98a0*/  ISETP.GT.AND P0, PT, R4, R17, PT ;  /* 0x000000110400720c */ /* 0x000fe20003f04270 */
[----:B------:R-:W0:-:S12]  /*98b0*/  SHFL.IDX PT, R8, R8, RZ, 0x1f ;  /* 0x00001fff08087589 */ /* 0x000e1800000e0000 */
[----:B------:R-:W-:Y:S05]  /*98c0*/  @P0 BRA `(.L_x_5090) ;  /* 0x0000001400840947 */ /* 0x000fea0003800000 */
[----:B------:R-:W3:Y:S02]  /*98d0*/  LDC.64 R10, c[0x0][0x420] ;  /* 0x00010800ff0a7b82 */ /* 0x000ee40000000a00 */
[----:B---3--:R-:W-:-:S04]  /*98e0*/  ISETP.NE.U32.AND P0, PT, R10, RZ, PT ;  /* 0x000000ff0a00720c */ /* 0x008fc80003f05070 */
        /* <DEDUP_REMOVED lines=15> */
[----:B------:R-:W-:Y:S02]  /*99e0*/  LEA R12, R18, R13, 0x18 ;  /* 0x0000000d120c7211 */ /* 0x000fe400078ec0ff */
[----:B------:R-:W-:Y:S01]  /*99f0*/  LOP3.LUT R11, R9, 0x3, RZ, 0xc0, !PT ;  /* 0x00000003090b7812 */ /* 0x000fe200078ec0ff */
[----:B------:R-:W-:Y:S02]  /*9a00*/  IMAD.MOV.U32 R9, RZ, RZ, RZ ;  /* 0x000000ffff097224 */ /* 0x000fe400078e00ff */
[----:B------:R-:W-:Y:S01]  /*9a10*/  IMAD.IADD R12, R3, 0x1, R12 ;  /* 0x00000001030c7824 */ /* 0x000fe200078e020c */
[----:B------:R-:W-:-:S07]  /*9a20*/  IADD3 R11, PT, PT, -R11, RZ, RZ ;  /* 0x000000ff0b0b7210 */ /* 0x000fce0007ffe1ff */
.L_x_5094:
[----:B------:R-:W0:Y:S01]  /*9a30*/  LDS R13, [R12] ;  /* 0x000000000c0d7984 */ /* 0x000e220000000800 */
[----:B------:R-:W-:Y:S02]  /*9a40*/  VIADD R11, R11, 0x1 ;  /* 0x000000010b0b7836 */ /* 0x000fe40000000000 */
        /* <DEDUP_REMOVED lines=9> */
.L_x_5093:
[----:B------:R-:W-:Y:S05]  /*9ae0*/  BSYNC.RECONVERGENT B1 ;  /* 0x0000000000017941 */ /* 0x000fea0003800200 */
.L_x_5092:
[----:B------:R-:W-:Y:S05]  /*9af0*/  @!P1 BRA `(.L_x_5090) ;  /* 0x0000001000f89947 */ /* 0x000fea0003800000 */
[----:B------:R-:W-:Y:S01]  /*9b00*/  VIADD R15, R15, 0x410 ;  /* 0x000004100f0f7836 */ /* 0x000fe20000000000 */
[----:B------:R-:W-:-:S04]  /*9b10*/  SHF.L.U32 R11, R2, 0x2, RZ ;  /* 0x00000002020b7819 */ /* 0x000fc800000006ff */
[----:B------:R-:W-:Y:S01]  /*9b20*/  LEA R18, R18, R15, 0x18 ;  /* 0x0000000f12127211 */ /* 0x000fe200078ec0ff */
[C---:B------:R-:W-:Y:S02]  /*9b30*/  IMAD R11, R10.reuse, 0x4, -R11 ;  /* 0x000000040a0b7824 */ /* 0x040fe400078e0a0b */
[----:B------:R-:W-:Y:S02]  /*9b40*/  VIADD R10, R10, 0x100 ;  /* 0x000001000a0a7836 */ /* 0x000fe40000000000 */
[----:B------:R-:W-:-:S03]  /*9b50*/  IMAD.IADD R11, R18, 0x1, R11 ;  /* 0x00000001120b7824 */ /* 0x000fc600078e020b */
[----:B------:R-:W-:Y:S02]  /*9b60*/  ISETP.GT.AND P0, PT, R10, R17, PT ;  /* 0x000000110a00720c */ /* 0x000fe40003f04270 */
[----:B------:R-:W0:Y:S04]  /*9b70*/  LDS R13, [R11] ;  /* 0x000000000b0d7984 */ /* 0x000e280000000800 */
[----:B------:R-:W3:Y:S04]  /*9b80*/  LDS R15, [R11+0x100] ;  /* 0x000100000b0f7984 */ /* 0x000ee80000000800 */
[----:B------:R-:W4:Y:S04]  /*9b90*/  LDS R23, [R11+0x200] ;  /* 0x000200000b177984 */ /* 0x000f280000000800 */
[----:B-1----:R-:W1:Y:S01]  /*9ba0*/  LDS R25, [R11+0x300] ;  /* 0x000300000b197984 */ /* 0x002e620000000800 */
[C---:B0-----:R-:W-:Y:S01]  /*9bb0*/  FADD.FTZ R13, -R8.reuse, R13 ;  /* 0x0000000d080d7221 */ /* 0x041fe20000010100 */
[----:B---3--:R-:W-:-:S03]  /*9bc0*/  FADD.FTZ R15, -R8, R15 ;  /* 0x0000000f080f7221 */ /* 0x008fc60000010100 */
[----:B------:R-:W-:Y:S01]  /*9bd0*/  FMUL.FTZ R13, R13, 1.4426950216293334961 ;  /* 0x3fb8aa3b0d0d7820 */ /* 0x000fe20000410000 */
[C---:B----4-:R-:W-:Y:S01]  /*9be0*/  FADD.FTZ R23, -R8.reuse, R23 ;  /* 0x0000001708177221 */ /* 0x050fe20000010100 */
[----:B------:R-:W-:Y:S02]  /*9bf0*/  FMUL.FTZ R15, R15, 1.4426950216293334961 ;  /* 0x3fb8aa3b0f0f7820 */ /* 0x000fe40000410000 */
[----:B------:R-:W0:Y:S01]  /*9c00*/  MUFU.EX2 R12, R13 ;  /* 0x0000000d000c7308 */ /* 0x000e220000000800 */
[----:B-1----:R-:W-:Y:S01]  /*9c10*/  FADD.FTZ R25, -R8, R25 ;  /* 0x0000001908197221 */ /* 0x002fe20000010100 */
[----:B------:R-:W-:-:S03]  /*9c20*/  FMUL.FTZ R23, R23, 1.4426950216293334961 ;  /* 0x3fb8aa3b17177820 */ /* 0x000fc60000410000 */
[----:B------:R-:W-:-:S03]  /*9c30*/  FMUL.FTZ R25, R25, 1.4426950216293334961 ;  /* 0x3fb8aa3b19197820 */ /* 0x000fc60000410000 */
[----:B------:R-:W1:Y:S08]  /*9c40*/  MUFU.EX2 R14, R15 ;  /* 0x0000000f000e7308 */ /* 0x000e700000000800 */
[----:B------:R-:W3:Y:S01]  /*9c50*/  MUFU.EX2 R18, R23 ;  /* 0x0000001700127308 */ /* 0x000ee20000000800 */
[----:B0-----:R4:W-:Y:S01]  /*9c60*/  STS [R11], R12 ;  /* 0x0000000c0b007388 */ /* 0x0019e20000000800 */
[----:B------:R-:W-:-:S06]  /*9c70*/  FADD.FTZ R9, R9, R12 ;  /* 0x0000000c09097221 */ /* 0x000fcc0000010000 */
[----:B------:R-:W0:Y:S01]  /*9c80*/  MUFU.EX2 R20, R25 ;  /* 0x0000001900147308 */ /* 0x000e220000000800 */
[----:B-1----:R4:W-:Y:S01]  /*9c90*/  STS [R11+0x100], R14 ;  /* 0x0001000e0b007388 */ /* 0x0029e20000000800 */
[----:B------:R-:W-:-:S03]  /*9ca0*/  FADD.FTZ R9, R9, R14 ;  /* 0x0000000e09097221 */ /* 0x000fc60000010000 */
[----:B---3--:R4:W-:Y:S01]  /*9cb0*/  STS [R11+0x200], R18 ;  /* 0x000200120b007388 */ /* 0x0089e20000000800 */
[----:B------:R-:W-:-:S03]  /*9cc0*/  FADD.FTZ R9, R9, R18 ;  /* 0x0000001209097221 */ /* 0x000fc60000010000 */
[----:B0-----:R4:W-:Y:S01]  /*9cd0*/  STS [R11+0x300], R20 ;  /* 0x000300140b007388 */ /* 0x0019e20000000800 */
[----:B------:R-:W-:Y:S01]  /*9ce0*/  FADD.FTZ R9, R9, R20 ;  /* 0x0000001409097221 */ /* 0x000fe20000010000 */
[----:B------:R-:W-:Y:S06]  /*9cf0*/  @P0 BRA `(.L_x_5090) ;  /* 0x0000001000780947 */ /* 0x000fec0003800000 */
[----:B----4-:R-:W-:Y:S01]  /*9d00*/  IMAD.IADD R12, R17, 0x1, -R10 ;  /* 0x00000001110c7824 */ /* 0x010fe200078e0a0a */
[----:B------:R-:W-:Y:S01]  /*9d10*/  BSSY.RECONVERGENT B1, `(.L_x_5095) ;  /* 0x000006b000017945 */ /* 0x000fe20003800200 */
[----:B------:R-:W-:Y:S02]  /*9d20*/  IADD3 R11, PT, PT, R11, 0x600, RZ ;  /* 0x000006000b0b7810 */ /* 0x000fe40007ffe0ff */
[----:B------:R-:W-:Y:S02]  /*9d30*/  PLOP3.LUT P0, PT, PT, PT, PT, 0x80, 0x8 ;  /* 0x000000000008781c */ /* 0x000fe40003f0f070 */
[----:B------:R-:W-:-:S13]  /*9d40*/  ISETP.GT.AND P1, PT, R12, 0x2ff, PT ;  /* 0x000002ff0c00780c */ /* 0x000fda0003f24270 */
[----:B------:R-:W-:Y:S05]  /*9d50*/  @!P1 BRA `(.L_x_5096) ;  /* 0x0000000400989947 */ /* 0x000fea0003800000 */
[----:B------:R-:W-:Y:S01]  /*9d60*/  PLOP3.LUT P0, PT, PT, PT, PT, 0x8, 0x80 ;  /* 0x000000000080781c */ /* 0x000fe20003f0e170 */
[----:B------:R-:W-:-:S12]  /*9d70*/  VIADD R41, R17, 0xfffffd01 ;  /* 0xfffffd0111297836 */ /* 0x000fd80000000000 */
.L_x_5097:
[----:B------:R-:W0:Y:S01]  /*9d80*/  LDS R13, [R11+-0x200] ;  /* 0xfffe00000b0d7984 */ /* 0x000e220000000800 */
[----:B------:R-:W-:-:S03]  /*9d90*/  VIADD R10, R10, 0x400 ;  /* 0x000004000a0a7836 */ /* 0x000fc60000000000 */
[----:B------:R-:W1:Y:S02]  /*9da0*/  LDS R15, [R11+-0x100] ;  /* 0xffff00000b0f7984 */ /* 0x000e640000000800 */
[----:B------:R-:W-:Y:S02]  /*9db0*/  ISETP.GE.AND P1, PT, R10, R41, PT ;  /* 0x000000290a00720c */ /* 0x000fe40003f26270 */
[----:B------:R-:W3:Y:S04]  /*9dc0*/  LDS R23, [R11] ;  /* 0x000000000b177984 */ /* 0x000ee80000000800 */
[----:B------:R-:W4:Y:S04]  /*9dd0*/  LDS R25, [R11+0x100] ;  /* 0x000100000b197984 */ /* 0x000f280000000800 */
[----:B------:R-:W5:Y:S04]  /*9de0*/  LDS R27, [R11+0x200] ;  /* 0x000200000b1b7984 */ /* 0x000f680000000800 */
[----:B--2---:R-:W2:Y:S04]  /*9df0*/  LDS R29, [R11+0x300] ;  /* 0x000300000b1d7984 */ /* 0x004ea80000000800 */
[----:B------:R-:W2:Y:S04]  /*9e00*/  LDS R31, [R11+0x400] ;  /* 0x000400000b1f7984 */ /* 0x000ea80000000800 */
[----:B------:R-:W2:Y:S04]  /*9e10*/  LDS R33, [R11+0x500] ;  /* 0x000500000b217984 */ /* 0x000ea80000000800 */
[----:B------:R-:W2:Y:S04]  /*9e20*/  LDS R35, [R11+0x600] ;  /* 0x000600000b237984 */ /* 0x000ea80000000800 */
[----:B------:R-:W2:Y:S01]  /*9e30*/  LDS R37, [R11+0x700] ;  /* 0x000700000b257984 */ /* 0x000ea20000000800 */
[----:B0-----:R-:W-:-:S03]  /*9e40*/  FADD.FTZ R13, -R8, R13 ;  /* 0x0000000d080d7221 */ /* 0x001fc60000010100 */
[----:B------:R-:W0:Y:S01]  /*9e50*/  LDS R39, [R11+0x800] ;  /* 0x000800000b277984 */ /* 0x000e220000000800 */
[----:B------:R-:W-:Y:S01]  /*9e60*/  FMUL.FTZ R13, R13, 1.4426950216293334961 ;  /* 0x3fb8aa3b0d0d7820 */ /* 0x000fe20000410000 */
[C---:B-1----:R-:W-:Y:S01]  /*9e70*/  FADD.FTZ R15, -R8.reuse, R15 ;  /* 0x0000000f080f7221 */ /* 0x042fe20000010100 */
[----:B---3--:R-:W-:-:S03]  /*9e80*/  FADD.FTZ R23, -R8, R23 ;  /* 0x0000001708177221 */ /* 0x008fc60000010100 */
[----:B------:R-:W-:Y:S01]  /*9e90*/  FMUL.FTZ R15, R15, 1.4426950216293334961 ;  /* 0x3fb8aa3b0f0f7820 */ /* 0x000fe20000410000 */
[----:B------:R1:W3:Y:S01]  /*9ea0*/  MUFU.EX2 R12, R13 ;  /* 0x0000000d000c7308 */ /* 0x0002e20000000800 */
[----:B------:R-:W-:Y:S01]  /*9eb0*/  FMUL.FTZ R23, R23, 1.4426950216293334961 ;  /* 0x3fb8aa3b17177820 */ /* 0x000fe20000410000 */
[C---:B----4-:R-:W-:Y:S01]  /*9ec0*/  FADD.FTZ R25, -R8.reuse, R25 ;  /* 0x0000001908197221 */ /* 0x050fe20000010100 */
[----:B-----5:R-:W-:-:S03]  /*9ed0*/  FADD.FTZ R27, -R8, R27 ;  /* 0x0000001b081b7221 */ /* 0x020fc60000010100 */
[----:B------:R-:W-:Y:S02]  /*9ee0*/  FMUL.FTZ R25, R25, 1.4426950216293334961 ;  /* 0x3fb8aa3b19197820 */ /* 0x000fe40000410000 */
[----:B------:R4:W5:Y:S01]  /*9ef0*/  MUFU.EX2 R14, R15 ;  /* 0x0000000f000e7308 */ /* 0x0009620000000800 */
[----:B-1----:R-:W1:Y:S01]  /*9f00*/  LDS R13, [R11+0x900] ;  /* 0x000900000b0d7984 */ /* 0x002e620000000800 */
[----:B------:R-:W-:Y:S01]  /*9f10*/  FMUL.FTZ R27, R27, 1.4426950216293334961 ;  /* 0x3fb8aa3b1b1b7820 */ /* 0x000fe20000410000 */
[C---:B--2---:R-:W-:Y:S01]  /*9f20*/  FADD.FTZ R29, -R8.reuse, R29 ;  /* 0x0000001d081d7221 */ /* 0x044fe20000010100 */
[----:B------:R-:W-:-:S03]  /*9f30*/  FADD.FTZ R31, -R8, R31 ;  /* 0x0000001f081f7221 */ /* 0x000fc60000010100 */
[----:B------:R-:W-:Y:S01]  /*9f40*/  FMUL.FTZ R29, R29, 1.4426950216293334961 ;  /* 0x3fb8aa3b1d1d7820 */ /* 0x000fe20000410000 */
[----:B------:R2:W0:Y:S01]  /*9f50*/  MUFU.EX2 R18, R23 ;  /* 0x0000001700127308 */ /* 0x0004220000000800 */
[----:B----4-:R-:W4:Y:S01]  /*9f60*/  LDS R15, [R11+0xa00] ;  /* 0x000a00000b0f7984 */ /* 0x010f220000000800 */
[----:B---3--:R-:W-:Y:S01]  /*9f70*/  FADD.FTZ R9, R12, R9 ;  /* 0x000000090c097221 */ /* 0x008fe20000010000 */
[----:B------:R-:W-:Y:S01]  /*9f80*/  FMUL.FTZ R31, R31, 1.4426950216293334961 ;  /* 0x3fb8aa3b1f1f7820 */ /* 0x000fe20000410000 */
[C---:B------:R-:W-:Y:S01]  /*9f90*/  FADD.FTZ R33, -R8.reuse, R33 ;  /* 0x0000002108217221 */ /* 0x040fe20000010100 */
[----:B------:R-:W-:Y:S01]  /*9fa0*/  STS [R11+-0x200], R12 ;  /* 0xfffe000c0b007388 */ /* 0x000fe20000000800 */
[C---:B------:R-:W-:Y:S02]  /*9fb0*/  FADD.FTZ R35, -R8.reuse, R35 ;  /* 0x0000002308237221 */ /* 0x040fe40000010100 */
[----:B------:R3:W3:Y:S01]  /*9fc0*/  MUFU.EX2 R20, R25 ;  /* 0x0000001900147308 */ /* 0x0006e20000000800 */
[----:B--2---:R-:W2:Y:S01]  /*9fd0*/  LDS R23, [R11+0xb00] ;  /* 0x000b00000b177984 */ /* 0x004ea20000000800 */
        /* <DEDUP_REMOVED lines=8> */
[----:B---3--:R-:W3:Y:S01]  /*a060*/  LDS R25, [R11+0xc00] ;  /* 0x000c00000b197984 */ /* 0x008ee20000000800 */
[----:B------:R-:W-:Y:S01]  /*a070*/  FMUL.FTZ R37, R37, 1.4426950216293334961 ;  /* 0x3fb8aa3b25257820 */ /* 0x000fe20000410000 */
[----:B------:R-:W-:-:S02]  /*a080*/  FMUL.FTZ R39, R39, 1.4426950216293334961 ;  /* 0x3fb8aa3b27277820 */ /* 0x000fc40000410000 */
[----:B------:R-:W-:Y:S02]  /*a090*/  STS [R11], R18 ;  /* 0x000000120b007388 */ /* 0x000fe40000000800 */
[----:B------:R-:W4:Y:S01]  /*a0a0*/  MUFU.EX2 R26, R29 ;  /* 0x0000001d001a7308 */ /* 0x000f220000000800 */
[----:B------:R-:W-:Y:S01]  /*a0b0*/  FADD.FTZ R9, R9, R20 ;  /* 0x0000001409097221 */ /* 0x000fe20000010000 */
[----:B0-----:R-:W0:Y:S04]  /*a0c0*/  LDS R27, [R11+0xd00] ;  /* 0x000d00000b1b7984 */ /* 0x001e280000000800 */
[----:B------:R-:W-:Y:S02]  /*a0d0*/  STS [R11+0x100], R20 ;  /* 0x000100140b007388 */ /* 0x000fe40000000800 */
[----:B------:R-:W2:Y:S01]  /*a0e0*/  MUFU.EX2 R28, R31 ;  /* 0x0000001f001c7308 */ /* 0x000ea20000000800 */
        /* <DEDUP_REMOVED lines=10> */
[----:B--2---:R-:W-:Y:S01]  /*a190*/  FADD.FTZ R9, R9, R28 ;  /* 0x0000001c09097221 */ /* 0x004fe20000010000 */
[----:B------:R-:W-:Y:S01]  /*a1a0*/  FADD.FTZ R23, -R8, R23 ;  /* 0x0000001708177221 */ /* 0x000fe20000010100 */
[----:B------:R-:W-:Y:S03]  /*a1b0*/  STS [R11+0x400], R28 ;  /* 0x0004001c0b007388 */ /* 0x000fe60000000800 */
[----:B------:R-:W-:-:S02]  /*a1c0*/  FMUL.FTZ R23, R23, 1.4426950216293334961 ;  /* 0x3fb8aa3b17177820 */ /* 0x000fc40000410000 */
[----:B------:R-:W2:Y:S01]  /*a1d0*/  MUFU.EX2 R34, R37 ;  /* 0x0000002500227308 */ /* 0x000ea20000000800 */
[----:B-1----:R-:W-:Y:S01]  /*a1e0*/  FADD.FTZ R9, R9, R30 ;  /* 0x0000001e09097221 */ /* 0x002fe20000010000 */
[C---:B---3--:R-:W-:Y:S01]  /*a1f0*/  FADD.FTZ R25, -R8.reuse, R25 ;  /* 0x0000001908197221 */ /* 0x048fe20000010100 */
        /* <DEDUP_REMOVED lines=28> */
.L_x_5096:
[----:B------:R-:W-:Y:S05]  /*a3c0*/  BSYNC.RECONVERGENT B1 ;  /* 0x0000000000017941 */ /* 0x000fea0003800200 */
.L_x_5095:
        /* <DEDUP_REMOVED lines=8> */
[----:B------:R-:W3:Y:S04]  /*a450*/  LDS R23, [R11] ;  /* 0x000000000b177984 */ /* 0x000ee80000000800 */
[----:B------:R-:W4:Y:S04]  /*a460*/  LDS R25, [R11+0x100] ;  /* 0x000100000b197984 */ /* 0x000f280000000800 */
[----:B------:R-:W5:Y:S04]  /*a470*/  LDS R27, [R11+0x200] ;  /* 0x000200000b1b7984 */ /* 0x000f680000000800 */
[----:B--2---:R-:W2:Y:S04]  /*a480*/  LDS R29, [R11+0x300] ;  /* 0x000300000b1d7984 */ /* 0x004ea80000000800 */
[----:B------:R-:W2:Y:S04]  /*a490*/  LDS R31, [R11+0x400] ;  /* 0x000400000b1f7984 */ /* 0x000ea80000000800 */
[----:B------:R-:W2:Y:S01]  /*a4a0*/  LDS R33, [R11+0x500] ;  /* 0x000500000b217984 */ /* 0x000ea20000000800 */
[----:B0-----:R-:W-:-:S04]  /*a4b0*/  FADD.FTZ R13, -R8, R13 ;  /* 0x0000000d080d7221 */ /* 0x001fc80000010100 */
[----:B------:R-:W-:Y:S01]  /*a4c0*/  FMUL.FTZ R13, R13, 1.4426950216293334961 ;  /* 0x3fb8aa3b0d0d7820 */ /* 0x000fe20000410000 */
[----:B-1----:R-:W-:-:S03]  /*a4d0*/  FADD.FTZ R15, -R8, R15 ;  /* 0x0000000f080f7221 */ /* 0x002fc60000010100 */
        /* <DEDUP_REMOVED lines=8> */
[----:B--2---:R-:W-:-:S03]  /*a560*/  FADD.FTZ R29, -R8, R29 ;  /* 0x0000001d081d7221 */ /* 0x004fc60000010100 */
        /* <DEDUP_REMOVED lines=29> */
.L_x_5099:
[----:B------:R-:W-:Y:S05]  /*a740*/  BSYNC.RECONVERGENT B1 ;  /* 0x0000000000017941 */ /* 0x000fea0003800200 */
.L_x_5098:
[----:B------:R-:W-:-:S13]  /*a750*/  ISETP.GT.AND P1, PT, R10, R17, PT ;  /* 0x000000110a00720c */ /* 0x000fda0003f24270 */
[----:B------:R-:W-:Y:S05]  /*a760*/  @!P0 BRA P1, `(.L_x_5090) ;  /* 0x0000000400dc8947 */ /* 0x000fea0000800000 */
[----:B------:R-:W0:Y:S04]  /*a770*/  LDS R13, [R11+-0x200] ;  /* 0xfffe00000b0d7984 */ /* 0x000e280000000800 */
[----:B------:R-:W1:Y:S04]  /*a780*/  LDS R15, [R11+-0x100] ;  /* 0xffff00000b0f7984 */ /* 0x000e680000000800 */
[----:B------:R-:W3:Y:S04]  /*a790*/  LDS R23, [R11] ;  /* 0x000000000b177984 */ /* 0x000ee80000000800 */
[----:B------:R-:W4:Y:S01]  /*a7a0*/  LDS R25, [R11+0x100] ;  /* 0x000100000b197984 */ /* 0x000f220000000800 */
[C---:B0-----:R-:W-:Y:S01]  /*a7b0*/  FADD.FTZ R13, -R8.reuse, R13 ;  /* 0x0000000d080d7221 */ /* 0x041fe20000010100 */
[----:B-1----:R-:W-:-:S03]  /*a7c0*/  FADD.FTZ R15, -R8, R15 ;  /* 0x0000000f080f7221 */ /* 0x002fc60000010100 */
[----:B------:R-:W-:Y:S01]  /*a7d0*/  FMUL.FTZ R13, R13, 1.4426950216293334961 ;  /* 0x3fb8aa3b0d0d7820 */ /* 0x000fe20000410000 */
[C---:B---3--:R-:W-:Y:S01]  /*a7e0*/  FADD.FTZ R23, -R8.reuse, R23 ;  /* 0x0000001708177221 */ /* 0x048fe20000010100 */
[----:B------:R-:W-:Y:S02]  /*a7f0*/  FMUL.FTZ R15, R15, 1.4426950216293334961 ;  /* 0x3fb8aa3b0f0f7820 */ /* 0x000fe40000410000 */
[----:B------:R-:W0:Y:S01]  /*a800*/  MUFU.EX2 R10, R13 ;  /* 0x0000000d000a7308 */ /* 0x000e220000000800 */
[----:B----4-:R-:W-:Y:S01]  /*a810*/  FADD.FTZ R25, -R8, R25 ;  /* 0x0000001908197221 */ /* 0x010fe20000010100 */
[----:B------:R-:W-:-:S03]  /*a820*/  FMUL.FTZ R23, R23, 1.4426950216293334961 ;  /* 0x3fb8aa3b17177820 */ /* 0x000fc60000410000 */
[----:B------:R-:W-:-:S03]  /*a830*/  FMUL.FTZ R25, R25, 1.4426950216293334961 ;  /* 0x3fb8aa3b19197820 */ /* 0x000fc60000410000 */
[----:B------:R-:W1:Y:S08]  /*a840*/  MUFU.EX2 R12, R15 ;  /* 0x0000000f000c7308 */ /* 0x000e700000000800 */
[----:B------:R-:W3:Y:S01]  /*a850*/  MUFU.EX2 R8, R23 ;  /* 0x0000001700087308 */ /* 0x000ee20000000800 */
[----:B0-----:R0:W-:Y:S01]  /*a860*/  STS [R11+-0x200], R10 ;  /* 0xfffe000a0b007388 */ /* 0x0011e20000000800 */
[----:B------:R-:W-:-:S06]  /*a870*/  FADD.FTZ R9, R9, R10 ;  /* 0x0000000a09097221 */ /* 0x000fcc0000010000 */
[----:B------:R-:W4:Y:S01]  /*a880*/  MUFU.EX2 R14, R25 ;  /* 0x00000019000e7308 */ /* 0x000f220000000800 */
[----:B-1----:R0:W-:Y:S01]  /*a890*/  STS [R11+-0x100], R12 ;  /* 0xffff000c0b007388 */ /* 0x0021e20000000800 */
[----:B------:R-:W-:-:S03]  /*a8a0*/  FADD.FTZ R9, R9, R12 ;  /* 0x0000000c09097221 */ /* 0x000fc60000010000 */
[----:B---3--:R0:W-:Y:S01]  /*a8b0*/  STS [R11], R8 ;  /* 0x000000080b007388 */ /* 0x0081e20000000800 */
[----:B------:R-:W-:-:S03]  /*a8c0*/  FADD.FTZ R9, R9, R8 ;  /* 0x0000000809097221 */ /* 0x000fc60000010000 */
[----:B----4-:R0:W-:Y:S01]  /*a8d0*/  STS [R11+0x100], R14 ;  /* 0x0001000e0b007388 */ /* 0x0101e20000000800 */
[----:B------:R-:W-:Y:S01]  /*a8e0*/  FADD.FTZ R9, R9, R14 ;  /* 0x0000000e09097221 */ /* 0x000fe20000010000 */
[----:B------:R-:W-:Y:S06]  /*a8f0*/  BRA `(.L_x_5090) ;  /* 0x0000000400787947 */ /* 0x000fec0003800000 */
.L_x_5091:
        /* <DEDUP_REMOVED lines=8> */
[----:B------:R-:W-:-:S12]  /*a980*/  IMAD.MOV.U32 R9, RZ, RZ, RZ ;  /* 0x000000ffff097224 */ /* 0x000fd800078e00ff */
[----:B------:R-:W-:Y:S05]  /*a990*/  @!P0 BRA `(.L_x_5101) ;  /* 0x00000000006c8947 */ /* 0x000fea0003800000 */
[----:B------:R-:W-:Y:S01]  /*a9a0*/  VIADD R15, R15, 0x410 ;  /* 0x000004100f0f7836 */ /* 0x000fe20000000000 */
[----:B------:R-:W-:Y:S01]  /*a9b0*/  LEA.HI R9, R13, 0x1, RZ, 0x1a ;  /* 0x000000010d097811 */ /* 0x000fe200078fd0ff */
[--C-:B------:R-:W-:Y:S01]  /*a9c0*/  IMAD.MOV.U32 R12, RZ, RZ, R4.reuse ;  /* 0x000000ffff0c7224 */ /* 0x100fe200078e0004 */
[----:B------:R-:W-:Y:S02]  /*a9d0*/  IADD3 R20, P0, P2, R10, UR4, R4 ;  /* 0x000000040a147c10 */ /* 0x000fe4000fa1e004 */
[----:B------:R-:W-:Y:S02]  /*a9e0*/  LEA R18, R18, R15, 0x18 ;  /* 0x0000000f12127211 */ /* 0x000fe400078ec0ff */
[----:B------:R-:W-:Y:S01]  /*a9f0*/  LOP3.LUT R10, R9, 0x3, RZ, 0xc0, !PT ;  /* 0x00000003090a7812 */ /* 0x000fe200078ec0ff */
[----:B------:R-:W-:Y:S01]  /*aa00*/  HFMA2 R9, -RZ, RZ, 0, 0 ;  /* 0x00000000ff097431 */ /* 0x000fe200000001ff */
[----:B------:R-:W-:Y:S01]  /*aa10*/  IADD3.X R11, PT, PT, R11, UR10, RZ, P0, P2 ;  /* 0x0000000a0b0b7c10 */ /* 0x000fe200087e44ff */
[----:B------:R-:W-:-:S02]  /*aa20*/  IMAD.IADD R13, R3, 0x1, R18 ;  /* 0x00000001030d7824 */ /* 0x000fc400078e0212 */
[----:B------:R-:W-:-:S07]  /*aa30*/  IMAD.MOV R14, RZ, RZ, -R10 ;  /* 0x000000ffff0e7224 */ /* 0x000fce00078e0a0a */
.L_x_5102:
[----:B------:R-:W-:-:S06]  /*aa40*/  IMAD.MOV.U32 R10, RZ, RZ, R20 ;  /* 0x000000ffff0a7224 */ /* 0x000fcc00078e0014 */
[----:B------:R3:W4:Y:S01]  /*aa50*/  LDG.E.U8 R10, desc[UR36][R10.64] ;  /* 0x000000240a0a7981 */ /* 0x000722000c1e1100 */
[----:B------:R-:W-:Y:S01]  /*aa60*/  MOV R18, RZ ;  /* 0x000000ff00127202 */ /* 0x000fe20000000f00 */
[----:B------:R-:W-:Y:S01]  /*aa70*/  VIADD R14, R14, 0x1 ;  /* 0x000000010e0e7836 */ /* 0x000fe20000000000 */
[----:B------:R-:W-:Y:S01]  /*aa80*/  IADD3 R20, P2, PT, R20, 0x40, RZ ;  /* 0x0000004014147810 */ /* 0x000fe20007f5e0ff */
[----:B------:R-:W-:-:S04]  /*aa90*/  VIADD R12, R12, 0x40 ;  /* 0x000000400c0c7836 */ /* 0x000fc80000000000 */
[----:B---3--:R-:W-:Y:S01]  /*aaa0*/  IMAD.X R11, RZ, RZ, R11, P2 ;  /* 0x000000ffff0b7224 */ /* 0x008fe200010e060b */
        /* <DEDUP_REMOVED lines=8> */
[----:B0-----:R-:W-:-:S10]  /*ab30*/  VIADD R13, R13, 0x100 ;  /* 0x000001000d0d7836 */ /* 0x001fd40000000000 */
[----:B------:R-:W-:Y:S05]  /*ab40*/  @P0 BRA `(.L_x_5102) ;  /* 0xfffffffc00bc0947 */ /* 0x000fea000383ffff */
.L_x_5101:
[----:B------:R-:W-:Y:S05]  /*ab50*/  BSYNC.RECONVERGENT B1 ;  /* 0x0000000000017941 */ /* 0x000fea0003800200 */
.L_x_5100:
[----:B------:R-:W-:Y:S05]  /*ab60*/  @!P1 BRA `(.L_x_5090) ;  /* 0x0000000000dc9947 */ /* 0x000fea0003800000 */
[----:B------:R-:W3:Y:S01]  /*ab70*/  S2R R14, SR_CgaCtaId ;  /* 0x00000000000e7919 */ /* 0x000ee20000008800 */
[----:B-1----:R-:W1:Y:S01]  /*ab80*/  LDC.64 R24, c[0x0][0x420] ;  /* 0x00010800ff187b82 */ /* 0x002e620000000a00 */
[----:B------:R-:W-:Y:S02]  /*ab90*/  MOV R10, 0x400 ;  /* 0x00000400000a7802 */ /* 0x000fe40000000f00 */
[----:B------:R-:W-:-:S03]  /*aba0*/  SHF.L.U32 R11, R2, 0x2, RZ ;  /* 0x00000002020b7819 */ /* 0x000fc600000006ff */
[----:B------:R-:W-:Y:S02]  /*abb0*/  VIADD R13, R10, 0x410 ;  /* 0x000004100a0d7836 */ /* 0x000fe40000000000 */
[----:B------:R-:W-:Y:S01]  /*abc0*/  IMAD R10, R12, 0x4, -R11 ;  /* 0x000000040c0a7824 */ /* 0x000fe200078e0a0b */
[----:B-1----:R-:W-:-:S04]  /*abd0*/  IADD3 R15, P0, P1, R24, UR4, R12 ;  /* 0x00000004180f7c10 */ /* 0x002fc8000f91e00c */
[----:B------:R-:W-:Y:S02]  /*abe0*/  IADD3 R15, P2, PT, R15, 0x80, RZ ;  /* 0x000000800f0f7810 */ /* 0x000fe40007f5e0ff */
[----:B------:R-:W-:Y:S02]  /*abf0*/  IADD3.X R11, PT, PT, R25, UR10, RZ, P0, P1 ;  /* 0x0000000a190b7c10 */ /* 0x000fe400087e24ff */
[----:B---3--:R-:W-:-:S03]  /*ac00*/  LEA R13, R14, R13, 0x18 ;  /* 0x0000000d0e0d7211 */ /* 0x008fc600078ec0ff */
[----:B------:R-:W-:Y:S01]  /*ac10*/  IMAD.X R11, RZ, RZ, R11, P2 ;  /* 0x000000ffff0b7224 */ /* 0x000fe200010e060b */
[----:B------:R-:W-:-:S07]  /*ac20*/  IADD3 R13, PT, PT, R10, 0x200, R13 ;  /* 0x000002000a0d7810 */ /* 0x000fce0007ffe00d */
.L_x_5103:
[----:B------:R-:W-:-:S05]  /*ac30*/  IMAD.MOV.U32 R10, RZ, RZ, R15 ;  /* 0x000000ffff0a7224 */ /* 0x000fca00078e000f */
[----:B------:R-:W3:Y:S04]  /*ac40*/  LDG.E.U8 R15, desc[UR36][R10.64+-0x80] ;  /* 0xffff80240a0f7981 */ /* 0x000ee8000c1e1100 */
[----:B------:R-:W4:Y:S04]  /*ac50*/  LDG.E.U8 R14, desc[UR36][R10.64+-0x40] ;  /* 0xffffc0240a0e7981 */ /* 0x000f28000c1e1100 */
[----:B------:R-:W5:Y:S04]  /*ac60*/  LDG.E.U8 R18, desc[UR36][R10.64] ;  /* 0x000000240a127981 */ /* 0x000f68000c1e1100 */
[----:B------:R-:W2:Y:S01]  /*ac70*/  LDG.E.U8 R20, desc[UR36][R10.64+0x40] ;  /* 0x000040240a147981 */ /* 0x000ea2000c1e1100 */
[----:B------:R-:W-:-:S02]  /*ac80*/  IMAD.MOV.U32 R24, RZ, RZ, RZ ;  /* 0x000000ffff187224 */ /* 0x000fc400078e00ff */
[----:B------:R-:W-:Y:S01]  /*ac90*/  VIADD R12, R12, 0x100 ;  /* 0x000001000c0c7836 */ /* 0x000fe20000000000 */
[----:B---3--:R-:W-:Y:S02]  /*aca0*/  ISETP.NE.AND P0, PT, R15, RZ, PT ;  /* 0x000000ff0f00720c */ /* 0x008fe40003f05270 */
[----:B----4-:R-:W-:Y:S02]  /*acb0*/  ISETP.NE.AND P1, PT, R14, RZ, PT ;  /* 0x000000ff0e00720c */ /* 0x010fe40003f25270 */
[----:B------:R-:W-:Y:S02]  /*acc0*/  MOV R14, RZ ;  /* 0x000000ff000e7202 */ /* 0x000fe40000000f00 */
[----:B-----5:R-:W-:Y:S01]  /*acd0*/  ISETP.NE.AND P2, PT, R18, RZ, PT ;  /* 0x000000ff1200720c */ /* 0x020fe20003f45270 */
[----:B------:R-:W-:Y:S01]  /*ace0*/  IMAD.MOV.U32 R18, RZ, RZ, RZ ;  /* 0x000000ffff127224 */ /* 0x000fe200078e00ff */
[----:B--2---:R-:W-:-:S05]  /*acf0*/  ISETP.NE.AND P3, PT, R20, RZ, PT ;  /* 0x000000ff1400720c */ /* 0x004fca0003f65270 */
[----:B------:R-:W0:Y:S01]  /*ad00*/  @!P0 LDS R15, [R13+-0x200] ;  /* 0xfffe00000d0f8984 */ /* 0x000e220000000800 */
[----:B------:R-:W-:-:S03]  /*ad10*/  IMAD.MOV.U32 R20, RZ, RZ, RZ ;  /* 0x000000ffff147224 */ /* 0x000fc600078e00ff */
        /* <DEDUP_REMOVED lines=28> */
.L_x_5090:
[----:B------:R-:W-:Y:S05]  /*aee0*/  BSYNC.RECONVERGENT B0 ;  /* 0x0000000000007941 */ /* 0x000fea0003800200 */
.L_x_5089:
[----:B0-----:R-:W0:Y:S01]  /*aef0*/  SHFL.BFLY PT, R8, R9, 0x10, 0x1f ;  /* 0x0e001f0009087f89 */ /* 0x001e2200000e0000 */
[C---:B------:R-:W-:Y:S01]  /*af00*/  ISETP.NE.AND P0, PT, R5.reuse, RZ, PT ;  /* 0x000000ff0500720c */ /* 0x040fe20003f05270 */
[----:B------:R-:W3:Y:S01]  /*af10*/  LDCU.U8 UR7, c[0x0][0x48c] ;  /* 0x00009180ff0777ac */ /* 0x000ee20008000000 */
[----:B------:R-:W-:Y:S01]  /*af20*/  ISETP.GT.U32.AND P1, PT, R5, 0x1, PT ;  /* 0x000000010500780c */ /* 0x000fe20003f24070 */
[----:B------:R-:W5:Y:S10]  /*af30*/  LDC R15, c[0x0][0x3f8] ;  /* 0x0000fe00ff0f7b82 */ /* 0x000f740000000800 */
[----:B----4-:R-:W-:-:S04]  /*af40*/  @!P0 SHF.R.U32.HI R14, RZ, 0x3, R21 ;  /* 0x00000003ff0e8819 */ /* 0x010fc80000011615 */
[----:B------:R-:W-:Y:S01]  /*af50*/  @!P0 LOP3.LUT R5, R14, 0x7c, RZ, 0xc0, !PT ;  /* 0x0000007c0e058812 */ /* 0x000fe200078ec0ff */
[----:B---3--:R-:W-:Y:S01]  /*af60*/  UISETP.NE.AND UP0, UPT, UR7, URZ, UPT ;  /* 0x000000ff0700728c */ /* 0x008fe2000bf05270 */
[----:B0-----:R-:W-:-:S03]  /*af70*/  FADD.FTZ R8, R8, R9 ;  /* 0x0000000908087221 */ /* 0x001fc60000010000 */
[----:B------:R-:W-:Y:S02]  /*af80*/  @!P0 IMAD.IADD R9, R5, 0x1, R0 ;  /* 0x0000000105098824 */ /* 0x000fe400078e0200 */
[----:B------:R-:W5:Y:S01]  /*af90*/  S2R R0, SR_CTAID.X ;  /* 0x0000000000007919 */ /* 0x000f620000002500 */
[----:B------:R-:W0:Y:S02]  /*afa0*/  SHFL.BFLY PT, R11, R8, 0x8, 0x1f ;  /* 0x0d001f00080b7f89 */ /* 0x000e2400000e0000 */
[----:B0-----:R-:W-:Y:S01]  /*afb0*/  FADD.FTZ R11, R8, R11 ;  /* 0x0000000b080b7221 */ /* 0x001fe20000010000 */
[----:B-----5:R-:W-:-:S04]  /*afc0*/  IMAD R14, R15, UR5, R0 ;  /* 0x000000050f0e7c24 */ /* 0x020fc8000f8e0200 */
        /* <DEDUP_REMOVED lines=8> */
[----:B------:R-:W-:Y:S02]  /*b050*/  ISETP.GT.AND P0, PT, R4, R17, PT ;  /* 0x000000110400720c */ /* 0x000fe40003f04270 */
[----:B0-----:R-:W-:-:S03]  /*b060*/  CS2R R8, SRZ ;  /* 0x0000000000087805 */ /* 0x001fc6000001ff00 */
[----:B------:R-:W0:Y:S04]  /*b070*/  @!P1 LDS R12, [R6+0x8] ;  /* 0x00000800060c9984 */ /* 0x000e280000000800 */
[----:B0-----:R-:W0:Y:S02]  /*b080*/  SHFL.BFLY PT, R5, R12, 0x1, 0x1f ;  /* 0x0c201f000c057f89 */ /* 0x001e2400000e0000 */
[----:B0-----:R-:W-:-:S06]  /*b090*/  FADD.FTZ R10, R5, R12 ;  /* 0x0000000c050a7221 */ /* 0x001fcc0000010000 */
[----:B------:R-:W0:Y:S02]  /*b0a0*/  SHFL.IDX PT, R10, R10, RZ, 0x1f ;  /* 0x00001fff0a0a7589 */ /* 0x000e2400000e0000 */
[----:B0-----:R-:W-:-:S06]  /*b0b0*/  FADD.FTZ R5, R10, 9.9999999747524270788e-07 ;  /* 0x358637bd0a057421 */ /* 0x001fcc0000010000 */
[----:B------:R-:W0:Y:S01]  /*b0c0*/  MUFU.RCP R5, R5 ;  /* 0x0000000500057308 */ /* 0x000e220000001000 */
[----:B------:R-:W-:Y:S05]  /*b0d0*/  BRA.U !UP0, `(.L_x_5104) ;  /* 0x0000000108187547 */ /* 0x000fea000b800000 */
[----:B------:R-:W3:Y:S08]  /*b0e0*/  LDC R9, c[0x0][0x488] ;  /* 0x00012200ff097b82 */ /* 0x000ef00000000800 */
[----:B------:R-:W3:Y:S08]  /*b0f0*/  LDC R6, c[0x0][0x40c] ;  /* 0x00010300ff067b82 */ /* 0x000ef00000000800 */
[----:B------:R-:W4:Y:S01]  /*b100*/  LDC R11, c[0x0][0x3f4] ;  /* 0x0000fd00ff0b7b82 */ /* 0x000f220000000800 */
[----:B---3--:R-:W-:-:S04]  /*b110*/  IMAD R6, R14, R9, R6 ;  /* 0x000000090e067224 */ /* 0x008fc800078e0206 */
[----:B----4-:R-:W-:-:S05]  /*b120*/  IMAD R8, R6, R11, RZ ;  /* 0x0000000b06087224 */ /* 0x010fca00078e02ff */
[----:B------:R-:W-:-:S07]  /*b130*/  SHF.R.S32.HI R9, RZ, 0x1f, R8 ;  /* 0x0000001fff097819 */ /* 0x000fce0000011408 */
.L_x_5104:
        /* <DEDUP_REMOVED lines=19> */
[----:B------:R-:W-:-:S03]  /*b270*/  IMAD.MOV R8, RZ, RZ, -R6 ;  /* 0x000000ffff087224 */ /* 0x000fc600078e0a06 */
[----:B------:R-:W-:Y:S01]  /*b280*/  IADD3 R4, PT, PT, R4, R7, RZ ;  /* 0x0000000704047210 */ /* 0x000fe20007ffe0ff */
[----:B---3--:R-:W-:-:S06]  /*b290*/  ULEA UR5, UR6, UR5, 0x18 ;  /* 0x0000000506057291 */ /* 0x008fcc000f8ec0ff */
[----:B------:R-:W-:-:S07]  /*b2a0*/  VIADD R6, R3, UR5 ;  /* 0x0000000503067c36 */ /* 0x000fce0008000000 */
.L_x_5110:
[----:B------:R-:W0:Y:S01]  /*b2b0*/  LDS R10, [R6] ;  /* 0x00000000060a7984 */ /* 0x000e220000000800 */
[----:B------:R-:W-:-:S05]  /*b2c0*/  VIADD R8, R8, 0x1 ;  /* 0x0000000108087836 */ /* 0x000fca0000000000 */
[----:B------:R-:W-:Y:S01]  /*b2d0*/  ISETP.NE.AND P0, PT, R8, RZ, PT ;  /* 0x000000ff0800720c */ /* 0x000fe20003f05270 */
[----:B0-----:R-:W-:-:S05]  /*b2e0*/  FMUL.FTZ R7, R10, R5 ;  /* 0x000000050a077220 */ /* 0x001fca0000410000 */
[----:B------:R0:W-:Y:S02]  /*b2f0*/  STS [R6], R7 ;  /* 0x0000000706007388 */ /* 0x0001e40000000800 */
[----:B0-----:R-:W-:-:S05]  /*b300*/  VIADD R6, R6, 0x100 ;  /* 0x0000010006067836 */ /* 0x001fca0000000000 */
[----:B------:R-:W-:Y:S05]  /*b310*/  @P0 BRA `(.L_x_5110) ;  /* 0xfffffffc00e40947 */ /* 0x000fea000383ffff */
.L_x_5109:
[----:B------:R-:W-:Y:S05]  /*b320*/  BSYNC.RECONVERGENT B1 ;  /* 0x0000000000017941 */ /* 0x000fea0003800200 */
.L_x_5108:
[----:B------:R-:W-:Y:S05]  /*b330*/  @!P1 BRA `(.L_x_5106) ;  /* 0x0000001400109947 */ /* 0x000fea0003800000 */
[----:B------:R-:W3:Y:S01]  /*b340*/  S2UR UR6, SR_CgaCtaId ;  /* 0x00000000000679c3 */ /* 0x000ee20000008800 */
[----:B------:R-:W-:Y:S01]  /*b350*/  UMOV UR5, 0x400 ;  /* 0x0000040000057882 */ /* 0x000fe20000000000 */
[----:B------:R-:W-:Y:S01]  /*b360*/  IMAD.SHL.U32 R7, R2, 0x4, RZ ;  /* 0x0000000402077824 */ /* 0x000fe200078e00ff */
[----:B------:R-:W-:-:S04]  /*b370*/  UIADD3 UR5, UPT, UPT, UR5, 0x410, URZ ;  /* 0x0000041005057890 */ /* 0x000fc8000fffe0ff */
[----:B------:R-:W-:Y:S01]  /*b380*/  LEA R6, R4, -R7, 0x2 ;  /* 0x8000000704067211 */ /* 0x000fe200078e10ff */
[----:B---3--:R-:W-:-:S09]  /*b390*/  ULEA UR5, UR6, UR5, 0x18 ;  /* 0x0000000506057291 */ /* 0x008fd2000f8ec0ff */
[----:B------:R-:W0:Y:S04]  /*b3a0*/  LDS R8, [R6+UR5] ;  /* 0x0000000506087984 */ /* 0x000e280008000800 */
[----:B------:R-:W3:Y:S04]  /*b3b0*/  LDS R10, [R6+UR5+0x100] ;  /* 0x00010005060a7984 */ /* 0x000ee80008000800 */
[----:B------:R-:W4:Y:S04]  /*b3c0*/  LDS R12, [R6+UR5+0x200] ;  /* 0x00020005060c7984 */ /* 0x000f280008000800 */
[----:B------:R-:W5:Y:S01]  /*b3d0*/  LDS R18, [R6+UR5+0x300] ;  /* 0x0003000506127984 */ /* 0x000f620008000800 */
[----:B0-----:R-:W-:Y:S01]  /*b3e0*/  FMUL.FTZ R7, R8, R5 ;  /* 0x0000000508077220 */ /* 0x001fe20000410000 */
[----:B------:R-:W-:-:S02]  /*b3f0*/  VIADD R8, R4, 0x100 ;  /* 0x0000010004087836 */ /* 0x000fc40000000000 */
[----:B------:R-:W-:Y:S02]  /*b400*/  VIADD R4, R6, UR5 ;  /* 0x0000000506047c36 */ /* 0x000fe40008000000 */
[----:B---3--:R-:W-:Y:S01]  /*b410*/  FMUL.FTZ R9, R10, R5 ;  /* 0x000000050a097220 */ /* 0x008fe20000410000 */
[----:B------:R3:W-:Y:S01]  /*b420*/  STS [R6+UR5], R7 ;  /* 0x0000000706007988 */ /* 0x0007e20008000805 */
[----:B------:R-:W-:Y:S01]  /*b430*/  ISETP.GT.AND P0, PT, R8, R17, PT ;  /* 0x000000110800720c */ /* 0x000fe20003f04270 */
[-C--:B----4-:R-:W-:Y:S02]  /*b440*/  FMUL.FTZ R11, R12, R5.reuse ;  /* 0x000000050c0b7220 */ /* 0x090fe40000410000 */
[----:B------:R3:W-:Y:S01]  /*b450*/  STS [R6+UR5+0x100], R9 ;  /* 0x0001000906007988 */ /* 0x0007e20008000805 */
[----:B-----5:R-:W-:-:S03]  /*b460*/  FMUL.FTZ R13, R18, R5 ;  /* 0x00000005120d7220 */ /* 0x020fc60000410000 */
[----:B------:R3:W-:Y:S04]  /*b470*/  STS [R6+UR5+0x200], R11 ;  /* 0x0002000b06007988 */ /* 0x0007e80008000805 */
[----:B------:R3:W-:Y:S02]  /*b480*/  STS [R6+UR5+0x300], R13 ;  /* 0x0003000d06007988 */ /* 0x0007e40008000805 */
[----:B------:R-:W-:Y:S05]  /*b490*/  @P0 BRA `(.L_x_5106) ;  /* 0x0000001000b80947 */ /* 0x000fea0003800000 */
[----:B---3--:R-:W-:Y:S01]  /*b4a0*/  IMAD.IADD R6, R17, 0x1, -R8 ;  /* 0x0000000111067824 */ /* 0x008fe200078e0a08 */
[----:B------:R-:W-:Y:S01]  /*b4b0*/  BSSY.RECONVERGENT B1, `(.L_x_5111) ;  /* 0x000003b000017945 */ /* 0x000fe20003800200 */
[----:B------:R-:W-:Y:S01]  /*b4c0*/  VIADD R4, R4, 0x600 ;  /* 0x0000060004047836 */ /* 0x000fe20000000000 */
[----:B------:R-:W-:Y:S02]  /*b4d0*/  PLOP3.LUT P0, PT, PT, PT, PT, 0x80, 0x8 ;  /* 0x000000000008781c */ /* 0x000fe40003f0f070 */
[----:B------:R-:W-:-:S13]  /*b4e0*/  ISETP.GT.AND P1, PT, R6, 0x2ff, PT ;  /* 0x000002ff0600780c */ /* 0x000fda0003f24270 */
[----:B------:R-:W-:Y:S05]  /*b4f0*/  @!P1 BRA `(.L_x_5112) ;  /* 0x0000000000d89947 */ /* 0x000fea0003800000 */
[----:B------:R-:W-:Y:S02]  /*b500*/  PLOP3.LUT P0, PT, PT, PT, PT, 0x8, 0x80 ;  /* 0x000000000080781c */ /* 0x000fe40003f0e170 */
[----:B------:R-:W-:-:S11]  /*b510*/  IADD3 R35, PT, PT, R17, -0x2ff, RZ ;  /* 0xfffffd0111237810 */ /* 0x000fd60007ffe0ff */
.L_x_5113:
[----:B------:R-:W0:Y:S01]  /*b520*/  LDS R6, [R4+-0x200] ;  /* 0xfffe000004067984 */ /* 0x000e220000000800 */
[----:B------:R-:W-:-:S03]  /*b530*/  VIADD R8, R8, 0x400 ;  /* 0x0000040008087836 */ /* 0x000fc60000000000 */
[----:B------:R-:W3:Y:S02]  /*b540*/  LDS R10, [R4+-0x100] ;  /* 0xffff0000040a7984 */ /* 0x000ee40000000800 */
[----:B------:R-:W-:Y:S02]  /*b550*/  ISETP.GE.AND P1, PT, R8, R35, PT ;  /* 0x000000230800720c */ /* 0x000fe40003f26270 */
[----:B------:R-:W4:Y:S04]  /*b560*/  LDS R12, [R4] ;  /* 0x00000000040c7984 */ /* 0x000f280000000800 */
[----:B------:R-:W5:Y:S04]  /*b570*/  LDS R18, [R4+0x100] ;  /* 0x0001000004127984 */ /* 0x000f680000000800 */
[----:B------:R-:W5:Y:S04]  /*b580*/  LDS R20, [R4+0x200] ;  /* 0x0002000004147984 */ /* 0x000f680000000800 */
[----:B-1----:R-:W1:Y:S04]  /*b590*/  LDS R24, [R4+0x300] ;  /* 0x0003000004187984 */ /* 0x002e680000000800 */
[----:B------:R-:W-:Y:S04]  /*b5a0*/  LDS R26, [R4+0x400] ;  /* 0x00040000041a7984 */ /* 0x000fe80000000800 */
[----:B--2---:R-:W2:Y:S04]  /*b5b0*/  LDS R28, [R4+0x500] ;  /* 0x00050000041c7984 */ /* 0x004ea80000000800 */
[----:B------:R-:W2:Y:S04]  /*b5c0*/  LDS R30, [R4+0x600] ;  /* 0x00060000041e7984 */ /* 0x000ea80000000800 */
[----:B------:R-:W2:Y:S04]  /*b5d0*/  LDS R32, [R4+0x700] ;  /* 0x0007000004207984 */ /* 0x000ea80000000800 */
        /* <DEDUP_REMOVED lines=9> */
[----:B------:R-:W-:-:S03]  /*b670*/  FMUL.FTZ R23, R5, R20 ;  /* 0x0000001405177220 */ /* 0x000fc60000410000 */
[----:B------:R-:W5:Y:S01]  /*b680*/  LDS R44, [R4+0xd00] ;  /* 0x000d0000042c7984 */ /* 0x000f620000000800 */
[----:B-1----:R-:W-:-:S03]  /*b690*/  FMUL.FTZ R25, R5, R24 ;  /* 0x0000001805197220 */ /* 0x002fc60000410000 */
[----:B------:R1:W-:Y:S04]  /*b6a0*/  STS [R4+-0x200], R7 ;  /* 0xfffe000704007388 */ /* 0x0003e80000000800 */
[----:B------:R0:W-:Y:S01]  /*b6b0*/  STS [R4+-0x100], R9 ;  /* 0xffff000904007388 */ /* 0x0001e20000000800 */
[----:B--2---:R-:W-:-:S03]  /*b6c0*/  FMUL.FTZ R27, R5, R28 ;  /* 0x0000001c051b7220 */ /* 0x004fc60000410000 */
[----:B------:R3:W-:Y:S01]  /*b6d0*/  STS [R4], R11 ;  /* 0x0000000b04007388 */ /* 0x0007e20000000800 */
[C---:B------:R-:W-:Y:S01]  /*b6e0*/  FMUL.FTZ R29, R5.reuse, R30 ;  /* 0x0000001e051d7220 */ /* 0x040fe20000410000 */
[C---:B-1----:R-:W-:Y:S02]  /*b6f0*/  FMUL.FTZ R7, R5.reuse, R26 ;  /* 0x0000001a05077220 */ /* 0x042fe40000410000 */
[----:B------:R4:W-:Y:S01]  /*b700*/  STS [R4+0x100], R13 ;  /* 0x0001000d04007388 */ /* 0x0009e20000000800 */
[----:B------:R-:W-:-:S03]  /*b710*/  FMUL.FTZ R31, R5, R32 ;  /* 0x00000020051f7220 */ /* 0x000fc60000410000 */
[----:B------:R5:W-:Y:S01]  /*b720*/  STS [R4+0x200], R23 ;  /* 0x0002001704007388 */ /* 0x000be20000000800 */
[----:B------:R-:W-:-:S03]  /*b730*/  FMUL.FTZ R33, R5, R34 ;  /* 0x0000002205217220 */ /* 0x000fc60000410000 */
[----:B------:R1:W-:Y:S01]  /*b740*/  STS [R4+0x300], R25 ;  /* 0x0003001904007388 */ /* 0x0003e20000000800 */
[C---:B0-----:R-:W-:Y:S01]  /*b750*/  FMUL.FTZ R9, R5.reuse, R36 ;  /* 0x0000002405097220 */ /* 0x041fe20000410000 */
[C---:B---3--:R-:W-:Y:S02]  /*b760*/  FMUL.FTZ R11, R5.reuse, R38 ;  /* 0x00000026050b7220 */ /* 0x048fe40000410000 */
[----:B------:R-:W-:Y:S01]  /*b770*/  STS [R4+0x400], R7 ;  /* 0x0004000704007388 */ /* 0x000fe20000000800 */
[----:B----4-:R-:W-:-:S03]  /*b780*/  FMUL.FTZ R13, R5, R40 ;  /* 0x00000028050d7220 */ /* 0x010fc60000410000 */
[----:B------:R-:W-:Y:S01]  /*b790*/  STS [R4+0x500], R27 ;  /* 0x0005001b04007388 */ /* 0x000fe20000000800 */
[----:B-----5:R-:W-:-:S03]  /*b7a0*/  FMUL.FTZ R23, R5, R42 ;  /* 0x0000002a05177220 */ /* 0x020fc60000410000 */
[----:B------:R-:W-:Y:S01]  /*b7b0*/  STS [R4+0x600], R29 ;  /* 0x0006001d04007388 */ /* 0x000fe20000000800 */
[----:B-1----:R-:W-:-:S03]  /*b7c0*/  FMUL.FTZ R25, R5, R44 ;  /* 0x0000002c05197220 */ /* 0x002fc60000410000 */
        /* <DEDUP_REMOVED lines=9> */
.L_x_5112:
[----:B------:R-:W-:Y:S05]  /*b860*/  BSYNC.RECONVERGENT B1 ;  /* 0x0000000000017941 */ /* 0x000fea0003800200 */
.L_x_5111:
[----:B------:R-:W-:Y:S01]  /*b870*/  IMAD.IADD R6, R17, 0x1, -R8 ;  /* 0x0000000111067824 */ /* 0x000fe200078e0a08 */
[----:B------:R-:W-:Y:S04]  /*b880*/  BSSY.RECONVERGENT B1, `(.L_x_5114) ;  /* 0x000001e000017945 */ /* 0x000fe80003800200 */
[----:B------:R-:W-:-:S13]  /*b890*/  ISETP.GT.AND P1, PT, R6, 0xff, PT ;  /* 0x000000ff0600780c */ /* 0x000fda0003f24270 */
[----:B------:R-:W-:Y:S05]  /*b8a0*/  @!P1 BRA `(.L_x_5115) ;  /* 0x00000000006c9947 */ /* 0x000fea0003800000 */
[----:B------:R-:W0:Y:S01]  /*b8b0*/  LDS R6, [R4+-0x200] ;  /* 0xfffe000004067984 */ /* 0x000e220000000800 */
[----:B------:R-:W-:Y:S01]  /*b8c0*/  PLOP3.LUT P0, PT, PT, PT, PT, 0x8, 0x80 ;  /* 0x000000000080781c */ /* 0x000fe20003f0e170 */
[----:B------:R-:W-:Y:S02]  /*b8d0*/  VIADD R8, R8, 0x200 ;  /* 0x0000020008087836 */ /* 0x000fe40000000000 */
[----:B------:R-:W3:Y:S04]  /*b8e0*/  LDS R10, [R4+-0x100] ;  /* 0xffff0000040a7984 */ /* 0x000ee80000000800 */
[----:B------:R-:W4:Y:S04]  /*b8f0*/  LDS R12, [R4] ;  /* 0x00000000040c7984 */ /* 0x000f280000000800 */
[----:B------:R-:W5:Y:S04]  /*b900*/  LDS R18, [R4+0x100] ;  /* 0x0001000004127984 */ /* 0x000f680000000800 */
[----:B------:R-:W5:Y:S04]  /*b910*/  LDS R20, [R4+0x200] ;  /* 0x0002000004147984 */ /* 0x000f680000000800 */
[----:B-1----:R-:W1:Y:S04]  /*b920*/  LDS R24, [R4+0x300] ;  /* 0x0003000004187984 */ /* 0x002e680000000800 */
[----:B------:R-:W1:Y:S04]  /*b930*/  LDS R26, [R4+0x400] ;  /* 0x00040000041a7984 */ /* 0x000e680000000800 */
[----:B--2---:R-:W2:Y:S01]  /*b940*/  LDS R28, [R4+0x500] ;  /* 0x00050000041c7984 */ /* 0x004ea20000000800 */
[C---:B0-----:R-:W-:Y:S01]  /*b950*/  FMUL.FTZ R7, R5.reuse, R6 ;  /* 0x0000000605077220 */ /* 0x041fe20000410000 */
[----:B---3--:R-:W-:-:S04]  /*b960*/  FMUL.FTZ R9, R5, R10 ;  /* 0x0000000a05097220 */ /* 0x008fc80000410000 */
[----:B------:R-:W-:Y:S01]  /*b970*/  STS [R4+-0x200], R7 ;  /* 0xfffe000704007388 */ /* 0x000fe20000000800 */
[----:B----4-:R-:W-:-:S03]  /*b980*/  FMUL.FTZ R11, R5, R12 ;  /* 0x0000000c050b7220 */ /* 0x010fc60000410000 */
[----:B------:R-:W-:Y:S01]  /*b990*/  STS [R4+-0x100], R9 ;  /* 0xffff000904007388 */ /* 0x000fe20000000800 */
[----:B-----5:R-:W-:-:S03]  /*b9a0*/  FMUL.FTZ R13, R5, R18 ;  /* 0x00000012050d7220 */ /* 0x020fc60000410000 */
[----:B------:R-:W-:Y:S01]  /*b9b0*/  STS [R4], R11 ;  /* 0x0000000b04007388 */ /* 0x000fe20000000800 */
[----:B------:R-:W-:-:S03]  /*b9c0*/  FMUL.FTZ R23, R5, R20 ;  /* 0x0000001405177220 */ /* 0x000fc60000410000 */
[----:B------:R-:W-:Y:S01]  /*b9d0*/  STS [R4+0x100], R13 ;  /* 0x0001000d04007388 */ /* 0x000fe20000000800 */
[----:B-1----:R-:W-:-:S03]  /*b9e0*/  FMUL.FTZ R25, R5, R24 ;  /* 0x0000001805197220 */ /* 0x002fc60000410000 */
[----:B------:R-:W-:Y:S01]  /*b9f0*/  STS [R4+0x200], R23 ;  /* 0x0002001704007388 */ /* 0x000fe20000000800 */
[----:B------:R-:W-:-:S03]  /*ba00*/  FMUL.FTZ R27, R5, R26 ;  /* 0x0000001a051b7220 */ /* 0x000fc60000410000 */
[----:B------:R-:W-:Y:S01]  /*ba10*/  STS [R4+0x300], R25 ;  /* 0x0003001904007388 */ /* 0x000fe20000000800 */
[----:B--2---:R-:W-:-:S03]  /*ba20*/  FMUL.FTZ R29, R5, R28 ;  /* 0x0000001c051d7220 */ /* 0x004fc60000410000 */
[----:B------:R-:W-:Y:S04]  /*ba30*/  STS [R4+0x400], R27 ;  /* 0x0004001b04007388 */ /* 0x000fe80000000800 */
[----:B------:R0:W-:Y:S02]  /*ba40*/  STS [R4+0x500], R29 ;  /* 0x0005001d04007388 */ /* 0x0001e40000000800 */
[----:B0-----:R-:W-:-:S07]  /*ba50*/  IADD3 R4, PT, PT, R4, 0x800, RZ ;  /* 0x0000080004047810 */ /* 0x001fce0007ffe0ff */
.L_x_5115:
[----:B------:R-:W-:Y:S05]  /*ba60*/  BSYNC.RECONVERGENT B1 ;  /* 0x0000000000017941 */ /* 0x000fea0003800200 */
.L_x_5114:
[----:B------:R-:W-:-:S13]  /*ba70*/  ISETP.GT.AND P1, PT, R8, R17, PT ;  /* 0x000000110800720c */ /* 0x000fda0003f24270 */
[----:B------:R-:W-:Y:S05]  /*ba80*/  @!P0 BRA P1, `(.L_x_5106) ;  /* 0x0000000c003c8947 */ /* 0x000fea0000800000 */
[----:B------:R-:W0:Y:S04]  /*ba90*/  LDS R6, [R4+-0x200] ;  /* 0xfffe000004067984 */ /* 0x000e280000000800 */
[----:B------:R-:W3:Y:S04]  /*baa0*/  LDS R8, [R4+-0x100] ;  /* 0xffff000004087984 */ /* 0x000ee80000000800 */
[----:B------:R-:W4:Y:S04]  /*bab0*/  LDS R10, [R4] ;  /* 0x00000000040a7984 */ /* 0x000f280000000800 */
[----:B------:R-:W5:Y:S01]  /*bac0*/  LDS R12, [R4+0x100] ;  /* 0x00010000040c7984 */ /* 0x000f620000000800 */
[C---:B0-----:R-:W-:Y:S01]  /*bad0*/  FMUL.FTZ R7, R5.reuse, R6 ;  /* 0x0000000605077220 */ /* 0x041fe20000410000 */
[----:B---3--:R-:W-:-:S04]  /*bae0*/  FMUL.FTZ R9, R5, R8 ;  /* 0x0000000805097220 */ /* 0x008fc80000410000 */
[----:B------:R0:W-:Y:S01]  /*baf0*/  STS [R4+-0x200], R7 ;  /* 0xfffe000704007388 */ /* 0x0001e20000000800 */
[----:B----4-:R-:W-:-:S03]  /*bb00*/  FMUL.FTZ R11, R5, R10 ;  /* 0x0000000a050b7220 */ /* 0x010fc60000410000 */
[----:B------:R0:W-:Y:S01]  /*bb10*/  STS [R4+-0x100], R9 ;  /* 0xffff000904007388 */ /* 0x0001e20000000800 */
[----:B-----5:R-:W-:-:S03]  /*bb20*/  FMUL.FTZ R5, R5, R12 ;  /* 0x0000000c05057220 */ /* 0x020fc60000410000 */
[----:B------:R0:W-:Y:S04]  /*bb30*/  STS [R4], R11 ;  /* 0x0000000b04007388 */ /* 0x0001e80000000800 */
[----:B------:R0:W-:Y:S01]  /*bb40*/  STS [R4+0x100], R5 ;  /* 0x0001000504007388 */ /* 0x0001e20000000800 */
[----:B------:R-:W-:Y:S05]  /*bb50*/  BRA `(.L_x_5106) ;  /* 0x0000000c00087947 */ /* 0x000fea0003800000 */
.L_x_5107:
        /* <DEDUP_REMOVED lines=23> */
[----:B------:R-:W-:-:S07]  /*bcd0*/  IADD3 R10, PT, PT, R3, UR5, RZ ;  /* 0x00000005030a7c10 */ /* 0x000fce000fffe0ff */
.L_x_5118:
[----:B---3--:R-:W0:Y:S01]  /*bce0*/  LDS R6, [R10] ;  /* 0x000000000a067984 */ /* 0x008e220000000800 */
[----:B------:R-:W-:Y:S02]  /*bcf0*/  IMAD.MOV.U32 R7, RZ, RZ, R23 ;  /* 0x000000ffff077224 */ /* 0x000fe400078e0017 */
[----:B------:R-:W-:-:S05]  /*bd00*/  VIADD R11, R11, 0x1 ;  /* 0x000000010b0b7836 */ /* 0x000fca0000000000 */
[----:B------:R-:W-:Y:S01]  /*bd10*/  ISETP.NE.AND P0, PT, R11, RZ, PT ;  /* 0x000000ff0b00720c */ /* 0x000fe20003f05270 */
[----:B0-----:R-:W-:Y:S01]  /*bd20*/  FMUL.FTZ R13, R6, R5 ;  /* 0x00000005060d7220 */ /* 0x001fe20000410000 */
[----:B------:R-:W-:Y:S01]  /*bd30*/  IMAD.MOV.U32 R6, RZ, RZ, R12 ;  /* 0x000000ffff067224 */ /* 0x000fe200078e000c */
[----:B------:R-:W-:-:S03]  /*bd40*/  IADD3 R12, P2, PT, R12, 0x100, RZ ;  /* 0x000001000c0c7810 */ /* 0x000fc60007f5e0ff */
[----:B------:R0:W-:Y:S02]  /*bd50*/  STS [R10], R13 ;  /* 0x0000000d0a007388 */ /* 0x0001e40000000800 */
[----:B------:R-:W-:Y:S02]  /*bd60*/  IMAD.X R23, RZ, RZ, R23, P2 ;  /* 0x000000ffff177224 */ /* 0x000fe400010e0617 */
[----:B------:R3:W-:Y:S01]  /*bd70*/  STG.E desc[UR36][R6.64], R13 ;  /* 0x0000000d06007986 */ /* 0x0007e2000c101924 */
[----:B0-----:R-:W-:Y:S02]  /*bd80*/  IADD3 R10, PT, PT, R10, 0x100, RZ ;  /* 0x000001000a0a7810 */ /* 0x001fe40007ffe0ff */
[----:B------:R-:W-:Y:S05]  /*bd90*/  @P0 BRA `(.L_x_5118) ;  /* 0xfffffffc00d00947 */ /* 0x000fea000383ffff */
.L_x_5117:
[----:B------:R-:W-:Y:S05]  /*bda0*/  BSYNC.RECONVERGENT B1 ;  /* 0x0000000000017941 */ /* 0x000fea0003800200 */
.L_x_5116:
        /* <DEDUP_REMOVED lines=8> */
[----:B------:R-:W-:Y:S02]  /*be30*/  ISETP.GT.AND P1, PT, R12, 0x2ff, PT ;  /* 0x000002ff0c00780c */ /* 0x000fe40003f24270 */
[----:B-----5:R-:W-:-:S04]  /*be40*/  LEA R9, P0, R7, UR8, 0x2 ;  /* 0x0000000807097c11 */ /* 0x020fc8000f8010ff */
[----:B------:R-:W-:Y:S01]  /*be50*/  LEA.HI.X R10, R7, UR9, R8, 0x2, P0 ;  /* 0x00000009070a7c11 */ /* 0x000fe200080f1408 */
[----:B------:R-:W-:Y:S01]  /*be60*/  VIADD R8, R6, 0x410 ;  /* 0x0000041006087836 */ /* 0x000fe20000000000 */
[----:B------:R-:W-:Y:S01]  /*be70*/  IADD3 R6, P0, PT, R9, 0x200, RZ ;  /* 0x0000020009067810 */ /* 0x000fe20007f1e0ff */
[----:B------:R-:W-:-:S03]  /*be80*/  IMAD.SHL.U32 R7, R2, 0x4, RZ ;  /* 0x0000000402077824 */ /* 0x000fc600078e00ff */
[----:B----4-:R-:W-:Y:S02]  /*be90*/  LEA R11, R11, R8, 0x18 ;  /* 0x000000080b0b7211 */ /* 0x010fe400078ec0ff */
[----:B------:R-:W-:Y:S01]  /*bea0*/  LEA R8, R4, -R7, 0x2 ;  /* 0x8000000704087211 */ /* 0x000fe200078e10ff */
[----:B------:R-:W-:Y:S01]  /*beb0*/  IMAD.X R7, RZ, RZ, R10, P0 ;  /* 0x000000ffff077224 */ /* 0x000fe200000e060a */
[----:B------:R-:W-:Y:S02]  /*bec0*/  PLOP3.LUT P0, PT, PT, PT, PT, 0x80, 0x8 ;  /* 0x000000000008781c */ /* 0x000fe40003f0f070 */
[----:B------:R-:W-:Y:S01]  /*bed0*/  IADD3 R8, PT, PT, R8, 0x200, R11 ;  /* 0x0000020008087810 */ /* 0x000fe20007ffe00b */
[----:B------:R-:W-:Y:S10]  /*bee0*/  @!P1 BRA `(.L_x_5120) ;  /* 0x0000000400289947 */ /* 0x000ff40003800000 */
[----:B------:R-:W-:Y:S01]  /*bef0*/  PLOP3.LUT P0, PT, PT, PT, PT, 0x8, 0x80 ;  /* 0x000000000080781c */ /* 0x000fe20003f0e170 */
[----:B--2---:R-:W-:-:S12]  /*bf00*/  VIADD R31, R17, 0xfffffd01 ;  /* 0xfffffd01111f7836 */ /* 0x004fd80000000000 */
.L_x_5121:
[----:B------:R-:W0:Y:S01]  /*bf10*/  LDS R10, [R8+-0x200] ;  /* 0xfffe0000080a7984 */ /* 0x000e220000000800 */
[----:B------:R-:W-:-:S03]  /*bf20*/  VIADD R4, R4, 0x400 ;  /* 0x0000040004047836 */ /* 0x000fc60000000000 */
[----:B------:R-:W2:Y:S02]  /*bf30*/  LDS R12, [R8+-0x100] ;  /* 0xffff0000080c7984 */ /* 0x000ea40000000800 */
[----:B------:R-:W-:Y:S02]  /*bf40*/  ISETP.GE.AND P1, PT, R4, R31, PT ;  /* 0x0000001f0400720c */ /* 0x000fe40003f26270 */
[----:B------:R-:W3:Y:S04]  /*bf50*/  LDS R18, [R8] ;  /* 0x0000000008127984 */ /* 0x000ee80000000800 */
[----:B------:R-:W-:Y:S04]  /*bf60*/  LDS R32, [R8+0x600] ;  /* 0x0006000008207984 */ /* 0x000fe80000000800 */
[----:B------:R-:W4:Y:S04]  /*bf70*/  LDS R20, [R8+0x100] ;  /* 0x0001000008147984 */ /* 0x000f280000000800 */
[----:B-1----:R-:W1:Y:S04]  /*bf80*/  LDS R24, [R8+0x200] ;  /* 0x0002000008187984 */ /* 0x002e680000000800 */
[----:B------:R-:W5:Y:S04]  /*bf90*/  LDS R26, [R8+0x300] ;  /* 0x00030000081a7984 */ /* 0x000f680000000800 */
[----:B------:R-:W5:Y:S04]  /*bfa0*/  LDS R28, [R8+0x400] ;  /* 0x00040000081c7984 */ /* 0x000f680000000800 */
[----:B------:R-:W5:Y:S04]  /*bfb0*/  LDS R30, [R8+0x500] ;  /* 0x00050000081e7984 */ /* 0x000f680000000800 */
[----:B------:R-:W5:Y:S01]  /*bfc0*/  LDS R34, [R8+0x700] ;  /* 0x0007000008227984 */ /* 0x000f620000000800 */
[----:B0-----:R-:W-:-:S03]  /*bfd0*/  FMUL.FTZ R9, R5, R10 ;  /* 0x0000000a05097220 */ /* 0x001fc60000410000 */
[----:B------:R-:W-:Y:S01]  /*bfe0*/  LDS R36, [R8+0x800] ;  /* 0x0008000008247984 */ /* 0x000fe20000000800 */
[----:B--2---:R-:W-:-:S03]  /*bff0*/  FMUL.FTZ R11, R5, R12 ;  /* 0x0000000c050b7220 */ /* 0x004fc60000410000 */
[----:B------:R-:W0:Y:S01]  /*c000*/  LDS R10, [R8+0xd00] ;  /* 0x000d0000080a7984 */ /* 0x000e220000000800 */
[----:B---3--:R-:W-:-:S03]  /*c010*/  FMUL.FTZ R13, R5, R18 ;  /* 0x00000012050d7220 */ /* 0x008fc60000410000 */
[----:B------:R-:W2:Y:S04]  /*c020*/  LDS R38, [R8+0x900] ;  /* 0x0009000008267984 */ /* 0x000ea80000000800 */
[----:B------:R-:W3:Y:S01]  /*c030*/  LDS R40, [R8+0xa00] ;  /* 0x000a000008287984 */ /* 0x000ee20000000800 */
[----:B----4-:R-:W-:-:S03]  /*c040*/  FMUL.FTZ R23, R5, R20 ;  /* 0x0000001405177220 */ /* 0x010fc60000410000 */
[----:B------:R-:W-:Y:S01]  /*c050*/  LDS R42, [R8+0xb00] ;  /* 0x000b0000082a7984 */ /* 0x000fe20000000800 */
[----:B-1----:R-:W-:-:S03]  /*c060*/  FMUL.FTZ R25, R5, R24 ;  /* 0x0000001805197220 */ /* 0x002fc60000410000 */
[----:B------:R-:W1:Y:S01]  /*c070*/  LDS R44, [R8+0xc00] ;  /* 0x000c0000082c7984 */ /* 0x000e620000000800 */
[----:B-----5:R-:W-:-:S03]  /*c080*/  FMUL.FTZ R27, R5, R26 ;  /* 0x0000001a051b7220 */ /* 0x020fc60000410000 */
[----:B------:R-:W-:Y:S01]  /*c090*/  STG.E desc[UR36][R6.64+-0x100], R11 ;  /* 0xffff000b06007986 */ /* 0x000fe2000c101924 */
[----:B------:R-:W-:-:S03]  /*c0a0*/  FMUL.FTZ R29, R5, R28 ;  /* 0x0000001c051d7220 */ /* 0x000fc60000410000 */
[----:B------:R4:W-:Y:S04]  /*c0b0*/  STS [R8+-0x100], R11 ;  /* 0xffff000b08007388 */ /* 0x0009e80000000800 */
[----:B------:R-:W-:Y:S04]  /*c0c0*/  STG.E desc[UR36][R6.64+-0x200], R9 ;  /* 0xfffe000906007986 */ /* 0x000fe8000c101924 */
[----:B------:R5:W-:Y:S01]  /*c0d0*/  STS [R8+-0x200], R9 ;  /* 0xfffe000908007388 */ /* 0x000be20000000800 */
[----:B----4-:R-:W-:-:S03]  /*c0e0*/  FMUL.FTZ R11, R5, R32 ;  /* 0x00000020050b7220 */ /* 0x010fc60000410000 */
[----:B------:R-:W-:Y:S04]  /*c0f0*/  STG.E desc[UR36][R6.64], R13 ;  /* 0x0000000d06007986 */ /* 0x000fe8000c101924 */
[----:B------:R4:W-:Y:S01]  /*c100*/  STS [R8], R13 ;  /* 0x0000000d08007388 */ /* 0x0009e20000000800 */
[----:B-----5:R-:W-:-:S03]  /*c110*/  FMUL.FTZ R9, R5, R30 ;  /* 0x0000001e05097220 */ /* 0x020fc60000410000 */
[----:B------:R-:W-:Y:S04]  /*c120*/  STG.E desc[UR36][R6.64+0x600], R11 ;  /* 0x0006000b06007986 */ /* 0x000fe8000c101924 */
[----:B------:R0:W-:Y:S01]  /*c130*/  STS [R8+0x600], R11 ;  /* 0x0006000b08007388 */ /* 0x0001e20000000800 */
[----:B----4-:R-:W-:-:S03]  /*c140*/  FMUL.FTZ R13, R5, R34 ;  /* 0x00000022050d7220 */ /* 0x010fc60000410000 */
[----:B------:R-:W-:Y:S04]  /*c150*/  STG.E desc[UR36][R6.64+0x100], R23 ;  /* 0x0001001706007986 */ /* 0x000fe8000c101924 */
[----:B------:R4:W-:Y:S01]  /*c160*/  STS [R8+0x100], R23 ;  /* 0x0001001708007388 */ /* 0x0009e20000000800 */
[C---:B0-----:R-:W-:Y:S01]  /*c170*/  FMUL.FTZ R11, R5.reuse, R10 ;  /* 0x0000000a050b7220 */ /* 0x041fe20000410000 */
[----:B------:R-:W-:Y:S02]  /*c180*/  IADD3 R10, P2, PT, R6, 0x1000, RZ ;  /* 0x00001000060a7810 */ /* 0x000fe40007f5e0ff */
[----:B------:R-:W-:Y:S04]  /*c190*/  STG.E desc[UR36][R6.64+0x200], R25 ;  /* 0x0002001906007986 */ /* 0x000fe8000c101924 */
[----:B------:R2:W-:Y:S01]  /*c1a0*/  STS [R8+0x200], R25 ;  /* 0x0002001908007388 */ /* 0x0005e20000000800 */
[----:B----4-:R-:W-:-:S03]  /*c1b0*/  FMUL.FTZ R23, R5, R36 ;  /* 0x0000002405177220 */ /* 0x010fc60000410000 */
[----:B------:R-:W-:Y:S04]  /*c1c0*/  STG.E desc[UR36][R6.64+0x300], R27 ;  /* 0x0003001b06007986 */ /* 0x000fe8000c101924 */
[----:B------:R3:W-:Y:S01]  /*c1d0*/  STS [R8+0x300], R27 ;  /* 0x0003001b08007388 */ /* 0x0007e20000000800 */
[----:B--2---:R-:W-:-:S03]  /*c1e0*/  FMUL.FTZ R25, R5, R38 ;  /* 0x0000002605197220 */ /* 0x004fc60000410000 */
[----:B------:R-:W-:Y:S04]  /*c1f0*/  STG.E desc[UR36][R6.64+0x400], R29 ;  /* 0x0004001d06007986 */ /* 0x000fe8000c101924 */
[----:B------:R1:W-:Y:S01]  /*c200*/  STS [R8+0x400], R29 ;  /* 0x0004001d08007388 */ /* 0x0003e20000000800 */
[----:B---3--:R-:W-:-:S03]  /*c210*/  FMUL.FTZ R27, R5, R40 ;  /* 0x00000028051b7220 */ /* 0x008fc60000410000 */
[----:B------:R-:W-:Y:S04]  /*c220*/  STG.E desc[UR36][R6.64+0x500], R9 ;  /* 0x0005000906007986 */ /* 0x000fe8000c101924 */
[----:B------:R0:W-:Y:S01]  /*c230*/  STS [R8+0x500], R9 ;  /* 0x0005000908007388 */ /* 0x0001e20000000800 */
[----:B-1----:R-:W-:-:S03]  /*c240*/  FMUL.FTZ R29, R5, R44 ;  /* 0x0000002c051d7220 */ /* 0x002fc60000410000 */
        /* <DEDUP_REMOVED lines=20> */
.L_x_5120:
[----:B------:R-:W-:Y:S05]  /*c390*/  BSYNC.RECONVERGENT B1 ;  /* 0x0000000000017941 */ /* 0x000fea0003800200 */
.L_x_5119:
[----:B------:R-:W-:Y:S01]  /*c3a0*/  IMAD.IADD R9, R17, 0x1, -R4 ;  /* 0x0000000111097824 */ /* 0x000fe200078e0a04 */
[----:B------:R-:W-:Y:S04]  /*c3b0*/  BSSY.RECONVERGENT B1, `(.L_x_5122) ;  /* 0x000002a000017945 */ /* 0x000fe80003800200 */
[----:B------:R-:W-:-:S13]  /*c3c0*/  ISETP.GT.AND P1, PT, R9, 0xff, PT ;  /* 0x000000ff0900780c */ /* 0x000fda0003f24270 */
[----:B------:R-:W-:Y:S05]  /*c3d0*/  @!P1 BRA `(.L_x_5123) ;  /* 0x00000000009c9947 */ /* 0x000fea0003800000 */
[----:B------:R-:W0:Y:S01]  /*c3e0*/  LDS R10, [R8+-0x200] ;  /* 0xfffe0000080a7984 */ /* 0x000e220000000800 */
[----:B------:R-:W-:Y:S02]  /*c3f0*/  PLOP3.LUT P0, PT, PT, PT, PT, 0x8, 0x80 ;  /* 0x000000000080781c */ /* 0x000fe40003f0e170 */
[----:B------:R-:W-:Y:S01]  /*c400*/  IADD3 R4, PT, PT, R4, 0x200, RZ ;  /* 0x0000020004047810 */ /* 0x000fe20007ffe0ff */
[----:B------:R-:W3:Y:S04]  /*c410*/  LDS R12, [R8+-0x100] ;  /* 0xffff0000080c7984 */ /* 0x000ee80000000800 */
[----:B------:R-:W4:Y:S04]  /*c420*/  LDS R18, [R8] ;  /* 0x0000000008127984 */ /* 0x000f280000000800 */
[----:B------:R-:W5:Y:S04]  /*c430*/  LDS R20, [R8+0x100] ;  /* 0x0001000008147984 */ /* 0x000f680000000800 */
[----:B-1----:R-:W1:Y:S04]  /*c440*/  LDS R24, [R8+0x200] ;  /* 0x0002000008187984 */ /* 0x002e680000000800 */
[----:B------:R-:W1:Y:S04]  /*c450*/  LDS R26, [R8+0x300] ;  /* 0x00030000081a7984 */ /* 0x000e680000000800 */
[----:B--2---:R-:W2:Y:S04]  /*c460*/  LDS R28, [R8+0x400] ;  /* 0x00040000081c7984 */ /* 0x004ea80000000800 */
[----:B------:R-:W2:Y:S01]  /*c470*/  LDS R30, [R8+0x500] ;  /* 0x00050000081e7984 */ /* 0x000ea20000000800 */
[C---:B0-----:R-:W-:Y:S01]  /*c480*/  FMUL.FTZ R9, R5.reuse, R10 ;  /* 0x0000000a05097220 */ /* 0x041fe20000410000 */
[----:B------:R-:W-:Y:S01]  /*c490*/  IADD3 R10, P1, PT, R6, 0x800, RZ ;  /* 0x00000800060a7810 */ /* 0x000fe20007f3e0ff */
[----:B---3--:R-:W-:-:S03]  /*c4a0*/  FMUL.FTZ R11, R5, R12 ;  /* 0x0000000c050b7220 */ /* 0x008fc60000410000 */
[----:B------:R-:W-:Y:S01]  /*c4b0*/  STG.E desc[UR36][R6.64+-0x200], R9 ;  /* 0xfffe000906007986 */ /* 0x000fe2000c101924 */
[----:B----4-:R-:W-:-:S03]  /*c4c0*/  FMUL.FTZ R13, R5, R18 ;  /* 0x00000012050d7220 */ /* 0x010fc60000410000 */
[----:B------:R-:W-:Y:S01]  /*c4d0*/  STS [R8+-0x200], R9 ;  /* 0xfffe000908007388 */ /* 0x000fe20000000800 */
[----:B-----5:R-:W-:-:S03]  /*c4e0*/  FMUL.FTZ R23, R5, R20 ;  /* 0x0000001405177220 */ /* 0x020fc60000410000 */
[----:B------:R-:W-:Y:S01]  /*c4f0*/  STG.E desc[UR36][R6.64+-0x100], R11 ;  /* 0xffff000b06007986 */ /* 0x000fe2000c101924 */
[----:B-1----:R-:W-:-:S03]  /*c500*/  FMUL.FTZ R25, R5, R24 ;  /* 0x0000001805197220 */ /* 0x002fc60000410000 */
[----:B------:R0:W-:Y:S01]  /*c510*/  STS [R8+-0x100], R11 ;  /* 0xffff000b08007388 */ /* 0x0001e20000000800 */
[----:B------:R-:W-:-:S03]  /*c520*/  FMUL.FTZ R27, R5, R26 ;  /* 0x0000001a051b7220 */ /* 0x000fc60000410000 */
[----:B------:R-:W-:Y:S01]  /*c530*/  STG.E desc[UR36][R6.64], R13 ;  /* 0x0000000d06007986 */ /* 0x000fe2000c101924 */
[----:B--2---:R-:W-:-:S03]  /*c540*/  FMUL.FTZ R29, R5, R28 ;  /* 0x0000001c051d7220 */ /* 0x004fc60000410000 */
        /* <DEDUP_REMOVED lines=16> */
.L_x_5123:
[----:B------:R-:W-:Y:S05]  /*c650*/  BSYNC.RECONVERGENT B1 ;  /* 0x0000000000017941 */ /* 0x000fea0003800200 */
.L_x_5122:
[----:B------:R-:W-:-:S13]  /*c660*/  ISETP.LE.OR P0, PT, R4, R17, P0 ;  /* 0x000000110400720c */ /* 0x000fda0000703670 */
[----:B------:R-:W-:Y:S05]  /*c670*/  @!P0 BRA `(.L_x_5106) ;  /* 0x0000000000408947 */ /* 0x000fea0003800000 */
[----:B------:R-:W0:Y:S04]  /*c680*/  LDS R4, [R8+-0x200] ;  /* 0xfffe000008047984 */ /* 0x000e280000000800 */
[----:B------:R-:W3:Y:S04]  /*c690*/  LDS R10, [R8+-0x100] ;  /* 0xffff0000080a7984 */ /* 0x000ee80000000800 */
[----:B------:R-:W4:Y:S04]  /*c6a0*/  LDS R12, [R8] ;  /* 0x00000000080c7984 */ /* 0x000f280000000800 */
[----:B------:R-:W5:Y:S01]  /*c6b0*/  LDS R18, [R8+0x100] ;  /* 0x0001000008127984 */ /* 0x000f620000000800 */
[-C--:B0-----:R-:W-:Y:S01]  /*c6c0*/  FMUL.FTZ R9, R4, R5.reuse ;  /* 0x0000000504097220 */ /* 0x081fe20000410000 */
[----:B---3--:R-:W-:-:S04]  /*c6d0*/  FMUL.FTZ R11, R10, R5 ;  /* 0x000000050a0b7220 */ /* 0x008fc80000410000 */
[----:B------:R0:W-:Y:S01]  /*c6e0*/  STG.E desc[UR36][R6.64+-0x200], R9 ;  /* 0xfffe000906007986 */ /* 0x0001e2000c101924 */
[----:B----4-:R-:W-:-:S03]  /*c6f0*/  FMUL.FTZ R13, R12, R5 ;  /* 0x000000050c0d7220 */ /* 0x010fc60000410000 */
[----:B------:R0:W-:Y:S01]  /*c700*/  STS [R8+-0x200], R9 ;  /* 0xfffe000908007388 */ /* 0x0001e20000000800 */
[----:B-----5:R-:W-:-:S03]  /*c710*/  FMUL.FTZ R5, R18, R5 ;  /* 0x0000000512057220 */ /* 0x020fc60000410000 */
[----:B------:R0:W-:Y:S04]  /*c720*/  STG.E desc[UR36][R6.64+-0x100], R11 ;  /* 0xffff000b06007986 */ /* 0x0001e8000c101924 */
[----:B------:R0:W-:Y:S04]  /*c730*/  STS [R8+-0x100], R11 ;  /* 0xffff000b08007388 */ /* 0x0001e80000000800 */
[----:B------:R0:W-:Y:S04]  /*c740*/  STG.E desc[UR36][R6.64], R13 ;  /* 0x0000000d06007986 */ /* 0x0001e8000c101924 */
[----:B------:R0:W-:Y:S04]  /*c750*/  STS [R8], R13 ;  /* 0x0000000d08007388 */ /* 0x0001e80000000800 */
[----:B------:R0:W-:Y:S04]  /*c760*/  STG.E desc[UR36][R6.64+0x100], R5 ;  /* 0x0001000506007986 */ /* 0x0001e8000c101924 */
[----:B------:R0:W-:Y:S02]  /*c770*/  STS [R8+0x100], R5 ;  /* 0x0001000508007388 */ /* 0x0001e40000000800 */
.L_x_5106:
[----:B------:R-:W-:Y:S05]  /*c780*/  BSYNC.RECONVERGENT B0 ;  /* 0x0000000000007941 */ /* 0x000fea0003800200 */
.L_x_5105:
[----:B------:R-:W4:Y:S01]  /*c790*/  LDCU.64 UR6, c[0x0][0x3b0] ;  /* 0x00007600ff0677ac */ /* 0x000f220008000a00 */
[----:B------:R-:W-:Y:S02]  /*c7a0*/  LOP3.LUT R3, R3, 0xfc, RZ, 0xc0, !PT ;  /* 0x000000fc03037812 */ /* 0x000fe400078ec0ff */
[----:B0--3--:R-:W-:Y:S02]  /*c7b0*/  CS2R R6, SRZ ;  /* 0x0000000000067805 */ /* 0x009fe4000001ff00 */
[----:B------:R-:W-:Y:S01]  /*c7c0*/  ISETP.GT.U32.AND P0, PT, R21, 0x3f, PT ;  /* 0x0000003f1500780c */ /* 0x000fe20003f04070 */
[----:B------:R-:W0:Y:S03]  /*c7d0*/  LDCU.64 UR8, c[0x0][0x3c8] ;  /* 0x00007900ff0877ac */ /* 0x000e260008000a00 */
[----:B------:R-:W-:Y:S01]  /*c7e0*/  ISETP.GT.U32.OR P0, PT, R3, 0xdf, P0 ;  /* 0x000000df0300780c */ /* 0x000fe20000704470 */
[----:B------:R-:W3:Y:S01]  /*c7f0*/  LDCU.64 UR12, c[0x0][0x3c8] ;  /* 0x00007900ff0c77ac */ /* 0x000ee20008000a00 */
[----:B----4-:R-:W-:-:S04]  /*c800*/  ISETP.EQ.U32.AND P1, PT, RZ, UR6, PT ;  /* 0x00000006ff007c0c */ /* 0x010fc8000bf22070 */
[----:B------:R-:W-:-:S13]  /*c810*/  ISETP.EQ.OR.EX P0, PT, RZ, UR7, P0, P1 ;  /* 0x00000007ff007c0c */ /* 0x000fda0008702710 */
[----:B------:R-:W4:Y:S01]  /*c820*/  @!P0 LDC.64 R12, c[0x0][0x3b0] ;  /* 0x0000ec00ff0c8b82 */ /* 0x000f220000000a00 */
[----:B------:R-:W-:Y:S01]  /*c830*/  @!P0 IMAD R5, R0, 0xe0, R3 ;  /* 0x000000e000058824 */ /* 0x000fe200078e0203 */
[----:B------:R-:W-:Y:S01]  /*c840*/  ISETP.GT.U32.AND P1, PT, R3, 0xdf, PT ;  /* 0x000000df0300780c */ /* 0x000fe20003f24070 */
[----:B------:R-:W-:Y:S01]  /*c850*/  BSSY.RECONVERGENT B0, `(.L_x_5124) ;  /* 0x0000228000007945 */ /* 0x000fe20003800200 */
[----:B------:R-:W-:Y:S01]  /*c860*/  IMAD R14, R14, 0xe0, RZ ;  /* 0x000000e00e0e7824 */ /* 0x000fe200078e02ff */
[----:B------:R-:W-:Y:S02]  /*c870*/  CS2R R10, SRZ ;  /* 0x00000000000a7805 */ /* 0x000fe4000001ff00 */
[----:B------:R-:W-:Y:S01]  /*c880*/  CS2R R8, SRZ ;  /* 0x0000000000087805 */ /* 0x000fe2000001ff00 */
[----:B----4-:R-:W-:Y:S01]  /*c890*/  @!P0 IMAD.WIDE.U32 R12, R5, 0x4, R12 ;  /* 0x00000004050c8825 */ /* 0x010fe200078e000c */
[----:B------:R-:W-:-:S06]  /*c8a0*/  CS2R R4, SRZ ;  /* 0x0000000000047805 */ /* 0x000fcc000001ff00 */
[----:B------:R4:W5:Y:S01]  /*c8b0*/  @!P0 LDG.E.128 R4, desc[UR36][R12.64] ;  /* 0x000000240c048981 */ /* 0x000962000c1e1d00 */
[----:B------:R-:W-:Y:S01]  /*c8c0*/  BAR.SYNC.DEFER_BLOCKING 0x0 ;  /* 0x0000000000007b1d */ /* 0x000fe20000010000 */
[----:B------:R-:W-:-:S05]  /*c8d0*/  PLOP3.LUT P0, PT, PT, PT, PT, 0x8, 0x80 ;  /* 0x000000000080781c */ /* 0x000fca0003f0e170 */
[----:B0--3--:R-:W-:Y:S08]  /*c8e0*/  @P1 BRA `(.L_x_5125) ;  /* 0x0000002000781947 */ /* 0x009ff00003800000 */
[----:B------:R-:W0:Y:S01]  /*c8f0*/  LDCU UR5, c[0x0][0x3f4] ;  /* 0x00007e80ff0577ac */ /* 0x000e220008000800 */
[----:B----4-:R-:W3:Y:S01]  /*c900*/  LDC.64 R12, c[0x0][0x3c0] ;  /* 0x0000f000ff0c7b82 */ /* 0x010ee20000000a00 */
[----:B------:R-:W-:Y:S01]  /*c910*/  SHF.R.U32.HI R41, RZ, 0x6, R21 ;  /* 0x00000006ff297819 */ /* 0x000fe20000011615 */
[----:B------:R-:W-:Y:S01]  /*c920*/  BSSY.RECONVERGENT B1, `(.L_x_5126) ;  /* 0x0000094000017945 */ /* 0x000fe20003800200 */
[----:B------:R-:W-:Y:S02]  /*c930*/  IMAD.MOV.U32 R11, RZ, RZ, RZ ;  /* 0x000000ffff0b7224 */ /* 0x000fe400078e00ff */
[----:B------:R-:W-:Y:S01]  /*c940*/  IADD3 R23, PT, PT, R2, R41, RZ ;  /* 0x0000002902177210 */ /* 0x000fe20007ffe0ff */
[----:B0-----:R-:W-:-:S04]  /*c950*/  IMAD.U32 R18, RZ, RZ, UR5 ;  /* 0x00000005ff127e24 */ /* 0x001fc8000f8e00ff */
[-C--:B------:R-:W-:Y:S01]  /*c960*/  IMAD R85, R85, R18.reuse, R3 ;  /* 0x0000001255557224 */ /* 0x080fe200078e0203 */
[----:B------:R-:W-:-:S03]  /*c970*/  VIMNMX R20, PT, PT, R17, R18, PT ;  /* 0x0000001211147248 */ /* 0x000fc60003fe0100 */
[----:B---3--:R-:W-:Y:S01]  /*c980*/  IMAD.WIDE R12, R85, 0x4, R12 ;  /* 0x00000004550c7825 */ /* 0x008fe200078e020c */
[----:B------:R-:W-:-:S13]  /*c990*/  ISETP.GT.AND P1, PT, R20, R23, PT ;  /* 0x000000171400720c */ /* 0x000fda0003f24270 */
[----:B------:R-:W-:Y:S05]  /*c9a0*/  @!P1 BRA `(.L_x_5127) ;  /* 0x00000008002c9947 */ /* 0x000fea0003800000 */
[----:B------:R-:W-:Y:S01]  /*c9b0*/  IADD3 R8, PT, PT, R41, R2, -R20 ;  /* 0x0000000229087210 */ /* 0x000fe20007ffe814 */
[--C-:B------:R-:W-:Y:S01]  /*c9c0*/  IMAD.IADD R51, R20, 0x1, -R23.reuse ;  /* 0x0000000114337824 */ /* 0x100fe200078e0a17 */
[----:B------:R-:W-:Y:S01]  /*c9d0*/  BSSY.RECONVERGENT B2, `(.L_x_5128) ;  /* 0x000004a000027945 */ /* 0x000fe20003800200 */
[----:B------:R-:W-:Y:S01]  /*c9e0*/  IMAD R52, R15, R18, RZ ;  /* 0x000000120f347224 */ /* 0x000fe200078e02ff */
[----:B------:R-:W-:Y:S01]  /*c9f0*/  ISETP.GT.U32.AND P1, PT, R8, -0x4, PT ;  /* 0xfffffffc0800780c */ /* 0x000fe20003f24070 */
[----:B------:R-:W-:Y:S01]  /*ca00*/  IMAD.MOV.U32 R43, RZ, RZ, R23 ;  /* 0x000000ffff2b7224 */ /* 0x000fe200078e0017 */
[----:B------:R-:W-:Y:S02]  /*ca10*/  LOP3.LUT R53, R51, 0x3, RZ, 0xc0, !PT ;  /* 0x0000000333357812 */ /* 0x000fe400078ec0ff */
[----:B------:R-:W-:Y:S02]  /*ca20*/  CS2R R8, SRZ ;  /* 0x0000000000087805 */ /* 0x000fe4000001ff00 */
[----:B------:R-:W-:-:S02]  /*ca30*/  CS2R R10, SRZ ;  /* 0x00000000000a7805 */ /* 0x000fc4000001ff00 */
[----:B------:R-:W-:-:S05]  /*ca40*/  ISETP.NE.AND P2, PT, R53, RZ, PT ;  /* 0x000000ff3500720c */ /* 0x000fca0003f45270 */
[----:B------:R-:W-:Y:S08]  /*ca50*/  @P1 BRA `(.L_x_5129) ;  /* 0x0000000400041947 */ /* 0x000ff00003800000 */
[----:B------:R-:W0:Y:S01]  /*ca60*/  S2UR UR6, SR_CgaCtaId ;  /* 0x00000000000679c3 */ /* 0x000e220000008800 */
[----:B------:R-:W-:Y:S01]  /*ca70*/  UMOV UR5, 0x400 ;  /* 0x0000040000057882 */ /* 0x000fe20000000000 */
[----:B------:R-:W-:Y:S01]  /*ca80*/  LOP3.LUT R20, R51, 0xfffffffc, RZ, 0xc0, !PT ;  /* 0xfffffffc33147812 */ /* 0x000fe200078ec0ff */
[----:B------:R-:W-:Y:S01]  /*ca90*/  UIADD3 UR5, UPT, UPT, UR5, 0x410, URZ ;  /* 0x0000041005057890 */ /* 0x000fe2000fffe0ff */
[C---:B------:R-:W-:Y:S01]  /*caa0*/  VIADD R40, R23.reuse, 0x3 ;  /* 0x0000000317287836 */ /* 0x040fe20000000000 */
[C---:B------:R-:W-:Y:S01]  /*cab0*/  IADD3 R42, PT, PT, R23.reuse, 0x2, RZ ;  /* 0x00000002172a7810 */ /* 0x040fe20007ffe0ff */
[----:B------:R-:W-:Y:S02]  /*cac0*/  VIADD R44, R23, 0x1 ;  /* 0x00000001172c7836 */ /* 0x000fe40000000000 */
[----:B------:R-:W-:Y:S02]  /*cad0*/  IMAD.MOV.U32 R43, RZ, RZ, R23 ;  /* 0x000000ffff2b7224 */ /* 0x000fe400078e0017 */
[----:B------:R-:W-:-:S02]  /*cae0*/  IMAD.MOV.U32 R8, RZ, RZ, RZ ;  /* 0x000000ffff087224 */ /* 0x000fc400078e00ff */
[----:B------:R-:W-:Y:S01]  /*caf0*/  IMAD.MOV R20, RZ, RZ, -R20 ;  /* 0x000000ffff147224 */ /* 0x000fe200078e0a14 */
[----:B0-----:R-:W-:-:S06]  /*cb00*/  ULEA UR5, UR6, UR5, 0x18 ;  /* 0x0000000506057291 */ /* 0x001fcc000f8ec0ff */
[----:B-1----:R-:W-:-:S04]  /*cb10*/  LEA R24, R41, UR5, 0x2 ;  /* 0x0000000529187c11 */ /* 0x002fc8000f8e10ff */
[----:B------:R-:W-:-:S07]  /*cb20*/  IADD3 R45, PT, PT, R24, 0x8, RZ ;  /* 0x00000008182d7810 */ /* 0x000fce0007ffe0ff */
.L_x_5130:
[----:B------:R-:W-:Y:S01]  /*cb30*/  IADD3 R25, P1, PT, R43, UR4, RZ ;  /* 0x000000042b197c10 */ /* 0x000fe2000ff3e0ff */
[----:B------:R-:W0:Y:S04]  /*cb40*/  LDS R46, [R45+-0x8] ;  /* 0xfffff8002d2e7984 */ /* 0x000e280000000800 */
[----:B------:R-:W-:Y:S01]  /*cb50*/  IMAD.X R26, RZ, RZ, UR10, P1 ;  /* 0x0000000aff1a7e24 */ /* 0x000fe200088e06ff */
[C---:B------:R-:W-:Y:S01]  /*cb60*/  LEA R24, P1, R25.reuse, UR8, 0x2 ;  /* 0x0000000819187c11 */ /* 0x040fe2000f8210ff */
[----:B------:R-:W1:Y:S03]  /*cb70*/  LDS R48, [R45+-0x4] ;  /* 0xfffffc002d307984 */ /* 0x000e660000000800 */
[----:B------:R-:W-:Y:S01]  /*cb80*/  LEA.HI.X R25, R25, UR9, R26, 0x2, P1 ;  /* 0x0000000919197c11 */ /* 0x000fe200088f141a */
[----:B------:R-:W3:Y:S04]  /*cb90*/  LDS R49, [R45] ;  /* 0x000000002d317984 */ /* 0x000ee80000000800 */
[----:B------:R-:W4:Y:S04]  /*cba0*/  LDG.E R26, desc[UR36][R24.64] ;  /* 0x00000024181a7981 */ /* 0x000f28000c1e1900 */
[----:B------:R-:W3:Y:S04]  /*cbb0*/  LDG.E R27, desc[UR36][R24.64+0x4] ;  /* 0x00000424181b7981 */ /* 0x000ee8000c1e1900 */
[----:B--2---:R-:W2:Y:S04]  /*cbc0*/  LDG.E R29, desc[UR36][R24.64+0x8] ;  /* 0x00000824181d7981 */ /* 0x004ea8000c1e1900 */
[----:B------:R-:W2:Y:S04]  /*cbd0*/  LDG.E R31, desc[UR36][R24.64+0xc] ;  /* 0x00000c24181f7981 */ /* 0x000ea8000c1e1900 */
[----:B------:R0:W1:Y:S01]  /*cbe0*/  LDS R50, [R45+0x4] ;  /* 0x000004002d327984 */ /* 0x0000620000000800 */
[----:B----4-:R-:W-:-:S04]  /*cbf0*/  IMAD R26, R52, R26, R43 ;  /* 0x0000001a341a7224 */ /* 0x010fc800078e022b */
[----:B------:R-:W-:Y:S02]  /*cc00*/  IMAD R37, R26, 0xe0, RZ ;  /* 0x000000e01a257824 */ /* 0x000fe400078e02ff */
[----:B---3--:R-:W-:Y:S02]  /*cc10*/  IMAD R27, R52, R27, R44 ;  /* 0x0000001b341b7224 */ /* 0x008fe400078e022c */
[----:B------:R-:W-:-:S04]  /*cc20*/  IMAD.WIDE R36, R37, 0x4, R12 ;  /* 0x0000000425247825 */ /* 0x000fc800078e020c */
[C---:B--2---:R-:W-:Y:S02]  /*cc30*/  IMAD R29, R52.reuse, R29, R42 ;  /* 0x0000001d341d7224 */ /* 0x044fe400078e022a */
[----:B------:R-:W-:Y:S01]  /*cc40*/  IMAD R27, R27, 0xe0, RZ ;  /* 0x000000e01b1b7824 */ /* 0x000fe200078e02ff */
[----:B------:R-:W2:Y:S01]  /*cc50*/  LDG.E.128 R36, desc[UR36][R36.64] ;  /* 0x0000002424247981 */ /* 0x000ea2000c1e1d00 */
[----:B------:R-:W-:Y:S02]  /*cc60*/  IMAD R31, R52, R31, R40 ;  /* 0x0000001f341f7224 */ /* 0x000fe400078e0228 */
[----:B------:R-:W-:Y:S02]  /*cc70*/  IMAD R29, R29, 0xe0, RZ ;  /* 0x000000e01d1d7824 */ /* 0x000fe400078e02ff */
[----:B------:R-:W-:-:S04]  /*cc80*/  IMAD.WIDE R32, R27, 0x4, R12 ;  /* 0x000000041b207825 */ /* 0x000fc800078e020c */
[----:B------:R-:W-:Y:S02]  /*cc90*/  IMAD R31, R31, 0xe0, RZ ;  /* 0x000000e01f1f7824 */ /* 0x000fe400078e02ff */
[--C-:B------:R-:W-:Y:S01]  /*cca0*/  IMAD.WIDE R24, R29, 0x4, R12.reuse ;  /* 0x000000041d187825 */ /* 0x100fe200078e020c */
[----:B------:R-:W1:Y:S03]  /*ccb0*/  LDG.E.128 R32, desc[UR36][R32.64] ;  /* 0x0000002420207981 */ /* 0x000e66000c1e1d00 */
[----:B------:R-:W-:Y:S02]  /*ccc0*/  IMAD.WIDE R28, R31, 0x4, R12 ;  /* 0x000000041f1c7825 */ /* 0x000fe400078e020c */
[----:B------:R-:W3:Y:S04]  /*ccd0*/  LDG.E.128 R24, desc[UR36][R24.64] ;  /* 0x0000002418187981 */ /* 0x000ee8000c1e1d00 */
[----:B------:R-:W4:Y:S01]  /*cce0*/  LDG.E.128 R28, desc[UR36][R28.64] ;  /* 0x000000241c1c7981 */ /* 0x000f22000c1e1d00 */
[----:B------:R-:W-:-:S05]  /*ccf0*/  VIADD R20, R20, 0x4 ;  /* 0x0000000414147836 */ /* 0x000fca0000000000 */
[----:B------:R-:W-:Y:S01]  /*cd00*/  ISETP.NE.AND P1, PT, R20, RZ, PT ;  /* 0x000000ff1400720c */ /* 0x000fe20003f25270 */
[----:B0-----:R-:W-:Y:S01]  /*cd10*/  VIADD R45, R45, 0x10 ;  /* 0x000000102d2d7836 */ /* 0x001fe20000000000 */
[----:B------:R-:W-:Y:S01]  /*cd20*/  IADD3 R44, PT, PT, R44, 0x4, RZ ;  /* 0x000000042c2c7810 */ /* 0x000fe20007ffe0ff */
[----:B------:R-:W-:Y:S02]  /*cd30*/  VIADD R43, R43, 0x4 ;  /* 0x000000042b2b7836 */ /* 0x000fe40000000000 */
[----:B------:R-:W-:Y:S02]  /*cd40*/  VIADD R42, R42, 0x4 ;  /* 0x000000042a2a7836 */ /* 0x000fe40000000000 */
[----:B------:R-:W-:Y:S02]  /*cd50*/  VIADD R40, R40, 0x4 ;  /* 0x0000000428287836 */ /* 0x000fe40000000000 */
[-C--:B--2---:R-:W-:Y:S01]  /*cd60*/  FFMA.FTZ R47, R36, R46.reuse, R8 ;  /* 0x0000002e242f7223 */ /* 0x084fe20000010008 */
[-C--:B------:R-:W-:Y:S01]  /*cd70*/  FFMA.FTZ R8, R37, R46.reuse, R9 ;  /* 0x0000002e25087223 */ /* 0x080fe20000010009 */
[-C--:B------:R-:W-:Y:S01]  /*cd80*/  FFMA.FTZ R9, R38, R46.reuse, R10 ;  /* 0x0000002e26097223 */ /* 0x080fe2000001000a */
[----:B------:R-:W-:-:S02]  /*cd90*/  FFMA.FTZ R46, R39, R46, R11 ;  /* 0x0000002e272e7223 */ /* 0x000fc4000001000b */
[-C--:B-1----:R-:W-:Y:S01]  /*cda0*/  FFMA.FTZ R8, R33, R48.reuse, R8 ;  /* 0x0000003021087223 */ /* 0x082fe20000010008 */
[-C--:B------:R-:W-:Y:S01]  /*cdb0*/  FFMA.FTZ R9, R34, R48.reuse, R9 ;  /* 0x0000003022097223 */ /* 0x080fe20000010009 */
[-C--:B------:R-:W-:Y:S01]  /*cdc0*/  FFMA.FTZ R47, R32, R48.reuse, R47 ;  /* 0x00000030202f7223 */ /* 0x080fe2000001002f */
[----:B------:R-:W-:Y:S01]  /*cdd0*/  FFMA.FTZ R46, R35, R48, R46 ;  /* 0x00000030232e7223 */ /* 0x000fe2000001002e */
        /* <DEDUP_REMOVED lines=8> */
[----:B------:R-:W-:Y:S06]  /*ce60*/  @P1 BRA `(.L_x_5130) ;  /* 0xfffffffc00301947 */ /* 0x000fec000383ffff */
.L_x_5129:
[----:B------:R-:W-:Y:S05]  /*ce70*/  BSYNC.RECONVERGENT B2 ;  /* 0x0000000000027941 */ /* 0x000fea0003800200 */
.L_x_5128:
[----:B------:R-:W-:Y:S05]  /*ce80*/  @!P2 BRA `(.L_x_5127) ;  /* 0x0000000000f4a947 */ /* 0x000fea0003800000 */
[----:B------:R-:W-:Y:S01]  /*ce90*/  ISETP.NE.AND P1, PT, R53, 0x1, PT ;  /* 0x000000013500780c */ /* 0x000fe20003f25270 */
[----:B------:R-:W-:Y:S01]  /*cea0*/  BSSY.RECONVERGENT B2, `(.L_x_5131) ;  /* 0x0000025000027945 */ /* 0x000fe20003800200 */
[----:B------:R-:W-:-:S04]  /*ceb0*/  LOP3.LUT R20, R51, 0x1, RZ, 0xc0, !PT ;  /* 0x0000000133147812 */ /* 0x000fc800078ec0ff */
[----:B------:R-:W-:-:S07]  /*cec0*/  ISETP.NE.U32.AND P2, PT, R20, 0x1, PT ;  /* 0x000000011400780c */ /* 0x000fce0003f45070 */
[----:B------:R-:W-:Y:S06]  /*ced0*/  @!P1 BRA `(.L_x_5132) ;  /* 0x0000000000849947 */ /* 0x000fec0003800000 */
[----:B------:R-:W0:Y:S01]  /*cee0*/  LDCU.64 UR6, c[0x0][0x3c8] ;  /* 0x00007900ff0677ac */ /* 0x000e220008000a00 */
[----:B------:R-:W-:-:S05]  /*cef0*/  IADD3 R20, P1, PT, R43, UR4, RZ ;  /* 0x000000042b147c10 */ /* 0x000fca000ff3e0ff */
[----:B-1----:R-:W-:Y:S01]  /*cf00*/  IMAD.X R25, RZ, RZ, UR10, P1 ;  /* 0x0000000aff197e24 */ /* 0x002fe200088e06ff */
[----:B0-----:R-:W-:-:S04]  /*cf10*/  LEA R24, P1, R20, UR6, 0x2 ;  /* 0x0000000614187c11 */ /* 0x001fc8000f8210ff */
[----:B------:R-:W-:-:S05]  /*cf20*/  LEA.HI.X R25, R20, UR7, R25, 0x2, P1 ;  /* 0x0000000714197c11 */ /* 0x000fca00088f1419 */
[----:B------:R-:W3:Y:S04]  /*cf30*/  LDG.E R20, desc[UR36][R24.64] ;  /* 0x0000002418147981 */ /* 0x000ee8000c1e1900 */
[----:B------:R-:W4:Y:S01]  /*cf40*/  LDG.E R26, desc[UR36][R24.64+0x4] ;  /* 0x00000424181a7981 */ /* 0x000f22000c1e1900 */
[----:B--2---:R-:W-:Y:S01]  /*cf50*/  IMAD.MOV.U32 R29, RZ, RZ, 0xe0 ;  /* 0x000000e0ff1d7424 */ /* 0x004fe200078e00ff */
[----:B------:R-:W0:Y:S01]  /*cf60*/  S2UR UR6, SR_CgaCtaId ;  /* 0x00000000000679c3 */ /* 0x000e220000008800 */
[----:B------:R-:W-:Y:S02]  /*cf70*/  UMOV UR5, 0x400 ;  /* 0x0000040000057882 */ /* 0x000fe40000000000 */
[----:B------:R-:W-:-:S04]  /*cf80*/  UIADD3 UR5, UPT, UPT, UR5, 0x410, URZ ;  /* 0x0000041005057890 */ /* 0x000fc8000fffe0ff */
[----:B0-----:R-:W-:Y:S01]  /*cf90*/  ULEA UR5, UR6, UR5, 0x18 ;  /* 0x0000000506057291 */ /* 0x001fe2000f8ec0ff */
[C-C-:B---3--:R-:W-:Y:S02]  /*cfa0*/  IMAD R20, R52.reuse, R20, R43.reuse ;  /* 0x0000001434147224 */ /* 0x148fe400078e022b */
[----:B----4-:R-:W-:Y:S02]  /*cfb0*/  IMAD R26, R52, R26, R43 ;  /* 0x0000001a341a7224 */ /* 0x010fe400078e022b */
[----:B------:R-:W-:Y:S02]  /*cfc0*/  IMAD R27, R20, 0xe0, RZ ;  /* 0x000000e0141b7824 */ /* 0x000fe400078e02ff */
[----:B------:R-:W-:Y:S02]  /*cfd0*/  IMAD R29, R26, R29, 0xe0 ;  /* 0x000000e01a1d7424 */ /* 0x000fe400078e021d */
[----:B------:R-:W-:-:S04]  /*cfe0*/  IMAD.WIDE R26, R27, 0x4, R12 ;  /* 0x000000041b1a7825 */ /* 0x000fc800078e020c */
[----:B------:R-:W-:Y:S01]  /*cff0*/  IMAD.WIDE R28, R29, 0x4, R12 ;  /* 0x000000041d1c7825 */ /* 0x000fe200078e020c */
[----:B------:R-:W2:Y:S05]  /*d000*/  LDG.E.128 R32, desc[UR36][R26.64] ;  /* 0x000000241a207981 */ /* 0x000eaa000c1e1d00 */
[----:B------:R-:W3:Y:S01]  /*d010*/  LDG.E.128 R28, desc[UR36][R28.64] ;  /* 0x000000241c1c7981 */ /* 0x000ee2000c1e1d00 */
[----:B------:R-:W-:Y:S01]  /*d020*/  IADD3 R20, PT, PT, -R2, R43, RZ ;  /* 0x0000002b02147210 */ /* 0x000fe20007ffe1ff */
        /* <DEDUP_REMOVED lines=12> */
.L_x_5132:
[----:B------:R-:W-:Y:S05]  /*d0f0*/  BSYNC.RECONVERGENT B2 ;  /* 0x0000000000027941 */ /* 0x000fea0003800200 */
.L_x_5131:
[----:B------:R-:W-:Y:S05]  /*d100*/  @P2 BRA `(.L_x_5127) ;  /* 0x0000000000542947 */ /* 0x000fea0003800000 */
[----:B------:R-:W0:Y:S01]  /*d110*/  LDCU.64 UR6, c[0x0][0x3c8] ;  /* 0x00007900ff0677ac */ /* 0x000e220008000a00 */
[----:B------:R-:W-:-:S05]  /*d120*/  IADD3 R20, P1, PT, R43, UR4, RZ ;  /* 0x000000042b147c10 */ /* 0x000fca000ff3e0ff */
[----:B-1----:R-:W-:Y:S01]  /*d130*/  IMAD.X R25, RZ, RZ, UR10, P1 ;  /* 0x0000000aff197e24 */ /* 0x002fe200088e06ff */
[----:B0-----:R-:W-:-:S04]  /*d140*/  LEA R26, P1, R20, UR6, 0x2 ;  /* 0x00000006141a7c11 */ /* 0x001fc8000f8210ff */
[----:B------:R-:W-:-:S05]  /*d150*/  LEA.HI.X R27, R20, UR7, R25, 0x2, P1 ;  /* 0x00000007141b7c11 */ /* 0x000fca00088f1419 */
        /* <DEDUP_REMOVED lines=16> */
.L_x_5127:
[----:B------:R-:W-:Y:S05]  /*d260*/  BSYNC.RECONVERGENT B1 ;  /* 0x0000000000017941 */ /* 0x000fea0003800200 */
.L_x_5126:
[----:B------:R-:W-:Y:S01]  /*d270*/  ISETP.GT.AND P1, PT, R17, R23, PT ;  /* 0x000000171100720c */ /* 0x000fe20003f24270 */
[----:B------:R-:W-:-:S12]  /*d280*/  BSSY.RECONVERGENT B3, `(.L_x_5133) ;  /* 0x000014e000037945 */ /* 0x000fd80003800200 */
[----:B------:R-:W-:Y:S05]  /*d290*/  @!P1 BRA `(.L_x_5134) ;  /* 0x0000001400309947 */ /* 0x000fea0003800000 */
[----:B------:R-:W-:Y:S01]  /*d2a0*/  IADD3 R20, PT, PT, R41, R2, -R17 ;  /* 0x0000000229147210 */ /* 0x000fe20007ffe811 */
[----:B------:R-:W-:Y:S01]  /*d2b0*/  IMAD.IADD R17, R17, 0x1, -R23 ;  /* 0x0000000111117824 */ /* 0x000fe200078e0a17 */
[----:B------:R-:W-:Y:S01]  /*d2c0*/  BSSY.RECONVERGENT B2, `(.L_x_5135) ;  /* 0x00000bb000027945 */ /* 0x000fe20003800200 */
[----:B------:R-:W-:Y:S01]  /*d2d0*/  IMAD R15, R15, R18, RZ ;  /* 0x000000120f0f7224 */ /* 0x000fe200078e02ff */
[----:B------:R-:W-:Y:S02]  /*d2e0*/  ISETP.GT.U32.AND P1, PT, R20, -0x4, PT ;  /* 0xfffffffc1400780c */ /* 0x000fe40003f24070 */
[----:B------:R-:W-:-:S11]  /*d2f0*/  LOP3.LUT R38, R17, 0x3, RZ, 0xc0, !PT ;  /* 0x0000000311267812 */ /* 0x000fd600078ec0ff */
[----:B------:R-:W-:Y:S05]  /*d300*/  @P1 BRA `(.L_x_5136) ;  /* 0x0000000800d81947 */ /* 0x000fea0003800000 */
[----:B------:R-:W0:Y:S01]  /*d310*/  S2UR UR6, SR_CgaCtaId ;  /* 0x00000000000679c3 */ /* 0x000e220000008800 */
[----:B------:R-:W-:Y:S01]  /*d320*/  UMOV UR5, 0x400 ;  /* 0x0000040000057882 */ /* 0x000fe20000000000 */
[----:B------:R-:W-:Y:S01]  /*d330*/  LOP3.LUT R18, R17, 0xfffffffc, RZ, 0xc0, !PT ;  /* 0xfffffffc11127812 */ /* 0x000fe200078ec0ff */
[----:B------:R-:W-:Y:S01]  /*d340*/  UIADD3 UR5, UPT, UPT, UR5, 0x410, URZ ;  /* 0x0000041005057890 */ /* 0x000fe2000fffe0ff */
[----:B------:R-:W-:Y:S01]  /*d350*/  BSSY.RECONVERGENT B1, `(.L_x_5137) ;  /* 0x00000b0000017945 */ /* 0x000fe20003800200 */
[----:B------:R-:W-:Y:S02]  /*d360*/  IADD3 R23, PT, PT, R23, 0x1, RZ ;  /* 0x0000000117177810 */ /* 0x000fe40007ffe0ff */
[----:B--2---:R-:W-:Y:S01]  /*d370*/  IMAD.MOV R28, RZ, RZ, -R18 ;  /* 0x000000ffff1c7224 */ /* 0x004fe200078e0a12 */
[----:B------:R-:W2:Y:S01]  /*d380*/  LDC R36, c[0x0][0x3f4] ;  /* 0x0000fd00ff247b82 */ /* 0x000ea20000000800 */
[----:B0-----:R-:W-:-:S06]  /*d390*/  ULEA UR5, UR6, UR5, 0x18 ;  /* 0x0000000506057291 */ /* 0x001fcc000f8ec0ff */
[----:B------:R-:W-:-:S05]  /*d3a0*/  LEA R20, R41, UR5, 0x2 ;  /* 0x0000000529147c11 */ /* 0x000fca000f8e10ff */
[----:B------:R-:W-:-:S07]  /*d3b0*/  VIADD R20, R20, 0x8 ;  /* 0x0000000814147836 */ /* 0x000fce0000000000 */
.L_x_5146:
[C---:B-1----:R-:W-:Y:S01]  /*d3c0*/  VIADD R27, R23.reuse, 0xffffffff ;  /* 0xffffffff171b7836 */ /* 0x042fe20000000000 */
[----:B------:R-:W-:Y:S01]  /*d3d0*/  BSSY.RECONVERGENT B4, `(.L_x_5138) ;  /* 0x000002a000047945 */ /* 0x000fe20003800200 */
[----:B--2---:R-:W-:Y:S01]  /*d3e0*/  IMAD.MOV.U32 R18, RZ, RZ, R36 ;  /* 0x000000ffff127224 */ /* 0x004fe200078e0024 */
[----:B------:R-:W-:Y:S01]  /*d3f0*/  IADD3 R28, PT, PT, R28, 0x4, RZ ;  /* 0x000000041c1c7810 */ /* 0x000fe20007ffe0ff */
[----:B------:R-:W-:-:S03]  /*d400*/  VIADD R37, R23, 0x1 ;  /* 0x0000000117257836 */ /* 0x000fc60000000000 */
[----:B------:R-:W-:-:S13]  /*d410*/  ISETP.GE.AND P1, PT, R27, R18, PT ;  /* 0x000000121b00720c */ /* 0x000fda0003f26270 */
        /* <DEDUP_REMOVED lines=20> */
[----:B------:R-:W-:Y:S02]  /*d560*/  @!P1 IMAD.IADD R24, R24, 0x1, -R29 ;  /* 0x0000000118189824 */ /* 0x000fe400078e0a1d */
[----:B------:R-:W0:Y:S02]  /*d570*/  LDS R29, [R20+-0x8] ;  /* 0xfffff800141d7984 */ /* 0x000e240000000800 */
[----:B------:R-:W-:Y:S01]  /*d580*/  @!P2 IMAD.MOV R24, RZ, RZ, -R24 ;  /* 0x000000ffff18a224 */ /* 0x000fe200078e0a18 */
[----:B------:R-:W-:-:S04]  /*d590*/  @!P3 LOP3.LUT R24, RZ, R18, RZ, 0x33, !PT ;  /* 0x00000012ff18b212 */ /* 0x000fc800078e33ff */
[----:B------:R-:W-:-:S04]  /*d5a0*/  IADD3 R25, P1, PT, R24, UR4, RZ ;  /* 0x0000000418197c10 */ /* 0x000fc8000ff3e0ff */
[----:B------:R-:W-:Y:S02]  /*d5b0*/  IADD3.X R30, PT, PT, RZ, UR10, RZ, P1, !PT ;  /* 0x0000000aff1e7c10 */ /* 0x000fe40008ffe4ff */
[----:B------:R-:W-:-:S04]  /*d5c0*/  LEA R26, P1, R25, UR12, 0x2 ;  /* 0x0000000c191a7c11 */ /* 0x000fc8000f8210ff */
[----:B------:R-:W-:-:S05]  /*d5d0*/  LEA.HI.X R27, R25, UR13, R30, 0x2, P1 ;  /* 0x0000000d191b7c11 */ /* 0x000fca00088f141e */
        /* <DEDUP_REMOVED lines=9> */
.L_x_5139:
[----:B------:R-:W-:Y:S05]  /*d670*/  BSYNC.RECONVERGENT B4 ;  /* 0x0000000000047941 */ /* 0x000fea0003800200 */
.L_x_5138:
[CC--:B------:R-:W-:Y:S01]  /*d680*/  ISETP.GE.AND P4, PT, R23.reuse, R18.reuse, PT ;  /* 0x000000121700720c */ /* 0x0c0fe20003f86270 */
[----:B------:R-:W-:Y:S01]  /*d690*/  VIADD R31, R23, 0x2 ;  /* 0x00000002171f7836 */ /* 0x000fe20000000000 */
[----:B------:R-:W-:Y:S01]  /*d6a0*/  BSSY.RECONVERGENT B4, `(.L_x_5140) ;  /* 0x0000029000047945 */ /* 0x000fe20003800200 */
[----:B------:R-:W-:Y:S02]  /*d6b0*/  ISETP.NE.AND P1, PT, R28, RZ, PT ;  /* 0x000000ff1c00720c */ /* 0x000fe40003f25270 */
[-C--:B------:R-:W-:Y:S02]  /*d6c0*/  ISETP.GE.AND P2, PT, R37, R18.reuse, PT ;  /* 0x000000122500720c */ /* 0x080fe40003f46270 */
[----:B------:R-:W-:-:S06]  /*d6d0*/  ISETP.GE.AND P3, PT, R31, R18, PT ;  /* 0x000000121f00720c */ /* 0x000fcc0003f66270 */
[----:B------:R-:W-:Y:S07]  /*d6e0*/  @!P4 BRA `(.L_x_5141) ;  /* 0x000000000090c947 */ /* 0x000fee0003800000 */
        /* <DEDUP_REMOVED lines=8> */
[----:B0-----:R-:W0:Y:S01]  /*d770*/  LDS R29, [R20+-0x4] ;  /* 0xfffffc00141d7984 */ /* 0x001e220000000800 */
        /* <DEDUP_REMOVED lines=27> */
.L_x_5141:
[----:B------:R-:W-:Y:S05]  /*d930*/  BSYNC.RECONVERGENT B4 ;  /* 0x0000000000047941 */ /* 0x000fea0003800200 */
.L_x_5140:
        /* <DEDUP_REMOVED lines=10> */
[----:B0-----:R-:W0:Y:S01]  /*d9e0*/  LDS R29, [R20] ;  /* 0x00000000141d7984 */ /* 0x001e220000000800 */
        /* <DEDUP_REMOVED lines=27> */
.L_x_5143:
[----:B------:R-:W-:Y:S05]  /*dba0*/  BSYNC.RECONVERGENT B4 ;  /* 0x0000000000047941 */ /* 0x000fea0003800200 */
.L_x_5142:
        /* <DEDUP_REMOVED lines=10> */
[----:B0-----:R-:W0:Y:S01]  /*dc50*/  LDS R29, [R20+0x4] ;  /* 0x00000400141d7984 */ /* 0x001e220000000800 */
        /* <DEDUP_REMOVED lines=27> */
.L_x_5145:
[----:B------:R-:W-:Y:S05]  /*de10*/  BSYNC.RECONVERGENT B4 ;  /* 0x0000000000047941 */ /* 0x000fea0003800200 */
.L_x_5144:
[----:B------:R-:W-:Y:S01]  /*de20*/  VIADD R23, R23, 0x4 ;  /* 0x0000000417177836 */ /* 0x000fe20000000000 */
[----:B------:R-:W-:Y:S01]  /*de30*/  IADD3 R20, PT, PT, R20, 0x10, RZ ;  /* 0x0000001014147810 */ /* 0x000fe20007ffe0ff */
[----:B------:R-:W-:Y:S06]  /*de40*/  @P1 BRA `(.L_x_5146) ;  /* 0xfffffff4005c1947 */ /* 0x000fec000383ffff */
[----:B------:R-:W-:Y:S05]  /*de50*/  BSYNC.RECONVERGENT B1 ;  /* 0x0000000000017941 */ /* 0x000fea0003800200 */
.L_x_5137:
[----:B------:R-:W-:-:S07]  /*de60*/  VIADD R23, R23, 0xffffffff ;  /* 0xffffffff17177836 */ /* 0x000fce0000000000 */
.L_x_5136:
[----:B------:R-:W-:Y:S05]  /*de70*/  BSYNC.RECONVERGENT B2 ;  /* 0x0000000000027941 */ /* 0x000fea0003800200 */
.L_x_5135:
[----:B------:R-:W-:-:S13]  /*de80*/  ISETP.NE.AND P1, PT, R38, RZ, PT ;  /* 0x000000ff2600720c */ /* 0x000fda0003f25270 */
        /* <DEDUP_REMOVED lines=15> */
[----:B-1----:R-:W-:Y:S01]  /*df80*/  IABS R27, R18 ;  /* 0x00000012001b7213 */ /* 0x002fe20000000000 */
[----:B------:R-:W-:Y:S01]  /*df90*/  IMAD.MOV.U32 R24, RZ, RZ, RZ ;  /* 0x000000ffff187224 */ /* 0x000fe200078e00ff */
[----:B------:R-:W-:Y:S01]  /*dfa0*/  ISETP.GE.AND P3, PT, R23, RZ, PT ;  /* 0x000000ff1700720c */ /* 0x000fe20003f66270 */
[----:B------:R-:W0:Y:S01]  /*dfb0*/  LDCU.64 UR6, c[0x0][0x3c8] ;  /* 0x00007900ff0677ac */ /* 0x000e220008000a00 */
[----:B------:R-:W1:Y:S01]  /*dfc0*/  I2F.RP R26, R27 ;  /* 0x0000001b001a7306 */ /* 0x000e620000209400 */
[----:B------:R-:W-:-:S07]  /*dfd0*/  ISETP.NE.AND P4, PT, R18, RZ, PT ;  /* 0x000000ff1200720c */ /* 0x000fce0003f85270 */
[----:B-1----:R-:W2:Y:S02]  /*dfe0*/  MUFU.RCP R26, R26 ;  /* 0x0000001a001a7308 */ /* 0x002ea40000001000 */
[----:B--2---:R-:W-:-:S06]  /*dff0*/  VIADD R28, R26, 0xffffffe ;  /* 0x0ffffffe1a1c7836 */ /* 0x004fcc0000000000 */
        /* <DEDUP_REMOVED lines=17> */
[----:B0-----:R-:W-:-:S04]  /*e110*/  LEA R26, P2, R24, UR6, 0x2 ;  /* 0x00000006181a7c11 */ /* 0x001fc8000f8410ff */
[----:B------:R-:W-:-:S05]  /*e120*/  LEA.HI.X R27, R24, UR7, R25, 0x2, P2 ;  /* 0x00000007181b7c11 */ /* 0x000fca00090f1419 */
[----:B------:R-:W2:Y:S02]  /*e130*/  LDG.E R26, desc[UR36][R26.64] ;  /* 0x000000241a1a7981 */ /* 0x000ea4000c1e1900 */
[----:B--2---:R-:W-:-:S04]  /*e140*/  IMAD R20, R15, R26, R20 ;  /* 0x0000001a0f147224 */ /* 0x004fc800078e0214 */
[----:B------:R-:W-:Y:S02]  /*e150*/  IMAD R25, R20, 0xe0, RZ ;  /* 0x000000e014197824 */ /* 0x000fe400078e02ff */
[----:B------:R-:W0:Y:S02]  /*e160*/  LDS R20, [R32] ;  /* 0x0000000020147984 */ /* 0x000e240000000800 */
[----:B------:R-:W-:-:S05]  /*e170*/  IMAD.WIDE R24, R25, 0x4, R12 ;  /* 0x0000000419187825 */ /* 0x000fca00078e020c */
[----:B------:R-:W0:Y:S02]  /*e180*/  LDG.E.128 R28, desc[UR36][R24.64] ;  /* 0x00000024181c7981 */ /* 0x000e24000c1e1d00 */
[-C--:B0-----:R-:W-:Y:S01]  /*e190*/  FFMA.FTZ R8, R28, R20.reuse, R8 ;  /* 0x000000141c087223 */ /* 0x081fe20000010008 */
[-C--:B------:R-:W-:Y:S01]  /*e1a0*/  FFMA.FTZ R9, R29, R20.reuse, R9 ;  /* 0x000000141d097223 */ /* 0x080fe20000010009 */
[-C--:B------:R-:W-:Y:S01]  /*e1b0*/  FFMA.FTZ R10, R30, R20.reuse, R10 ;  /* 0x000000141e0a7223 */ /* 0x080fe2000001000a */
[----:B------:R-:W-:-:S07]  /*e1c0*/  FFMA.FTZ R11, R31, R20, R11 ;  /* 0x000000141f0b7223 */ /* 0x000fce000001000b */
.L_x_5150:
[----:B------:R-:W-:Y:S05]  /*e1d0*/  BSYNC.RECONVERGENT B2 ;  /* 0x0000000000027941 */ /* 0x000fea0003800200 */
.L_x_5149:
[----:B------:R-:W-:Y:S04]  /*e1e0*/  BSSY.RECONVERGENT B2, `(.L_x_5151) ;  /* 0x0000027000027945 */ /* 0x000fe80003800200 */
[----:B------:R-:W-:Y:S05]  /*e1f0*/  @!P1 BRA `(.L_x_5152) ;  /* 0x0000000000949947 */ /* 0x000fea0003800000 */
[----:B-1----:R-:W-:Y:S01]  /*e200*/  IABS R27, R18 ;  /* 0x00000012001b7213 */ /* 0x002fe20000000000 */
[----:B------:R-:W-:Y:S01]  /*e210*/  HFMA2 R24, -RZ, RZ, 0, 0 ;  /* 0x00000000ff187431 */ /* 0x000fe200000001ff */
[----:B------:R-:W-:Y:S01]  /*e220*/  ISETP.GE.AND P2, PT, R33, RZ, PT ;  /* 0x000000ff2100720c */ /* 0x000fe20003f46270 */
[----:B------:R-:W0:Y:S01]  /*e230*/  LDCU.64 UR6, c[0x0][0x3c8] ;  /* 0x00007900ff0677ac */ /* 0x000e220008000a00 */
[----:B------:R-:W1:Y:S01]  /*e240*/  I2F.RP R26, R27 ;  /* 0x0000001b001a7306 */ /* 0x000e620000209400 */
[----:B------:R-:W-:-:S07]  /*e250*/  ISETP.NE.AND P3, PT, R18, RZ, PT ;  /* 0x000000ff1200720c */ /* 0x000fce0003f65270 */
[----:B-1----:R-:W2:Y:S02]  /*e260*/  MUFU.RCP R26, R26 ;  /* 0x0000001a001a7308 */ /* 0x002ea40000001000 */
[----:B--2---:R-:W-:-:S06]  /*e270*/  VIADD R28, R26, 0xffffffe ;  /* 0x0ffffffe1a1c7836 */ /* 0x004fcc0000000000 */
        /* <DEDUP_REMOVED lines=22> */
[----:B------:R-:W0:Y:S02]  /*e3e0*/  LDS R20, [R32+0x4] ;  /* 0x0000040020147984 */ /* 0x000e240000000800 */
[----:B------:R-:W-:-:S05]  /*e3f0*/  IMAD.WIDE R24, R25, 0x4, R12 ;  /* 0x0000000419187825 */ /* 0x000fca00078e020c */
[----:B------:R-:W0:Y:S02]  /*e400*/  LDG.E.128 R28, desc[UR36][R24.64] ;  /* 0x00000024181c7981 */ /* 0x000e24000c1e1d00 */
[-C--:B0-----:R-:W-:Y:S01]  /*e410*/  FFMA.FTZ R8, R28, R20.reuse, R8 ;  /* 0x000000141c087223 */ /* 0x081fe20000010008 */
[-C--:B------:R-:W-:Y:S01]  /*e420*/  FFMA.FTZ R9, R29, R20.reuse, R9 ;  /* 0x000000141d097223 */ /* 0x080fe20000010009 */
[-C--:B------:R-:W-:Y:S01]  /*e430*/  FFMA.FTZ R10, R30, R20.reuse, R10 ;  /* 0x000000141e0a7223 */ /* 0x080fe2000001000a */
[----:B------:R-:W-:-:S07]  /*e440*/  FFMA.FTZ R11, R31, R20, R11 ;  /* 0x000000141f0b7223 */ /* 0x000fce000001000b */
.L_x_5152:
[----:B------:R-:W-:Y:S05]  /*e450*/  BSYNC.RECONVERGENT B2 ;  /* 0x0000000000027941 */ /* 0x000fea0003800200 */
.L_x_5151:
[----:B------:R-:W-:-:S07]  /*e460*/  VIADD R23, R23, 0x2 ;  /* 0x0000000217177836 */ /* 0x000fce0000000000 */
.L_x_5148:
[----:B------:R-:W-:Y:S05]  /*e470*/  BSYNC.RECONVERGENT B1 ;  /* 0x0000000000017941 */ /* 0x000fea0003800200 */
.L_x_5147:
[----:B------:R-:W-:Y:S02]  /*e480*/  LOP3.LUT R17, R17, 0x1, RZ, 0xc0, !PT ;  /* 0x0000000111117812 */ /* 0x000fe400078ec0ff */
[----:B------:R-:W-:-:S04]  /*e490*/  ISETP.GE.AND P1, PT, R23, R18, PT ;  /* 0x000000121700720c */ /* 0x000fc80003f26270 */
[----:B------:R-:W-:-:S13]  /*e4a0*/  ISETP.NE.U32.OR P1, PT, R17, 0x1, !P1 ;  /* 0x000000011100780c */ /* 0x000fda0004f25470 */
[----:B------:R-:W-:Y:S05]  /*e4b0*/  @P1 BRA `(.L_x_5134) ;  /* 0x0000000000a81947 */ /* 0x000fea0003800000 */
[----:B-1----:R-:W-:Y:S01]  /*e4c0*/  IABS R26, R18 ;  /* 0x00000012001a7213 */ /* 0x002fe20000000000 */
[----:B------:R-:W0:Y:S01]  /*e4d0*/  LDCU.64 UR6, c[0x0][0x3c8] ;  /* 0x00007900ff0677ac */ /* 0x000e220008000a00 */
[----:B------:R-:W-:Y:S02]  /*e4e0*/  IABS R20, R23 ;  /* 0x0000001700147213 */ /* 0x000fe40000000000 */
[----:B------:R-:W1:Y:S01]  /*e4f0*/  I2F.RP R27, R26 ;  /* 0x0000001a001b7306 */ /* 0x000e620000209400 */
[----:B------:R-:W-:Y:S02]  /*e500*/  ISETP.GE.AND P2, PT, R23, RZ, PT ;  /* 0x000000ff1700720c */ /* 0x000fe40003f46270 */
[----:B------:R-:W-:-:S05]  /*e510*/  ISETP.NE.AND P3, PT, R18, RZ, PT ;  /* 0x000000ff1200720c */ /* 0x000fca0003f65270 */
[----:B-1----:R-:W1:Y:S02]  /*e520*/  MUFU.RCP R27, R27 ;  /* 0x0000001b001b7308 */ /* 0x002e640000001000 */
[----:B-1----:R-:W-:-:S06]  /*e530*/  VIADD R24, R27, 0xffffffe ;  /* 0x0ffffffe1b187836 */ /* 0x002fcc0000000000 */
        /* <DEDUP_REMOVED lines=16> */
[----:B0-----:R-:W-:-:S04]  /*e640*/  LEA R24, P1, R20, UR6, 0x2 ;  /* 0x0000000614187c11 */ /* 0x001fc8000f8210ff */
[----:B------:R-:W-:-:S05]  /*e650*/  LEA.HI.X R25, R20, UR7, R25, 0x2, P1 ;  /* 0x0000000714197c11 */ /* 0x000fca00088f1419 */
[----:B------:R-:W3:Y:S01]  /*e660*/  LDG.E R24, desc[UR36][R24.64] ;  /* 0x0000002418187981 */ /* 0x000ee2000c1e1900 */
[----:B------:R-:W0:Y:S01]  /*e670*/  S2UR UR6, SR_CgaCtaId ;  /* 0x00000000000679c3 */ /* 0x000e220000008800 */
[----:B------:R-:W-:Y:S02]  /*e680*/  UMOV UR5, 0x400 ;  /* 0x0000040000057882 */ /* 0x000fe40000000000 */
[----:B------:R-:W-:Y:S01]  /*e690*/  UIADD3 UR5, UPT, UPT, UR5, 0x410, URZ ;  /* 0x0000041005057890 */ /* 0x000fe2000fffe0ff */
[----:B------:R-:W-:-:S03]  /*e6a0*/  IMAD.IADD R2, R23, 0x1, -R2 ;  /* 0x0000000117027824 */ /* 0x000fc600078e0a02 */
[----:B0-----:R-:W-:-:S06]  /*e6b0*/  ULEA UR5, UR6, UR5, 0x18 ;  /* 0x0000000506057291 */ /* 0x001fcc000f8ec0ff */
[----:B------:R-:W-:-:S06]  /*e6c0*/  LEA R2, R2, UR5, 0x2 ;  /* 0x0000000502027c11 */ /* 0x000fcc000f8e10ff */
[----:B------:R-:W0:Y:S01]  /*e6d0*/  LDS R2, [R2] ;  /* 0x0000000002027984 */ /* 0x000e220000000800 */
[----:B---3--:R-:W-:-:S04]  /*e6e0*/  IMAD R15, R15, R24, R17 ;  /* 0x000000180f0f7224 */ /* 0x008fc800078e0211 */
[----:B------:R-:W-:-:S04]  /*e6f0*/  IMAD R15, R15, 0xe0, RZ ;  /* 0x000000e00f0f7824 */ /* 0x000fc800078e02ff */
[----:B------:R-:W-:-:S05]  /*e700*/  IMAD.WIDE R12, R15, 0x4, R12 ;  /* 0x000000040f0c7825 */ /* 0x000fca00078e020c */
[----:B--2---:R-:W0:Y:S02]  /*e710*/  LDG.E.128 R28, desc[UR36][R12.64] ;  /* 0x000000240c1c7981 */ /* 0x004e24000c1e1d00 */
[-C--:B0-----:R-:W-:Y:S01]  /*e720*/  FFMA.FTZ R8, R28, R2.reuse, R8 ;  /* 0x000000021c087223 */ /* 0x081fe20000010008 */
[-C--:B------:R-:W-:Y:S01]  /*e730*/  FFMA.FTZ R9, R29, R2.reuse, R9 ;  /* 0x000000021d097223 */ /* 0x080fe20000010009 */
[-C--:B------:R-:W-:Y:S01]  /*e740*/  FFMA.FTZ R10, R30, R2.reuse, R10 ;  /* 0x000000021e0a7223 */ /* 0x080fe2000001000a */
[----:B------:R-:W-:-:S07]  /*e750*/  FFMA.FTZ R11, R31, R2, R11 ;  /* 0x000000021f0b7223 */ /* 0x000fce000001000b */
.L_x_5134:
[----:B------:R-:W-:Y:S05]  /*e760*/  BSYNC.RECONVERGENT B3 ;  /* 0x0000000000037941 */ /* 0x000fea0003800200 */
.L_x_5133:
[----:B------:R-:W-:-:S13]  /*e770*/  ISETP.GT.U32.AND P1, PT, R21, 0x3f, PT ;  /* 0x0000003f1500780c */ /* 0x000fda0003f24070 */
[----:B------:R-:W-:Y:S05]  /*e780*/  @P1 BRA `(.L_x_5125) ;  /* 0x0000000000d01947 */ /* 0x000fea0003800000 */
[----:B------:R-:W0:Y:S01]  /*e790*/  LDC R2, c[0x0][0x478] ;  /* 0x00011e00ff027b82 */ /* 0x000e220000000800 */
[----:B--2---:R-:W-:Y:S01]  /*e7a0*/  IMAD.IADD R31, R3, 0x1, R22 ;  /* 0x00000001031f7824 */ /* 0x004fe200078e0216 */
[----:B------:R-:W2:Y:S01]  /*e7b0*/  LDCU.64 UR6, c[0x0][0x460] ;  /* 0x00008c00ff0677ac */ /* 0x000ea20008000a00 */
[----:B------:R-:W3:Y:S01]  /*e7c0*/  LDS R87, [R87] ;  /* 0x0000000057577984 */ /* 0x000ee20000000800 */
        /* <DEDUP_REMOVED lines=9> */
[----:B------:R-:W-:Y:S01]  /*e860*/  ISETP.NE.AND.EX P0, PT, RZ, UR7, PT, P0 ;  /* 0x00000007ff007c0c */ /* 0x000fe2000bf05300 */
[----:B------:R-:W0:-:S12]  /*e870*/  LDCU.64 UR6, c[0x0][0x3c0] ;  /* 0x00007800ff0677ac */ /* 0x000e180008000a00 */
[----:B------:R-:W1:Y:S08]  /*e880*/  @P0 LDC R26, c[0x0][0x3f8] ;  /* 0x0000fe00ff1a0b82 */ /* 0x000e700000000800 */
[----:B------:R-:W2:Y:S01]  /*e890*/  @P0 LDC.64 R22, c[0x0][0x458] ;  /* 0x00011600ff160b82 */ /* 0x000ea20000000a00 */
[----:B----4-:R-:W-:-:S04]  /*e8a0*/  @P1 IMAD.WIDE R12, R31, 0x4, R20 ;  /* 0x000000041f0c1825 */ /* 0x010fc800078e0214 */
[----:B-1----:R-:W-:-:S04]  /*e8b0*/  @P0 IMAD R0, R19, R26, R0 ;  /* 0x0000001a13000224 */ /* 0x002fc800078e0200 */
[----:B------:R-:W-:-:S04]  /*e8c0*/  @P0 IMAD R21, R0, 0xe0, R3 ;  /* 0x000000e000150824 */ /* 0x000fc800078e0203 */
[----:B--2---:R-:W-:-:S06]  /*e8d0*/  @P0 IMAD.WIDE R20, R21, 0x4, R22 ;  /* 0x0000000415140825 */ /* 0x004fcc00078e0216 */
[----:B------:R-:W2:Y:S01]  /*e8e0*/  @P0 LDG.E.128 R20, desc[UR36][R20.64] ;  /* 0x0000002414140981 */ /* 0x000ea2000c1e1d00 */
[----:B---3--:R-:W1:Y:S08]  /*e8f0*/  @!P1 I2F.S8 R15, R2 ;  /* 0x00000002000f9306 */ /* 0x008e700000001400 */
[----:B------:R-:W3:Y:S08]  /*e900*/  @!P1 I2F.S8 R17, R2.B1 ;  /* 0x1000000200119306 */ /* 0x000ef00000001400 */
[----:B------:R-:W4:Y:S08]  /*e910*/  @!P1 I2F.S8 R27, R2.B2 ;  /* 0x20000002001b9306 */ /* 0x000f300000001400 */
[----:B------:R-:W0:Y:S01]  /*e920*/  @!P1 I2F.S8 R29, R2.B3 ;  /* 0x30000002001d9306 */ /* 0x000e220000001400 */
[C---:B-1----:R-:W-:Y:S01]  /*e930*/  @!P1 FMUL.FTZ R32, R24.reuse, R15 ;  /* 0x0000000f18209220 */ /* 0x042fe20000410000 */
[C---:B---3--:R-:W-:Y:S01]  /*e940*/  @!P1 FMUL.FTZ R33, R24.reuse, R17 ;  /* 0x0000001118219220 */ /* 0x048fe20000410000 */
[C---:B----4-:R-:W-:Y:S01]  /*e950*/  @!P1 FMUL.FTZ R34, R24.reuse, R27 ;  /* 0x0000001b18229220 */ /* 0x050fe20000410000 */
[----:B0-----:R-:W-:-:S06]  /*e960*/  @!P1 FMUL.FTZ R35, R24, R29 ;  /* 0x0000001d18239220 */ /* 0x001fcc0000410000 */
[----:B------:R-:W3:Y:S01]  /*e970*/  @P1 LDG.E.128 R32, desc[UR36][R12.64] ;  /* 0x000000240c201981 */ /* 0x000ee2000c1e1d00 */
[----:B------:R-:W-:Y:S02]  /*e980*/  IMAD R15, R14, R18, R3 ;  /* 0x000000120e0f7224 */ /* 0x000fe400078e0203 */
[----:B------:R-:W-:-:S03]  /*e990*/  IMAD R16, R16, 0xe0, RZ ;  /* 0x000000e010107824 */ /* 0x000fc600078e02ff */
[----:B------:R-:W-:Y:S02]  /*e9a0*/  SHF.R.S32.HI R17, RZ, 0x1f, R15 ;  /* 0x0000001fff117819 */ /* 0x000fe4000001140f */
[----:B------:R-:W-:-:S04]  /*e9b0*/  IADD3 R15, P1, PT, R16, R15, RZ ;  /* 0x0000000f100f7210 */ /* 0x000fc80007f3e0ff */
        /* <DEDUP_REMOVED lines=12> */
[----:B------:R-:W-:Y:S01]  /*ea80*/  PLOP3.LUT P0, PT, PT, PT, PT, 0x80, 0x8 ;  /* 0x000000000008781c */ /* 0x000fe20003f0f070 */
[C---:B------:R-:W-:Y:S01]  /*ea90*/  FFMA.FTZ R8, R87.reuse, R4, R8 ;  /* 0x0000000457087223 */ /* 0x040fe20000010008 */
[C---:B------:R-:W-:Y:S01]  /*eaa0*/  FFMA.FTZ R9, R87.reuse, R5, R9 ;  /* 0x0000000557097223 */ /* 0x040fe20000010009 */
[C---:B------:R-:W-:Y:S01]  /*eab0*/  FFMA.FTZ R10, R87.reuse, R6, R10 ;  /* 0x00000006570a7223 */ /* 0x040fe2000001000a */
[----:B------:R-:W-:-:S09]  /*eac0*/  FFMA.FTZ R11, R87, R7, R11 ;  /* 0x00000007570b7223 */ /* 0x000fd2000001000b */
.L_x_5125:
[----:B------:R-:W-:Y:S05]  /*ead0*/  BSYNC.RECONVERGENT B0 ;  /* 0x0000000000007941 */ /* 0x000fea0003800200 */
.L_x_5124:
[----:B------:R-:W-:Y:S06]  /*eae0*/  BAR.SYNC.DEFER_BLOCKING 0x0 ;  /* 0x0000000000007b1d */ /* 0x000fec0000010000 */
[----:B------:R-:W-:Y:S05]  /*eaf0*/  @!P0 EXIT ;  /* 0x000000000000894d */ /* 0x000fea0003800000 */
[----:B------:R-:W3:Y:S02]  /*eb00*/  LDCU UR4, c[0x0][0x478] ;  /* 0x00008f00ff0477ac */ /* 0x000ee40008000800 */
[----:B---3--:R-:W-:-:S09]  /*eb10*/  UISETP.NE.AND UP0, UPT, UR4, 0x2, UPT ;  /* 0x000000020400788c */ /* 0x008fd2000bf05270 */
[----:B------:R-:W-:Y:S05]  /*eb20*/  BRA.U UP0, `(.L_x_5153) ;  /* 0x00000001007c7547 */ /* 0x000fea000b800000 */
[----:B0----5:R-:W0:Y:S01]  /*eb30*/  LDC.64 R4, c[0x0][0x470] ;  /* 0x00011c00ff047b82 */ /* 0x021e220000000a00 */
[----:B------:R-:W3:Y:S01]  /*eb40*/  LDCU.64 UR4, c[0x0][0x380] ;  /* 0x00007000ff0477ac */ /* 0x000ee20008000a00 */
[----:B0-----:R-:W2:Y:S01]  /*eb50*/  LDG.E R4, desc[UR36][R4.64] ;  /* 0x0000002404047981 */ /* 0x001ea2000c1e1900 */
        /* <DEDUP_REMOVED lines=15> */
[----:B0-----:R-:W-:Y:S02]  /*ec50*/  PRMT R9, R9, 0x8880, RZ ;  /* 0x0000888009097816 */ /* 0x001fe400000000ff */
[----:B------:R-:W-:Y:S02]  /*ec60*/  LEA R5, R0, R5, 0x18 ;  /* 0x0000000500057211 */ /* 0x000fe400078ec0ff */
[----:B------:R-:W-:Y:S02]  /*ec70*/  PRMT R2, R9, 0x7710, RZ ;  /* 0x0000771009027816 */ /* 0x000fe400000000ff */
[----:B--2---:R-:W-:-:S04]  /*ec80*/  PRMT R4, R8, 0x8880, RZ ;  /* 0x0000888008047816 */ /* 0x004fc800000000ff */
        /* <DEDUP_REMOVED lines=9> */
.L_x_5153:
[----:B0----5:R-:W0:Y:S01]  /*ed20*/  LDC.64 R4, c[0x0][0x380] ;  /* 0x0000e000ff047b82 */ /* 0x021e220000000a00 */
[----:B------:R-:W-:-:S04]  /*ed30*/  IMAD.IADD R3, R14, 0x1, R3 ;  /* 0x000000010e037824 */ /* 0x000fc800078e0203 */
[----:B0-----:R-:W-:-:S05]  /*ed40*/  IMAD.WIDE R2, R3, 0x4, R4 ;  /* 0x0000000403027825 */ /* 0x001fca00078e0204 */
[----:B------:R-:W-:Y:S01]  /*ed50*/  STG.E.128 desc[UR36][R2.64], R8 ;  /* 0x0000000802007986 */ /* 0x000fe2000c101d24 */
[----:B------:R-:W-:Y:S05]  /*ed60*/  EXIT ;  /* 0x000000000000794d */ /* 0x000fea0003800000 */
.L_x_5084:
[----:B------:R-:W-:Y:S01]  /*ed70*/  HFMA2 R11, -RZ, RZ, 0, 1.847743988037109375e-06 ;  /* 0x0000001fff0b7431 */ /* 0x000fe200000001ff */
[----:B------:R-:W-:Y:S01]  /*ed80*/  BSSY B1, `(.L_x_5154) ;  /* 0x0000006000017945 */ /* 0x000fe20003800000 */
[----:B------:R-:W-:Y:S02]  /*ed90*/  IMAD.MOV.U32 R12, RZ, RZ, 0x2 ;  /* 0x00000002ff0c7424 */ /* 0x000fe400078e00ff */
[----:B------:R-:W-:-:S07]  /*eda0*/  IMAD.MOV.U32 R15, RZ, RZ, -0x1 ;  /* 0xffffffffff0f7424 */ /* 0x000fce00078e00ff */
[----:B------:R-:W-:Y:S05]  /*edb0*/  WARPSYNC.COLLECTIVE R15, `(.L_x_5155) ;  /* 0x000000000f087348 */ /* 0x000fea0003c00000 */
[----:B------:R0:W1:Y:S02]  /*edc0*/  SHFL.BFLY P6, R14, R13, R12, R11 ;  /* 0x0c00000c0d0e7389 */ /* 0x00006400000c000b */
[----:B01----:R-:W-:Y:S05]  /*edd0*/  ENDCOLLECTIVE ;  /* 0x000000000000791b */ /* 0x003fea0003800000 */
.L_x_5155:
[----:B------:R-:W-:Y:S05]  /*ede0*/  BSYNC B1 ;  /* 0x0000000000017941 */ /* 0x000fea0003800000 */
.L_x_5154:
[----:B------:R-:W-:Y:S01]  /*edf0*/  FADD.FTZ R13, R13, R14 ;  /* 0x0000000e0d0d7221 */ /* 0x000fe20000010000 */
[----:B------:R-:W-:Y:S02]  /*ee00*/  IMAD.MOV.U32 R12, RZ, RZ, 0x1 ;  /* 0x00000001ff0c7424 */ /* 0x000fe400078e00ff */
[----:B------:R-:W-:Y:S02]  /*ee10*/  IMAD.MOV.U32 R11, RZ, RZ, 0x1f ;  /* 0x0000001fff0b7424 */ /* 0x000fe400078e00ff */
[----:B------:R-:W-:-:S07]  /*ee20*/  IMAD.MOV.U32 R15, RZ, RZ, -0x1 ;  /* 0xffffffffff0f7424 */ /* 0x000fce00078e00ff */
[----:B------:R-:W-:Y:S05]  /*ee30*/  WARPSYNC.COLLECTIVE R15, `(.L_x_5156) ;  /* 0x000000000f087348 */ /* 0x000fea0003c00000 */
[----:B------:R0:W1:Y:S02]  /*ee40*/  SHFL.BFLY P6, R14, R13, R12, R11 ;  /* 0x0c00000c0d0e7389 */ /* 0x00006400000c000b */
[----:B01----:R-:W-:Y:S05]  /*ee50*/  ENDCOLLECTIVE ;  /* 0x000000000000791b */ /* 0x003fea0003800000 */
.L_x_5156:
[----:B------:R-:W-:Y:S05]  /*ee60*/  BRA `(.L_x_5157) ;  /* 0xffffffa4007c7947 */ /* 0x000fea000383ffff */
.L_x_5088:
[----:B------:R-:W-:Y:S01]  /*ee70*/  BSSY B0, `(.L_x_5158) ;  /* 0x0000008000007945 */ /* 0x000fe20003800000 */
[----:B------:R-:W-:Y:S01]  /*ee80*/  MOV R13, R0 ;  /* 0x00000000000d7202 */ /* 0x000fe20000000f00 */
[----:B------:R-:W-:Y:S02]  /*ee90*/  IMAD.MOV.U32 R12, RZ, RZ, 0x10 ;  /* 0x00000010ff0c7424 */ /* 0x000fe400078e00ff */
[----:B------:R-:W-:Y:S02]  /*eea0*/  IMAD.MOV.U32 R11, RZ, RZ, 0x1f ;  /* 0x0000001fff0b7424 */ /* 0x000fe400078e00ff */
[----:B------:R-:W-:-:S07]  /*eeb0*/  IMAD.MOV.U32 R15, RZ, RZ, -0x1 ;  /* 0xffffffffff0f7424 */ /* 0x000fce00078e00ff */
[----:B-123-5:R-:W-:Y:S05]  /*eec0*/  WARPSYNC.COLLECTIVE R15, `(.L_x_5159) ;  /* 0x000000000f087348 */ /* 0x02efea0003c00000 */
[----:B------:R0:W4:Y:S02]  /*eed0*/  SHFL.BFLY P6, R14, R13, R12, R11 ;  /* 0x0c00000c0d0e7389 */ /* 0x00012400000c000b */
[----:B012345:R-:W-:Y:S05]  /*eee0*/  ENDCOLLECTIVE ;  /* 0x000000000000791b */ /* 0x03ffea0003800000 */
.L_x_5159:
[----:B------:R-:W-:Y:S05]  /*eef0*/  BSYNC B0 ;  /* 0x0000000000007941 */ /* 0x000fea0003800000 */
.L_x_5158:
[----:B------:R-:W-:Y:S01]  /*ef00*/  HFMA2 R11, -RZ, RZ, 0, 1.847743988037109375e-06 ;  /* 0x0000001fff0b7431 */ /* 0x000fe200000001ff */
[----:B------:R-:W-:Y:S01]  /*ef10*/  FMNMX.FTZ R13, R14, R0, !PT ;  /* 0x000000000e0d7209 */ /* 0x000fe20007810000 */
[----:B------:R-:W-:Y:S02]  /*ef20*/  IMAD.MOV.U32 R12, RZ, RZ, 0x8 ;  /* 0x00000008ff0c7424 */ /* 0x000fe400078e00ff */
[----:B------:R-:W-:-:S07]  /*ef30*/  IMAD.MOV.U32 R15, RZ, RZ, -0x1 ;  /* 0xffffffffff0f7424 */ /* 0x000fce00078e00ff */
[----:B------:R-:W-:Y:S05]  /*ef40*/  WARPSYNC.COLLECTIVE R15, `(.L_x_5160) ;  /* 0x000000000f087348 */ /* 0x000fea0003c00000 */
[----:B------:R0:W1:Y:S02]  /*ef50*/  SHFL.BFLY P6, R14, R13, R12, R11 ;  /* 0x0c00000c0d0e7389 */ /* 0x00006400000c000b */
[----:B01----:R-:W-:Y:S05]  /*ef60*/  ENDCOLLECTIVE ;  /* 0x000000000000791b */ /* 0x003fea0003800000 */
.L_x_5160:
[----:B------:R-:W-:Y:S01]  /*ef70*/  IMAD.MOV.U32 R12, RZ, RZ, 0x4 ;  /* 0x00000004ff0c7424 */ /* 0x000fe200078e00ff */
[----:B------:R-:W-:-:S05]  /*ef80*/  FMNMX.FTZ R3, R13, R14, !PT ;  /* 0x0000000e0d037209 */ /* 0x000fca0007810000 */
[----:B------:R-:W-:-:S07]  /*ef90*/  IMAD.MOV.U32 R13, RZ, RZ, R3 ;  /* 0x000000ffff0d7224 */ /* 0x000fce00078e0003 */
[----:B------:R-:W-:Y:S05]  /*efa0*/  WARPSYNC.COLLECTIVE R15, `(.L_x_5161) ;  /* 0x000000000f087348 */ /* 0x000fea0003c00000 */
[----:B------:R0:W1:Y:S02]  /*efb0*/  SHFL.BFLY P6, R14, R13, R12, R11 ;  /* 0x0c00000c0d0e7389 */ /* 0x00006400000c000b */
[----:B01----:R-:W-:Y:S05]  /*efc0*/  ENDCOLLECTIVE ;  /* 0x000000000000791b */ /* 0x003fea0003800000 */
.L_x_5161:
[----:B------:R-:W-:Y:S05]  /*efd0*/  BRA `(.L_x_5162) ;  /* 0xffffffa400d47947 */ /* 0x000fea000383ffff */
.L_x_5163:
        /* <DEDUP_REMOVED lines=10> */
.L_x_5609:


//--------------------- .text._ZN4mmha33masked_multihead_attention_kernelIfLi224ELi256ELi1ELi64ELi256ELb0ELb0EEEv26Multihead_attention_paramsIT_XT5_EE --------------------------
	.section	.text._ZN4mmha33masked_multihead_attention_kernelIfLi224ELi256ELi1ELi64ELi256ELb0ELb0EEEv26Multihead_attention_paramsIT_XT5_EE,"ax",@progbits
	.align	128
        .global         _ZN4mmha33masked_multihead_attention_kernelIfLi224ELi256ELi1ELi64ELi256ELb0ELb0EEEv26Multihead_attention_paramsIT_XT5_EE
        .type           _ZN4mmha33masked_multihead_attention_kernelIfLi224ELi256ELi1ELi64ELi256ELb0ELb0EEEv26Multihead_attention_paramsIT_XT5_EE,@function
        .size           _ZN4mmha33masked_multihead_attention_kernelIfLi224ELi256ELi1ELi64ELi256ELb0ELb0EEEv26Multihead_attention_paramsIT_XT5_EE,(.L_x_5610 - _ZN4mmha33masked_multihead_attention_kernelIfLi224ELi256ELi1ELi64ELi256ELb0ELb0EEEv26Multihead_attention_paramsIT_XT5_EE)
        .other          _ZN4mmha33masked_multihead_attention_kernelIfLi224ELi256ELi1ELi64ELi256ELb0ELb0EEEv26Multihead_attention_paramsIT_XT5_EE,@"STO_CUDA_ENTRY STV_DEFAULT"
_ZN4mmha33masked_multihead_attention_kernelIfLi224ELi256ELi1ELi64ELi256ELb0ELb0EEEv26Multihead_attention_paramsIT_XT5_EE:
.text._ZN4mmha33masked_multihead_attention_kernelIfLi224ELi256ELi1ELi64ELi256ELb0ELb0EEEv26Multihead_attention_paramsIT_XT5_EE:
        /* <DEDUP_REMOVED lines=15> */
.L_x_5164:
        /* <DEDUP_REMOVED lines=101> */
[----:B---3--:R-:W4:Y:S01]  /*0740*/  @!P4 I2F.S8 R0, R6 ;  /* 0x000000060000c306 */ /* 0x008f220000001400 */
[----:B------:R-:W-:-:S07]  /*0750*/  UIADD3 UR4, UPT, UPT, UR45, 0x1, -UR8 ;  /* 0x000000012d047890 */ /* 0x000fce000fffe808 */
[----:B------:R-:W0:Y:S01]  /*0760*/  @!P4 I2F.S8 R2, R6.B1 ;  /* 0x100000060002c306 */ /* 0x000e220000001400 */
[----:B------:R-:W-:-:S07]  /*0770*/  @!UP1 UIADD3 UR41, UPT, UPT, UR41, -UR12, URZ ;  /* 0x8000000c29299290 */ /* 0x000fce000fffe0ff */
[----:B------:R-:W1:Y:S08]  /*0780*/  @!P4 I2F.S8 R4, R6.B2 ;  /* 0x200000060004c306 */ /* 0x000e700000001400 */
[----:B------:R-:W2:Y:S01]  /*0790*/  @!P4 I2F.S8 R12, R6.B3 ;  /* 0x30000006000cc306 */ /* 0x000ea20000001400 */
[----:B------:R-:W-:Y:S01]  /*07a0*/  @!UP2 UIADD3 UR41, UPT, UPT, -UR41, URZ, URZ ;  /* 0x000000ff2929a290 */ /* 0x000fe2000fffe1ff */
[----:B------:R-:W-:Y:S01]  /*07b0*/  VIMNMX R252, PT, PT, RZ, UR4, !PT ;  /* 0x00000004fffc7c48 */ /* 0x000fe2000ffe0100 */
        /* <DEDUP_REMOVED lines=25> */
.L_x_5166:
[----:B------:R-:W-:Y:S05]  /*0950*/  BSYNC.RECONVERGENT B0 ;  /* 0x0000000000007941 */ /* 0x000fea0003800200 */
.L_x_5165:
        /* <DEDUP_REMOVED lines=8> */
.L_x_5168:
[----:B------:R-:W-:Y:S05]  /*09e0*/  BSYNC.RECONVERGENT B0 ;  /* 0x0000000000007941 */ /* 0x000fea0003800200 */
.L_x_5167:
        /* <DEDUP_REMOVED lines=14> */
[----:B------:R-:W-:Y:S02]  /*0ad0*/  ISETP.NE.AND.EX P0, PT, RZ, UR5, PT, P0 ;  /* 0x00000005ff007c0c */ /* 0x000fe4000bf05300 */
[----:B------:R-:W-:Y:S01]  /*0ae0*/  ISETP.NE.AND.EX P1, PT, RZ, UR13, PT, P1 ;  /* 0x0000000dff007c0c */ /* 0x000fe2000bf25310 */
[----:B0-----:R-:W-:Y:S01]  /*0af0*/  UISETP.NE.U32.AND UP0, UPT, UR14, URZ, UPT ;  /* 0x000000ff0e00728c */ /* 0x001fe2000bf05070 */
[C---:B------:R-:W-:Y:S01]  /*0b00*/  ISETP.GT.U32.OR P0, PT, R23.reuse, 0x37, !P0 ;  /* 0x000000371700780c */ /* 0x040fe20004704470 */
[----:B------:R-:W-:Y:S01]  /*0b10*/  @!UP1 UIMAD UR7, UR38, UR9, URZ ;  /* 0x00000009260792a4 */ /* 0x000fe2000f8e02ff */
[----:B------:R-:W-:Y:S01]  /*0b20*/  ISETP.GT.U32.OR P1, PT, R23, 0x37, !P1 ;  /* 0x000000371700780c */ /* 0x000fe20004f24470 */
[----:B------:R-:W-:Y:S01]  /*0b30*/  UISETP.NE.AND.EX UP0, UPT, UR15, URZ, UPT, UP0 ;  /* 0x000000ff0f00728c */ /* 0x000fe2000bf05300 */
[----:B---3--:R-:W-:-:S03]  /*0b40*/  IMAD R9, R9, 0xe0, R10 ;  /* 0x000000e009097824 */ /* 0x008fc600078e020a */
[----:B------:R-:W-:Y:S02]  /*0b50*/  IMAD.U32 R0, RZ, RZ, UR7 ;  /* 0x00000007ff007e24 */ /* 0x000fe4000f8e00ff */
[----:B------:R-:W-:Y:S02]  /*0b60*/  PLOP3.LUT P3, PT, PT, PT, UP0, 0x80, 0x8 ;  /* 0x000000000008781c */ /* 0x000fe40003f6f008 */
[----:B------:R-:W-:Y:S02]  /*0b70*/  CS2R R30, SRZ ;  /* 0x00000000001e7805 */ /* 0x000fe4000001ff00 */
[----:B------:R-:W-:Y:S01]  /*0b80*/  CS2R R28, SRZ ;  /* 0x00000000001c7805 */ /* 0x000fe2000001ff00 */
[----:B------:R-:W-:Y:S01]  /*0b90*/  @!P2 IMAD R11, R0, 0xe0, R9 ;  /* 0x000000e0000ba824 */ /* 0x000fe200078e0209 */
[----:B-1----:R-:W0:Y:S01]  /*0ba0*/  @!P0 LDC.64 R2, c[0x0][0x390] ;  /* 0x0000e400ff028b82 */ /* 0x002e220000000a00 */
[----:B------:R-:W1:Y:S07]  /*0bb0*/  @UP0 LDCU.64 UR4, c[0x0][0x418] ;  /* 0x00008300ff0407ac */ /* 0x000e6e0008000a00 */
[----:B------:R-:W3:Y:S01]  /*0bc0*/  @!P1 LDC.64 R4, c[0x0][0x3a0] ;  /* 0x0000e800ff049b82 */ /* 0x000ee20000000a00 */
[----:B--2---:R-:W-:-:S05]  /*0bd0*/  @!P2 IMAD.WIDE R6, R11, 0x4, R6 ;  /* 0x000000040b06a825 */ /* 0x004fca00078e0206 */
[----:B------:R-:W2:Y:S02]  /*0be0*/  @!P2 LDG.E.128 R32, desc[UR36][R6.64] ;  /* 0x000000240620a981 */ /* 0x000ea4000c1e1d00 */
[----:B------:R-:W4:Y:S01]  /*0bf0*/  LDC R11, c[0x0][0x400] ;  /* 0x00010000ff0b7b82 */ /* 0x000f220000000800 */
[----:B-1----:R-:W-:Y:S01]  /*0c00*/  @UP0 UIMAD.WIDE.U32 UR6, UR6, 0x4, UR4 ;  /* 0x00000004060608a5 */ /* 0x002fe2000f8e0004 */
[----:B------:R-:W1:Y:S01]  /*0c10*/  LDCU.U8 UR4, c[0x0][0x404] ;  /* 0x00008080ff0477ac */ /* 0x000e620008000000 */
[----:B0-----:R-:W-:-:S04]  /*0c20*/  @!P0 IMAD.WIDE.U32 R2, R9, 0x4, R2 ;  /* 0x0000000409028825 */ /* 0x001fc800078e0002 */
[----:B------:R-:W-:Y:S01]  /*0c30*/  MOV R8, UR6 ;  /* 0x0000000600087c02 */ /* 0x000fe20008000f00 */
[----:B------:R-:W2:Y:S01]  /*0c40*/  @!P0 LDG.E.128 R12, desc[UR36][R2.64] ;  /* 0x00000024020c8981 */ /* 0x000ea2000c1e1d00 */
[----:B---3--:R-:W-:-:S04]  /*0c50*/  @!P1 IMAD.WIDE.U32 R4, R9, 0x4, R4 ;  /* 0x0000000409049825 */ /* 0x008fc800078e0004 */
[----:B------:R-:W-:Y:S01]  /*0c60*/  IMAD.U32 R9, RZ, RZ, UR7 ;  /* 0x00000007ff097e24 */ /* 0x000fe2000f8e00ff */
[----:B------:R-:W3:Y:S04]  /*0c70*/  @!P1 LDG.E.128 R28, desc[UR36][R4.64] ;  /* 0x00000024041c9981 */ /* 0x000ee8000c1e1d00 */
[----:B------:R-:W3:Y:S01]  /*0c80*/  @P3 LDG.E R8, desc[UR36][R8.64] ;  /* 0x0000002408083981 */ /* 0x000ee2000c1e1900 */
[----:B-1----:R-:W-:-:S04]  /*0c90*/  ISETP.NE.AND P0, PT, RZ, UR4, PT ;  /* 0x00000004ff007c0c */ /* 0x002fc8000bf05270 */
[----:B----4-:R-:W-:Y:S01]  /*0ca0*/  ISETP.LT.OR P0, PT, R11, 0x1, P0 ;  /* 0x000000010b00780c */ /* 0x010fe20000701670 */
[----:B------:R-:W-:Y:S01]  /*0cb0*/  UMOV UR39, URZ ;  /* 0x000000ff00277c82 */ /* 0x000fe20008000000 */
[----:B------:R-:W-:Y:S01]  /*0cc0*/  BSSY.RECONVERGENT B6, `(.L_x_5169) ;  /* 0x00000d0000067945 */ /* 0x000fe20003800200 */
[----:B--2---:R-:W-:Y:S01]  /*0cd0*/  FADD.FTZ R16, R12, R16 ;  /* 0x000000100c107221 */ /* 0x004fe20000010000 */
[----:B------:R-:W-:Y:S01]  /*0ce0*/  FADD.FTZ R17, R13, R17 ;  /* 0x000000110d117221 */ /* 0x000fe20000010000 */
[----:B------:R-:W-:Y:S01]  /*0cf0*/  FADD.FTZ R18, R14, R18 ;  /* 0x000000120e127221 */ /* 0x000fe20000010000 */
[----:B------:R-:W-:Y:S01]  /*0d00*/  FADD.FTZ R19, R15, R19 ;  /* 0x000000130f137221 */ /* 0x000fe20000010000 */
[----:B---3--:R-:W-:Y:S01]  /*0d10*/  FADD.FTZ R24, R28, R24 ;  /* 0x000000181c187221 */ /* 0x008fe20000010000 */
[----:B------:R-:W-:Y:S01]  /*0d20*/  FADD.FTZ R25, R29, R25 ;  /* 0x000000191d197221 */ /* 0x000fe20000010000 */
[----:B------:R-:W-:Y:S01]  /*0d30*/  FADD.FTZ R26, R30, R26 ;  /* 0x0000001a1e1a7221 */ /* 0x000fe20000010000 */
[----:B------:R-:W-:Y:S01]  /*0d40*/  FADD.FTZ R27, R31, R27 ;  /* 0x0000001b1f1b7221 */ /* 0x000fe20000010000 */
[----:B------:R-:W-:Y:S01]  /*0d50*/  @P3 R2UR UR39, R8 ;  /* 0x00000000082732ca */ /* 0x000fe200000e0000 */
[----:B------:R-:W-:Y:S01]  /*0d60*/  @!P2 FMUL.FTZ R24, R24, R32 ;  /* 0x000000201818a220 */ /* 0x000fe20000410000 */
[----:B------:R-:W-:Y:S01]  /*0d70*/  @!P2 FMUL.FTZ R25, R25, R33 ;  /* 0x000000211919a220 */ /* 0x000fe20000410000 */
[----:B------:R-:W-:Y:S01]  /*0d80*/  @!P2 FMUL.FTZ R26, R26, R34 ;  /* 0x000000221a1aa220 */ /* 0x000fe20000410000 */
[----:B------:R-:W-:Y:S01]  /*0d90*/  @!P2 FMUL.FTZ R27, R27, R35 ;  /* 0x000000231b1ba220 */ /* 0x000fe20000410000 */
[----:B------:R-:W-:Y:S10]  /*0da0*/  @P0 BRA `(.L_x_5170) ;  /* 0x0000000000ac0947 */ /* 0x000ff40003800000 */
        /* <DEDUP_REMOVED lines=43> */
.L_x_5170:
        /* <DEDUP_REMOVED lines=54> */
.L_x_5172:
[----:B------:R-:W0:Y:S01]  /*13c0*/  S2R R3, SR_CgaCtaId ;  /* 0x0000000000037919 */ /* 0x000e220000008800 */
[----:B------:R-:W1:Y:S01]  /*13d0*/  LDC R5, c[0x0][0x400] ;  /* 0x00010000ff057b82 */ /* 0x000e620000000800 */
[----:B------:R-:W-:Y:S01]  /*13e0*/  ISETP.NE.AND P6, PT, R30, RZ, PT ;  /* 0x000000ff1e00720c */ /* 0x000fe20003fc5270 */
[----:B------:R-:W-:Y:S05]  /*13f0*/  WARPSYNC.ALL ;  /* 0x0000000000007948 */ /* 0x000fea0003800000 */
[----:B------:R-:W-:-:S05]  /*1400*/  MOV R0, 0x400 ;  /* 0x0000040000007802 */ /* 0x000fca0000000f00 */
[----:B------:R-:W-:-:S05]  /*1410*/  VIADD R0, R0, 0x440 ;  /* 0x0000044000007836 */ /* 0x000fca0000000000 */
[----:B0-----:R-:W-:Y:S01]  /*1420*/  LEA R0, R3, R0, 0x18 ;  /* 0x0000000003007211 */ /* 0x001fe200078ec0ff */
[----:B------:R-:W-:-:S04]  /*1430*/  @!P6 IMAD R3, R29, R22, R28 ;  /* 0x000000161d03e224 */ /* 0x000fc800078e021c */
[----:B-1----:R-:W-:Y:S01]  /*1440*/  IMAD R2, R5, 0x4, R0 ;  /* 0x0000000405027824 */ /* 0x002fe200078e0200 */
[----:B------:R-:W-:-:S03]  /*1450*/  @!P6 LEA R4, R3, R0, 0x2 ;  /* 0x000000000304e211 */ /* 0x000fc600078e10ff */
[----:B------:R-:W-:Y:S02]  /*1460*/  @!P6 IMAD R3, R3, 0x4, R2 ;  /* 0x000000040303e824 */ /* 0x000fe400078e0202 */
        /* <DEDUP_REMOVED lines=11> */
[C---:B------:R-:W-:Y:S02]  /*1520*/  LEA R15, R3.reuse, R0, 0x2 ;  /* 0x00000000030f7211 */ /* 0x040fe400078e10ff */
[C---:B------:R-:W-:Y:S02]  /*1530*/  LEA R21, R3.reuse, R2, 0x2 ;  /* 0x0000000203157211 */ /* 0x040fe400078e10ff */
[----:B------:R-:W-:Y:S01]  /*1540*/  LEA.HI R4, R3, R3, RZ, 0x1 ;  /* 0x0000000303047211 */ /* 0x000fe200078f08ff */
[C---:B------:R-:W-:Y:S01]  /*1550*/  IMAD R20, R29.reuse, 0x4, R15 ;  /* 0x000000041d147824 */ /* 0x040fe200078e020f */
[----:B------:R-:W-:Y:S01]  /*1560*/  LEA R30, R29, R21, 0x2 ;  /* 0x000000151d1e7211 */ /* 0x000fe200078e10ff */
[----:B------:R0:W1:Y:S02]  /*1570*/  LDS R16, [R15] ;  /* 0x000000000f107984 */ /* 0x0000640000000800 */
[----:B------:R-:W-:Y:S02]  /*1580*/  IMAD.SHL.U32 R4, R4, 0x2, RZ ;  /* 0x0000000204047824 */ /* 0x000fe400078e00ff */
[----:B------:R0:W2:Y:S03]  /*1590*/  LDS R18, [R15+0x4] ;  /* 0x000004000f127984 */ /* 0x0000a60000000800 */
[----:B------:R-:W-:Y:S01]  /*15a0*/  LOP3.LUT R6, R4, 0xfffffffc, RZ, 0xc0, !PT ;  /* 0xfffffffc04067812 */ /* 0x000fe200078ec0ff */
[----:B------:R0:W3:Y:S03]  /*15b0*/  LDS R24, [R21] ;  /* 0x0000000015187984 */ /* 0x0000e60000000800 */
[----:B------:R-:W-:Y:S01]  /*15c0*/  ISETP.GE.AND P0, PT, R6, R5, PT ;  /* 0x000000050600720c */ /* 0x000fe20003f06270 */
        /* <DEDUP_REMOVED lines=46> */
.L_x_5176:
[----:B------:R-:W-:Y:S05]  /*18b0*/  BSYNC.RECONVERGENT B1 ;  /* 0x0000000000017941 */ /* 0x000fea0003800200 */
.L_x_5175:
        /* <DEDUP_REMOVED lines=8> */
.L_x_5174:
[----:B------:R-:W-:Y:S05]  /*1940*/  BSYNC.RECONVERGENT B0 ;  /* 0x0000000000007941 */ /* 0x000fea0003800200 */
.L_x_5173:
[----:B------:R-:W-:Y:S01]  /*1950*/  BAR.SYNC.DEFER_BLOCKING 0x0 ;  /* 0x0000000000007b1d */ /* 0x000fe20000010000 */
[----:B------:R-:W-:-:S04]  /*1960*/  @!P6 IMAD R29, R29, R22, R28 ;  /* 0x000000161d1de224 */ /* 0x000fc800078e021c */
[C---:B------:R-:W-:Y:S01]  /*1970*/  @!P6 IMAD R2, R29.reuse, 0x4, R2 ;  /* 0x000000041d02e824 */ /* 0x040fe200078e0202 */
[----:B------:R-:W-:-:S05]  /*1980*/  @!P6 LEA R0, R29, R0, 0x2 ;  /* 0x000000001d00e211 */ /* 0x000fca00078e10ff */
[----:B---3--:R0:W1:Y:S04]  /*1990*/  @!P6 LDS.128 R16, [R0] ;  /* 0x000000000010e984 */ /* 0x0080680000000c00 */
[----:B------:R0:W2:Y:S01]  /*19a0*/  @!P6 LDS.128 R24, [R2] ;  /* 0x000000000218e984 */ /* 0x0000a20000000c00 */
[----:B------:R-:W-:Y:S06]  /*19b0*/  BAR.SYNC.DEFER_BLOCKING 0x0 ;  /* 0x0000000000007b1d */ /* 0x000fec0000010000 */
.L_x_5171:
[----:B------:R-:W-:Y:S05]  /*19c0*/  BSYNC.RECONVERGENT B6 ;  /* 0x0000000000067941 */ /* 0x000fea0003800200 */
.L_x_5169:
        /* <DEDUP_REMOVED lines=12> */
[----:B------:R-:W-:-:S03]  /*1a90*/  @!P0 IMAD R5, R4, UR44, RZ ;  /* 0x0000002c04058c24 */ /* 0x000fc6000f8e02ff */
[----:B------:R-:W-:Y:S01]  /*1aa0*/  LEA R4, R23, UR4, 0x4 ;  /* 0x0000000417047c11 */ /* 0x000fe2000f8e20ff */
[----:B------:R-:W-:Y:S02]  /*1ab0*/  @!P0 IMAD R5, R5, 0x38, R0 ;  /* 0x0000003805058824 */ /* 0x000fe400078e0200 */
[----:B-12---:R-:W-:Y:S02]  /*1ac0*/  FMUL.FTZ R0, R24, R16 ;  /* 0x0000001018007220 */ /* 0x006fe40000410000 */
[----:B------:R0:W-:Y:S01]  /*1ad0*/  STS.128 [R4], R16 ;  /* 0x0000001004007388 */ /* 0x0001e20000000c00 */
[----:B------:R-:W-:-:S04]  /*1ae0*/  @!P0 IMAD.SHL.U32 R5, R5, 0x4, RZ ;  /* 0x0000000405058824 */ /* 0x000fc800078e00ff */
[----:B----4-:R-:W-:-:S04]  /*1af0*/  @!P0 IMAD.WIDE R2, R5, 0x4, R2 ;  /* 0x0000000405028825 */ /* 0x010fc800078e0202 */
[----:B------:R-:W-:Y:S01]  /*1b00*/  FFMA.FTZ R5, R25, R17, R0 ;  /* 0x0000001119057223 */ /* 0x000fe20000010000 */
[----:B------:R0:W-:Y:S03]  /*1b10*/  @!P0 STG.E.128 desc[UR36][R2.64], R24 ;  /* 0x0000001802008986 */ /* 0x0001e6000c101d24 */
[----:B------:R-:W-:-:S04]  /*1b20*/  FFMA.FTZ R0, R26, R18, R5 ;  /* 0x000000121a007223 */ /* 0x000fc80000010005 */
[----:B------:R-:W-:-:S07]  /*1b30*/  FFMA.FTZ R0, R27, R19, R0 ;  /* 0x000000131b007223 */ /* 0x000fce0000010000 */
.L_x_5178:
[----:B------:R-:W-:Y:S05]  /*1b40*/  BSYNC.RECONVERGENT B0 ;  /* 0x0000000000007941 */ /* 0x000fea0003800200 */
.L_x_5177:
        /* <DEDUP_REMOVED lines=27> */
[----:B0-----:R-:W-:-:S05]  /*1d00*/  MOV R2, 0xff7fffff ;  /* 0xff7fffff00027802 */ /* 0x001fca0000000f00 */
        /* <DEDUP_REMOVED lines=13> */
[----:B------:R-:W-:Y:S01]  /*1de0*/  IMAD.MOV.U32 R4, RZ, RZ, R2 ;  /* 0x000000ffff047224 */ /* 0x000fe200078e0002 */
        /* <DEDUP_REMOVED lines=10> */
.L_x_5181:
[----:B------:R-:W3:Y:S04]  /*1e90*/  LDL R2, [R1+0x43c] ;  /* 0x00043c0001027983 */ /* 0x000ee80000100800 */
[----:B---3--:R3:W-:Y:S02]  /*1ea0*/  STS [R0], R2 ;  /* 0x0000000200007388 */ /* 0x0087e40000000800 */
.L_x_5180:
[----:B------:R-:W-:Y:S05]  /*1eb0*/  BSYNC.RECONVERGENT B0 ;  /* 0x0000000000007941 */ /* 0x000fea0003800200 */
.L_x_5179:
[----:B---3--:R-:W-:Y:S01]  /*1ec0*/  IADD3 R0, PT, PT, R5, 0x1f, RZ ;  /* 0x0000001f05007810 */ /* 0x008fe20007ffe0ff */
[----:B------:R-:W3:Y:S01]  /*1ed0*/  LDCU UR4, c[0x0][0x3f0] ;  /* 0x00007e00ff0477ac */ /* 0x000ee20008000800 */
[----:B------:R-:W-:Y:S02]  /*1ee0*/  BSSY.RECONVERGENT B0, `(.L_x_5182) ;  /* 0x000088f000007945 */ /* 0x000fe40003800200 */
[----:B------:R-:W-:Y:S01]  /*1ef0*/  SHF.R.S32.HI R3, RZ, 0x1f, R0 ;  /* 0x0000001fff037819 */ /* 0x000fe20000011400 */
[----:B------:R-:W4:Y:S03]  /*1f00*/  LDCU UR16, c[0x0][0x410] ;  /* 0x00008200ff1077ac */ /* 0x000f260008000800 */
[----:B------:R-:W-:Y:S01]  /*1f10*/  LEA.HI R0, R3, R0, RZ, 0x5 ;  /* 0x0000000003007211 */ /* 0x000fe200078f28ff */
[----:B------:R-:W0:Y:S03]  /*1f20*/  LDCU.64 UR12, c[0x0][0x3b8] ;  /* 0x00007700ff0c77ac */ /* 0x000e260008000a00 */
[----:B------:R-:W-:Y:S01]  /*1f30*/  LOP3.LUT R0, R0, 0xffffffe0, RZ, 0xc0, !PT ;  /* 0xffffffe000007812 */ /* 0x000fe200078ec0ff */
[----:B------:R-:W0:Y:S01]  /*1f40*/  LDCU.64 UR18, c[0x0][0x438] ;  /* 0x00008700ff1277ac */ /* 0x000e220008000a00 */
[----:B------:R-:W-:Y:S02]  /*1f50*/  BAR.SYNC.DEFER_BLOCKING 0x0 ;  /* 0x0000000000007b1d */ /* 0x000fe40000010000 */
[----:B------:R-:W-:Y:S01]  /*1f60*/  ISETP.GE.AND P0, PT, R23, R0, PT ;  /* 0x000000001700720c */ /* 0x000fe20003f06270 */
[----:B---3--:R-:W-:-:S03]  /*1f70*/  UIMAD UR4, UR42, UR4, UR40 ;  /* 0x000000042a0472a4 */ /* 0x008fc6000f8e0228 */
[----:B------:R-:W3:Y:S01]  /*1f80*/  LDCU.64 UR14, c[0x0][0x448] ;  /* 0x00008900ff0e77ac */ /* 0x000ee20008000a00 */
[----:B------:R-:W-:-:S08]  /*1f90*/  UIMAD UR4, UR4, 0xe0, URZ ;  /* 0x000000e0040478a4 */ /* 0x000fd0000f8e02ff */
[----:B----4-:R-:W-:Y:S05]  /*1fa0*/  @P0 BRA `(.L_x_5183) ;  /* 0x0000008800080947 */ /* 0x010fea0003800000 */
[----:B------:R-:W4:Y:S01]  /*1fb0*/  LDC R2, c[0x0][0x3f4] ;  /* 0x0000fd00ff027b82 */ /* 0x000f220000000800 */
[----:B------:R-:W-:Y:S01]  /*1fc0*/  LDS.128 R12, [UR10+0x50] ;  /* 0x0000500aff0c7984 */ /* 0x000fe20008000c00 */
[----:B------:R-:W5:Y:S01]  /*1fd0*/  LDCU UR8, c[0x0][0x440] ;  /* 0x00008800ff0877ac */ /* 0x000f620008000800 */
[----:B------:R-:W-:Y:S02]  /*1fe0*/  IMAD.IADD R0, R252, 0x1, R0 ;  /* 0x00000001fc007824 */ /* 0x000fe400078e0200 */
[----:B------:R-:W-:Y:S01]  /*1ff0*/  LDS.128 R8, [UR10+0x60] ;  /* 0x0000600aff087984 */ /* 0x000fe20008000c00 */
[----:B------:R-:W0:Y:S02]  /*2000*/  LDCU.64 UR6, c[0x0][0x420] ;  /* 0x00008400ff0677ac */ /* 0x000e240008000a00 */
[----:B------:R-:W1:Y:S08]  /*2010*/  S2UR UR11, SR_CTAID.Y ;  /* 0x00000000000b79c3 */ /* 0x000e700000002600 */
[----:B------:R-:W5:Y:S01]  /*2020*/  S2UR UR5, SR_CTAID.X ;  /* 0x00000000000579c3 */ /* 0x000f620000002500 */
[----:B----4-:R-:W-:-:S02]  /*2030*/  IABS R3, R2 ;  /* 0x0000000200037213 */ /* 0x010fc40000000000 */
[----:B0-----:R-:W-:-:S03]  /*2040*/  ISETP.NE.U32.AND P0, PT, RZ, UR6, PT ;  /* 0x00000006ff007c0c */ /* 0x001fc6000bf05070 */
[----:B------:R-:W-:Y:S01]  /*2050*/  IMAD.MOV.U32 R6, RZ, RZ, R3 ;  /* 0x000000ffff067224 */ /* 0x000fe200078e0003 */
[----:B------:R-:W-:Y:S01]  /*2060*/  ISETP.NE.AND.EX P0, PT, RZ, UR7, PT, P0 ;  /* 0x00000007ff007c0c */ /* 0x000fe2000bf05300 */
[----:B-1----:R-:W-:Y:S02]  /*2070*/  IMAD R2, R2, UR11, RZ ;  /* 0x0000000b02027c24 */ /* 0x002fe4000f8e02ff */
[----:B------:R-:W0:Y:S01]  /*2080*/  I2F.RP R3, R6 ;  /* 0x0000000600037306 */ /* 0x000e220000209400 */
[----:B-----5:R-:W-:-:S07]  /*2090*/  UIMAD UR5, UR5, UR8, UR45 ;  /* 0x00000008050572a4 */ /* 0x020fce000f8e022d */
[----:B0-----:R-:W0:Y:S02]  /*20a0*/  MUFU.RCP R3, R3 ;  /* 0x0000000300037308 */ /* 0x001e240000001000 */
[----:B0-----:R-:W-:Y:S02]  /*20b0*/  IADD3 R4, PT, PT, R3, 0xffffffe, RZ ;  /* 0x0ffffffe03047810 */ /* 0x001fe40007ffe0ff */
[----:B------:R-:W0:Y:S04]  /*20c0*/  S2R R3, SR_TID.X ;  /* 0x0000000000037919 */ /* 0x000e280000002100 */
[----:B------:R1:W4:Y:S02]  /*20d0*/  F2I.FTZ.U32.TRUNC.NTZ R5, R4 ;  /* 0x0000000400057305 */ /* 0x000324000021f000 */
[----:B-1----:R-:W-:-:S02]  /*20e0*/  HFMA2 R4, -RZ, RZ, 0, 0 ;  /* 0x00000000ff047431 */ /* 0x002fc400000001ff */
[----:B----4-:R-:W-:-:S04]  /*20f0*/  IMAD.MOV R7, RZ, RZ, -R5 ;  /* 0x000000ffff077224 */ /* 0x010fc800078e0a05 */
[----:B------:R-:W-:-:S04]  /*2100*/  IMAD R7, R7, R6, RZ ;  /* 0x0000000607077224 */ /* 0x000fc800078e02ff */
[----:B------:R-:W-:-:S05]  /*2110*/  IMAD.HI.U32 R4, R5, R7, R4 ;  /* 0x0000000705047227 */ /* 0x000fca00078e0004 */
[----:B------:R-:W-:Y:S01]  /*2120*/  STL [R1+0x440], R4 ;  /* 0x0004400401007387 */ /* 0x000fe20000100800 */
[----:B0-----:R-:W-:-:S03]  /*2130*/  IADD3 R252, PT, PT, R252, R3, RZ ;  /* 0x00000003fcfc7210 */ /* 0x001fc60007ffe0ff */
[----:B------:R-:W0:Y:S01]  /*2140*/  LDS.128 R4, [UR10+0x40] ;  /* 0x0000400aff047984 */ /* 0x000e220008000c00 */
[----:B------:R-:W-:-:S03]  /*2150*/  LEA R3, R3, UR9, 0x2 ;  /* 0x0000000903037c11 */ /* 0x000fc6000f8e10ff */
        /* <DEDUP_REMOVED lines=187> */
[----:B0-----:R0:W-:Y:S04]  /*2d10*/  STL.64 [R1+0x30], R4 ;  /* 0x0000300401007387 */ /* 0x0011e80000100a00 */
[----:B------:R-:W-:Y:S04]  /*2d20*/  STL.64 [R1+0x38], R6 ;  /* 0x0000380601007387 */ /* 0x000fe80000100a00 */
[----:B------:R1:W-:Y:S01]  /*2d30*/  STL [R1+0x444], R0 ;  /* 0x0004440001007387 */ /* 0x0003e20000100800 */
[----:B0-----:R-:W-:-:S05]  /*2d40*/  IADD3 R5, P1, P2, R2, UR6, R252 ;  /* 0x0000000602057c10 */ /* 0x001fca000fa3e0fc */
[----:B------:R0:W-:Y:S01]  /*2d50*/  STL [R1+0x430], R5 ;  /* 0x0004300501007387 */ /* 0x0001e20000100800 */
[----:B-1----:R-:W-:Y:S01]  /*2d60*/  SHF.R.S32.HI R0, RZ, 0x1f, R2 ;  /* 0x0000001fff007819 */ /* 0x002fe20000011402 */
[----:B------:R-:W-:-:S03]  /*2d70*/  IMAD.U32 R2, RZ, RZ, UR8 ;  /* 0x00000008ff027e24 */ /* 0x000fc6000f8e00ff */
[----:B------:R-:W-:Y:S01]  /*2d80*/  IADD3.X R4, PT, PT, R0, UR7, RZ, P1, P2 ;  /* 0x0000000700047c10 */ /* 0x000fe20008fe44ff */
[----:B------:R-:W-:-:S04]  /*2d90*/  IMAD R0, R2, UR5, R252 ;  /* 0x0000000502007c24 */ /* 0x000fc8000f8e02fc */
[----:B------:R0:W-:Y:S04]  /*2da0*/  STL [R1+0x2c], R4 ;  /* 0x00002c0401007387 */ /* 0x0001e80000100800 */
[----:B------:R0:W-:Y:S04]  /*2db0*/  STL [R1+0x434], R0 ;  /* 0x0004340001007387 */ /* 0x0001e80000100800 */
[----:B------:R0:W-:Y:S02]  /*2dc0*/  STL [R1+0x438], R3 ;  /* 0x0004380301007387 */ /* 0x0001e40000100800 */
.L_x_5314:
[----:B------:R-:W4:Y:S01]  /*2dd0*/  LDL R2, [R1+0x440] ;  /* 0x0004400001027983 */ /* 0x000f220000100800 */
[----:B0-----:R-:W0:Y:S01]  /*2de0*/  LDC R3, c[0x0][0x3f4] ;  /* 0x0000fd00ff037b82 */ /* 0x001e220000000800 */
[----:B------:R-:W-:Y:S02]  /*2df0*/  IABS R0, R252 ;  /* 0x000000fc00007213 */ /* 0x000fe40000000000 */
[----:B-1---5:R1:W-:Y:S04]  /*2e00*/  STL [R1+0x44c], R5 ;  /* 0x00044c0501007387 */ /* 0x0223e80000100800 */
[----:B------:R2:W-:Y:S01]  /*2e10*/  STL [R1+0x448], R4 ;  /* 0x0004480401007387 */ /* 0x0005e20000100800 */
[----:B-1----:R-:W1:Y:S01]  /*2e20*/  LDC R5, c[0x0][0x3f4] ;  /* 0x0000fd00ff057b82 */ /* 0x002e620000000800 */
[----:B0-----:R-:W-:-:S04]  /*2e30*/  IABS R3, R3 ;  /* 0x0000000300037213 */ /* 0x001fc80000000000 */
[----:B--2---:R-:W-:Y:S02]  /*2e40*/  MOV R4, R3 ;  /* 0x0000000300047202 */ /* 0x004fe40000000f00 */
[----:B------:R-:W2:Y:S01]  /*2e50*/  LDL R3, [R1+0x430] ;  /* 0x0004300001037983 */ /* 0x000ea20000100800 */
[----:B----4-:R-:W-:-:S04]  /*2e60*/  IMAD.HI.U32 R2, R2, R0, RZ ;  /* 0x0000000002027227 */ /* 0x010fc800078e00ff */
[----:B------:R-:W-:-:S04]  /*2e70*/  IMAD.MOV R2, RZ, RZ, -R2 ;  /* 0x000000ffff027224 */ /* 0x000fc800078e0a02 */
[----:B------:R-:W-:Y:S02]  /*2e80*/  IMAD R0, R4, R2, R0 ;  /* 0x0000000204007224 */ /* 0x000fe400078e0200 */
[----:B------:R-:W2:Y:S01]  /*2e90*/  LDL R2, [R1+0x2c] ;  /* 0x00002c0001027983 */ /* 0x000ea20000100800 */
[----:B-1----:R-:W-:Y:S02]  /*2ea0*/  IABS R5, R5 ;  /* 0x0000000500057213 */ /* 0x002fe40000000000 */
[----:B--2---:R-:W-:-:S04]  /*2eb0*/  @P0 LOP3.LUT R3, R3, R2, RZ, 0x3c, !PT ;  /* 0x0000000203030212 */ /* 0x004fc800078e3cff */
[----:B------:R-:W-:-:S04]  /*2ec0*/  @P0 LOP3.LUT R2, R3, R2, RZ, 0x3c, !PT ;  /* 0x0000000203020212 */ /* 0x000fc800078e3cff */
[----:B------:R-:W-:-:S06]  /*2ed0*/  @P0 LOP3.LUT R3, R3, R2, RZ, 0x3c, !PT ;  /* 0x0000000203030212 */ /* 0x000fcc00078e3cff */
[----:B------:R0:W2:Y:S01]  /*2ee0*/  @P0 LDG.E.U8 R3, desc[UR36][R2.64] ;  /* 0x0000002402030981 */ /* 0x0000a2000c1e1100 */
[----:B------:R-:W-:Y:S01]  /*2ef0*/  ISETP.GT.U32.AND P1, PT, R5, R0, PT ;  /* 0x000000000500720c */ /* 0x000fe20003f24070 */
[----:B0-----:R-:W0:-:S12]  /*2f00*/  LDC R2, c[0x0][0x3f4] ;  /* 0x0000fd00ff027b82 */ /* 0x001e180000000800 */
[----:B------:R-:W-:-:S04]  /*2f10*/  @!P1 IADD3 R0, PT, PT, R0, -R4, RZ ;  /* 0x8000000400009210 */ /* 0x000fc80007ffe0ff */
[----:B------:R-:W-:Y:S02]  /*2f20*/  ISETP.GT.U32.AND P1, PT, R5, R0, PT ;  /* 0x000000000500720c */ /* 0x000fe40003f24070 */
[----:B------:R-:W-:Y:S01]  /*2f30*/  ISETP.GE.AND P2, PT, R252, RZ, PT ;  /* 0x000000fffc00720c */ /* 0x000fe20003f46270 */
[----:B------:R1:W5:Y:S10]  /*2f40*/  LDL.LU R5, [R1+0x44c] ;  /* 0x00044c0001057983 */ /* 0x0003740000300800 */
[----:B------:R-:W-:Y:S01]  /*2f50*/  @!P1 IMAD.IADD R0, R0, 0x1, -R4 ;  /* 0x0000000100009824 */ /* 0x000fe200078e0a04 */
[----:B0-----:R-:W-:Y:S01]  /*2f60*/  ISETP.NE.AND P4, PT, R2, RZ, PT ;  /* 0x000000ff0200720c */ /* 0x001fe20003f85270 */
[----:B------:R-:W-:Y:S03]  /*2f70*/  BSSY.RECONVERGENT B1, `(.L_x_5184) ;  /* 0x000001f000017945 */ /* 0x000fe60003800200 */
[----:B------:R-:W-:Y:S01]  /*2f80*/  MOV R2, R0 ;  /* 0x0000000000027202 */ /* 0x000fe20000000f00 */
[----:B------:R1:W5:Y:S01]  /*2f90*/  LDL.LU R4, [R1+0x448] ;  /* 0x0004480001047983 */ /* 0x0003620000300800 */
[----:B------:R-:W-:-:S03]  /*2fa0*/  ISETP.GE.AND P1, PT, R252, UR45, PT ;  /* 0x0000002dfc007c0c */ /* 0x000fc6000bf26270 */
[----:B------:R-:W-:Y:S01]  /*2fb0*/  @!P2 IMAD.MOV R2, RZ, RZ, -R2 ;  /* 0x000000ffff02a224 */ /* 0x000fe200078e0a02 */
[----:B--2---:R-:W-:Y:S02]  /*2fc0*/  ISETP.NE.AND P3, PT, R3, RZ, P0 ;  /* 0x000000ff0300720c */ /* 0x004fe40000765270 */
[----:B------:R-:W0:Y:S02]  /*2fd0*/  LDC R3, c[0x0][0x3f4] ;  /* 0x0000fd00ff037b82 */ /* 0x000e240000000800 */
[----:B0-----:R-:W-:-:S04]  /*2fe0*/  @!P4 LOP3.LUT R2, RZ, R3, RZ, 0x33, !PT ;  /* 0x00000003ff02c212 */ /* 0x001fc800078e33ff */
[C---:B------:R-:W-:Y:S01]  /*2ff0*/  SHF.L.U32 R0, R2.reuse, 0x2, RZ ;  /* 0x0000000202007819 */ /* 0x040fe200000006ff */
[----:B------:R-:W-:-:S05]  /*3000*/  IMAD.IADD R2, R2, 0x1, R3 ;  /* 0x0000000102027824 */ /* 0x000fca00078e0203 */
[----:B------:R0:W-:Y:S02]  /*3010*/  STL [R1+0x20], R2 ;  /* 0x0000200201007387 */ /* 0x0001e40000100800 */
[----:B0-----:R-:W-:Y:S01]  /*3020*/  IMAD R2, R3, 0xe0, RZ ;  /* 0x000000e003027824 */ /* 0x001fe200078e02ff */
[----:B-1----:R-:W-:Y:S06]  /*3030*/  @P1 BRA `(.L_x_5185) ;  /* 0x0000000000481947 */ /* 0x002fec0003800000 */
[----:B------:R0:W-:Y:S01]  /*3040*/  STL [R1+0x1c], RZ ;  /* 0x00001cff01007387 */ /* 0x0001e20000100800 */
[----:B------:R-:W-:-:S03]  /*3050*/  ISETP.GE.AND P2, PT, R0, R2, PT ;  /* 0x000000020000720c */ /* 0x000fc60003f46270 */
[----:B------:R0:W-:Y:S04]  /*3060*/  STL [R1+0x18], RZ ;  /* 0x000018ff01007387 */ /* 0x0001e80000100800 */
[----:B------:R0:W-:Y:S04]  /*3070*/  STL [R1+0x14], RZ ;  /* 0x000014ff01007387 */ /* 0x0001e80000100800 */
[----:B------:R0:W-:Y:S02]  /*3080*/  STL [R1+0x10], RZ ;  /* 0x000010ff01007387 */ /* 0x0001e40000100800 */
[----:B------:R-:W-:Y:S05]  /*3090*/  @P2 BRA `(.L_x_5185) ;  /* 0x0000000000302947 */ /* 0x000fea0003800000 */
[----:B------:R-:W-:Y:S01]  /*30a0*/  IMAD R2, R3, UR4, RZ ;  /* 0x0000000403027c24 */ /* 0x000fe2000f8e02ff */
[----:B------:R-:W-:Y:S04]  /*30b0*/  STL.64 [R1+0x450], R6 ;  /* 0x0004500601007387 */ /* 0x000fe80000100a00 */
[----:B------:R-:W-:Y:S01]  /*30c0*/  IADD3 R3, P2, PT, R0, R2, RZ ;  /* 0x0000000200037210 */ /* 0x000fe20007f5e0ff */
[----:B-----5:R1:W-:Y:S03]  /*30d0*/  STL.64 [R1+0x448], R4 ;  /* 0x0004480401007387 */ /* 0x0203e60000100a00 */
[----:B-1----:R-:W-:Y:S02]  /*30e0*/  LEA.HI.X.SX32 R4, R2, RZ, 0x1, P2 ;  /* 0x000000ff02047211 */ /* 0x002fe400010f0eff */
[----:B------:R-:W-:-:S04]  /*30f0*/  LEA R2, P2, R3, UR12, 0x2 ;  /* 0x0000000c03027c11 */ /* 0x000fc8000f8410ff */
[----:B------:R-:W-:-:S05]  /*3100*/  LEA.HI.X R3, R3, UR13, R4, 0x2, P2 ;  /* 0x0000000d03037c11 */ /* 0x000fca00090f1404 */
[----:B------:R-:W2:Y:S04]  /*3110*/  LDG.E.128 R4, desc[UR36][R2.64] ;  /* 0x0000002402047981 */ /* 0x000ea8000c1e1d00 */
[----:B--2---:R-:W-:Y:S04]  /*3120*/  STL.64 [R1+0x10], R4 ;  /* 0x0000100401007387 */ /* 0x004fe80000100a00 */
[----:B------:R1:W-:Y:S04]  /*3130*/  STL.64 [R1+0x18], R6 ;  /* 0x0000180601007387 */ /* 0x0003e80000100a00 */
[----:B-1----:R1:W5:Y:S04]  /*3140*/  LDL.LU.64 R6, [R1+0x450] ;  /* 0x0004500001067983 */ /* 0x0023680000300a00 */
[----:B------:R1:W5:Y:S02]  /*3150*/  LDL.LU.64 R4, [R1+0x448] ;  /* 0x0004480001047983 */ /* 0x0003640000300a00 */
.L_x_5185:
[----:B---3--:R-:W-:Y:S05]  /*3160*/  BSYNC.RECONVERGENT B1 ;  /* 0x0000000000017941 */ /* 0x008fea0003800200 */
.L_x_5184:
[----:B------:R-:W-:Y:S04]  /*3170*/  BSSY.RECONVERGENT B1, `(.L_x_5186) ;  /* 0x000001a000017945 */ /* 0x000fe80003800200 */
[----:B------:R-:W-:Y:S05]  /*3180*/  @P1 BRA `(.L_x_5187) ;  /* 0x0000000000601947 */ /* 0x000fea0003800000 */
[----:B------:R-:W2:Y:S01]  /*3190*/  LDL R3, [R1+0x20] ;  /* 0x0000200001037983 */ /* 0x000ea20000100800 */
[----:B------:R-:W3:Y:S03]  /*31a0*/  LDC R2, c[0x0][0x3f4] ;  /* 0x0000fd00ff027b82 */ /* 0x000ee60000000800 */
[----:B------:R4:W-:Y:S04]  /*31b0*/  STL [R1+0xc], RZ ;  /* 0x00000cff01007387 */ /* 0x0009e80000100800 */
[----:B------:R4:W-:Y:S04]  /*31c0*/  STL [R1+0x8], RZ ;  /* 0x000008ff01007387 */ /* 0x0009e80000100800 */
[----:B------:R4:W-:Y:S04]  /*31d0*/  STL [R1+0x4], RZ ;  /* 0x000004ff01007387 */ /* 0x0009e80000100800 */
[----:B------:R4:W-:Y:S01]  /*31e0*/  STL [R1], RZ ;  /* 0x000000ff01007387 */ /* 0x0009e20000100800 */
[----:B---3--:R-:W-:Y:S01]  /*31f0*/  IMAD R2, R2, 0xe0, RZ ;  /* 0x000000e002027824 */ /* 0x008fe200078e02ff */
[----:B--2---:R-:W-:-:S04]  /*3200*/  SHF.L.U32 R3, R3, 0x2, RZ ;  /* 0x0000000203037819 */ /* 0x004fc800000006ff */
[----:B------:R-:W-:-:S13]  /*3210*/  ISETP.GE.AND P2, PT, R3, R2, PT ;  /* 0x000000020300720c */ /* 0x000fda0003f46270 */
[----:B----4-:R-:W-:Y:S05]  /*3220*/  @P2 BRA `(.L_x_5187) ;  /* 0x0000000000382947 */ /* 0x010fea0003800000 */
[----:B------:R-:W2:Y:S01]  /*3230*/  LDC R2, c[0x0][0x3f4] ;  /* 0x0000fd00ff027b82 */ /* 0x000ea20000000800 */
[----:B-----5:R-:W-:Y:S04]  /*3240*/  STL.64 [R1+0x450], R6 ;  /* 0x0004500601007387 */ /* 0x020fe80000100a00 */
[----:B------:R3:W-:Y:S02]  /*3250*/  STL.64 [R1+0x448], R4 ;  /* 0x0004480401007387 */ /* 0x0007e40000100a00 */
[----:B---3--:R-:W-:Y:S01]  /*3260*/  SHF.R.S32.HI R4, RZ, 0x1f, R3 ;  /* 0x0000001fff047819 */ /* 0x008fe20000011403 */
[----:B--2---:R-:W-:-:S05]  /*3270*/  IMAD R2, R2, UR4, RZ ;  /* 0x0000000402027c24 */ /* 0x004fca000f8e02ff */
[----:B------:R-:W-:-:S04]  /*3280*/  IADD3 R3, P2, PT, R2, R3, RZ ;  /* 0x0000000302037210 */ /* 0x000fc80007f5e0ff */
[----:B------:R-:W-:Y:S02]  /*3290*/  LEA.HI.X.SX32 R4, R2, R4, 0x1, P2 ;  /* 0x0000000402047211 */ /* 0x000fe400010f0eff */
[----:B------:R-:W-:-:S04]  /*32a0*/  LEA R2, P2, R3, UR12, 0x2 ;  /* 0x0000000c03027c11 */ /* 0x000fc8000f8410ff */
[----:B------:R-:W-:-:S05]  /*32b0*/  LEA.HI.X R3, R3, UR13, R4, 0x2, P2 ;  /* 0x0000000d03037c11 */ /* 0x000fca00090f1404 */
[----:B------:R-:W2:Y:S04]  /*32c0*/  LDG.E.128 R4, desc[UR36][R2.64] ;  /* 0x0000002402047981 */ /* 0x000ea8000c1e1d00 */
[----:B--2---:R-:W-:Y:S04]  /*32d0*/  STL.64 [R1], R4 ;  /* 0x0000000401007387 */ /* 0x004fe80000100a00 */
[----:B------:R2:W-:Y:S04]  /*32e0*/  STL.64 [R1+0x8], R6 ;  /* 0x0000080601007387 */ /* 0x0005e80000100a00 */
[----:B--2---:R2:W5:Y:S04]  /*32f0*/  LDL.LU.64 R6, [R1+0x450] ;  /* 0x0004500001067983 */ /* 0x0045680000300a00 */
[----:B------:R2:W5:Y:S02]  /*3300*/  LDL.LU.64 R4, [R1+0x448] ;  /* 0x0004480001047983 */ /* 0x0005640000300a00 */
.L_x_5187:
[----:B------:R-:W-:Y:S05]  /*3310*/  BSYNC.RECONVERGENT B1 ;  /* 0x0000000000017941 */ /* 0x000fea0003800200 */
.L_x_5186:
[----:B------:R-:W-:Y:S04]  /*3320*/  BSSY.RECONVERGENT B1, `(.L_x_5188) ;  /* 0x0000011000017945 */ /* 0x000fe80003800200 */
[----:B------:R-:W-:Y:S05]  /*3330*/  @P1 BRA `(.L_x_5189) ;  /* 0x00000000003c1947 */ /* 0x000fea0003800000 */
[----:B------:R-:W3:Y:S01]  /*3340*/  LDC R2, c[0x0][0x3f4] ;  /* 0x0000fd00ff027b82 */ /* 0x000ee20000000800 */
[----:B-----5:R-:W-:Y:S01]  /*3350*/  CS2R R6, SRZ ;  /* 0x0000000000067805 */ /* 0x020fe2000001ff00 */
[----:B---3--:R-:W-:-:S06]  /*3360*/  IMAD R4, R2, 0xe0, RZ ;  /* 0x000000e002047824 */ /* 0x008fcc00078e02ff */
[----:B------:R-:W3:Y:S02]  /*3370*/  LDC R2, c[0x0][0x3f4] ;  /* 0x0000fd00ff027b82 */ /* 0x000ee40000000800 */
[----:B---3--:R-:W-:-:S05]  /*3380*/  IMAD R3, R2, 0x8, R0 ;  /* 0x0000000802037824 */ /* 0x008fca00078e0200 */
        /* <DEDUP_REMOVED lines=8> */
[----:B------:R-:W-:-:S05]  /*3410*/  LEA.HI.X R3, R3, UR13, R4, 0x2, P2 ;  /* 0x0000000d03037c11 */ /* 0x000fca00090f1404 */
[----:B------:R3:W5:Y:S04]  /*3420*/  LDG.E.128 R4, desc[UR36][R2.64] ;  /* 0x0000002402047981 */ /* 0x000768000c1e1d00 */
.L_x_5189:
[----:B------:R-:W-:Y:S05]  /*3430*/  BSYNC.RECONVERGENT B1 ;  /* 0x0000000000017941 */ /* 0x000fea0003800200 */
.L_x_5188:
[----:B------:R-:W-:Y:S04]  /*3440*/  BSSY.RECONVERGENT B1, `(.L_x_5190) ;  /* 0x0000013000017945 */ /* 0x000fe80003800200 */
[----:B------:R-:W-:Y:S05]  /*3450*/  @P1 BRA `(.L_x_5191) ;  /* 0x0000000000441947 */ /* 0x000fea0003800000 */
[----:B---3--:R-:W3:Y:S01]  /*3460*/  LDL R2, [R1+0x20] ;  /* 0x0000200001027983 */ /* 0x008ee20000100800 */
[----:B------:R-:W4:Y:S01]  /*3470*/  LDC R3, c[0x0][0x3f4] ;  /* 0x0000fd00ff037b82 */ /* 0x000f220000000800 */
[----:B------:R-:W-:Y:S01]  /*3480*/  CS2R R10, SRZ ;  /* 0x00000000000a7805 */ /* 0x000fe2000001ff00 */
[----:B----4-:R-:W-:-:S06]  /*3490*/  IMAD R8, R3, 0xe0, RZ ;  /* 0x000000e003087824 */ /* 0x010fcc00078e02ff */
[----:B------:R-:W3:Y:S02]  /*34a0*/  LDC R3, c[0x0][0x3f4] ;  /* 0x0000fd00ff037b82 */ /* 0x000ee40000000800 */
[----:B---3--:R-:W-:-:S05]  /*34b0*/  LEA R2, R3, R2, 0x1 ;  /* 0x0000000203027211 */ /* 0x008fca00078e08ff */
        /* <DEDUP_REMOVED lines=11> */
.L_x_5191:
[----:B------:R-:W-:Y:S05]  /*3570*/  BSYNC.RECONVERGENT B1 ;  /* 0x0000000000017941 */ /* 0x000fea0003800200 */
.L_x_5190:
[----:B---34-:R-:W3:Y:S01]  /*3580*/  LDL.LU R3, [R1+0x20] ;  /* 0x0000200001037983 */ /* 0x018ee20000300800 */
[----:B------:R-:W3:Y:S01]  /*3590*/  LDC R2, c[0x0][0x3f4] ;  /* 0x0000fd00ff027b82 */ /* 0x000ee20000000800 */
[----:B------:R-:W-:Y:S01]  /*35a0*/  BSSY.RECONVERGENT B1, `(.L_x_5192) ;  /* 0x0000012000017945 */ /* 0x000fe20003800200 */
[----:B---3--:R-:W-:-:S05]  /*35b0*/  LEA R3, R2, R3, 0x2 ;  /* 0x0000000302037211 */ /* 0x008fca00078e10ff */
[----:B------:R3:W-:Y:S01]  /*35c0*/  STL [R1+0x20], R3 ;  /* 0x0000200301007387 */ /* 0x0007e20000100800 */
[----:B------:R-:W-:Y:S05]  /*35d0*/  @P1 BRA `(.L_x_5193) ;  /* 0x0000000000381947 */ /* 0x000fea0003800000 */
[----:B---3--:R-:W3:Y:S01]  /*35e0*/  LDC R3, c[0x0][0x3f4] ;  /* 0x0000fd00ff037b82 */ /* 0x008ee20000000800 */
[----:B------:R-:W-:Y:S01]  /*35f0*/  CS2R R14, SRZ ;  /* 0x00000000000e7805 */ /* 0x000fe2000001ff00 */
[----:B---3--:R-:W-:Y:S02]  /*3600*/  IMAD R12, R3, 0xe0, RZ ;  /* 0x000000e0030c7824 */ /* 0x008fe400078e02ff */
[----:B------:R-:W-:-:S05]  /*3610*/  IMAD R3, R2, 0x10, R0 ;  /* 0x0000001002037824 */ /* 0x000fca00078e0200 */
        /* <DEDUP_REMOVED lines=10> */
.L_x_5193:
[----:B------:R-:W-:Y:S05]  /*36c0*/  BSYNC.RECONVERGENT B1 ;  /* 0x0000000000017941 */ /* 0x000fea0003800200 */
.L_x_5192:
[----:B------:R-:W-:Y:S04]  /*36d0*/  BSSY.RECONVERGENT B1, `(.L_x_5194) ;  /* 0x0000012000017945 */ /* 0x000fe80003800200 */
[----:B------:R-:W-:Y:S05]  /*36e0*/  @P1 BRA `(.L_x_5195) ;  /* 0x0000000000401947 */ /* 0x000fea0003800000 */
[----:B---34-:R-:W3:Y:S01]  /*36f0*/  LDL R3, [R1+0x20] ;  /* 0x0000200001037983 */ /* 0x018ee20000100800 */
[----:B------:R-:W4:Y:S01]  /*3700*/  LDC R2, c[0x0][0x3f4] ;  /* 0x0000fd00ff027b82 */ /* 0x000f220000000800 */
[----:B------:R-:W-:Y:S02]  /*3710*/  CS2R R18, SRZ ;  /* 0x0000000000127805 */ /* 0x000fe4000001ff00 */
[----:B------:R-:W-:Y:S01]  /*3720*/  CS2R R16, SRZ ;  /* 0x0000000000107805 */ /* 0x000fe2000001ff00 */
[----:B----4-:R-:W-:Y:S01]  /*3730*/  IMAD R2, R2, 0xe0, RZ ;  /* 0x000000e002027824 */ /* 0x010fe200078e02ff */
[----:B---3--:R-:W-:-:S04]  /*3740*/  SHF.L.U32 R3, R3, 0x2, RZ ;  /* 0x0000000203037819 */ /* 0x008fc800000006ff */
[----:B------:R-:W-:-:S13]  /*3750*/  ISETP.GE.AND P2, PT, R3, R2, PT ;  /* 0x000000020300720c */ /* 0x000fda0003f46270 */
[----:B------:R-:W-:Y:S05]  /*3760*/  @P2 BRA `(.L_x_5195) ;  /* 0x0000000000202947 */ /* 0x000fea0003800000 */
[----:B------:R-:W3:Y:S01]  /*3770*/  LDC R2, c[0x0][0x3f4] ;  /* 0x0000fd00ff027b82 */ /* 0x000ee20000000800 */
[----:B------:R-:W-:Y:S01]  /*3780*/  SHF.R.S32.HI R16, RZ, 0x1f, R3 ;  /* 0x0000001fff107819 */ /* 0x000fe20000011403 */
[----:B---3--:R-:W-:-:S05]  /*3790*/  IMAD R2, R2, UR4, RZ ;  /* 0x0000000402027c24 */ /* 0x008fca000f8e02ff */
[----:B------:R-:W-:-:S04]  /*37a0*/  IADD3 R3, P2, PT, R2, R3, RZ ;  /* 0x0000000302037210 */ /* 0x000fc80007f5e0ff */
[----:B------:R-:W-:Y:S02]  /*37b0*/  LEA.HI.X.SX32 R16, R2, R16, 0x1, P2 ;  /* 0x0000001002107211 */ /* 0x000fe400010f0eff */
[----:B------:R-:W-:-:S04]  /*37c0*/  LEA R2, P2, R3, UR12, 0x2 ;  /* 0x0000000c03027c11 */ /* 0x000fc8000f8410ff */
[----:B------:R-:W-:-:S05]  /*37d0*/  LEA.HI.X R3, R3, UR13, R16, 0x2, P2 ;  /* 0x0000000d03037c11 */ /* 0x000fca00090f1410 */
[----:B------:R3:W5:Y:S04]  /*37e0*/  LDG.E.128 R16, desc[UR36][R2.64] ;  /* 0x0000002402107981 */ /* 0x000768000c1e1d00 */
.L_x_5195:
[----:B------:R-:W-:Y:S05]  /*37f0*/  BSYNC.RECONVERGENT B1 ;  /* 0x0000000000017941 */ /* 0x000fea0003800200 */
.L_x_5194:
[----:B---34-:R-:W3:Y:S01]  /*3800*/  LDL.LU R3, [R1+0x20] ;  /* 0x0000200001037983 */ /* 0x018ee20000300800 */
[----:B------:R-:W3:Y:S01]  /*3810*/  LDC R2, c[0x0][0x3f4] ;  /* 0x0000fd00ff027b82 */ /* 0x000ee20000000800 */
[----:B------:R-:W-:Y:S01]  /*3820*/  BSSY.RECONVERGENT B1, `(.L_x_5196) ;  /* 0x0000012000017945 */ /* 0x000fe20003800200 */
[----:B---3--:R-:W-:-:S05]  /*3830*/  IMAD.IADD R3, R3, 0x1, R2 ;  /* 0x0000000103037824 */ /* 0x008fca00078e0202 */
[----:B------:R3:W-:Y:S01]  /*3840*/  STL [R1+0x20], R3 ;  /* 0x0000200301007387 */ /* 0x0007e20000100800 */
[----:B------:R-:W-:Y:S05]  /*3850*/  @P1 BRA `(.L_x_5197) ;  /* 0x0000000000381947 */ /* 0x000fea0003800000 */
[----:B------:R-:W4:Y:S01]  /*3860*/  LDC R20, c[0x0][0x3f4] ;  /* 0x0000fd00ff147b82 */ /* 0x000f220000000800 */
[----:B---3--:R-:W-:Y:S02]  /*3870*/  SHF.L.U32 R3, R3, 0x2, RZ ;  /* 0x0000000203037819 */ /* 0x008fe400000006ff */
[----:B------:R-:W-:Y:S01]  /*3880*/  CS2R R22, SRZ ;  /* 0x0000000000167805 */ /* 0x000fe2000001ff00 */
[----:B----4-:R-:W-:-:S05]  /*3890*/  IMAD R20, R20, 0xe0, RZ ;  /* 0x000000e014147824 */ /* 0x010fca00078e02ff */
        /* <DEDUP_REMOVED lines=10> */
.L_x_5197:
[----:B------:R-:W-:Y:S05]  /*3940*/  BSYNC.RECONVERGENT B1 ;  /* 0x0000000000017941 */ /* 0x000fea0003800200 */
.L_x_5196:
        /* <DEDUP_REMOVED lines=20> */
.L_x_5199:
[----:B------:R-:W-:Y:S05]  /*3a90*/  BSYNC.RECONVERGENT B1 ;  /* 0x0000000000017941 */ /* 0x000fea0003800200 */
.L_x_5198:
[----:B---34-:R-:W3:Y:S01]  /*3aa0*/  LDL.LU R3, [R1+0x20] ;  /* 0x0000200001037983 */ /* 0x018ee20000300800 */
[----:B------:R-:W3:Y:S01]  /*3ab0*/  LDC R2, c[0x0][0x3f4] ;  /* 0x0000fd00ff027b82 */ /* 0x000ee20000000800 */
[----:B------:R-:W-:Y:S01]  /*3ac0*/  BSSY.RECONVERGENT B1, `(.L_x_5200) ;  /* 0x0000012000017945 */ /* 0x000fe20003800200 */
[----:B---3--:R-:W-:-:S05]  /*3ad0*/  IMAD R3, R2, 0x2, R3 ;  /* 0x0000000202037824 */ /* 0x008fca00078e0203 */
[----:B------:R3:W-:Y:S01]  /*3ae0*/  STL [R1+0x20], R3 ;  /* 0x0000200301007387 */ /* 0x0007e20000100800 */
[----:B------:R-:W-:Y:S05]  /*3af0*/  @P1 BRA `(.L_x_5201) ;  /* 0x0000000000381947 */ /* 0x000fea0003800000 */
[----:B---3--:R-:W3:Y:S01]  /*3b00*/  LDC R3, c[0x0][0x3f4] ;  /* 0x0000fd00ff037b82 */ /* 0x008ee20000000800 */
[----:B------:R-:W-:Y:S01]  /*3b10*/  CS2R R30, SRZ ;  /* 0x00000000001e7805 */ /* 0x000fe2000001ff00 */
[----:B---3--:R-:W-:Y:S01]  /*3b20*/  IMAD R28, R3, 0xe0, RZ ;  /* 0x000000e0031c7824 */ /* 0x008fe200078e02ff */
[----:B------:R-:W-:-:S04]  /*3b30*/  LEA R3, R2, R0, 0x5 ;  /* 0x0000000002037211 */ /* 0x000fc800078e28ff */
        /* <DEDUP_REMOVED lines=10> */
.L_x_5201:
[----:B------:R-:W-:Y:S05]  /*3be0*/  BSYNC.RECONVERGENT B1 ;  /* 0x0000000000017941 */ /* 0x000fea0003800200 */
.L_x_5200:
[----:B------:R-:W-:Y:S04]  /*3bf0*/  BSSY.RECONVERGENT B1, `(.L_x_5202) ;  /* 0x0000012000017945 */ /* 0x000fe80003800200 */
[----:B------:R-:W-:Y:S05]  /*3c00*/  @P1 BRA `(.L_x_5203) ;  /* 0x0000000000401947 */ /* 0x000fea0003800000 */
[----:B---34-:R-:W3:Y:S01]  /*3c10*/  LDL R3, [R1+0x20] ;  /* 0x0000200001037983 */ /* 0x018ee20000100800 */
[----:B------:R-:W4:Y:S01]  /*3c20*/  LDC R2, c[0x0][0x3f4] ;  /* 0x0000fd00ff027b82 */ /* 0x000f220000000800 */
[----:B------:R-:W-:Y:S02]  /*3c30*/  CS2R R34, SRZ ;  /* 0x0000000000227805 */ /* 0x000fe4000001ff00 */
[----:B------:R-:W-:Y:S01]  /*3c40*/  CS2R R32, SRZ ;  /* 0x0000000000207805 */ /* 0x000fe2000001ff00 */
[----:B----4-:R-:W-:Y:S02]  /*3c50*/  IMAD R2, R2, 0xe0, RZ ;  /* 0x000000e002027824 */ /* 0x010fe400078e02ff */
[----:B---3--:R-:W-:-:S05]  /*3c60*/  IMAD.SHL.U32 R3, R3, 0x4, RZ ;  /* 0x0000000403037824 */ /* 0x008fca00078e00ff */
        /* <DEDUP_REMOVED lines=10> */
.L_x_5203:
[----:B------:R-:W-:Y:S05]  /*3d10*/  BSYNC.RECONVERGENT B1 ;  /* 0x0000000000017941 */ /* 0x000fea0003800200 */
.L_x_5202:
[----:B---34-:R-:W3:Y:S01]  /*3d20*/  LDL.LU R3, [R1+0x20] ;  /* 0x0000200001037983 */ /* 0x018ee20000300800 */
[----:B------:R-:W3:Y:S01]  /*3d30*/  LDC R2, c[0x0][0x3f4] ;  /* 0x0000fd00ff027b82 */ /* 0x000ee20000000800 */
[----:B------:R-:W-:Y:S01]  /*3d40*/  BSSY.RECONVERGENT B1, `(.L_x_5204) ;  /* 0x0000012000017945 */ /* 0x000fe20003800200 */
[----:B---3--:R-:W-:-:S05]  /*3d50*/  IADD3 R3, PT, PT, R3, R2, RZ ;  /* 0x0000000203037210 */ /* 0x008fca0007ffe0ff */
[----:B------:R3:W-:Y:S01]  /*3d60*/  STL [R1+0x20], R3 ;  /* 0x0000200301007387 */ /* 0x0007e20000100800 */
[----:B------:R-:W-:Y:S05]  /*3d70*/  @P1 BRA `(.L_x_5205) ;  /* 0x0000000000381947 */ /* 0x000fea0003800000 */
[----:B------:R-:W4:Y:S01]  /*3d80*/  LDC R36, c[0x0][0x3f4] ;  /* 0x0000fd00ff247b82 */ /* 0x000f220000000800 */
[----:B---3--:R-:W-:Y:S01]  /*3d90*/  IMAD.SHL.U32 R3, R3, 0x4, RZ ;  /* 0x0000000403037824 */ /* 0x008fe200078e00ff */
        /* <DEDUP_REMOVED lines=12> */
.L_x_5205:
[----:B------:R-:W-:Y:S05]  /*3e60*/  BSYNC.RECONVERGENT B1 ;  /* 0x0000000000017941 */ /* 0x000fea0003800200 */
.L_x_5204:
        /* <DEDUP_REMOVED lines=20> */
.L_x_5207:
[----:B------:R-:W-:Y:S05]  /*3fb0*/  BSYNC.RECONVERGENT B1 ;  /* 0x0000000000017941 */ /* 0x000fea0003800200 */
.L_x_5206:
        /* <DEDUP_REMOVED lines=20> */
.L_x_5209:
[----:B------:R-:W-:Y:S05]  /*4100*/  BSYNC.RECONVERGENT B1 ;  /* 0x0000000000017941 */ /* 0x000fea0003800200 */
.L_x_5208:
        /* <DEDUP_REMOVED lines=20> */
.L_x_5211:
[----:B------:R-:W-:Y:S05]  /*4250*/  BSYNC.RECONVERGENT B1 ;  /* 0x0000000000017941 */ /* 0x000fea0003800200 */
.L_x_5210:
        /* <DEDUP_REMOVED lines=20> */
.L_x_5213:
[----:B------:R-:W-:Y:S05]  /*43a0*/  BSYNC.RECONVERGENT B1 ;  /* 0x0000000000017941 */ /* 0x000fea0003800200 */
.L_x_5212:
        /* <DEDUP_REMOVED lines=20> */
.L_x_5215:
[----:B------:R-:W-:Y:S05]  /*44f0*/  BSYNC.RECONVERGENT B1 ;  /* 0x0000000000017941 */ /* 0x000fea0003800200 */
.L_x_5214:
[----:B------:R-:W-:Y:S04]  /*4500*/  BSSY.RECONVERGENT B1, `(.L_x_5216) ;  /* 0x0000011000017945 */ /* 0x000fe80003800200 */
[----:B------:R-:W-:Y:S05]  /*4510*/  @P1 BRA `(.L_x_5217) ;  /* 0x00000000003c1947 */ /* 0x000fea0003800000 */
[----:B----4-:R-:W4:Y:S01]  /*4520*/  LDC R2, c[0x0][0x3f4] ;  /* 0x0000fd00ff027b82 */ /* 0x010f220000000800 */
[----:B------:R-:W-:Y:S01]  /*4530*/  CS2R R62, SRZ ;  /* 0x00000000003e7805 */ /* 0x000fe2000001ff00 */
[----:B----4-:R-:W-:-:S06]  /*4540*/  IMAD R60, R2, 0xe0, RZ ;  /* 0x000000e0023c7824 */ /* 0x010fcc00078e02ff */
[----:B------:R-:W3:Y:S02]  /*4550*/  LDC R2, c[0x0][0x3f4] ;  /* 0x0000fd00ff027b82 */ /* 0x000ee40000000800 */
[----:B---3--:R-:W-:-:S04]  /*4560*/  LEA R3, R2, R0, 0x6 ;  /* 0x0000000002037211 */ /* 0x008fc800078e30ff */
        /* <DEDUP_REMOVED lines=10> */
.L_x_5217:
[----:B------:R-:W-:Y:S05]  /*4610*/  BSYNC.RECONVERGENT B1 ;  /* 0x0000000000017941 */ /* 0x000fea0003800200 */
.L_x_5216:
[----:B---34-:R-:W3:Y:S01]  /*4620*/  LDL.LU R3, [R1+0x20] ;  /* 0x0000200001037983 */ /* 0x018ee20000300800 */
[----:B------:R-:W4:Y:S01]  /*4630*/  LDC R2, c[0x0][0x3f4] ;  /* 0x0000fd00ff027b82 */ /* 0x000f220000000800 */
[----:B------:R-:W-:Y:S01]  /*4640*/  BSSY.RECONVERGENT B1, `(.L_x_5218) ;  /* 0x0000013000017945 */ /* 0x000fe20003800200 */
[C---:B----4-:R-:W-:Y:S01]  /*4650*/  IMAD R0, R2.reuse, 0x80, R0 ;  /* 0x0000008002007824 */ /* 0x050fe200078e0200 */
[----:B---3--:R-:W-:-:S05]  /*4660*/  LEA R3, R2, R3, 0x1 ;  /* 0x0000000302037211 */ /* 0x008fca00078e08ff */
        /* <DEDUP_REMOVED lines=16> */
.L_x_5219:
[----:B------:R-:W-:Y:S05]  /*4770*/  BSYNC.RECONVERGENT B1 ;  /* 0x0000000000017941 */ /* 0x000fea0003800200 */
.L_x_5218:
        /* <DEDUP_REMOVED lines=20> */
.L_x_5221:
[----:B------:R-:W-:Y:S05]  /*48c0*/  BSYNC.RECONVERGENT B1 ;  /* 0x0000000000017941 */ /* 0x000fea0003800200 */
.L_x_5220:
        /* <DEDUP_REMOVED lines=20> */
.L_x_5223:
[----:B------:R-:W-:Y:S05]  /*4a10*/  BSYNC.RECONVERGENT B1 ;  /* 0x0000000000017941 */ /* 0x000fea0003800200 */
.L_x_5222:
        /* <DEDUP_REMOVED lines=20> */
.L_x_5225:
[----:B------:R-:W-:Y:S05]  /*4b60*/  BSYNC.RECONVERGENT B1 ;  /* 0x0000000000017941 */ /* 0x000fea0003800200 */
.L_x_5224:
        /* <DEDUP_REMOVED lines=20> */
.L_x_5227:
[----:B------:R-:W-:Y:S05]  /*4cb0*/  BSYNC.RECONVERGENT B1 ;  /* 0x0000000000017941 */ /* 0x000fea0003800200 */
.L_x_5226:
        /* <DEDUP_REMOVED lines=20> */
.L_x_5229:
[----:B------:R-:W-:Y:S05]  /*4e00*/  BSYNC.RECONVERGENT B1 ;  /* 0x0000000000017941 */ /* 0x000fea0003800200 */
.L_x_5228:
        /* <DEDUP_REMOVED lines=20> */
.L_x_5231:
[----:B------:R-:W-:Y:S05]  /*4f50*/  BSYNC.RECONVERGENT B1 ;  /* 0x0000000000017941 */ /* 0x000fea0003800200 */
.L_x_5230:
        /* <DEDUP_REMOVED lines=20> */
.L_x_5233:
[----:B------:R-:W-:Y:S05]  /*50a0*/  BSYNC.RECONVERGENT B1 ;  /* 0x0000000000017941 */ /* 0x000fea0003800200 */
.L_x_5232:
        /* <DEDUP_REMOVED lines=20> */
.L_x_5235:
[----:B------:R-:W-:Y:S05]  /*51f0*/  BSYNC.RECONVERGENT B1 ;  /* 0x0000000000017941 */ /* 0x000fea0003800200 */
.L_x_5234:
        /* <DEDUP_REMOVED lines=20> */
.L_x_5237:
[----:B------:R-:W-:Y:S05]  /*5340*/  BSYNC.RECONVERGENT B1 ;  /* 0x0000000000017941 */ /* 0x000fea0003800200 */
.L_x_5236:
        /* <DEDUP_REMOVED lines=20> */
.L_x_5239:
[----:B------:R-:W-:Y:S05]  /*5490*/  BSYNC.RECONVERGENT B1 ;  /* 0x0000000000017941 */ /* 0x000fea0003800200 */
.L_x_5238:
        /* <DEDUP_REMOVED lines=20> */
.L_x_5241:
[----:B------:R-:W-:Y:S05]  /*55e0*/  BSYNC.RECONVERGENT B1 ;  /* 0x0000000000017941 */ /* 0x000fea0003800200 */
.L_x_5240:
        /* <DEDUP_REMOVED lines=20> */
.L_x_5243:
[----:B------:R-:W-:Y:S05]  /*5730*/  BSYNC.RECONVERGENT B1 ;  /* 0x0000000000017941 */ /* 0x000fea0003800200 */
.L_x_5242:
        /* <DEDUP_REMOVED lines=20> */
.L_x_5245:
[----:B------:R-:W-:Y:S05]  /*5880*/  BSYNC.RECONVERGENT B1 ;  /* 0x0000000000017941 */ /* 0x000fea0003800200 */
.L_x_5244:
        /* <DEDUP_REMOVED lines=20> */
.L_x_5247:
[----:B------:R-:W-:Y:S05]  /*59d0*/  BSYNC.RECONVERGENT B1 ;  /* 0x0000000000017941 */ /* 0x000fea0003800200 */
.L_x_5246:
[----:B------:R-:W-:Y:S04]  /*59e0*/  BSSY.RECONVERGENT B1, `(.L_x_5248) ;  /* 0x0000010000017945 */ /* 0x000fe80003800200 */
[----:B------:R-:W-:Y:S05]  /*59f0*/  @P1 BRA `(.L_x_5249) ;  /* 0x0000000000381947 */ /* 0x000fea0003800000 */
[----:B----4-:R-:W4:Y:S01]  /*5a00*/  LDC R2, c[0x0][0x3f4] ;  /* 0x0000fd00ff027b82 */ /* 0x010f220000000800 */
[----:B------:R-:W-:Y:S02]  /*5a10*/  CS2R R126, SRZ ;  /* 0x00000000007e7805 */ /* 0x000fe4000001ff00 */
[----:B------:R-:W-:Y:S01]  /*5a20*/  CS2R R124, SRZ ;  /* 0x00000000007c7805 */ /* 0x000fe2000001ff00 */
[----:B----4-:R-:W-:-:S05]  /*5a30*/  IMAD R2, R2, 0xe0, RZ ;  /* 0x000000e002027824 */ /* 0x010fca00078e02ff */
[----:B------:R-:W-:-:S13]  /*5a40*/  ISETP.GE.AND P2, PT, R0, R2, PT ;  /* 0x000000020000720c */ /* 0x000fda0003f46270 */
[----:B------:R-:W-:Y:S05]  /*5a50*/  @P2 BRA `(.L_x_5249) ;  /* 0x0000000000202947 */ /* 0x000fea0003800000 */
[----:B------:R-:W4:Y:S01]  /*5a60*/  LDC R2, c[0x0][0x3f4] ;  /* 0x0000fd00ff027b82 */ /* 0x000f220000000800 */
[----:B---3--:R-:W-:Y:S01]  /*5a70*/  SHF.R.S32.HI R3, RZ, 0x1f, R0 ;  /* 0x0000001fff037819 */ /* 0x008fe20000011400 */
[----:B----4-:R-:W-:-:S05]  /*5a80*/  IMAD R2, R2, UR4, RZ ;  /* 0x0000000402027c24 */ /* 0x010fca000f8e02ff */
[----:B------:R-:W-:-:S04]  /*5a90*/  IADD3 R0, P2, PT, R2, R0, RZ ;  /* 0x0000000002007210 */ /* 0x000fc80007f5e0ff */
[----:B------:R-:W-:Y:S02]  /*5aa0*/  LEA.HI.X.SX32 R3, R2, R3, 0x1, P2 ;  /* 0x0000000302037211 */ /* 0x000fe400010f0eff */
[----:B------:R-:W-:-:S04]  /*5ab0*/  LEA R2, P2, R0, UR12, 0x2 ;  /* 0x0000000c00027c11 */ /* 0x000fc8000f8410ff */
[----:B------:R-:W-:-:S05]  /*5ac0*/  LEA.HI.X R3, R0, UR13, R3, 0x2, P2 ;  /* 0x0000000d00037c11 */ /* 0x000fca00090f1403 */
[----:B------:R3:W5:Y:S04]  /*5ad0*/  LDG.E.128 R124, desc[UR36][R2.64] ;  /* 0x00000024027c7981 */ /* 0x000768000c1e1d00 */
.L_x_5249:
[----:B------:R-:W-:Y:S05]  /*5ae0*/  BSYNC.RECONVERGENT B1 ;  /* 0x0000000000017941 */ /* 0x000fea0003800200 */
.L_x_5248:
[----:B------:R-:W2:Y:S01]  /*5af0*/  LDL.LU R0, [R1+0x20] ;  /* 0x0000200001007983 */ /* 0x000ea20000300800 */
[----:B---34-:R-:W2:Y:S01]  /*5b00*/  LDC R2, c[0x0][0x3f4] ;  /* 0x0000fd00ff027b82 */ /* 0x018ea20000000800 */
[----:B------:R-:W-:Y:S01]  /*5b10*/  BSSY.RECONVERGENT B1, `(.L_x_5250) ;  /* 0x0000011000017945 */ /* 0x000fe20003800200 */
[----:B--2---:R-:W-:-:S03]  /*5b20*/  LEA R0, R2, R0, 0x1 ;  /* 0x0000000002007211 */ /* 0x004fc600078e08ff */
[----:B------:R-:W-:Y:S05]  /*5b30*/  @P1 BRA `(.L_x_5251) ;  /* 0x0000000000381947 */ /* 0x000fea0003800000 */
[----:B------:R-:W2:Y:S01]  /*5b40*/  LDC R3, c[0x0][0x3f4] ;  /* 0x0000fd00ff037b82 */ /* 0x000ea20000000800 */
[----:B------:R-:W-:Y:S01]  /*5b50*/  CS2R R130, SRZ ;  /* 0x0000000000827805 */ /* 0x000fe2000001ff00 */
[----:B--2---:R-:W-:Y:S02]  /*5b60*/  IMAD R128, R3, 0xe0, RZ ;  /* 0x000000e003807824 */ /* 0x004fe400078e02ff */
        /* <DEDUP_REMOVED lines=11> */
.L_x_5251:
[----:B------:R-:W-:Y:S05]  /*5c20*/  BSYNC.RECONVERGENT B1 ;  /* 0x0000000000017941 */ /* 0x000fea0003800200 */
.L_x_5250:
[----:B--2---:R-:W2:Y:S01]  /*5c30*/  LDC R2, c[0x0][0x3f4] ;  /* 0x0000fd00ff027b82 */ /* 0x004ea20000000800 */
[----:B------:R-:W-:Y:S01]  /*5c40*/  BSSY.RECONVERGENT B1, `(.L_x_5252) ;  /* 0x0000011000017945 */ /* 0x000fe20003800200 */
[----:B--2---:R-:W-:-:S03]  /*5c50*/  IADD3 R0, PT, PT, R0, R2, RZ ;  /* 0x0000000200007210 */ /* 0x004fc60007ffe0ff */
        /* <DEDUP_REMOVED lines=15> */
.L_x_5253:
[----:B------:R-:W-:Y:S05]  /*5d50*/  BSYNC.RECONVERGENT B1 ;  /* 0x0000000000017941 */ /* 0x000fea0003800200 */
.L_x_5252:
        /* <DEDUP_REMOVED lines=18> */
.L_x_5255:
[----:B------:R-:W-:Y:S05]  /*5e80*/  BSYNC.RECONVERGENT B1 ;  /* 0x0000000000017941 */ /* 0x000fea0003800200 */
.L_x_5254:
        /* <DEDUP_REMOVED lines=18> */
.L_x_5257:
[----:B------:R-:W-:Y:S05]  /*5fb0*/  BSYNC.RECONVERGENT B1 ;  /* 0x0000000000017941 */ /* 0x000fea0003800200 */
.L_x_5256:
        /* <DEDUP_REMOVED lines=18> */
.L_x_5259:
[----:B------:R-:W-:Y:S05]  /*60e0*/  BSYNC.RECONVERGENT B1 ;  /* 0x0000000000017941 */ /* 0x000fea0003800200 */
.L_x_5258:
        /* <DEDUP_REMOVED lines=18> */
.L_x_5261:
[----:B------:R-:W-:Y:S05]  /*6210*/  BSYNC.RECONVERGENT B1 ;  /* 0x0000000000017941 */ /* 0x000fea0003800200 */
.L_x_5260:
        /* <DEDUP_REMOVED lines=18> */
.L_x_5263:
[----:B------:R-:W-:Y:S05]  /*6340*/  BSYNC.RECONVERGENT B1 ;  /* 0x0000000000017941 */ /* 0x000fea0003800200 */
.L_x_5262:
        /* <DEDUP_REMOVED lines=18> */
.L_x_5265:
[----:B------:R-:W-:Y:S05]  /*6470*/  BSYNC.RECONVERGENT B1 ;  /* 0x0000000000017941 */ /* 0x000fea0003800200 */
.L_x_5264:
        /* <DEDUP_REMOVED lines=18> */
.L_x_5267:
[----:B------:R-:W-:Y:S05]  /*65a0*/  BSYNC.RECONVERGENT B1 ;  /* 0x0000000000017941 */ /* 0x000fea0003800200 */
.L_x_5266:
        /* <DEDUP_REMOVED lines=18> */
.L_x_5269:
[----:B------:R-:W-:Y:S05]  /*66d0*/  BSYNC.RECONVERGENT B1 ;  /* 0x0000000000017941 */ /* 0x000fea0003800200 */
.L_x_5268:
        /* <DEDUP_REMOVED lines=18> */
.L_x_5271:
[----:B------:R-:W-:Y:S05]  /*6800*/  BSYNC.RECONVERGENT B1 ;  /* 0x0000000000017941 */ /* 0x000fea0003800200 */
.L_x_5270:
        /* <DEDUP_REMOVED lines=18> */
.L_x_5273:
[----:B------:R-:W-:Y:S05]  /*6930*/  BSYNC.RECONVERGENT B1 ;  /* 0x0000000000017941 */ /* 0x000fea0003800200 */
.L_x_5272:
        /* <DEDUP_REMOVED lines=18> */
.L_x_5275:
[----:B------:R-:W-:Y:S05]  /*6a60*/  BSYNC.RECONVERGENT B1 ;  /* 0x0000000000017941 */ /* 0x000fea0003800200 */
.L_x_5274:
        /* <DEDUP_REMOVED lines=18> */
.L_x_5277:
[----:B------:R-:W-:Y:S05]  /*6b90*/  BSYNC.RECONVERGENT B1 ;  /* 0x0000000000017941 */ /* 0x000fea0003800200 */
.L_x_5276:
        /* <DEDUP_REMOVED lines=18> */
.L_x_5279:
[----:B------:R-:W-:Y:S05]  /*6cc0*/  BSYNC.RECONVERGENT B1 ;  /* 0x0000000000017941 */ /* 0x000fea0003800200 */
.L_x_5278:
        /* <DEDUP_REMOVED lines=18> */
.L_x_5281:
[----:B------:R-:W-:Y:S05]  /*6df0*/  BSYNC.RECONVERGENT B1 ;  /* 0x0000000000017941 */ /* 0x000fea0003800200 */
.L_x_5280:
        /* <DEDUP_REMOVED lines=18> */
.L_x_5283:
[----:B------:R-:W-:Y:S05]  /*6f20*/  BSYNC.RECONVERGENT B1 ;  /* 0x0000000000017941 */ /* 0x000fea0003800200 */
.L_x_5282:
        /* <DEDUP_REMOVED lines=18> */
.L_x_5285:
[----:B------:R-:W-:Y:S05]  /*7050*/  BSYNC.RECONVERGENT B1 ;  /* 0x0000000000017941 */ /* 0x000fea0003800200 */
.L_x_5284:
        /* <DEDUP_REMOVED lines=18> */
.L_x_5287:
[----:B------:R-:W-:Y:S05]  /*7180*/  BSYNC.RECONVERGENT B1 ;  /* 0x0000000000017941 */ /* 0x000fea0003800200 */
.L_x_5286:
        /* <DEDUP_REMOVED lines=18> */
.L_x_5289:
[----:B------:R-:W-:Y:S05]  /*72b0*/  BSYNC.RECONVERGENT B1 ;  /* 0x0000000000017941 */ /* 0x000fea0003800200 */
.L_x_5288:
        /* <DEDUP_REMOVED lines=18> */
.L_x_5291:
[----:B------:R-:W-:Y:S05]  /*73e0*/  BSYNC.RECONVERGENT B1 ;  /* 0x0000000000017941 */ /* 0x000fea0003800200 */
.L_x_5290:
        /* <DEDUP_REMOVED lines=18> */
.L_x_5293:
[----:B------:R-:W-:Y:S05]  /*7510*/  BSYNC.RECONVERGENT B1 ;  /* 0x0000000000017941 */ /* 0x000fea0003800200 */
.L_x_5292:
        /* <DEDUP_REMOVED lines=18> */
.L_x_5295:
[----:B------:R-:W-:Y:S05]  /*7640*/  BSYNC.RECONVERGENT B1 ;  /* 0x0000000000017941 */ /* 0x000fea0003800200 */
.L_x_5294:
        /* <DEDUP_REMOVED lines=18> */
.L_x_5297:
[----:B------:R-:W-:Y:S05]  /*7770*/  BSYNC.RECONVERGENT B1 ;  /* 0x0000000000017941 */ /* 0x000fea0003800200 */
.L_x_5296:
        /* <DEDUP_REMOVED lines=18> */
.L_x_5299:
[----:B------:R-:W-:Y:S05]  /*78a0*/  BSYNC.RECONVERGENT B1 ;  /* 0x0000000000017941 */ /* 0x000fea0003800200 */
.L_x_5298:
        /* <DEDUP_REMOVED lines=18> */
.L_x_5301:
[----:B------:R-:W-:Y:S05]  /*79d0*/  BSYNC.RECONVERGENT B1 ;  /* 0x0000000000017941 */ /* 0x000fea0003800200 */
.L_x_5300:
        /* <DEDUP_REMOVED lines=18> */
.L_x_5303:
[----:B------:R-:W-:Y:S05]  /*7b00*/  BSYNC.RECONVERGENT B1 ;  /* 0x0000000000017941 */ /* 0x000fea0003800200 */
.L_x_5302:
        /* <DEDUP_REMOVED lines=18> */
.L_x_5305:
[----:B------:R-:W-:Y:S05]  /*7c30*/  BSYNC.RECONVERGENT B1 ;  /* 0x0000000000017941 */ /* 0x000fea0003800200 */
.L_x_5304:
        /* <DEDUP_REMOVED lines=18> */
.L_x_5307:
[----:B------:R-:W-:Y:S05]  /*7d60*/  BSYNC.RECONVERGENT B1 ;  /* 0x0000000000017941 */ /* 0x000fea0003800200 */
.L_x_5306:
        /* <DEDUP_REMOVED lines=18> */
.L_x_5309:
[----:B------:R-:W-:Y:S05]  /*7e90*/  BSYNC.RECONVERGENT B1 ;  /* 0x0000000000017941 */ /* 0x000fea0003800200 */
.L_x_5308:
[----:B------:R-:W-:Y:S04]  /*7ea0*/  BSSY.RECONVERGENT B1, `(.L_x_5310) ;  /* 0x0000012000017945 */ /* 0x000fe80003800200 */
[----:B------:R-:W-:Y:S05]  /*7eb0*/  @P1 BRA `(.L_x_5311) ;  /* 0x0000000000401947 */ /* 0x000fea0003800000 */
[----:B--2---:R-:W2:Y:S01]  /*7ec0*/  LDC R2, c[0x0][0x3f4] ;  /* 0x0000fd00ff027b82 */ /* 0x004ea20000000800 */
[----:B------:R-:W-:Y:S01]  /*7ed0*/  CS2R R250, SRZ ;  /* 0x0000000000fa7805 */ /* 0x000fe2000001ff00 */
[----:B--2---:R-:W-:-:S06]  /*7ee0*/  IMAD R248, R2, 0xe0, RZ ;  /* 0x000000e002f87824 */ /* 0x004fcc00078e02ff */
[----:B------:R-:W2:Y:S02]  /*7ef0*/  LDC R2, c[0x0][0x3f4] ;  /* 0x0000fd00ff027b82 */ /* 0x000ea40000000800 */
[----:B--2---:R-:W-:-:S05]  /*7f00*/  IADD3 R0, PT, PT, R0, R2, RZ ;  /* 0x0000000200007210 */ /* 0x004fca0007ffe0ff */
        /* <DEDUP_REMOVED lines=11> */
.L_x_5311:
[----:B------:R-:W-:Y:S05]  /*7fc0*/  BSYNC.RECONVERGENT B1 ;  /* 0x0000000000017941 */ /* 0x000fea0003800200 */
.L_x_5310:
[----:B------:R-:W-:Y:S04]  /*7fd0*/  BSSY.RECONVERGENT B1, `(.L_x_5312) ;  /* 0x000026a000017945 */ /* 0x000fe80003800200 */
[----:B------:R-:W-:Y:S05]  /*7fe0*/  @P1 BRA `(.L_x_5313) ;  /* 0x0000002400a01947 */ /* 0x000fea0003800000 */
[----:B------:R-:W-:Y:S01]  /*7ff0*/  ISETP.NE.U32.AND P1, PT, RZ, UR14, PT ;  /* 0x0000000eff007c0c */ /* 0x000fe2000bf25070 */
[----:B-----5:R4:W-:Y:S03]  /*8000*/  STL [R1+0x4c4], R135 ;  /* 0x0004c48701007387 */ /* 0x0209e60000100800 */
[----:B------:R-:W-:Y:S01]  /*8010*/  ISETP.NE.AND.EX P1, PT, RZ, UR15, PT, P1 ;  /* 0x0000000fff007c0c */ /* 0x000fe2000bf25310 */
[----:B----4-:R-:W4:Y:S04]  /*8020*/  LDL R135, [R1] ;  /* 0x0000000001877983 */ /* 0x010f280000100800 */
[----:B------:R0:W-:Y:S08]  /*8030*/  STL [R1+0x4c0], R139 ;  /* 0x0004c08b01007387 */ /* 0x0001f00000100800 */
[----:B--23--:R-:W2:Y:S01]  /*8040*/  @P1 LDC.64 R2, c[0x0][0x448] ;  /* 0x00011200ff021b82 */ /* 0x00cea20000000a00 */
[----:B------:R-:W2:Y:S01]  /*8050*/  @P1 S2R R0, SR_CTAID.X ;  /* 0x0000000000001919 */ /* 0x000ea20000002500 */
[----:B0-----:R-:W3:Y:S04]  /*8060*/  LDL R139, [R1+0x4] ;  /* 0x00000400018b7983 */ /* 0x001ee80000100800 */
[----:B------:R0:W-:Y:S04]  /*8070*/  STL [R1+0x4bc], R143 ;  /* 0x0004bc8f01007387 */ /* 0x0001e80000100800 */
[----:B0-----:R-:W3:Y:S04]  /*8080*/  LDL R143, [R1+0x3e8] ;  /* 0x0003e800018f7983 */ /* 0x001ee80000100800 */
[----:B------:R0:W-:Y:S01]  /*8090*/  STL [R1+0x4b8], R147 ;  /* 0x0004b89301007387 */ /* 0x0001e20000100800 */
[----:B--2---:R-:W-:-:S03]  /*80a0*/  @P1 IMAD.WIDE.U32 R2, R0, 0x4, R2 ;  /* 0x0000000400021825 */ /* 0x004fc600078e0002 */
[----:B0-----:R-:W2:Y:S04]  /*80b0*/  LDL R147, [R1+0x384] ;  /* 0x0003840001937983 */ /* 0x001ea80000100800 */
[----:B------:R-:W4:Y:S04]  /*80c0*/  @P1 LDG.E R3, desc[UR36][R2.64] ;  /* 0x0000002402031981 */ /* 0x000f28000c1e1900 */
[----:B------:R0:W-:Y:S04]  /*80d0*/  STL [R1+0x4b4], R151 ;  /* 0x0004b49701007387 */ /* 0x0001e80000100800 */
[----:B0-----:R-:W2:Y:S04]  /*80e0*/  LDL R151, [R1+0x380] ;  /* 0x0003800001977983 */ /* 0x001ea80000100800 */
        /* <DEDUP_REMOVED lines=49> */
[----:B------:R-:W3:Y:S04]  /*8400*/  LDL R2, [R1+0x410] ;  /* 0x0004100001027983 */ /* 0x000ee80000100800 */
[----:B------:R-:W2:Y:S04]  /*8410*/  LDL R0, [R1+0x414] ;  /* 0x0004140001007983 */ /* 0x000ea80000100800 */
[----:B0-----:R-:W2:Y:S04]  /*8420*/  LDL R251, [R1+0x420] ;  /* 0x0004200001fb7983 */ /* 0x001ea80000100800 */
[----:B----4-:R0:W-:Y:S04]  /*8430*/  @P1 STL [R1+0x24], R3 ;  /* 0x0000240301001387 */ /* 0x0101e80000100800 */
[----:B0-----:R-:W4:Y:S01]  /*8440*/  LDL R3, [R1+0x10] ;  /* 0x0000100001037983 */ /* 0x001f220000100800 */
[----:B---3--:R-:W-:-:S03]  /*8450*/  FMUL.FTZ R2, R2, R135 ;  /* 0x0000008702027220 */ /* 0x008fc60000410000 */
[----:B------:R-:W3:Y:S01]  /*8460*/  LDL.LU R135, [R1+0x4c4] ;  /* 0x0004c40001877983 */ /* 0x000ee20000300800 */
[----:B--2---:R-:W-:-:S03]  /*8470*/  FMUL.FTZ R0, R0, R139 ;  /* 0x0000008b00007220 */ /* 0x004fc60000410000 */
[----:B------:R-:W2:Y:S01]  /*8480*/  LDL.LU R139, [R1+0x4c0] ;  /* 0x0004c000018b7983 */ /* 0x000ea20000300800 */
[----:B------:R-:W-:-:S04]  /*8490*/  FFMA.FTZ R0, R243, R247, R0 ;  /* 0x000000f7f3007223 */ /* 0x000fc80000010000 */
[----:B------:R-:W-:Y:S01]  /*84a0*/  FFMA.FTZ R0, R235, R5, R0 ;  /* 0x00000005eb007223 */ /* 0x000fe20000010000 */
[----:B----4-:R-:W-:-:S04]  /*84b0*/  FFMA.FTZ R2, R251, R3, R2 ;  /* 0x00000003fb027223 */ /* 0x010fc80000010002 */
        /* <DEDUP_REMOVED lines=11> */
[----:B------:R-:W-:Y:S01]  /*8570*/  FMUL.FTZ R3, R195, R199 ;  /* 0x000000c7c3037220 */ /* 0x000fe20000410000 */
[----:B------:R-:W-:Y:S02]  /*8580*/  FFMA.FTZ R0, R171, R29, R0 ;  /* 0x0000001dab007223 */ /* 0x000fe40000010000 */
[----:B------:R-:W-:Y:S01]  /*8590*/  FFMA.FTZ R2, R175, R28, R2 ;  /* 0x0000001caf027223 */ /* 0x000fe20000010002 */
[----:B------:R-:W-:Y:S01]  /*85a0*/  FFMA.FTZ R3, R179, R183, R3 ;  /* 0x000000b7b3037223 */ /* 0x000fe20000010003 */
[----:B------:R-:W-:Y:S02]  /*85b0*/  FFMA.FTZ R0, R159, R33, R0 ;  /* 0x000000219f007223 */ /* 0x000fe40000010000 */
[----:B------:R-:W-:Y:S01]  /*85c0*/  FFMA.FTZ R2, R163, R32, R2 ;  /* 0x00000020a3027223 */ /* 0x000fe20000010002 */
[----:B------:R0:W-:Y:S01]  /*85d0*/  STL [R1+0x448], R4 ;  /* 0x0004480401007387 */ /* 0x0001e20000100800 */
[----:B------:R-:W-:-:S02]  /*85e0*/  FFMA.FTZ R3, R167, R6, R3 ;  /* 0x00000006a7037223 */ /* 0x000fc40000010003 */
[----:B------:R-:W-:Y:S01]  /*85f0*/  FFMA.FTZ R2, R151, R36, R2 ;  /* 0x0000002497027223 */ /* 0x000fe20000010002 */
[----:B------:R4:W-:Y:S01]  /*8600*/  STL [R1+0x44c], R5 ;  /* 0x00044c0501007387 */ /* 0x0009e20000100800 */
[----:B------:R-:W-:-:S03]  /*8610*/  FFMA.FTZ R0, R147, R37, R0 ;  /* 0x0000002593007223 */ /* 0x000fc60000010000 */
[----:B------:R-:W3:Y:S01]  /*8620*/  LDL R151, [R1+0x3d8] ;  /* 0x0003d80001977983 */ /* 0x000ee20000100800 */
[----:B------:R-:W-:-:S03]  /*8630*/  FFMA.FTZ R3, R155, R10, R3 ;  /* 0x0000000a9b037223 */ /* 0x000fc60000010003 */
[----:B------:R-:W2:Y:S04]  /*8640*/  LDL R147, [R1+0x374] ;  /* 0x0003740001937983 */ /* 0x000ea80000100800 */
[----:B------:R-:W2:Y:S01]  /*8650*/  LDL R243, [R1+0x3c8] ;  /* 0x0003c80001f37983 */ /* 0x000ea20000100800 */
[----:B------:R-:W-:-:S03]  /*8660*/  FFMA.FTZ R3, R143, R14, R3 ;  /* 0x0000000e8f037223 */ /* 0x000fc60000010003 */
        /* <DEDUP_REMOVED lines=25> */
[----:B------:R-:W2:Y:S04]  /*8800*/  LDL R159, [R1+0x2e0] ;  /* 0x0002e000019f7983 */ /* 0x000ea80000100800 */
[----:B----4-:R-:W4:Y:S01]  /*8810*/  LDL R5, [R1+0x2e4] ;  /* 0x0002e40001057983 */ /* 0x010f220000100800 */
[----:B---3--:R-:W-:Y:S01]  /*8820*/  FFMA.FTZ R3, R151, R18, R3 ;  /* 0x0000001297037223 */ /* 0x008fe20000010003 */
[----:B--2---:R-:W-:-:S03]  /*8830*/  FFMA.FTZ R0, R147, R41, R0 ;  /* 0x0000002993007223 */ /* 0x004fc60000010000 */
[----:B------:R-:W-:Y:S01]  /*8840*/  FFMA.FTZ R3, R243, R22, R3 ;  /* 0x00000016f3037223 */ /* 0x000fe20000010003 */
[----:B------:R-:W-:-:S03]  /*8850*/  FFMA.FTZ R0, R247, R45, R0 ;  /* 0x0000002df7007223 */ /* 0x000fc60000010000 */
[----:B------:R-:W-:Y:S01]  /*8860*/  FFMA.FTZ R3, R231, R26, R3 ;  /* 0x0000001ae7037223 */ /* 0x000fe20000010003 */
[----:B------:R-:W-:Y:S02]  /*8870*/  FFMA.FTZ R2, R143, R40, R2 ;  /* 0x000000288f027223 */ /* 0x000fe40000010002 */
[----:B------:R-:W2:Y:S01]  /*8880*/  LDL.LU R143, [R1+0x4bc] ;  /* 0x0004bc00018f7983 */ /* 0x000ea20000300800 */
[----:B------:R-:W-:-:S03]  /*8890*/  FFMA.FTZ R0, R235, R49, R0 ;  /* 0x00000031eb007223 */ /* 0x000fc60000010000 */
[----:B------:R-:W3:Y:S01]  /*88a0*/  LDL.LU R147, [R1+0x4b8] ;  /* 0x0004b80001937983 */ /* 0x000ee20000300800 */
[----:B------:R-:W-:-:S03]  /*88b0*/  FFMA.FTZ R3, R155, R30, R3 ;  /* 0x0000001e9b037223 */ /* 0x000fc60000010003 */
[----:B------:R-:W3:Y:S01]  /*88c0*/  LDL.LU R151, [R1+0x4b4] ;  /* 0x0004b40001977983 */ /* 0x000ee20000300800 */
[----:B------:R-:W-:-:S03]  /*88d0*/  FFMA.FTZ R0, R163, R53, R0 ;  /* 0x00000035a3007223 */ /* 0x000fc60000010000 */
[----:B------:R-:W2:Y:S04]  /*88e0*/  LDL R155, [R1+0x2d4] ;  /* 0x0002d400019b7983 */ /* 0x000ea80000100800 */
        /* <DEDUP_REMOVED lines=51> */
[----:B------:R-:W-:-:S04]  /*8c20*/  FFMA.FTZ R0, R251, R85, R0 ;  /* 0x00000055fb007223 */ /* 0x000fc80000010000 */
[----:B------:R-:W-:Y:S01]  /*8c30*/  FFMA.FTZ R0, R239, R89, R0 ;  /* 0x00000059ef007223 */ /* 0x000fe20000010000 */
[----:B------:R-:W-:Y:S02]  /*8c40*/  FFMA.FTZ R3, R4, R58, R3 ;  /* 0x0000003a04037223 */ /* 0x000fe40000010003 */
[----:B------:R-:W4:Y:S02]  /*8c50*/  LDL R4, [R1+0x2a8] ;  /* 0x0002a80001047983 */ /* 0x000f240000100800 */
[----:B------:R-:W-:-:S04]  /*8c60*/  FFMA.FTZ R3, R247, R62, R3 ;  /* 0x0000003ef7037223 */ /* 0x000fc80000010003 */
[----:B------:R-:W-:-:S04]  /*8c70*/  FFMA.FTZ R3, R235, R66, R3 ;  /* 0x00000042eb037223 */ /* 0x000fc80000010003 */
[----:B------:R-:W-:Y:S01]  /*8c80*/  FFMA.FTZ R3, R159, R70, R3 ;  /* 0x000000469f037223 */ /* 0x000fe20000010003 */
[----:B--2---:R-:W-:Y:S02]  /*8c90*/  FFMA.FTZ R2, R155, R84, R2 ;  /* 0x000000549b027223 */ /* 0x004fe40000010002 */
[----:B------:R-:W2:Y:S01]  /*8ca0*/  LDL.LU R155, [R1+0x4b0] ;  /* 0x0004b000019b7983 */ /* 0x000ea20000300800 */
[----:B---3--:R-:W-:-:S03]  /*8cb0*/  FFMA.FTZ R0, R163, R93, R0 ;  /* 0x0000005da3007223 */ /* 0x008fc60000010000 */
[----:B------:R-:W3:Y:S04]  /*8cc0*/  LDL R159, [R1+0x234] ;  /* 0x00023400019f7983 */ /* 0x000ee80000100800 */
[----:B------:R-:W2:Y:S01]  /*8cd0*/  LDL R163, [R1+0x230] ;  /* 0x0002300001a37983 */ /* 0x000ea20000100800 */
[----:B------:R-:W-:Y:S01]  /*8ce0*/  FFMA.FTZ R2, R243, R88, R2 ;  /* 0x00000058f3027223 */ /* 0x000fe20000010002 */
[----:B------:R-:W-:Y:S01]  /*8cf0*/  FFMA.FTZ R0, R223, R97, R0 ;  /* 0x00000061df007223 */ /* 0x000fe20000010000 */
[----:B------:R-:W-:Y:S01]  /*8d00*/  FFMA.FTZ R3, R219, R74, R3 ;  /* 0x0000004adb037223 */ /* 0x000fe20000010003 */
[----:B------:R-:W2:Y:S01]  /*8d10*/  LDL R243, [R1+0x200] ;  /* 0x0002000001f37983 */ /* 0x000ea20000100800 */
[----:B------:R-:W-:Y:S01]  /*8d20*/  FFMA.FTZ R2, R231, R92, R2 ;  /* 0x0000005ce7027223 */ /* 0x000fe20000010002 */
[----:B------:R-:W-:Y:S01]  /*8d30*/  FFMA.FTZ R0, R211, R101, R0 ;  /* 0x00000065d3007223 */ /* 0x000fe20000010000 */
[----:B------:R-:W-:Y:S01]  /*8d40*/  FFMA.FTZ R3, R207, R78, R3 ;  /* 0x0000004ecf037223 */ /* 0x000fe20000010003 */
[----:B------:R-:W2:Y:S01]  /*8d50*/  LDL R231, [R1+0x1f0] ;  /* 0x0001f00001e77983 */ /* 0x000ea20000100800 */
[----:B------:R-:W-:Y:S01]  /*8d60*/  FFMA.FTZ R2, R227, R96, R2 ;  /* 0x00000060e3027223 */ /* 0x000fe20000010002 */
[----:B------:R-:W-:Y:S01]  /*8d70*/  FFMA.FTZ R0, R199, R105, R0 ;  /* 0x00000069c7007223 */ /* 0x000fe20000010000 */
[----:B----4-:R-:W-:Y:S01]  /*8d80*/  FFMA.FTZ R3, R195, R82, R3 ;  /* 0x00000052c3037223 */ /* 0x010fe20000010003 */
[----:B------:R-:W4:Y:S01]  /*8d90*/  LDL R219, [R1+0x1e0] ;  /* 0x0001e00001db7983 */ /* 0x000f220000100800 */
[----:B------:R-:W-:-:S03]  /*8da0*/  FFMA.FTZ R2, R215, R100, R2 ;  /* 0x00000064d7027223 */ /* 0x000fc60000010002 */
        /* <DEDUP_REMOVED lines=46> */
[----:B------:R-:W4:Y:S01]  /*9090*/  LDL R243, [R1+0x164] ;  /* 0x0001640001f37983 */ /* 0x000f220000100800 */
[----:B---3--:R-:W-:-:S03]  /*90a0*/  FFMA.FTZ R3, R159, R106, R3 ;  /* 0x0000006a9f037223 */ /* 0x008fc60000010003 */
[----:B------:R-:W3:Y:S01]  /*90b0*/  LDL R159, [R1+0x1f8] ;  /* 0x0001f800019f7983 */ /* 0x000ee20000100800 */
[----:B--2---:R-:W-:-:S03]  /*90c0*/  FFMA.FTZ R0, R163, R129, R0 ;  /* 0x00000081a3007223 */ /* 0x004fc60000010000 */
        /* <DEDUP_REMOVED lines=10> */
[----:B------:R-:W-:-:S02]  /*9170*/  FFMA.FTZ R3, R211, R118, R3 ;  /* 0x00000076d3037223 */ /* 0x000fc40000010003 */
[----:B------:R-:W2:Y:S01]  /*9180*/  LDL R227, [R1+0x1b8] ;  /* 0x0001b80001e37983 */ /* 0x000ea20000100800 */
[----:B------:R-:W-:Y:S01]  /*9190*/  FFMA.FTZ R2, R195, R148, R2 ;  /* 0x00000094c3027223 */ /* 0x000fe20000010002 */
[----:B----4-:R-:W-:Y:S01]  /*91a0*/  FFMA.FTZ R0, R215, R141, R0 ;  /* 0x0000008dd7007223 */ /* 0x010fe20000010000 */
[----:B------:R-:W-:Y:S01]  /*91b0*/  FFMA.FTZ R3, R199, R122, R3 ;  /* 0x0000007ac7037223 */ /* 0x000fe20000010003 */
[----:B------:R-:W4:Y:S01]  /*91c0*/  LDL R215, [R1+0x1a8] ;  /* 0x0001a80001d77983 */ /* 0x000f220000100800 */
[----:B------:R-:W-:Y:S01]  /*91d0*/  FFMA.FTZ R2, R183, R152, R2 ;  /* 0x00000098b7027223 */ /* 0x000fe20000010002 */
[----:B------:R-:W-:Y:S01]  /*91e0*/  FFMA.FTZ R0, R203, R145, R0 ;  /* 0x00000091cb007223 */ /* 0x000fe20000010000 */
[----:B------:R-:W-:Y:S01]  /*91f0*/  FFMA.FTZ R3, R187, R126, R3 ;  /* 0x0000007ebb037223 */ /* 0x000fe20000010003 */
[----:B------:R-:W4:Y:S04]  /*9200*/  LDL R203, [R1+0x198] ;  /* 0x0001980001cb7983 */ /* 0x000f280000100800 */
[----:B------:R-:W4:Y:S01]  /*9210*/  LDL R235, [R1+0x150] ;  /* 0x0001500001eb7983 */ /* 0x000f220000100800 */
[----:B------:R-:W-:Y:S01]  /*9220*/  FFMA.FTZ R2, R179, R156, R2 ;  /* 0x0000009cb3027223 */ /* 0x000fe20000010002 */
[----:B------:R-:W-:Y:S01]  /*9230*/  FFMA.FTZ R0, R191, R149, R0 ;  /* 0x00000095bf007223 */ /* 0x000fe20000010000 */
[----:B------:R-:W-:Y:S01]  /*9240*/  FFMA.FTZ R3, R4, R130, R3 ;  /* 0x0000008204037223 */ /* 0x000fe20000010003 */
[----:B------:R-:W4:Y:S01]  /*9250*/  LDL R219, [R1+0x144] ;  /* 0x0001440001db7983 */ /* 0x000f220000100800 */
[----:B------:R-:W-:-:S03]  /*9260*/  FFMA.FTZ R2, R167, R160, R2 ;  /* 0x000000a0a7027223 */ /* 0x000fc60000010002 */
[----:B------:R-:W4:Y:S01]  /*9270*/  LDL R167, [R1+0x1e8] ;  /* 0x0001e80001a77983 */ /* 0x000f220000100800 */
[----:B------:R-:W-:Y:S01]  /*9280*/  FFMA.FTZ R0, R5, R153, R0 ;  /* 0x0000009905007223 */ /* 0x000fe20000010000 */
[----:B------:R-:W-:Y:S02]  /*9290*/  FFMA.FTZ R3, R171, R134, R3 ;  /* 0x00000086ab037223 */ /* 0x000fe40000010003 */
        /* <DEDUP_REMOVED lines=18> */
[----:B----4-:R-:W-:-:S04]  /*93c0*/  FFMA.FTZ R3, R167, R142, R3 ;  /* 0x0000008ea7037223 */ /* 0x010fc80000010003 */
[----:B------:R-:W-:-:S04]  /*93d0*/  FFMA.FTZ R3, R251, R146, R3 ;  /* 0x00000092fb037223 */ /* 0x000fc80000010003 */
[----:B------:R-:W-:-:S04]  /*93e0*/  FFMA.FTZ R3, R239, R150, R3 ;  /* 0x00000096ef037223 */ /* 0x000fc80000010003 */
[----:B------:R-:W-:-:S04]  /*93f0*/  FFMA.FTZ R3, R227, R154, R3 ;  /* 0x0000009ae3037223 */ /* 0x000fc80000010003 */
[----:B------:R-:W-:-:S04]  /*9400*/  FFMA.FTZ R3, R215, R158, R3 ;  /* 0x0000009ed7037223 */ /* 0x000fc80000010003 */
[----:B------:R-:W-:-:S04]  /*9410*/  FFMA.FTZ R3, R203, R162, R3 ;  /* 0x000000a2cb037223 */ /* 0x000fc80000010003 */
[----:B------:R-:W-:Y:S01]  /*9420*/  FFMA.FTZ R3, R4, R166, R3 ;  /* 0x000000a604037223 */ /* 0x000fe20000010003 */
[----:B---3--:R-:W-:Y:S02]  /*9430*/  FFMA.FTZ R2, R159, R164, R2 ;  /* 0x000000a49f027223 */ /* 0x008fe40000010002 */
[----:B------:R-:W3:Y:S01]  /*9440*/  LDL.LU R159, [R1+0x4ac] ;  /* 0x0004ac00019f7983 */ /* 0x000ee20000300800 */
[----:B--2---:R-:W-:Y:S01]  /*9450*/  FFMA.FTZ R0, R163, R165, R0 ;  /* 0x000000a5a3007223 */ /* 0x004fe20000010000 */
[----:B------:R-:W-:Y:S02]  /*9460*/  FFMA.FTZ R2, R171, R168, R2 ;  /* 0x000000a8ab027223 */ /* 0x000fe40000010002 */
[----:B------:R-:W2:Y:S01]  /*9470*/  LDL.LU R163, [R1+0x4a8] ;  /* 0x0004a80001a37983 */ /* 0x000ea20000300800 */
[----:B------:R-:W-:-:S03]  /*9480*/  FFMA.FTZ R0, R175, R169, R0 ;  /* 0x000000a9af007223 */ /* 0x000fc60000010000 */
[----:B------:R-:W4:Y:S04]  /*9490*/  LDL.LU R167, [R1+0x4a4] ;  /* 0x0004a40001a77983 */ /* 0x000f280000300800 */
[----:B------:R-:W4:Y:S04]  /*94a0*/  LDL.LU R171, [R1+0x4a0] ;  /* 0x0004a00001ab7983 */ /* 0x000f280000300800 */
[----:B------:R-:W4:Y:S04]  /*94b0*/  LDL.LU R175, [R1+0x49c] ;  /* 0x00049c0001af7983 */ /* 0x000f280000300800 */
[----:B------:R-:W3:Y:S01]  /*94c0*/  LDL R4, [R1+0x168] ;  /* 0x0001680001047983 */ /* 0x000ee20000100800 */
[----:B------:R-:W-:Y:S01]  /*94d0*/  FFMA.FTZ R0, R243, R173, R0 ;  /* 0x000000adf3007223 */ /* 0x000fe20000010000 */
[----:B------:R-:W-:-:S02]  /*94e0*/  FFMA.FTZ R2, R247, R172, R2 ;  /* 0x000000acf7027223 */ /* 0x000fc40000010002 */
[----:B------:R-:W2:Y:S01]  /*94f0*/  LDL R251, [R1+0xe0] ;  /* 0x0000e00001fb7983 */ /* 0x000ea20000100800 */
        /* <DEDUP_REMOVED lines=16> */
[----:B------:R-:W2:Y:S01]  /*9600*/  LDL R179, [R1+0xf0] ;  /* 0x0000f00001b37983 */ /* 0x000ea20000100800 */
        /* <DEDUP_REMOVED lines=17> */
[----:B--2---:R-:W-:Y:S01]  /*9720*/  FFMA.FTZ R2, R179, R200, R2 ;  /* 0x000000c8b3027223 */ /* 0x004fe20000010002 */
[----:B----4-:R-:W-:-:S03]  /*9730*/  FFMA.FTZ R0, R183, R201, R0 ;  /* 0x000000c9b7007223 */ /* 0x010fc60000010000 */
[----:B------:R-:W-:Y:S01]  /*9740*/  FFMA.FTZ R2, R251, R204, R2 ;  /* 0x000000ccfb027223 */ /* 0x000fe20000010002 */
[----:B------:R-:W-:Y:S01]  /*9750*/  FFMA.FTZ R3, R187, R178, R3 ;  /* 0x000000b2bb037223 */ /* 0x000fe20000010003 */
[----:B------:R-:W2:Y:S01]  /*9760*/  LDL.LU R179, [R1+0x498] ;  /* 0x0004980001b37983 */ /* 0x000ea20000300800 */
[----:B------:R-:W-:Y:S01]  /*9770*/  FFMA.FTZ R0, R247, R205, R0 ;  /* 0x000000cdf7007223 */ /* 0x000fe20000010000 */
[----:B------:R-:W-:Y:S01]  /*9780*/  FFMA.FTZ R2, R239, R208, R2 ;  /* 0x000000d0ef027223 */ /* 0x000fe20000010002 */
[----:B------:R-:W-:Y:S01]  /*9790*/  FFMA.FTZ R3, R243, R182, R3 ;  /* 0x000000b6f3037223 */ /* 0x000fe20000010003 */
[----:B------:R-:W4:Y:S01]  /*97a0*/  LDL.LU R183, [R1+0x494] ;  /* 0x0004940001b77983 */ /* 0x000f220000300800 */
[----:B------:R-:W-:Y:S01]  /*97b0*/  FFMA.FTZ R0, R235, R209, R0 ;  /* 0x000000d1eb007223 */ /* 0x000fe20000010000 */
[----:B------:R-:W-:Y:S01]  /*97c0*/  FFMA.FTZ R2, R227, R212, R2 ;  /* 0x000000d4e3027223 */ /* 0x000fe20000010002 */
[----:B------:R-:W-:Y:S01]  /*97d0*/  FFMA.FTZ R3, R231, R186, R3 ;  /* 0x000000bae7037223 */ /* 0x000fe20000010003 */
[----:B------:R-:W4:Y:S01]  /*97e0*/  LDL.LU R187, [R1+0x490] ;  /* 0x0004900001bb7983 */ /* 0x000f220000300800 */
[----:B------:R-:W-:-:S03]  /*97f0*/  FFMA.FTZ R0, R223, R213, R0 ;  /* 0x000000d5df007223 */ /* 0x000fc60000010000 */
[----:B------:R-:W2:Y:S01]  /*9800*/  LDL R235, [R1+0x64] ;  /* 0x0000640001eb7983 */ /* 0x000ea20000100800 */
[----:B------:R-:W-:-:S03]  /*9810*/  FFMA.FTZ R2, R215, R216, R2 ;  /* 0x000000d8d7027223 */ /* 0x000fc60000010002 */
[----:B------:R-:W4:Y:S01]  /*9820*/  LDL R247, [R1+0x70] ;  /* 0x0000700001f77983 */ /* 0x000f220000100800 */
        /* <DEDUP_REMOVED lines=33> */
[----:B------:R-:W-:Y:S01]  /*9a40*/  FFMA.FTZ R2, R247, R232, R2 ;  /* 0x000000e8f7027223 */ /* 0x000fe20000010002 */
[----:B------:R-:W-:Y:S01]  /*9a50*/  FFMA.FTZ R3, R243, R210, R3 ;  /* 0x000000d2f3037223 */ /* 0x000fe20000010003 */
[----:B------:R-:W4:Y:S01]  /*9a60*/  LDL R235, [R1+0xc] ;  /* 0x00000c0001eb7983 */ /* 0x000f220000100800 */
[----:B------:R-:W0:Y:S01]  /*9a70*/  @P1 LDC R243, c[0x0][0x408] ;  /* 0x00010200fff31b82 */ /* 0x000e220000000800 */
[----:B---3--:R-:W-:Y:S01]  /*9a80*/  FFMA.FTZ R0, R4, R241, R0 ;  /* 0x000000f104007223 */ /* 0x008fe20000010000 */
[----:B------:R-:W-:Y:S01]  /*9a90*/  ISETP.NE.U32.AND P2, PT, RZ, UR18, PT ;  /* 0x00000012ff007c0c */ /* 0x000fe2000bf45070 */
        /* <DEDUP_REMOVED lines=10> */
[----:B------:R-:W-:-:S02]  /*9b40*/  FFMA.FTZ R203, R203, R222, R3 ;  /* 0x000000decbcb7223 */ /* 0x000fc40000010003 */
[----:B------:R-:W3:Y:S01]  /*9b50*/  LDL R223, [R1+0x42c] ;  /* 0x00042c0001df7983 */ /* 0x000ee20000100800 */
[----:B------:R-:W-:-:S03]  /*9b60*/  FFMA.FTZ R3, R211, R248, R2 ;  /* 0x000000f8d3037223 */ /* 0x000fc60000010002 */
[----:B------:R-:W3:Y:S01]  /*9b70*/  LDL R219, [R1+0x40c] ;  /* 0x00040c0001db7983 */ /* 0x000ee20000100800 */
[----:B------:R-:W-:-:S03]  /*9b80*/  FADD.FTZ R3, R3, R0 ;  /* 0x0000000003037221 */ /* 0x000fc60000010000 */
[----:B------:R-:W3:Y:S04]  /*9b90*/  LDL R215, [R1+0x3fc] ;  /* 0x0003fc0001d77983 */ /* 0x000ee80000100800 */
[----:B------:R-:W3:Y:S04]  /*9ba0*/  LDL R239, [R1+0x434] ;  /* 0x0004340001ef7983 */ /* 0x000ee80000100800 */
[----:B------:R-:W3:Y:S04]  /*9bb0*/  LDL R211, [R1+0x3dc] ;  /* 0x0003dc0001d37983 */ /* 0x000ee80000100800 */
[----:B------:R-:W3:Y:S04]  /*9bc0*/  LDL R207, [R1+0x3cc] ;  /* 0x0003cc0001cf7983 */ /* 0x000ee80000100800 */
[----:B------:R-:W3:Y:S01]  /*9bd0*/  LDL R247, [R1+0x36c] ;  /* 0x00036c0001f77983 */ /* 0x000ee20000100800 */
[----:B--2---:R-:W-:-:S03]  /*9be0*/  FFMA.FTZ R2, R191, R226, R203 ;  /* 0x000000e2bf027223 */ /* 0x004fc600000100cb */
[----:B------:R-:W2:Y:S04]  /*9bf0*/  LDL R191, [R1+0x48] ;  /* 0x0000480001bf7983 */ /* 0x000ea80000100800 */
[----:B------:R-:W2:Y:S01]  /*9c00*/  LDL R203, [R1+0x3bc] ;  /* 0x0003bc0001cb7983 */ /* 0x000ea20000100800 */
[----:B----4-:R-:W-:Y:S02]  /*9c10*/  FFMA.FTZ R0, R199, R230, R2 ;  /* 0x000000e6c7007223 */ /* 0x010fe40000010002 */
[----:B------:R-:W0:Y:S01]  /*9c20*/  @P1 LDC R2, c[0x0][0x430] ;  /* 0x00010c00ff021b82 */ /* 0x000e220000000800 */
[----:B------:R-:W4:Y:S01]  /*9c30*/  LDL R199, [R1+0x3ac] ;  /* 0x0003ac0001c77983 */ /* 0x000f220000100800 */
[----:B------:R-:W-:-:S03]  /*9c40*/  FFMA.FTZ R0, R195, R234, R0 ;  /* 0x000000eac3007223 */ /* 0x000fc60000010000 */
[----:B------:R-:W4:Y:S01]  /*9c50*/  LDL R195, [R1+0x39c] ;  /* 0x00039c0001c37983 */ /* 0x000f220000100800 */
[----:B------:R-:W-:-:S03]  /*9c60*/  FFMA.FTZ R0, R5, R238, R0 ;  /* 0x000000ee05007223 */ /* 0x000fc60000010000 */
[----:B------:R-:W4:Y:S01]  /*9c70*/  LDL R5, [R1+0x38] ;  /* 0x0000380001057983 */ /* 0x000f220000100800 */
[----:B---3--:R-:W-:-:S03]  /*9c80*/  FFMA.FTZ R0, R4, R242, R0 ;  /* 0x000000f204007223 */ /* 0x008fc60000010000 */
[----:B------:R-:W3:Y:S01]  /*9c90*/  LDL R4, [R1+0x3ec] ;  /* 0x0003ec0001047983 */ /* 0x000ee20000100800 */
[----:B--2---:R-:W-:-:S03]  /*9ca0*/  FFMA.FTZ R0, R191, R246, R0 ;  /* 0x000000f6bf007223 */ /* 0x004fc60000010000 */
[----:B------:R-:W2:Y:S01]  /*9cb0*/  LDL R191, [R1+0x38c] ;  /* 0x00038c0001bf7983 */ /* 0x000ea20000100800 */
[----:B----4-:R-:W-:-:S04]  /*9cc0*/  FFMA.FTZ R0, R5, R250, R0 ;  /* 0x000000fa05007223 */ /* 0x010fc80000010000 */
[----:B------:R-:W-:Y:S01]  /*9cd0*/  FADD.FTZ R5, R0, R3 ;  /* 0x0000000300057221 */ /* 0x000fe20000010000 */
[----:B0-----:R-:W-:Y:S02]  /*9ce0*/  @P1 IADD3 R0, PT, PT, R2, R243, RZ ;  /* 0x000000f302001210 */ /* 0x001fe40007ffe0ff */
[----:B------:R-:W-:Y:S01]  /*9cf0*/  ISETP.NE.AND.EX P2, PT, RZ, UR19, PT, P2 ;  /* 0x00000013ff007c0c */ /* 0x000fe2000bf45320 */
[----:B------:R-:W4:Y:S01]  /*9d00*/  LDL R243, [R1+0x35c] ;  /* 0x00035c0001f37983 */ /* 0x000f220000100800 */
[----:B------:R-:W-:Y:S01]  /*9d10*/  @P1 ISETP.GE.AND P4, PT, R252, R0, PT ;  /* 0x00000000fc00120c */ /* 0x000fe20003f86270 */
[----:B------:R-:W-:Y:S02]  /*9d20*/  FMUL.FTZ R0, R231, R235 ;  /* 0x000000ebe7007220 */ /* 0x000fe40000410000 */
[----:B------:R-:W4:Y:S02]  /*9d30*/  LDL R235, [R1+0x33c] ;  /* 0x00033c0001eb7983 */ /* 0x000f240000100800 */
[----:B------:R-:W-:-:S02]  /*9d40*/  FFMA.FTZ R0, R223, R227, R0 ;  /* 0x000000e3df007223 */ /* 0x000fc40000010000 */
[----:B------:R-:W4:Y:S02]  /*9d50*/  LDL R231, [R1+0x32c] ;  /* 0x00032c0001e77983 */ /* 0x000f240000100800 */
[----:B------:R-:W-:Y:S02]  /*9d60*/  FFMA.FTZ R0, R219, R7, R0 ;  /* 0x00000007db007223 */ /* 0x000fe40000010000 */
[----:B------:R-:W0:Y:S01]  /*9d70*/  @P2 LDC.64 R2, c[0x0][0x438] ;  /* 0x00010e00ff022b82 */ /* 0x000e220000000a00 */
[----:B------:R-:W4:Y:S01]  /*9d80*/  LDL R227, [R1+0x31c] ;  /* 0x00031c0001e37983 */ /* 0x000f220000100800 */
[----:B------:R-:W-:-:S03]  /*9d90*/  FFMA.FTZ R0, R215, R11, R0 ;  /* 0x0000000bd7007223 */ /* 0x000fc60000010000 */
[----:B------:R-:W4:Y:S04]  /*9da0*/  LDL R223, [R1+0x30c] ;  /* 0x00030c0001df7983 */ /* 0x000f280000100800 */
[----:B------:R-:W4:Y:S04]  /*9db0*/  LDL R219, [R1+0x2fc] ;  /* 0x0002fc0001db7983 */ /* 0x000f280000100800 */
[----:B------:R-:W4:Y:S01]  /*9dc0*/  LDL R215, [R1+0x2ec] ;  /* 0x0002ec0001d77983 */ /* 0x000f220000100800 */
[----:B---3--:R-:W-:-:S03]  /*9dd0*/  FFMA.FTZ R0, R4, R15, R0 ;  /* 0x0000000f04007223 */ /* 0x008fc60000010000 */
[----:B------:R-:W3:Y:S01]  /*9de0*/  LDL R4, [R1+0x37c] ;  /* 0x00037c0001047983 */ /* 0x000ee20000100800 */
[----:B0-----:R-:W-:-:S03]  /*9df0*/  @P2 IMAD.WIDE R2, R239, 0x4, R2 ;  /* 0x00000004ef022825 */ /* 0x001fc600078e0202 */
[----:B------:R-:W4:Y:S01]  /*9e00*/  LDL R239, [R1+0x34c] ;  /* 0x00034c0001ef7983 */ /* 0x000f220000100800 */
[----:B------:R-:W-:-:S03]  /*9e10*/  FFMA.FTZ R0, R211, R19, R0 ;  /* 0x00000013d3007223 */ /* 0x000fc60000010000 */
[----:B------:R-:W4:Y:S04]  /*9e20*/  LDL R211, [R1+0x2dc] ;  /* 0x0002dc0001d37983 */ /* 0x000f280000100800 */
[----:B------:R0:W4:Y:S04]  /*9e30*/  @P2 LDG.E R3, desc[UR36][R2.64] ;  /* 0x0000002402032981 */ /* 0x000128000c1e1900 */
        /* <DEDUP_REMOVED lines=62> */
[----:B------:R-:W3:Y:S02]  /*a220*/  LDL R207, [R1+0xfc] ;  /* 0x0000fc0001cf7983 */ /* 0x000ee40000100800 */
[----:B------:R-:W-:Y:S02]  /*a230*/  FFMA.FTZ R0, R203, R167, R0 ;  /* 0x000000a7cb007223 */ /* 0x000fe40000010000 */
[----:B------:R-:W3:Y:S02]  /*a240*/  LDL R203, [R1+0x10c] ;  /* 0x00010c0001cb7983 */ /* 0x000ee40000100800 */
[----:B------:R-:W-:-:S02]  /*a250*/  FFMA.FTZ R0, R199, R171, R0 ;  /* 0x000000abc7007223 */ /* 0x000fc40000010000 */
[----:B------:R-:W3:Y:S02]  /*a260*/  LDL R199, [R1+0x11c] ;  /* 0x00011c0001c77983 */ /* 0x000ee40000100800 */
[----:B------:R-:W-:Y:S02]  /*a270*/  FFMA.FTZ R0, R195, R175, R0 ;  /* 0x000000afc3007223 */ /* 0x000fe40000010000 */
[----:B------:R-:W3:Y:S02]  /*a280*/  LDL R195, [R1+0x12c] ;  /* 0x00012c0001c37983 */ /* 0x000ee40000100800 */
[----:B--2---:R-:W-:Y:S02]  /*a290*/  FFMA.FTZ R0, R191, R179, R0 ;  /* 0x000000b3bf007223 */ /* 0x004fe40000010000 */
[----:B------:R-:W2:Y:S04]  /*a2a0*/  LDL R191, [R1+0x13c] ;  /* 0x00013c0001bf7983 */ /* 0x000ea80000100800 */
[----:B------:R-:W3:Y:S04]  /*a2b0*/  LDL R211, [R1+0xec] ;  /* 0x0000ec0001d37983 */ /* 0x000ee80000100800 */
[----:B------:R-:W3:Y:S04]  /*a2c0*/  LDL R215, [R1+0xdc] ;  /* 0x0000dc0001d77983 */ /* 0x000ee80000100800 */
[----:B------:R-:W3:Y:S04]  /*a2d0*/  LDL R219, [R1+0xcc] ;  /* 0x0000cc0001db7983 */ /* 0x000ee80000100800 */
[----:B------:R-:W3:Y:S04]  /*a2e0*/  LDL R223, [R1+0xbc] ;  /* 0x0000bc0001df7983 */ /* 0x000ee80000100800 */
[----:B------:R-:W3:Y:S01]  /*a2f0*/  LDL R227, [R1+0xac] ;  /* 0x0000ac0001e37983 */ /* 0x000ee20000100800 */
[----:B----4-:R-:W-:-:S03]  /*a300*/  FFMA.FTZ R0, R2, R183, R0 ;  /* 0x000000b702007223 */ /* 0x010fc60000010000 */
        /* <DEDUP_REMOVED lines=39> */
[----:B--2---:R-:W-:Y:S01]  /*a580*/  FFMA.FTZ R0, R2, R251, R0 ;  /* 0x000000fb02007223 */ /* 0x004fe20000010000 */
[----:B0-----:R-:W-:-:S03]  /*a590*/  @P1 SEL R2, RZ, UR39, P4 ;  /* 0x00000027ff021c07 */ /* 0x001fc6000a000000 */
[----:B------:R-:W-:Y:S01]  /*a5a0*/  FADD.FTZ R0, R0, R5 ;  /* 0x0000000500007221 */ /* 0x000fe20000010000 */
[----:B------:R-:W-:Y:S01]  /*a5b0*/  @P1 IADD3 R2, PT, PT, R252, -UR45, R2 ;  /* 0x8000002dfc021c10 */ /* 0x000fe2000fffe002 */
[----:B------:R4:W5:Y:S02]  /*a5c0*/  LDL.LU R5, [R1+0x44c] ;  /* 0x00044c0001057983 */ /* 0x0009640000300800 */
[----:B------:R-:W-:Y:S01]  /*a5d0*/  FMUL.FTZ R0, R0, UR16 ;  /* 0x0000001000007c20 */ /* 0x000fe20008410000 */
[----:B------:R-:W-:-:S03]  /*a5e0*/  @P1 I2FP.F32.S32 R2, R2 ;  /* 0x0000000200021245 */ /* 0x000fc60000201400 */
[----:B------:R-:W-:Y:S02]  /*a5f0*/  @P2 FADD.FTZ R0, R0, R3 ;  /* 0x0000000300002221 */ /* 0x000fe40000010000 */
[----:B------:R-:W2:Y:S02]  /*a600*/  LDL R3, [R1+0x43c] ;  /* 0x00043c0001037983 */ /* 0x000ea40000100800 */
[----:B------:R-:W-:Y:S02]  /*a610*/  @P1 FFMA.FTZ R0, R2, R4, R0 ;  /* 0x0000000402001223 */ /* 0x000fe40000010000 */
[----:B------:R4:W5:Y:S04]  /*a620*/  LDL.LU R4, [R1+0x448] ;  /* 0x0004480001047983 */ /* 0x0009680000300800 */
[----:B------:R-:W3:Y:S01]  /*a630*/  LDL R2, [R1+0x438] ;  /* 0x0004380001027983 */ /* 0x000ee20000100800 */
[----:B--2---:R-:W-:-:S05]  /*a640*/  @!P3 FMNMX.FTZ R3, R3, R0, !PT ;  /* 0x000000000303b209 */ /* 0x004fca0007810000 */
[----:B------:R4:W-:Y:S04]  /*a650*/  @!P3 STL [R1+0x43c], R3 ;  /* 0x00043c030100b387 */ /* 0x0009e80000100800 */
[----:B---3--:R4:W-:Y:S02]  /*a660*/  STS [R2], R0 ;  /* 0x0000000002007388 */ /* 0x0089e40000000800 */
.L_x_5313:
[----:B------:R-:W-:Y:S05]  /*a670*/  BSYNC.RECONVERGENT B1 ;  /* 0x0000000000017941 */ /* 0x000fea0003800200 */
.L_x_5312:
[----:B----4-:R-:W4:Y:S04]  /*a680*/  LDL.LU R0, [R1+0x438] ;  /* 0x0004380001007983 */ /* 0x010f280000300800 */
[----:B-----5:R0:W-:Y:S04]  /*a690*/  STL [R1+0x44c], R5 ;  /* 0x00044c0501007387 */ /* 0x0201e80000100800 */
[----:B0-----:R-:W4:Y:S04]  /*a6a0*/  LDL.LU R5, [R1+0x430] ;  /* 0x0004300001057983 */ /* 0x001f280000300800 */
[----:B------:R4:W-:Y:S04]  /*a6b0*/  STL [R1+0x448], R4 ;  /* 0x0004480401007387 */ /* 0x0009e80000100800 */
[----:B--23--:R-:W2:Y:S04]  /*a6c0*/  LDL.LU R3, [R1+0x434] ;  /* 0x0004340001037983 */ /* 0x00cea80000300800 */
[----:B------:R-:W3:Y:S01]  /*a6d0*/  LDL.LU R2, [R1+0x2c] ;  /* 0x00002c0001027983 */ /* 0x000ee20000300800 */
[----:B----4-:R-:W-:-:S03]  /*a6e0*/  IMAD.MOV.U32 R4, RZ, RZ, R0 ;  /* 0x000000ffff047224 */ /* 0x010fc600078e0000 */
[----:B------:R-:W4:Y:S01]  /*a6f0*/  LDL R0, [R1+0x444] ;  /* 0x0004440001007983 */ /* 0x000f220000100800 */
[----:B------:R-:W-:Y:S01]  /*a700*/  VIADD R4, R4, 0x400 ;  /* 0x0000040004047836 */ /* 0x000fe20000000000 */
[----:B------:R-:W-:-:S05]  /*a710*/  IADD3 R5, P1, PT, R5, 0x100, RZ ;  /* 0x0000010005057810 */ /* 0x000fca0007f3e0ff */
[----:B------:R0:W-:Y:S01]  /*a720*/  STL [R1+0x430], R5 ;  /* 0x0004300501007387 */ /* 0x0001e20000100800 */
[----:B--2---:R-:W-:Y:S01]  /*a730*/  IADD3 R3, PT, PT, R3, 0x100, RZ ;  /* 0x0000010003037810 */ /* 0x004fe20007ffe0ff */
[----:B---3--:R-:W-:Y:S02]  /*a740*/  IMAD.X R2, RZ, RZ, R2, P1 ;  /* 0x000000ffff027224 */ /* 0x008fe400008e0602 */
[----:B0-----:R0:W5:Y:S04]  /*a750*/  LDL.LU R5, [R1+0x44c] ;  /* 0x00044c0001057983 */ /* 0x0011680000300800 */
[----:B------:R2:W-:Y:S01]  /*a760*/  STL [R1+0x438], R4 ;  /* 0x0004380401007387 */ /* 0x0005e20000100800 */
[----:B------:R-:W-:-:S03]  /*a770*/  IADD3 R252, PT, PT, R252, 0x100, RZ ;  /* 0x00000100fcfc7810 */ /* 0x000fc60007ffe0ff */
[----:B--2---:R0:W5:Y:S04]  /*a780*/  LDL.LU R4, [R1+0x448] ;  /* 0x0004480001047983 */ /* 0x0041680000300800 */
[----:B------:R0:W-:Y:S04]  /*a790*/  STL [R1+0x434], R3 ;  /* 0x0004340301007387 */ /* 0x0001e80000100800 */
[----:B------:R0:W-:Y:S01]  /*a7a0*/  STL [R1+0x2c], R2 ;  /* 0x00002c0201007387 */ /* 0x0001e20000100800 */
[----:B----4-:R-:W-:-:S13]  /*a7b0*/  ISETP.GE.AND P1, PT, R252, R0, PT ;  /* 0x00000000fc00720c */ /* 0x010fda0003f26270 */
[----:B0-----:R-:W-:Y:S05]  /*a7c0*/  @!P1 BRA `(.L_x_5314) ;  /* 0xffffff8400809947 */ /* 0x001fea000383ffff */
.L_x_5183:
[----:B0--3--:R-:W-:Y:S05]  /*a7d0*/  BSYNC.RECONVERGENT B0 ;  /* 0x0000000000007941 */ /* 0x009fea0003800200 */
.L_x_5182:
[----:B------:R-:W3:Y:S01]  /*a7e0*/  LDL.LU R2, [R1+0x43c] ;  /* 0x00043c0001027983 */ /* 0x000ee20000300800 */
[----:B------:R-:W0:Y:S01]  /*a7f0*/  S2UR UR10, SR_CgaCtaId ;  /* 0x00000000000a79c3 */ /* 0x000e220000008800 */
[----:B------:R-:W-:Y:S01]  /*a800*/  UMOV UR8, 0x400 ;  /* 0x0000040000087882 */ /* 0x000fe20000000000 */
[----:B------:R-:W4:Y:S01]  /*a810*/  LDCU UR5, c[0x0][0x3f4] ;  /* 0x00007e80ff0577ac */ /* 0x000f220008000800 */
[----:B------:R-:W-:Y:S01]  /*a820*/  BSSY.RECONVERGENT B0, `(.L_x_5315) ;  /* 0x000018d000007945 */ /* 0x000fe20003800200 */
[----:B------:R-:W-:Y:S02]  /*a830*/  UIADD3 UR9, UPT, UPT, UR45, 0x1, URZ ;  /* 0x000000012d097890 */ /* 0x000fe4000fffe0ff */
[----:B----4-:R-:W-:Y:S02]  /*a840*/  UIADD3 UR5, UPT, UPT, UR45, 0x1, -UR5 ;  /* 0x000000012d057890 */ /* 0x010fe4000fffe805 */
[----:B0-----:R-:W-:Y:S02]  /*a850*/  ULEA UR11, UR10, UR8, 0x18 ;  /* 0x000000080a0b7291 */ /* 0x001fe4000f8ec0ff */
[----:B------:R-:W-:-:S04]  /*a860*/  UISETP.LT.AND UP0, UPT, URZ, UR5, UPT ;  /* 0x00000005ff00728c */ /* 0x000fc8000bf01270 */
[----:B------:R-:W-:Y:S01]  /*a870*/  USEL UR5, URZ, UR5, !UP0 ;  /* 0x00000005ff057287 */ /* 0x000fe2000c000000 */
[----:B---3--:R-:W0:Y:S02]  /*a880*/  SHFL.BFLY PT, R0, R2, 0x10, 0x1f ;  /* 0x0e001f0002007f89 */ /* 0x008e2400000e0000 */
[----:B0-----:R-:W-:-:S05]  /*a890*/  FMNMX.FTZ R3, R0, R2, !PT ;  /* 0x0000000200037209 */ /* 0x001fca0007810000 */
[----:B------:R-:W0:Y:S02]  /*a8a0*/  SHFL.BFLY PT, R0, R3, 0x8, 0x1f ;  /* 0x0d001f0003007f89 */ /* 0x000e2400000e0000 */
[----:B0----5:R-:W-:Y:S02]  /*a8b0*/  FMNMX.FTZ R4, R3, R0, !PT ;  /* 0x0000000003047209 */ /* 0x021fe40007810000 */
[----:B------:R-:W0:Y:S03]  /*a8c0*/  S2R R0, SR_TID.X ;  /* 0x0000000000007919 */ /* 0x000e260000002100 */
[----:B------:R-:W3:Y:S02]  /*a8d0*/  SHFL.BFLY PT, R5, R4, 0x4, 0x1f ;  /* 0x0c801f0004057f89 */ /* 0x000ee400000e0000 */
[----:B---3--:R-:W-:Y:S01]  /*a8e0*/  FMNMX.FTZ R5, R4, R5, !PT ;  /* 0x0000000504057209 */ /* 0x008fe20007810000 */
[----:B0-----:R-:W-:-:S04]  /*a8f0*/  IMAD.SHL.U32 R13, R0, 0x4, RZ ;  /* 0x00000004000d7824 */ /* 0x001fc800078e00ff */
[----:B------:R-:W0:Y:S02]  /*a900*/  SHFL.BFLY PT, R2, R5, 0x2, 0x1f ;  /* 0x0c401f0005027f89 */ /* 0x000e2400000e0000 */
[----:B0-----:R-:W-:Y:S02]  /*a910*/  FMNMX.FTZ R6, R5, R2, !PT ;  /* 0x0000000205067209 */ /* 0x001fe40007810000 */
[----:B------:R-:W-:Y:S02]  /*a920*/  LOP3.LUT P1, R2, R0, 0x1f, RZ, 0xc0, !PT ;  /* 0x0000001f00027812 */ /* 0x000fe4000782c0ff */
        /* <DEDUP_REMOVED lines=8> */
[----:B0-----:R-:W-:-:S05]  /*a9b0*/  VIADD R3, R0, UR5 ;  /* 0x0000000500037c36 */ /* 0x001fca0008000000 */
[----:B------:R-:W0:Y:S01]  /*a9c0*/  @!P0 LDS R5, [R4] ;  /* 0x0000000004058984 */ /* 0x000e220000000800 */
[----:B------:R-:W-:-:S03]  /*a9d0*/  ISETP.GT.AND P0, PT, R3, UR45, PT ;  /* 0x0000002d03007c0c */ /* 0x000fc6000bf04270 */
[----:B0-----:R-:W0:Y:S02]  /*a9e0*/  SHFL.BFLY PT, R6, R5, 0x4, 0x1f ;  /* 0x0c801f0005067f89 */ /* 0x001e2400000e0000 */
[----:B0-----:R-:W-:Y:S01]  /*a9f0*/  FMNMX.FTZ R6, R6, R5, !PT ;  /* 0x0000000506067209 */ /* 0x001fe20007810000 */
[----:B------:R-:W-:-:S04]  /*aa00*/  HFMA2 R5, -RZ, RZ, 0, 0 ;  /* 0x00000000ff057431 */ /* 0x000fc800000001ff */
[----:B------:R-:W0:Y:S02]  /*aa10*/  SHFL.BFLY PT, R7, R6, 0x2, 0x1f ;  /* 0x0c401f0006077f89 */ /* 0x000e2400000e0000 */
[----:B0-----:R-:W-:-:S05]  /*aa20*/  FMNMX.FTZ R7, R6, R7, !PT ;  /* 0x0000000706077209 */ /* 0x001fca0007810000 */
[----:B------:R-:W0:Y:S02]  /*aa30*/  SHFL.BFLY PT, R8, R7, 0x1, 0x1f ;  /* 0x0c201f0007087f89 */ /* 0x000e2400000e0000 */
[----:B0-----:R-:W-:-:S05]  /*aa40*/  FMNMX.FTZ R8, R7, R8, !PT ;  /* 0x0000000807087209 */ /* 0x001fca0007810000 */
[----:B--2---:R0:W2:Y:S01]  /*aa50*/  SHFL.IDX PT, R25, R8, RZ, 0x1f ;  /* 0x00001fff08197589 */ /* 0x0040a200000e0000 */
[----:B------:R-:W-:Y:S05]  /*aa60*/  @P0 BRA `(.L_x_5316) ;  /* 0x0000001400a00947 */ /* 0x000fea0003800000 */
[----:B------:R-:W3:Y:S02]  /*aa70*/  LDC.64 R6, c[0x0][0x420] ;  /* 0x00010800ff067b82 */ /* 0x000ee40000000a00 */
[----:B---3--:R-:W-:-:S04]  /*aa80*/  ISETP.NE.U32.AND P0, PT, R6, RZ, PT ;  /* 0x000000ff0600720c */ /* 0x008fc80003f05070 */
[----:B------:R-:W-:-:S13]  /*aa90*/  ISETP.NE.AND.EX P0, PT, R7, RZ, PT, P0 ;  /* 0x000000ff0700720c */ /* 0x000fda0003f05300 */
[----:B------:R-:W-:Y:S05]  /*aaa0*/  @P0 BRA `(.L_x_5317) ;  /* 0x0000001000040947 */ /* 0x000fea0003800000 */
[----:B0-----:R-:W-:Y:S01]  /*aab0*/  MOV R8, UR9 ;  /* 0x0000000900087c02 */ /* 0x001fe20008000f00 */
[----:B------:R-:W-:Y:S01]  /*aac0*/  BSSY.RECONVERGENT B1, `(.L_x_5318) ;  /* 0x000001d000017945 */ /* 0x000fe20003800200 */
[----:B------:R-:W-:Y:S02]  /*aad0*/  LOP3.LUT R6, RZ, R0, RZ, 0x33, !PT ;  /* 0x00000000ff067212 */ /* 0x000fe400078e33ff */
[----:B------:R-:W-:-:S04]  /*aae0*/  VIADDMNMX R5, R3, 0x100, R8, !PT ;  /* 0x0000010003057846 */ /* 0x000fc80007800108 */
[----:B------:R-:W-:Y:S02]  /*aaf0*/  IADD3 R7, PT, PT, R5, -UR5, R6 ;  /* 0x8000000505077c10 */ /* 0x000fe4000fffe006 */
[----:B------:R-:W-:Y:S02]  /*ab00*/  MOV R6, R3 ;  /* 0x0000000300067202 */ /* 0x000fe40000000f00 */
[C---:B------:R-:W-:Y:S02]  /*ab10*/  LOP3.LUT R5, R7.reuse, 0x300, RZ, 0xc0, !PT ;  /* 0x0000030007057812 */ /* 0x040fe400078ec0ff */
[----:B------:R-:W-:Y:S02]  /*ab20*/  ISETP.GE.U32.AND P1, PT, R7, 0x300, PT ;  /* 0x000003000700780c */ /* 0x000fe40003f26070 */
[----:B------:R-:W-:Y:S01]  /*ab30*/  ISETP.NE.AND P0, PT, R5, 0x300, PT ;  /* 0x000003000500780c */ /* 0x000fe20003f05270 */
[----:B------:R-:W-:-:S12]  /*ab40*/  IMAD.MOV.U32 R5, RZ, RZ, RZ ;  /* 0x000000ffff057224 */ /* 0x000fd800078e00ff */
[----:B------:R-:W-:Y:S05]  /*ab50*/  @!P0 BRA `(.L_x_5319) ;  /* 0x00000000004c8947 */ /* 0x000fea0003800000 */
[----:B------:R-:W-:Y:S01]  /*ab60*/  UIADD3 UR6, UPT, UPT, UR8, 0x440, URZ ;  /* 0x0000044008067890 */ /* 0x000fe2000fffe0ff */
[----:B------:R-:W-:Y:S02]  /*ab70*/  LEA.HI R5, R7, 0x1, RZ, 0x18 ;  /* 0x0000000107057811 */ /* 0x000fe400078fc0ff */
[----:B------:R-:W-:Y:S01]  /*ab80*/  MOV R6, R3 ;  /* 0x0000000300067202 */ /* 0x000fe20000000f00 */
[----:B------:R-:W-:Y:S01]  /*ab90*/  ULEA UR6, UR10, UR6, 0x18 ;  /* 0x000000060a067291 */ /* 0x000fe2000f8ec0ff */
[----:B------:R-:W-:Y:S01]  /*aba0*/  LOP3.LUT R7, R5, 0x3, RZ, 0xc0, !PT ;  /* 0x0000000305077812 */ /* 0x000fe200078ec0ff */
[----:B------:R-:W-:-:S04]  /*abb0*/  IMAD.MOV.U32 R5, RZ, RZ, RZ ;  /* 0x000000ffff057224 */ /* 0x000fc800078e00ff */
[----:B------:R-:W-:Y:S01]  /*abc0*/  IMAD.MOV R8, RZ, RZ, -R7 ;  /* 0x000000ffff087224 */ /* 0x000fe200078e0a07 */
[----:B------:R-:W-:-:S07]  /*abd0*/  IADD3 R7, PT, PT, R13, UR6, RZ ;  /* 0x000000060d077c10 */ /* 0x000fce000fffe0ff */
.L_x_5320:
[----:B------:R-:W2:Y:S01]  /*abe0*/  LDS R9, [R7] ;  /* 0x0000000007097984 */ /* 0x000ea20000000800 */
[----:B------:R-:W-:Y:S01]  /*abf0*/  VIADD R8, R8, 0x1 ;  /* 0x0000000108087836 */ /* 0x000fe20000000000 */
[----:B------:R-:W-:-:S04]  /*ac00*/  IADD3 R6, PT, PT, R6, 0x100, RZ ;  /* 0x0000010006067810 */ /* 0x000fc80007ffe0ff */
        /* <DEDUP_REMOVED lines=8> */
.L_x_5319:
[----:B------:R-:W-:Y:S05]  /*ac90*/  BSYNC.RECONVERGENT B1 ;  /* 0x0000000000017941 */ /* 0x000fea0003800200 */
.L_x_5318:
[----:B------:R-:W-:Y:S05]  /*aca0*/  @!P1 BRA `(.L_x_5316) ;  /* 0x0000001400109947 */ /* 0x000fea0003800000 */
[----:B------:R-:W-:Y:S02]  /*acb0*/  UIADD3 UR6, UPT, UPT, UR8, 0x440, URZ ;  /* 0x0000044008067890 */ /* 0x000fe4000fffe0ff */
[----:B------:R-:W-:Y:S02]  /*acc0*/  USHF.L.U32 UR7, UR5, 0x2, URZ ;  /* 0x0000000205077899 */ /* 0x000fe400080006ff */
[----:B------:R-:W-:-:S04]  /*acd0*/  ULEA UR6, UR10, UR6, 0x18 ;  /* 0x000000060a067291 */ /* 0x000fc8000f8ec0ff */
[----:B------:R-:W-:-:S05]  /*ace0*/  LEA R7, R6, -UR7, 0x2 ;  /* 0x8000000706077c11 */ /* 0x000fca000f8e10ff */
[----:B------:R-:W2:Y:S04]  /*acf0*/  LDS R8, [R7+UR6] ;  /* 0x0000000607087984 */ /* 0x000ea80008000800 */
[----:B------:R-:W0:Y:S04]  /*ad00*/  LDS R9, [R7+UR6+0x400] ;  /* 0x0004000607097984 */ /* 0x000e280008000800 */
[----:B------:R-:W3:Y:S04]  /*ad10*/  LDS R12, [R7+UR6+0xc00] ;  /* 0x000c0006070c7984 */ /* 0x000ee80008000800 */
[----:B------:R-:W4:Y:S01]  /*ad20*/  LDS R10, [R7+UR6+0x800] ;  /* 0x00080006070a7984 */ /* 0x000f220008000800 */
[----:B--2---:R-:W-:-:S04]  /*ad30*/  FADD.FTZ R8, -R25, R8 ;  /* 0x0000000819087221 */ /* 0x004fc80000010100 */
[----:B------:R-:W-:Y:S01]  /*ad40*/  FMUL.FTZ R8, R8, 1.4426950216293334961 ;  /* 0x3fb8aa3b08087820 */ /* 0x000fe20000410000 */
[C---:B0-----:R-:W-:Y:S01]  /*ad50*/  FADD.FTZ R9, -R25.reuse, R9 ;  /* 0x0000000919097221 */ /* 0x041fe20000010100 */
[----:B---3--:R-:W-:-:S03]  /*ad60*/  FADD.FTZ R14, -R25, R12 ;  /* 0x0000000c190e7221 */ /* 0x008fc60000010100 */
[----:B------:R-:W-:Y:S01]  /*ad70*/  FMUL.FTZ R9, R9, 1.4426950216293334961 ;  /* 0x3fb8aa3b09097820 */ /* 0x000fe20000410000 */
[----:B------:R-:W0:Y:S01]  /*ad80*/  MUFU.EX2 R8, R8 ;  /* 0x0000000800087308 */ /* 0x000e220000000800 */
[----:B----4-:R-:W-:Y:S01]  /*ad90*/  FADD.FTZ R11, -R25, R10 ;  /* 0x0000000a190b7221 */ /* 0x010fe20000010100 */
[----:B------:R-:W-:-:S03]  /*ada0*/  FMUL.FTZ R14, R14, 1.4426950216293334961 ;  /* 0x3fb8aa3b0e0e7820 */ /* 0x000fc60000410000 */
[----:B------:R-:W-:-:S03]  /*adb0*/  FMUL.FTZ R11, R11, 1.4426950216293334961 ;  /* 0x3fb8aa3b0b0b7820 */ /* 0x000fc60000410000 */
[----:B------:R2:W3:Y:S08]  /*adc0*/  MUFU.EX2 R10, R9 ;  /* 0x00000009000a7308 */ /* 0x0004f00000000800 */
[----:B------:R-:W4:Y:S01]  /*add0*/  MUFU.EX2 R12, R11 ;  /* 0x0000000b000c7308 */ /* 0x000f220000000800 */
[----:B--2---:R-:W-:Y:S01]  /*ade0*/  IADD3 R9, PT, PT, R6, 0x400, RZ ;  /* 0x0000040006097810 */ /* 0x004fe20007ffe0ff */
[----:B0-----:R-:W-:Y:S01]  /*adf0*/  FADD.FTZ R5, R5, R8 ;  /* 0x0000000805057221 */ /* 0x001fe20000010000 */
[----:B------:R0:W-:Y:S01]  /*ae00*/  STS [R7+UR6], R8 ;  /* 0x0000000807007988 */ /* 0x0001e20008000806 */
[----:B------:R-:W-:Y:S01]  /*ae10*/  VIADD R6, R7, UR6 ;  /* 0x0000000607067c36 */ /* 0x000fe20008000000 */
[----:B------:R-:W-:-:S03]  /*ae20*/  ISETP.GT.AND P0, PT, R9, UR45, PT ;  /* 0x0000002d09007c0c */ /* 0x000fc6000bf04270 */
[----:B------:R-:W2:Y:S01]  /*ae30*/  MUFU.EX2 R14, R14 ;  /* 0x0000000e000e7308 */ /* 0x000ea20000000800 */
[----:B---3--:R-:W-:Y:S01]  /*ae40*/  FADD.FTZ R5, R5, R10 ;  /* 0x0000000a05057221 */ /* 0x008fe20000010000 */
[----:B------:R0:W-:Y:S03]  /*ae50*/  STS [R7+UR6+0x400], R10 ;  /* 0x0004000a07007988 */ /* 0x0001e60008000806 */
[----:B----4-:R-:W-:Y:S01]  /*ae60*/  FADD.FTZ R5, R5, R12 ;  /* 0x0000000c05057221 */ /* 0x010fe20000010000 */
[----:B------:R0:W-:Y:S04]  /*ae70*/  STS [R7+UR6+0x800], R12 ;  /* 0x0008000c07007988 */ /* 0x0001e80008000806 */
[----:B--2---:R0:W-:Y:S01]  /*ae80*/  STS [R7+UR6+0xc00], R14 ;  /* 0x000c000e07007988 */ /* 0x0041e20008000806 */
[----:B------:R-:W-:Y:S01]  /*ae90*/  FADD.FTZ R5, R5, R14 ;  /* 0x0000000e05057221 */ /* 0x000fe20000010000 */
[----:B------:R-:W-:Y:S06]  /*aea0*/  @P0 BRA `(.L_x_5316) ;  /* 0x0000001000900947 */ /* 0x000fec0003800000 */
        /* <DEDUP_REMOVED lines=9> */
.L_x_5323:
        /* <DEDUP_REMOVED lines=8> */
[----:B------:R-:W5:Y:S04]  /*afc0*/  LDS R15, [R6+0x1000] ;  /* 0x00100000060f7984 */ /* 0x000f680000000800 */
[----:B-1----:R-:W1:Y:S04]  /*afd0*/  LDS R16, [R6+0x1400] ;  /* 0x0014000006107984 */ /* 0x002e680000000800 */
[----:B------:R-:W1:Y:S04]  /*afe0*/  LDS R17, [R6+0x1800] ;  /* 0x0018000006117984 */ /* 0x000e680000000800 */
[----:B------:R-:W1:Y:S01]  /*aff0*/  LDS R18, [R6+0x1c00] ;  /* 0x001c000006127984 */ /* 0x000e620000000800 */
[----:B0-----:R-:W-:-:S03]  /*b000*/  FADD.FTZ R7, -R25, R7 ;  /* 0x0000000719077221 */ /* 0x001fc60000010100 */
[----:B------:R-:W0:Y:S01]  /*b010*/  LDS R19, [R6+0x2000] ;  /* 0x0020000006137984 */ /* 0x000e220000000800 */
[----:B------:R-:W-:Y:S01]  /*b020*/  FMUL.FTZ R7, R7, 1.4426950216293334961 ;  /* 0x3fb8aa3b07077820 */ /* 0x000fe20000410000 */
[C---:B--2---:R-:W-:Y:S02]  /*b030*/  FADD.FTZ R8, -R25.reuse, R8 ;  /* 0x0000000819087221 */ /* 0x044fe40000010100 */
[----:B------:R-:W2:Y:S01]  /*b040*/  LDS R20, [R6+0x2400] ;  /* 0x0024000006147984 */ /* 0x000ea20000000800 */
[C---:B---3--:R-:W-:Y:S01]  /*b050*/  FADD.FTZ R10, -R25.reuse, R10 ;  /* 0x0000000a190a7221 */ /* 0x048fe20000010100 */
[----:B------:R-:W-:Y:S02]  /*b060*/  FMUL.FTZ R8, R8, 1.4426950216293334961 ;  /* 0x3fb8aa3b08087820 */ /* 0x000fe40000410000 */
[----:B------:R-:W3:Y:S01]  /*b070*/  LDS R21, [R6+0x2800] ;  /* 0x0028000006157984 */ /* 0x000ee20000000800 */
[----:B------:R-:W1:Y:S01]  /*b080*/  MUFU.EX2 R7, R7 ;  /* 0x0000000700077308 */ /* 0x000e620000000800 */
        /* <DEDUP_REMOVED lines=12> */
[----:B------:R-:W2:Y:S01]  /*b150*/  MUFU.EX2 R10, R10 ;  /* 0x0000000a000a7308 */ /* 0x000ea20000000800 */
[----:B-1----:R-:W-:Y:S01]  /*b160*/  FADD.FTZ R5, R7, R5 ;  /* 0x0000000507057221 */ /* 0x002fe20000010000 */
[----:B------:R-:W-:Y:S01]  /*b170*/  FMUL.FTZ R15, R15, 1.4426950216293334961 ;  /* 0x3fb8aa3b0f0f7820 */ /* 0x000fe20000410000 */
[C---:B------:R-:W-:Y:S01]  /*b180*/  FADD.FTZ R16, -R25.reuse, R16 ;  /* 0x0000001019107221 */ /* 0x040fe20000010100 */
[----:B------:R-:W-:Y:S01]  /*b190*/  STS [R6+-0x800], R7 ;  /* 0xfff8000706007388 */ /* 0x000fe20000000800 */
[----:B------:R-:W-:-:S02]  /*b1a0*/  FADD.FTZ R17, -R25, R17 ;  /* 0x0000001119117221 */ /* 0x000fc40000010100 */
[----:B------:R-:W-:Y:S01]  /*b1b0*/  FMUL.FTZ R16, R16, 1.4426950216293334961 ;  /* 0x3fb8aa3b10107820 */ /* 0x000fe20000410000 */
[----:B------:R-:W1:Y:S01]  /*b1c0*/  MUFU.EX2 R11, R11 ;  /* 0x0000000b000b7308 */ /* 0x000e620000000800 */
[----:B0-----:R-:W-:Y:S01]  /*b1d0*/  FADD.FTZ R5, R5, R8 ;  /* 0x0000000805057221 */ /* 0x001fe20000010000 */
[----:B------:R-:W-:Y:S01]  /*b1e0*/  FMUL.FTZ R17, R17, 1.4426950216293334961 ;  /* 0x3fb8aa3b11117820 */ /* 0x000fe20000410000 */
[C---:B------:R-:W-:Y:S01]  /*b1f0*/  FADD.FTZ R18, -R25.reuse, R18 ;  /* 0x0000001219127221 */ /* 0x040fe20000010100 */
[----:B------:R-:W-:Y:S01]  /*b200*/  STS [R6+-0x400], R8 ;  /* 0xfffc000806007388 */ /* 0x000fe20000000800 */
[----:B------:R-:W-:Y:S02]  /*b210*/  FADD.FTZ R19, -R25, R19 ;  /* 0x0000001319137221 */ /* 0x000fe40000010100 */
[----:B------:R-:W-:Y:S01]  /*b220*/  FMUL.FTZ R18, R18, 1.4426950216293334961 ;  /* 0x3fb8aa3b12127820 */ /* 0x000fe20000410000 */
[----:B------:R-:W0:Y:S01]  /*b230*/  MUFU.EX2 R12, R12 ;  /* 0x0000000c000c7308 */ /* 0x000e220000000800 */
[----:B--2---:R-:W-:Y:S01]  /*b240*/  FADD.FTZ R5, R5, R10 ;  /* 0x0000000a05057221 */ /* 0x004fe20000010000 */
[----:B------:R-:W-:Y:S01]  /*b250*/  FMUL.FTZ R19, R19, 1.4426950216293334961 ;  /* 0x3fb8aa3b13137820 */ /* 0x000fe20000410000 */
[----:B------:R-:W-:Y:S01]  /*b260*/  FADD.FTZ R20, -R25, R20 ;  /* 0x0000001419147221 */ /* 0x000fe20000010100 */
[----:B------:R-:W-:Y:S03]  /*b270*/  STS [R6], R10 ;  /* 0x0000000a06007388 */ /* 0x000fe60000000800 */
[----:B------:R-:W-:Y:S01]  /*b280*/  FMUL.FTZ R20, R20, 1.4426950216293334961 ;  /* 0x3fb8aa3b14147820 */ /* 0x000fe20000410000 */
[----:B------:R-:W2:Y:S01]  /*b290*/  MUFU.EX2 R14, R14 ;  /* 0x0000000e000e7308 */ /* 0x000ea20000000800 */
[----:B-1----:R-:W-:Y:S01]  /*b2a0*/  FADD.FTZ R5, R5, R11 ;  /* 0x0000000b05057221 */ /* 0x002fe20000010000 */
[C---:B---3--:R-:W-:Y:S01]  /*b2b0*/  FADD.FTZ R21, -R25.reuse, R21 ;  /* 0x0000001519157221 */ /* 0x048fe20000010100 */
[----:B----4-:R-:W-:Y:S01]  /*b2c0*/  FADD.FTZ R22, -R25, R22 ;  /* 0x0000001619167221 */ /* 0x010fe20000010100 */
[----:B------:R-:W-:Y:S02]  /*b2d0*/  STS [R6+0x400], R11 ;  /* 0x0004000b06007388 */ /* 0x000fe40000000800 */
[----:B------:R-:W-:Y:S01]  /*b2e0*/  FMUL.FTZ R21, R21, 1.4426950216293334961 ;  /* 0x3fb8aa3b15157820 */ /* 0x000fe20000410000 */
[----:B------:R-:W-:Y:S01]  /*b2f0*/  FMUL.FTZ R22, R22, 1.4426950216293334961 ;  /* 0x3fb8aa3b16167820 */ /* 0x000fe20000410000 */
[----:B------:R-:W1:Y:S01]  /*b300*/  MUFU.EX2 R15, R15 ;  /* 0x0000000f000f7308 */ /* 0x000e620000000800 */
[----:B0-----:R-:W-:Y:S01]  /*b310*/  FADD.FTZ R5, R5, R12 ;  /* 0x0000000c05057221 */ /* 0x001fe20000010000 */
[C---:B-----5:R-:W-:Y:S01]  /*b320*/  FADD.FTZ R23, -R25.reuse, R23 ;  /* 0x0000001719177221 */ /* 0x060fe20000010100 */
[----:B------:R-:W-:Y:S01]  /*b330*/  FADD.FTZ R24, -R25, R24 ;  /* 0x0000001819187221 */ /* 0x000fe20000010100 */
[----:B------:R-:W-:Y:S02]  /*b340*/  STS [R6+0x800], R12 ;  /* 0x0008000c06007388 */ /* 0x000fe40000000800 */
[----:B------:R-:W-:Y:S01]  /*b350*/  FMUL.FTZ R23, R23, 1.4426950216293334961 ;  /* 0x3fb8aa3b17177820 */ /* 0x000fe20000410000 */
[----:B------:R-:W-:Y:S01]  /*b360*/  FMUL.FTZ R24, R24, 1.4426950216293334961 ;  /* 0x3fb8aa3b18187820 */ /* 0x000fe20000410000 */
        /* <DEDUP_REMOVED lines=31> */
[----:B0-----:R-:W-:Y:S01]  /*b560*/  IADD3 R6, PT, PT, R6, 0x4000, RZ ;  /* 0x0000400006067810 */ /* 0x001fe20007ffe0ff */
[----:B------:R-:W-:Y:S06]  /*b570*/  @!P1 BRA `(.L_x_5323) ;  /* 0xfffffff800709947 */ /* 0x000fec000383ffff */
.L_x_5322:
[----:B------:R-:W-:Y:S05]  /*b580*/  BSYNC.RECONVERGENT B1 ;  /* 0x0000000000017941 */ /* 0x000fea0003800200 */
.L_x_5321:
        /* <DEDUP_REMOVED lines=11> */
[----:B------:R-:W5:Y:S04]  /*b640*/  LDS R14, [R6+0xc00] ;  /* 0x000c0000060e7984 */ /* 0x000f680000000800 */
[----:B------:R-:W5:Y:S04]  /*b650*/  LDS R15, [R6+0x1000] ;  /* 0x00100000060f7984 */ /* 0x000f680000000800 */
[----:B-1----:R-:W1:Y:S01]  /*b660*/  LDS R16, [R6+0x1400] ;  /* 0x0014000006107984 */ /* 0x002e620000000800 */
[----:B0-----:R-:W-:-:S04]  /*b670*/  FADD.FTZ R7, -R25, R7 ;  /* 0x0000000719077221 */ /* 0x001fc80000010100 */
[----:B------:R-:W-:Y:S01]  /*b680*/  FMUL.FTZ R7, R7, 1.4426950216293334961 ;  /* 0x3fb8aa3b07077820 */ /* 0x000fe20000410000 */
[C---:B--2---:R-:W-:Y:S01]  /*b690*/  FADD.FTZ R8, -R25.reuse, R8 ;  /* 0x0000000819087221 */ /* 0x044fe20000010100 */
[----:B---3--:R-:W-:-:S03]  /*b6a0*/  FADD.FTZ R10, -R25, R10 ;  /* 0x0000000a190a7221 */ /* 0x008fc60000010100 */
[----:B------:R-:W-:Y:S01]  /*b6b0*/  FMUL.FTZ R8, R8, 1.4426950216293334961 ;  /* 0x3fb8aa3b08087820 */ /* 0x000fe20000410000 */
[----:B------:R-:W0:Y:S01]  /*b6c0*/  MUFU.EX2 R7, R7 ;  /* 0x0000000700077308 */ /* 0x000e220000000800 */
[----:B------:R-:W-:Y:S01]  /*b6d0*/  FMUL.FTZ R10, R10, 1.4426950216293334961 ;  /* 0x3fb8aa3b0a0a7820 */ /* 0x000fe20000410000 */
[C---:B----4-:R-:W-:Y:S01]  /*b6e0*/  FADD.FTZ R11, -R25.reuse, R11 ;  /* 0x0000000b190b7221 */ /* 0x050fe20000010100 */
[----:B-----5:R-:W-:-:S03]  /*b6f0*/  FADD.FTZ R12, -R25, R12 ;  /* 0x0000000c190c7221 */ /* 0x020fc60000010100 */
[----:B------:R-:W-:Y:S02]  /*b700*/  FMUL.FTZ R11, R11, 1.4426950216293334961 ;  /* 0x3fb8aa3b0b0b7820 */ /* 0x000fe40000410000 */
[----:B------:R-:W2:Y:S01]  /*b710*/  MUFU.EX2 R8, R8 ;  /* 0x0000000800087308 */ /* 0x000ea20000000800 */
[----:B------:R-:W-:Y:S01]  /*b720*/  FMUL.FTZ R12, R12, 1.4426950216293334961 ;  /* 0x3fb8aa3b0c0c7820 */ /* 0x000fe20000410000 */
[C---:B------:R-:W-:Y:S01]  /*b730*/  FADD.FTZ R14, -R25.reuse, R14 ;  /* 0x0000000e190e7221 */ /* 0x040fe20000010100 */
[----:B------:R-:W-:-:S03]  /*b740*/  FADD.FTZ R15, -R25, R15 ;  /* 0x0000000f190f7221 */ /* 0x000fc60000010100 */
[----:B------:R-:W-:Y:S02]  /*b750*/  FMUL.FTZ R14, R14, 1.4426950216293334961 ;  /* 0x3fb8aa3b0e0e7820 */ /* 0x000fe40000410000 */
[----:B------:R-:W3:Y:S01]  /*b760*/  MUFU.EX2 R10, R10 ;  /* 0x0000000a000a7308 */ /* 0x000ee20000000800 */
[----:B0-----:R-:W-:Y:S01]  /*b770*/  FADD.FTZ R5, R5, R7 ;  /* 0x0000000705057221 */ /* 0x001fe20000010000 */
[----:B-1----:R-:W-:Y:S01]  /*b780*/  FADD.FTZ R16, -R25, R16 ;  /* 0x0000001019107221 */ /* 0x002fe20000010100 */
[----:B------:R-:W-:Y:S01]  /*b790*/  FMUL.FTZ R15, R15, 1.4426950216293334961 ;  /* 0x3fb8aa3b0f0f7820 */ /* 0x000fe20000410000 */
[----:B------:R-:W-:Y:S02]  /*b7a0*/  STS [R6+-0x800], R7 ;  /* 0xfff8000706007388 */ /* 0x000fe40000000800 */
[----:B------:R-:W-:Y:S02]  /*b7b0*/  FMUL.FTZ R16, R16, 1.4426950216293334961 ;  /* 0x3fb8aa3b10107820 */ /* 0x000fe40000410000 */
        /* <DEDUP_REMOVED lines=20> */
.L_x_5325:
[----:B------:R-:W-:Y:S05]  /*b900*/  BSYNC.RECONVERGENT B1 ;  /* 0x0000000000017941 */ /* 0x000fea0003800200 */
.L_x_5324:
[----:B------:R-:W-:-:S13]  /*b910*/  ISETP.GT.AND P1, PT, R9, UR45, PT ;  /* 0x0000002d09007c0c */ /* 0x000fda000bf24270 */
[----:B------:R-:W-:Y:S05]  /*b920*/  @!P0 BRA P1, `(.L_x_5316) ;  /* 0x0000000400f08947 */ /* 0x000fea0000800000 */
[----:B------:R-:W0:Y:S04]  /*b930*/  LDS R7, [R6+-0x800] ;  /* 0xfff8000006077984 */ /* 0x000e280000000800 */
[----:B------:R-:W2:Y:S04]  /*b940*/  LDS R8, [R6+-0x400] ;  /* 0xfffc000006087984 */ /* 0x000ea80000000800 */
[----:B------:R-:W3:Y:S04]  /*b950*/  LDS R9, [R6] ;  /* 0x0000000006097984 */ /* 0x000ee80000000800 */
[----:B------:R-:W4:Y:S01]  /*b960*/  LDS R10, [R6+0x400] ;  /* 0x00040000060a7984 */ /* 0x000f220000000800 */
[C---:B0-----:R-:W-:Y:S01]  /*b970*/  FADD.FTZ R7, -R25.reuse, R7 ;  /* 0x0000000719077221 */ /* 0x041fe20000010100 */
[----:B--2---:R-:W-:-:S03]  /*b980*/  FADD.FTZ R8, -R25, R8 ;  /* 0x0000000819087221 */ /* 0x004fc60000010100 */
[----:B------:R-:W-:Y:S01]  /*b990*/  FMUL.FTZ R7, R7, 1.4426950216293334961 ;  /* 0x3fb8aa3b07077820 */ /* 0x000fe20000410000 */
[----:B---3--:R-:W-:Y:S01]  /*b9a0*/  FADD.FTZ R9, -R25, R9 ;  /* 0x0000000919097221 */ /* 0x008fe20000010100 */
[----:B------:R-:W-:-:S04]  /*b9b0*/  FMUL.FTZ R8, R8, 1.4426950216293334961 ;  /* 0x3fb8aa3b08087820 */ /* 0x000fc80000410000 */
[----:B------:R-:W0:Y:S01]  /*b9c0*/  MUFU.EX2 R7, R7 ;  /* 0x0000000700077308 */ /* 0x000e220000000800 */
[----:B----4-:R-:W-:Y:S01]  /*b9d0*/  FADD.FTZ R10, -R25, R10 ;  /* 0x0000000a190a7221 */ /* 0x010fe20000010100 */
[----:B------:R-:W-:-:S03]  /*b9e0*/  FMUL.FTZ R9, R9, 1.4426950216293334961 ;  /* 0x3fb8aa3b09097820 */ /* 0x000fc60000410000 */
[----:B------:R-:W-:-:S03]  /*b9f0*/  FMUL.FTZ R10, R10, 1.4426950216293334961 ;  /* 0x3fb8aa3b0a0a7820 */ /* 0x000fc60000410000 */
[----:B------:R-:W2:Y:S08]  /*ba00*/  MUFU.EX2 R8, R8 ;  /* 0x0000000800087308 */ /* 0x000eb00000000800 */
[----:B------:R-:W3:Y:S01]  /*ba10*/  MUFU.EX2 R9, R9 ;  /* 0x0000000900097308 */ /* 0x000ee20000000800 */
[----:B0-----:R4:W-:Y:S01]  /*ba20*/  STS [R6+-0x800], R7 ;  /* 0xfff8000706007388 */ /* 0x0019e20000000800 */
[----:B------:R-:W-:-:S06]  /*ba30*/  FADD.FTZ R5, R5, R7 ;  /* 0x0000000705057221 */ /* 0x000fcc0000010000 */
[----:B------:R-:W0:Y:S01]  /*ba40*/  MUFU.EX2 R10, R10 ;  /* 0x0000000a000a7308 */ /* 0x000e220000000800 */
[----:B--2---:R4:W-:Y:S01]  /*ba50*/  STS [R6+-0x400], R8 ;  /* 0xfffc000806007388 */ /* 0x0049e20000000800 */
[----:B------:R-:W-:-:S03]  /*ba60*/  FADD.FTZ R5, R5, R8 ;  /* 0x0000000805057221 */ /* 0x000fc60000010000 */
[----:B---3--:R4:W-:Y:S01]  /*ba70*/  STS [R6], R9 ;  /* 0x0000000906007388 */ /* 0x0089e20000000800 */
[----:B------:R-:W-:-:S03]  /*ba80*/  FADD.FTZ R5, R5, R9 ;  /* 0x0000000905057221 */ /* 0x000fc60000010000 */
[----:B0-----:R4:W-:Y:S01]  /*ba90*/  STS [R6+0x400], R10 ;  /* 0x0004000a06007388 */ /* 0x0019e20000000800 */
[----:B------:R-:W-:Y:S01]  /*baa0*/  FADD.FTZ R5, R5, R10 ;  /* 0x0000000a05057221 */ /* 0x000fe20000010000 */
[----:B------:R-:W-:Y:S06]  /*bab0*/  BRA `(.L_x_5316) ;  /* 0x00000004008c7947 */ /* 0x000fec0003800000 */
.L_x_5317:
[----:B0-----:R-:W-:Y:S01]  /*bac0*/  IMAD.U32 R8, RZ, RZ, UR9 ;  /* 0x00000009ff087e24 */ /* 0x001fe2000f8e00ff */
[----:B------:R-:W0:Y:S01]  /*bad0*/  S2UR UR6, SR_CTAID.Y ;  /* 0x00000000000679c3 */ /* 0x000e220000002600 */
[----:B------:R-:W-:Y:S01]  /*bae0*/  LOP3.LUT R9, RZ, R0, RZ, 0x33, !PT ;  /* 0x00000000ff097212 */ /* 0x000fe200078e33ff */
[----:B------:R-:W-:Y:S02]  /*baf0*/  BSSY.RECONVERGENT B1, `(.L_x_5326) ;  /* 0x0000027000017945 */ /* 0x000fe40003800200 */
[----:B------:R-:W-:-:S04]  /*bb00*/  VIADDMNMX R8, R3, 0x100, R8, !PT ;  /* 0x0000010003087846 */ /* 0x000fc80007800108 */
[----:B------:R-:W0:Y:S01]  /*bb10*/  LDC R5, c[0x0][0x3f4] ;  /* 0x0000fd00ff057b82 */ /* 0x000e220000000800 */
[----:B------:R-:W-:-:S04]  /*bb20*/  IADD3 R9, PT, PT, R8, -UR5, R9 ;  /* 0x8000000508097c10 */ /* 0x000fc8000fffe009 */
[C---:B------:R-:W-:Y:S02]  /*bb30*/  LOP3.LUT R8, R9.reuse, 0x300, RZ, 0xc0, !PT ;  /* 0x0000030009087812 */ /* 0x040fe400078ec0ff */
[----:B------:R-:W-:Y:S02]  /*bb40*/  ISETP.GE.U32.AND P1, PT, R9, 0x300, PT ;  /* 0x000003000900780c */ /* 0x000fe40003f26070 */
[----:B------:R-:W-:Y:S01]  /*bb50*/  ISETP.NE.AND P0, PT, R8, 0x300, PT ;  /* 0x000003000800780c */ /* 0x000fe20003f05270 */
[----:B------:R-:W-:Y:S02]  /*bb60*/  IMAD.MOV.U32 R8, RZ, RZ, R3 ;  /* 0x000000ffff087224 */ /* 0x000fe400078e0003 */
[----:B0-----:R-:W-:Y:S02]  /*bb70*/  IMAD R15, R5, UR6, RZ ;  /* 0x00000006050f7c24 */ /* 0x001fe4000f8e02ff */
[----:B------:R-:W-:-:S03]  /*bb80*/  HFMA2 R5, -RZ, RZ, 0, 0 ;  /* 0x00000000ff057431 */ /* 0x000fc600000001ff */
[----:B-1----:R-:W-:-:S05]  /*bb90*/  SHF.R.S32.HI R16, RZ, 0x1f, R15 ;  /* 0x0000001fff107819 */ /* 0x002fca000001140f */
[----:B------:R-:W-:Y:S05]  /*bba0*/  @!P0 BRA `(.L_x_5327) ;  /* 0x00000000006c8947 */ /* 0x000fea0003800000 */
[----:B------:R-:W-:Y:S01]  /*bbb0*/  UIADD3 UR6, UPT, UPT, UR8, 0x440, URZ ;  /* 0x0000044008067890 */ /* 0x000fe2000fffe0ff */
[----:B------:R-:W-:Y:S01]  /*bbc0*/  LEA.HI R5, R9, 0x1, RZ, 0x18 ;  /* 0x0000000109057811 */ /* 0x000fe200078fc0ff */
[--C-:B------:R-:W-:Y:S01]  /*bbd0*/  IMAD.MOV.U32 R8, RZ, RZ, R3.reuse ;  /* 0x000000ffff087224 */ /* 0x100fe200078e0003 */
[----:B------:R-:W-:Y:S01]  /*bbe0*/  IADD3 R14, P0, P2, R15, R6, R3 ;  /* 0x000000060f0e7210 */ /* 0x000fe20007a1e003 */
[----:B------:R-:W-:Y:S01]  /*bbf0*/  ULEA UR6, UR10, UR6, 0x18 ;  /* 0x000000060a067291 */ /* 0x000fe2000f8ec0ff */
[----:B------:R-:W-:Y:S02]  /*bc00*/  LOP3.LUT R6, R5, 0x3, RZ, 0xc0, !PT ;  /* 0x0000000305067812 */ /* 0x000fe400078ec0ff */
[----:B------:R-:W-:Y:S02]  /*bc10*/  IADD3.X R7, PT, PT, R16, R7, RZ, P0, P2 ;  /* 0x0000000710077210 */ /* 0x000fe400007e44ff */
[----:B------:R-:W-:Y:S01]  /*bc20*/  MOV R5, RZ ;  /* 0x000000ff00057202 */ /* 0x000fe20000000f00 */
[----:B------:R-:W-:Y:S01]  /*bc30*/  VIADD R9, R13, UR6 ;  /* 0x000000060d097c36 */ /* 0x000fe20008000000 */
[----:B------:R-:W-:-:S07]  /*bc40*/  IADD3 R10, PT, PT, -R6, RZ, RZ ;  /* 0x000000ff060a7210 */ /* 0x000fce0007ffe1ff */
.L_x_5328:
[----:B------:R-:W-:-:S06]  /*bc50*/  MOV R6, R14 ;  /* 0x0000000e00067202 */ /* 0x000fcc0000000f00 */
[----:B------:R0:W3:Y:S01]  /*bc60*/  LDG.E.U8 R6, desc[UR36][R6.64] ;  /* 0x0000002406067981 */ /* 0x0000e2000c1e1100 */
[----:B------:R-:W-:Y:S01]  /*bc70*/  IMAD.MOV.U32 R12, RZ, RZ, RZ ;  /* 0x000000ffff0c7224 */ /* 0x000fe200078e00ff */
[----:B------:R-:W-:Y:S01]  /*bc80*/  IADD3 R10, PT, PT, R10, 0x1, RZ ;  /* 0x000000010a0a7810 */ /* 0x000fe20007ffe0ff */
[----:B------:R-:W-:Y:S01]  /*bc90*/  VIADD R8, R8, 0x100 ;  /* 0x0000010008087836 */ /* 0x000fe20000000000 */
[----:B------:R-:W-:-:S04]  /*bca0*/  IADD3 R14, P2, PT, R14, 0x100, RZ ;  /* 0x000001000e0e7810 */ /* 0x000fc80007f5e0ff */
[----:B0-----:R-:W-:Y:S02]  /*bcb0*/  IADD3.X R7, PT, PT, RZ, R7, RZ, P2, !PT ;  /* 0x00000007ff077210 */ /* 0x001fe400017fe4ff */
[----:B---3--:R-:W-:-:S13]  /*bcc0*/  ISETP.NE.AND P0, PT, R6, RZ, PT ;  /* 0x000000ff0600720c */ /* 0x008fda0003f05270 */
[----:B------:R-:W2:Y:S02]  /*bcd0*/  @!P0 LDS R11, [R9] ;  /* 0x00000000090b8984 */ /* 0x000ea40000000800 */
[----:B--2---:R-:W-:-:S04]  /*bce0*/  @!P0 FADD.FTZ R11, -R25, R11 ;  /* 0x0000000b190b8221 */ /* 0x004fc80000010100 */
[----:B------:R-:W-:-:S04]  /*bcf0*/  @!P0 FMUL.FTZ R11, R11, 1.4426950216293334961 ;  /* 0x3fb8aa3b0b0b8820 */ /* 0x000fc80000410000 */
[----:B------:R-:W0:Y:S01]  /*bd00*/  @!P0 MUFU.EX2 R12, R11 ;  /* 0x0000000b000c8308 */ /* 0x000e220000000800 */
[----:B------:R-:W-:Y:S01]  /*bd10*/  ISETP.NE.AND P0, PT, R10, RZ, PT ;  /* 0x000000ff0a00720c */ /* 0x000fe20003f05270 */
[----:B0-----:R0:W-:Y:S01]  /*bd20*/  STS [R9], R12 ;  /* 0x0000000c09007388 */ /* 0x0011e20000000800 */
[----:B------:R-:W-:Y:S01]  /*bd30*/  FADD.FTZ R5, R12, R5 ;  /* 0x000000050c057221 */ /* 0x000fe20000010000 */
[----:B0-----:R-:W-:-:S10]  /*bd40*/  VIADD R9, R9, 0x400 ;  /* 0x0000040009097836 */ /* 0x001fd40000000000 */
[----:B------:R-:W-:Y:S05]  /*bd50*/  @P0 BRA `(.L_x_5328) ;  /* 0xfffffffc00bc0947 */ /* 0x000fea000383ffff */
.L_x_5327:
[----:B------:R-:W-:Y:S05]  /*bd60*/  BSYNC.RECONVERGENT B1 ;  /* 0x0000000000017941 */ /* 0x000fea0003800200 */
.L_x_5326:
[----:B------:R-:W-:Y:S05]  /*bd70*/  @!P1 BRA `(.L_x_5316) ;  /* 0x0000000000dc9947 */ /* 0x000fea0003800000 */
[----:B------:R-:W0:Y:S01]  /*bd80*/  S2R R10, SR_CgaCtaId ;  /* 0x00000000000a7919 */ /* 0x000e220000008800 */
[----:B------:R-:W1:Y:S01]  /*bd90*/  LDCU.64 UR12, c[0x0][0x420] ;  /* 0x00008400ff0c77ac */ /* 0x000e620008000a00 */
[----:B------:R-:W-:Y:S01]  /*bda0*/  MOV R6, 0x400 ;  /* 0x0000040000067802 */ /* 0x000fe20000000f00 */
[----:B------:R-:W-:-:S03]  /*bdb0*/  USHF.L.U32 UR6, UR5, 0x2, URZ ;  /* 0x0000000205067899 */ /* 0x000fc600080006ff */
[----:B------:R-:W-:-:S03]  /*bdc0*/  IADD3 R7, PT, PT, R6, 0x440, RZ ;  /* 0x0000044006077810 */ /* 0x000fc60007ffe0ff */
[----:B------:R-:W-:Y:S02]  /*bdd0*/  LEA R6, R8, -UR6, 0x2 ;  /* 0x8000000608067c11 */ /* 0x000fe4000f8e10ff */
[----:B-1----:R-:W-:-:S04]  /*bde0*/  IADD3 R11, P0, P1, R15, UR12, R8 ;  /* 0x0000000c0f0b7c10 */ /* 0x002fc8000f91e008 */
[----:B------:R-:W-:Y:S02]  /*bdf0*/  IADD3 R11, P2, PT, R11, 0x200, RZ ;  /* 0x000002000b0b7810 */ /* 0x000fe40007f5e0ff */
[----:B0-----:R-:W-:Y:S02]  /*be00*/  LEA R9, R10, R7, 0x18 ;  /* 0x000000070a097211 */ /* 0x001fe400078ec0ff */
[----:B------:R-:W-:Y:S02]  /*be10*/  IADD3.X R7, PT, PT, R16, UR13, RZ, P0, P1 ;  /* 0x0000000d10077c10 */ /* 0x000fe400087e24ff */
[----:B------:R-:W-:-:S03]  /*be20*/  IADD3 R9, PT, PT, R6, 0x800, R9 ;  /* 0x0000080006097810 */ /* 0x000fc60007ffe009 */
[----:B------:R-:W-:-:S07]  /*be30*/  IMAD.X R7, RZ, RZ, R7, P2 ;  /* 0x000000ffff077224 */ /* 0x000fce00010e0607 */
.L_x_5329:
[----:B------:R-:W-:-:S05]  /*be40*/  MOV R6, R11 ;  /* 0x0000000b00067202 */ /* 0x000fca0000000f00 */
[----:B------:R-:W3:Y:S04]  /*be50*/  LDG.E.U8 R12, desc[UR36][R6.64+-0x200] ;  /* 0xfffe0024060c7981 */ /* 0x000ee8000c1e1100 */
[----:B------:R-:W4:Y:S04]  /*be60*/  LDG.E.U8 R10, desc[UR36][R6.64+-0x100] ;  /* 0xffff0024060a7981 */ /* 0x000f28000c1e1100 */
[----:B------:R-:W5:Y:S04]  /*be70*/  LDG.E.U8 R11, desc[UR36][R6.64] ;  /* 0x00000024060b7981 */ /* 0x000f68000c1e1100 */
[----:B------:R-:W2:Y:S01]  /*be80*/  LDG.E.U8 R14, desc[UR36][R6.64+0x100] ;  /* 0x00010024060e7981 */ /* 0x000ea2000c1e1100 */
[----:B------:R-:W-:Y:S01]  /*be90*/  IMAD.MOV.U32 R16, RZ, RZ, RZ ;  /* 0x000000ffff107224 */ /* 0x000fe200078e00ff */
[----:B------:R-:W-:Y:S01]  /*bea0*/  MOV R18, RZ ;  /* 0x000000ff00127202 */ /* 0x000fe20000000f00 */
[----:B------:R-:W-:Y:S01]  /*beb0*/  VIADD R8, R8, 0x400 ;  /* 0x0000040008087836 */ /* 0x000fe20000000000 */
[----:B---3--:R-:W-:-:S02]  /*bec0*/  ISETP.NE.AND P0, PT, R12, RZ, PT ;  /* 0x000000ff0c00720c */ /* 0x008fc40003f05270 */
[----:B----4-:R-:W-:Y:S02]  /*bed0*/  ISETP.NE.AND P1, PT, R10, RZ, PT ;  /* 0x000000ff0a00720c */ /* 0x010fe40003f25270 */
[----:B-----5:R-:W-:Y:S02]  /*bee0*/  ISETP.NE.AND P2, PT, R11, RZ, PT ;  /* 0x000000ff0b00720c */ /* 0x020fe40003f45270 */
[----:B--2---:R-:W-:-:S07]  /*bef0*/  ISETP.NE.AND P3, PT, R14, RZ, PT ;  /* 0x000000ff0e00720c */ /* 0x004fce0003f65270 */
[----:B------:R-:W0:Y:S04]  /*bf00*/  @!P0 LDS R10, [R9+-0x800] ;  /* 0xfff80000090a8984 */ /* 0x000e280000000800 */
[----:B------:R-:W1:Y:S04]  /*bf10*/  @!P1 LDS R12, [R9+-0x400] ;  /* 0xfffc0000090c9984 */ /* 0x000e680000000800 */
[----:B------:R-:W2:Y:S04]  /*bf20*/  @!P2 LDS R15, [R9] ;  /* 0x00000000090fa984 */ /* 0x000ea80000000800 */
[----:B------:R-:W3:Y:S01]  /*bf30*/  @!P3 LDS R17, [R9+0x400] ;  /* 0x000400000911b984 */ /* 0x000ee20000000800 */
[----:B0-----:R-:W-:Y:S01]  /*bf40*/  @!P0 FADD.FTZ R11, -R25, R10 ;  /* 0x0000000a190b8221 */ /* 0x001fe20000010100 */
[----:B------:R-:W-:-:S02]  /*bf50*/  IMAD.MOV.U32 R10, RZ, RZ, RZ ;  /* 0x000000ffff0a7224 */ /* 0x000fc400078e00ff */
[----:B-1----:R-:W-:Y:S01]  /*bf60*/  @!P1 FADD.FTZ R14, -R25, R12 ;  /* 0x0000000c190e9221 */ /* 0x002fe20000010100 */
[----:B------:R-:W-:Y:S02]  /*bf70*/  HFMA2 R12, -RZ, RZ, 0, 0 ;  /* 0x00000000ff0c7431 */ /* 0x000fe400000001ff */
[----:B------:R-:W-:Y:S01]  /*bf80*/  @!P0 FMUL.FTZ R11, R11, 1.4426950216293334961 ;  /* 0x3fb8aa3b0b0b8820 */ /* 0x000fe20000410000 */
[----:B------:R-:W-:Y:S01]  /*bf90*/  @!P1 FMUL.FTZ R14, R14, 1.4426950216293334961 ;  /* 0x3fb8aa3b0e0e9820 */ /* 0x000fe20000410000 */
[C---:B--2---:R-:W-:Y:S02]  /*bfa0*/  @!P2 FADD.FTZ R15, -R25.reuse, R15 ;  /* 0x0000000f190fa221 */ /* 0x044fe40000010100 */
[----:B------:R0:W1:Y:S01]  /*bfb0*/  @!P0 MUFU.EX2 R10, R11 ;  /* 0x0000000b000a8308 */ /* 0x0000620000000800 */
[----:B------:R-:W-:Y:S01]  /*bfc0*/  ISETP.GT.AND P0, PT, R8, UR45, PT ;  /* 0x0000002d08007c0c */ /* 0x000fe2000bf04270 */
[----:B---3--:R-:W-:Y:S01]  /*bfd0*/  @!P3 FADD.FTZ R17, -R25, R17 ;  /* 0x000000111911b221 */ /* 0x008fe20000010100 */
[----:B------:R-:W-:-:S03]  /*bfe0*/  @!P2 FMUL.FTZ R15, R15, 1.4426950216293334961 ;  /* 0x3fb8aa3b0f0fa820 */ /* 0x000fc60000410000 */
[----:B------:R-:W-:Y:S02]  /*bff0*/  @!P3 FMUL.FTZ R17, R17, 1.4426950216293334961 ;  /* 0x3fb8aa3b1111b820 */ /* 0x000fe40000410000 */
[----:B------:R-:W2:Y:S01]  /*c000*/  @!P1 MUFU.EX2 R12, R14 ;  /* 0x0000000e000c9308 */ /* 0x000ea20000000800 */
        /* <DEDUP_REMOVED lines=14> */
.L_x_5316:
[----:B------:R-:W-:Y:S05]  /*c0f0*/  BSYNC.RECONVERGENT B0 ;  /* 0x0000000000007941 */ /* 0x000fea0003800200 */
.L_x_5315:
[----:B----4-:R-:W3:Y:S01]  /*c100*/  SHFL.BFLY PT, R6, R5, 0x10, 0x1f ;  /* 0x0e001f0005067f89 */ /* 0x010ee200000e0000 */
[C---:B------:R-:W-:Y:S01]  /*c110*/  ISETP.NE.AND P0, PT, R2.reuse, RZ, PT ;  /* 0x000000ff0200720c */ /* 0x040fe20003f05270 */
[----:B------:R-:W4:Y:S01]  /*c120*/  LDCU.U8 UR8, c[0x0][0x48c] ;  /* 0x00009180ff0877ac */ /* 0x000f220008000000 */
[----:B------:R-:W-:Y:S01]  /*c130*/  ISETP.GT.U32.AND P1, PT, R2, 0x7, PT ;  /* 0x000000070200780c */ /* 0x000fe20003f24070 */
[----:B0-----:R-:W0:Y:S01]  /*c140*/  S2R R12, SR_CTAID.X ;  /* 0x00000000000c7919 */ /* 0x001e220000002500 */
[----:B------:R-:W0:Y:S09]  /*c150*/  S2UR UR6, SR_CTAID.Y ;  /* 0x00000000000679c3 */ /* 0x000e320000002600 */
[----:B------:R-:W-:-:S04]  /*c160*/  @!P0 SHF.R.U32.HI R2, RZ, 0x3, R0 ;  /* 0x00000003ff028819 */ /* 0x000fc80000011600 */
[----:B------:R-:W-:Y:S01]  /*c170*/  @!P0 LOP3.LUT R11, R2, 0x7c, RZ, 0xc0, !PT ;  /* 0x0000007c020b8812 */ /* 0x000fe200078ec0ff */
[----:B----4-:R-:W-:Y:S01]  /*c180*/  UISETP.NE.AND UP0, UPT, UR8, URZ, UPT ;  /* 0x000000ff0800728c */ /* 0x010fe2000bf05270 */
[----:B---3--:R-:W-:-:S05]  /*c190*/  FADD.FTZ R6, R6, R5 ;  /* 0x0000000506067221 */ /* 0x008fca0000010000 */
[----:B------:R-:W3:Y:S02]  /*c1a0*/  SHFL.BFLY PT, R7, R6, 0x8, 0x1f ;  /* 0x0d001f0006077f89 */ /* 0x000ee400000e0000 */
[----:B---3--:R-:W-:-:S05]  /*c1b0*/  FADD.FTZ R7, R6, R7 ;  /* 0x0000000706077221 */ /* 0x008fca0000010000 */
[----:B------:R-:W3:Y:S02]  /*c1c0*/  SHFL.BFLY PT, R8, R7, 0x4, 0x1f ;  /* 0x0c801f0007087f89 */ /* 0x000ee400000e0000 */
[----:B---3--:R-:W-:-:S05]  /*c1d0*/  FADD.FTZ R8, R7, R8 ;  /* 0x0000000807087221 */ /* 0x008fca0000010000 */
[----:B------:R-:W3:Y:S02]  /*c1e0*/  SHFL.BFLY PT, R9, R8, 0x2, 0x1f ;  /* 0x0c401f0008097f89 */ /* 0x000ee400000e0000 */
[----:B---3--:R-:W-:-:S05]  /*c1f0*/  FADD.FTZ R9, R8, R9 ;  /* 0x0000000908097221 */ /* 0x008fca0000010000 */
[----:B------:R-:W3:Y:S02]  /*c200*/  SHFL.BFLY PT, R10, R9, 0x1, 0x1f ;  /* 0x0c201f00090a7f89 */ /* 0x000ee400000e0000 */
[----:B---3--:R-:W-:Y:S02]  /*c210*/  FADD.FTZ R10, R9, R10 ;  /* 0x0000000a090a7221 */ /* 0x008fe40000010000 */
[----:B------:R-:W0:Y:S03]  /*c220*/  LDC R9, c[0x0][0x3f8] ;  /* 0x0000fe00ff097b82 */ /* 0x000e260000000800 */
[----:B------:R-:W-:Y:S05]  /*c230*/  @!P0 STS [R11+UR11+0x20], R10 ;  /* 0x0000200a0b008988 */ /* 0x000fea000800080b */
[----:B------:R-:W-:Y:S01]  /*c240*/  BAR.SYNC.DEFER_BLOCKING 0x0 ;  /* 0x0000000000007b1d */ /* 0x000fe20000010000 */
[----:B------:R-:W-:Y:S01]  /*c250*/  ISETP.GT.AND P0, PT, R3, UR45, PT ;  /* 0x0000002d03007c0c */ /* 0x000fe2000bf04270 */
[----:B0-----:R-:W-:-:S04]  /*c260*/  IMAD R33, R9, UR6, R12 ;  /* 0x0000000609217c24 */ /* 0x001fc8000f8e020c */
        /* <DEDUP_REMOVED lines=10> */
[----:B------:R0:W3:Y:S01]  /*c310*/  MUFU.RCP R31, R6 ;  /* 0x00000006001f7308 */ /* 0x0000e20000001000 */
[----:B------:R-:W-:Y:S05]  /*c320*/  BRA.U !UP0, `(.L_x_5330) ;  /* 0x0000000108187547 */ /* 0x000fea000b800000 */
[----:B------:R-:W4:Y:S08]  /*c330*/  LDC R2, c[0x0][0x488] ;  /* 0x00012200ff027b82 */ /* 0x000f300000000800 */
[----:B------:R-:W4:Y:S08]  /*c340*/  LDC R4, c[0x0][0x40c] ;  /* 0x00010300ff047b82 */ /* 0x000f300000000800 */
[----:B------:R-:W5:Y:S01]  /*c350*/  LDC R5, c[0x0][0x3f4] ;  /* 0x0000fd00ff057b82 */ /* 0x000f620000000800 */
[----:B----4-:R-:W-:-:S04]  /*c360*/  IMAD R2, R33, R2, R4 ;  /* 0x0000000221027224 */ /* 0x010fc800078e0204 */
[----:B-----5:R-:W-:-:S05]  /*c370*/  IMAD R4, R2, R5, RZ ;  /* 0x0000000502047224 */ /* 0x020fca00078e02ff */
[----:B------:R-:W-:-:S07]  /*c380*/  SHF.R.S32.HI R5, RZ, 0x1f, R4 ;  /* 0x0000001fff057819 */ /* 0x000fce0000011404 */
.L_x_5330:
        /* <DEDUP_REMOVED lines=22> */
[----:B----4-:R-:W-:-:S06]  /*c4f0*/  ULEA UR6, UR7, UR6, 0x18 ;  /* 0x0000000607067291 */ /* 0x010fcc000f8ec0ff */
[----:B------:R-:W-:-:S07]  /*c500*/  IADD3 R2, PT, PT, R13, UR6, RZ ;  /* 0x000000060d027c10 */ /* 0x000fce000fffe0ff */
.L_x_5336:
[----:B------:R-:W3:Y:S01]  /*c510*/  LDS R4, [R2] ;  /* 0x0000000002047984 */ /* 0x000ee20000000800 */
[----:B------:R-:W-:-:S05]  /*c520*/  VIADD R5, R5, 0x1 ;  /* 0x0000000105057836 */ /* 0x000fca0000000000 */
[----:B------:R-:W-:Y:S01]  /*c530*/  ISETP.NE.AND P0, PT, R5, RZ, PT ;  /* 0x000000ff0500720c */ /* 0x000fe20003f05270 */
[----:B---3--:R-:W-:-:S05]  /*c540*/  FMUL.FTZ R7, R4, R31 ;  /* 0x0000001f04077220 */ /* 0x008fca0000410000 */
[----:B------:R3:W-:Y:S02]  /*c550*/  STS [R2], R7 ;  /* 0x0000000702007388 */ /* 0x0007e40000000800 */
[----:B---3--:R-:W-:-:S05]  /*c560*/  IADD3 R2, PT, PT, R2, 0x400, RZ ;  /* 0x0000040002027810 */ /* 0x008fca0007ffe0ff */
[----:B------:R-:W-:Y:S05]  /*c570*/  @P0 BRA `(.L_x_5336) ;  /* 0xfffffffc00e40947 */ /* 0x000fea000383ffff */
.L_x_5335:
[----:B------:R-:W-:Y:S05]  /*c580*/  BSYNC.RECONVERGENT B1 ;  /* 0x0000000000017941 */ /* 0x000fea0003800200 */
.L_x_5334:
[----:B------:R-:W-:Y:S05]  /*c590*/  @!P1 BRA `(.L_x_5332) ;  /* 0x00000014001c9947 */ /* 0x000fea0003800000 */
[----:B------:R-:W4:Y:S01]  /*c5a0*/  S2UR UR7, SR_CgaCtaId ;  /* 0x00000000000779c3 */ /* 0x000f220000008800 */
[----:B------:R-:W-:Y:S01]  /*c5b0*/  UMOV UR6, 0x400 ;  /* 0x0000040000067882 */ /* 0x000fe20000000000 */
[----:B------:R-:W-:Y:S02]  /*c5c0*/  USHF.L.U32 UR10, UR5, 0x2, URZ ;  /* 0x00000002050a7899 */ /* 0x000fe400080006ff */
[----:B------:R-:W-:-:S04]  /*c5d0*/  UIADD3 UR6, UPT, UPT, UR6, 0x440, URZ ;  /* 0x0000044006067890 */ /* 0x000fc8000fffe0ff */
[----:B------:R-:W-:Y:S01]  /*c5e0*/  LEA R2, R3, -UR10, 0x2 ;  /* 0x8000000a03027c11 */ /* 0x000fe2000f8e10ff */
[----:B----4-:R-:W-:-:S09]  /*c5f0*/  ULEA UR6, UR7, UR6, 0x18 ;  /* 0x0000000607067291 */ /* 0x010fd2000f8ec0ff */
[----:B------:R-:W3:Y:S04]  /*c600*/  LDS R4, [R2+UR6] ;  /* 0x0000000602047984 */ /* 0x000ee80008000800 */
[----:B0-----:R-:W0:Y:S04]  /*c610*/  LDS R6, [R2+UR6+0x400] ;  /* 0x0004000602067984 */ /* 0x001e280008000800 */
[----:B------:R-:W4:Y:S04]  /*c620*/  LDS R8, [R2+UR6+0x800] ;  /* 0x0008000602087984 */ /* 0x000f280008000800 */
[----:B------:R-:W5:Y:S01]  /*c630*/  LDS R10, [R2+UR6+0xc00] ;  /* 0x000c0006020a7984 */ /* 0x000f620008000800 */
[-C--:B---3--:R-:W-:Y:S01]  /*c640*/  FMUL.FTZ R5, R4, R31.reuse ;  /* 0x0000001f04057220 */ /* 0x088fe20000410000 */
[----:B------:R-:W-:Y:S01]  /*c650*/  VIADD R4, R3, 0x400 ;  /* 0x0000040003047836 */ /* 0x000fe20000000000 */
[----:B------:R-:W-:Y:S01]  /*c660*/  IADD3 R3, PT, PT, R2, UR6, RZ ;  /* 0x0000000602037c10 */ /* 0x000fe2000fffe0ff */
[----:B0-----:R-:W-:-:S02]  /*c670*/  FMUL.FTZ R7, R6, R31 ;  /* 0x0000001f06077220 */ /* 0x001fc40000410000 */
[----:B------:R0:W-:Y:S01]  /*c680*/  STS [R2+UR6], R5 ;  /* 0x0000000502007988 */ /* 0x0001e20008000806 */
[----:B------:R-:W-:Y:S01]  /*c690*/  ISETP.GT.AND P0, PT, R4, UR45, PT ;  /* 0x0000002d04007c0c */ /* 0x000fe2000bf04270 */
[-C--:B----4-:R-:W-:Y:S02]  /*c6a0*/  FMUL.FTZ R9, R8, R31.reuse ;  /* 0x0000001f08097220 */ /* 0x090fe40000410000 */
[----:B------:R0:W-:Y:S01]  /*c6b0*/  STS [R2+UR6+0x400], R7 ;  /* 0x0004000702007988 */ /* 0x0001e20008000806 */
[----:B-----5:R-:W-:-:S03]  /*c6c0*/  FMUL.FTZ R11, R10, R31 ;  /* 0x0000001f0a0b7220 */ /* 0x020fc60000410000 */
[----:B------:R0:W-:Y:S04]  /*c6d0*/  STS [R2+UR6+0x800], R9 ;  /* 0x0008000902007988 */ /* 0x0001e80008000806 */
[----:B------:R0:W-:Y:S02]  /*c6e0*/  STS [R2+UR6+0xc00], R11 ;  /* 0x000c000b02007988 */ /* 0x0001e40008000806 */
[----:B------:R-:W-:Y:S05]  /*c6f0*/  @P0 BRA `(.L_x_5332) ;  /* 0x0000001000c40947 */ /* 0x000fea0003800000 */
[----:B0-----:R-:W-:Y:S01]  /*c700*/  IADD3 R2, PT, PT, -R4, UR45, RZ ;  /* 0x0000002d04027c10 */ /* 0x001fe2000fffe1ff */
        /* <DEDUP_REMOVED lines=8> */
.L_x_5339:
[----:B------:R-:W0:Y:S01]  /*c790*/  LDS R2, [R3+-0x800] ;  /* 0xfff8000003027984 */ /* 0x000e220000000800 */
[----:B------:R-:W-:-:S03]  /*c7a0*/  IADD3 R4, PT, PT, R4, 0x1000, RZ ;  /* 0x0000100004047810 */ /* 0x000fc60007ffe0ff */
[----:B------:R-:W3:Y:S01]  /*c7b0*/  LDS R5, [R3+-0x400] ;  /* 0xfffc000003057984 */ /* 0x000ee20000000800 */
[----:B------:R-:W-:-:S03]  /*c7c0*/  ISETP.GE.AND P1, PT, R4, R35, PT ;  /* 0x000000230400720c */ /* 0x000fc60003f26270 */
[----:B------:R-:W4:Y:S04]  /*c7d0*/  LDS R7, [R3] ;  /* 0x0000000003077984 */ /* 0x000f280000000800 */
[----:B------:R-:W5:Y:S04]  /*c7e0*/  LDS R9, [R3+0x400] ;  /* 0x0004000003097984 */ /* 0x000f680000000800 */
[----:B------:R-:W5:Y:S04]  /*c7f0*/  LDS R11, [R3+0x800] ;  /* 0x00080000030b7984 */ /* 0x000f680000000800 */
[----:B------:R-:W5:Y:S04]  /*c800*/  LDS R15, [R3+0xc00] ;  /* 0x000c0000030f7984 */ /* 0x000f680000000800 */
[----:B-1----:R-:W-:Y:S04]  /*c810*/  LDS R17, [R3+0x1000] ;  /* 0x0010000003117984 */ /* 0x002fe80000000800 */
[----:B------:R-:W1:Y:S04]  /*c820*/  LDS R18, [R3+0x1400] ;  /* 0x0014000003127984 */ /* 0x000e680000000800 */
[----:B------:R-:W1:Y:S04]  /*c830*/  LDS R19, [R3+0x1800] ;  /* 0x0018000003137984 */ /* 0x000e680000000800 */
[----:B------:R-:W1:Y:S04]  /*c840*/  LDS R21, [R3+0x1c00] ;  /* 0x001c000003157984 */ /* 0x000e680000000800 */
[----:B------:R-:W1:Y:S01]  /*c850*/  LDS R23, [R3+0x2000] ;  /* 0x0020000003177984 */ /* 0x000e620000000800 */
[----:B0-----:R-:W-:-:S03]  /*c860*/  FMUL.FTZ R2, R31, R2 ;  /* 0x000000021f027220 */ /* 0x001fc60000410000 */
[----:B--2---:R-:W0:Y:S01]  /*c870*/  LDS R25, [R3+0x2400] ;  /* 0x0024000003197984 */ /* 0x004e220000000800 */
[----:B---3--:R-:W-:-:S03]  /*c880*/  FMUL.FTZ R6, R31, R5 ;  /* 0x000000051f067220 */ /* 0x008fc60000410000 */
[----:B------:R-:W2:Y:S01]  /*c890*/  LDS R26, [R3+0x2800] ;  /* 0x00280000031a7984 */ /* 0x000ea20000000800 */
[----:B----4-:R-:W-:-:S03]  /*c8a0*/  FMUL.FTZ R8, R31, R7 ;  /* 0x000000071f087220 */ /* 0x010fc60000410000 */
[----:B------:R-:W3:Y:S01]  /*c8b0*/  LDS R27, [R3+0x2c00] ;  /* 0x002c0000031b7984 */ /* 0x000ee20000000800 */
[----:B-----5:R-:W-:-:S03]  /*c8c0*/  FMUL.FTZ R10, R31, R9 ;  /* 0x000000091f0a7220 */ /* 0x020fc60000410000 */
[----:B------:R-:W4:Y:S01]  /*c8d0*/  LDS R28, [R3+0x3000] ;  /* 0x00300000031c7984 */ /* 0x000f220000000800 */
[----:B------:R-:W-:-:S03]  /*c8e0*/  FMUL.FTZ R14, R31, R11 ;  /* 0x0000000b1f0e7220 */ /* 0x000fc60000410000 */
[----:B------:R-:W5:Y:S01]  /*c8f0*/  LDS R29, [R3+0x3400] ;  /* 0x00340000031d7984 */ /* 0x000f620000000800 */
[----:B------:R-:W-:-:S03]  /*c900*/  FMUL.FTZ R16, R31, R15 ;  /* 0x0000000f1f107220 */ /* 0x000fc60000410000 */
[----:B------:R1:W-:Y:S04]  /*c910*/  STS [R3+-0x800], R2 ;  /* 0xfff8000203007388 */ /* 0x0003e80000000800 */
[----:B------:R0:W-:Y:S01]  /*c920*/  STS [R3+-0x400], R6 ;  /* 0xfffc000603007388 */ /* 0x0001e20000000800 */
[----:B-1----:R-:W-:-:S03]  /*c930*/  FMUL.FTZ R18, R31, R18 ;  /* 0x000000121f127220 */ /* 0x002fc60000410000 */
[----:B------:R3:W-:Y:S01]  /*c940*/  STS [R3], R8 ;  /* 0x0000000803007388 */ /* 0x0007e20000000800 */
[C---:B------:R-:W-:Y:S01]  /*c950*/  FMUL.FTZ R20, R31.reuse, R19 ;  /* 0x000000131f147220 */ /* 0x040fe20000410000 */
[C---:B------:R-:W-:Y:S02]  /*c960*/  FMUL.FTZ R2, R31.reuse, R17 ;  /* 0x000000111f027220 */ /* 0x040fe40000410000 */
[----:B------:R5:W-:Y:S01]  /*c970*/  STS [R3+0x400], R10 ;  /* 0x0004000a03007388 */ /* 0x000be20000000800 */
[C---:B------:R-:W-:Y:S01]  /*c980*/  FMUL.FTZ R22, R31.reuse, R21 ;  /* 0x000000151f167220 */ /* 0x040fe20000410000 */
[C---:B------:R-:W-:Y:S02]  /*c990*/  FMUL.FTZ R24, R31.reuse, R23 ;  /* 0x000000171f187220 */ /* 0x040fe40000410000 */
[----:B------:R-:W-:Y:S01]  /*c9a0*/  STS [R3+0x800], R14 ;  /* 0x0008000e03007388 */ /* 0x000fe20000000800 */
[----:B0-----:R-:W-:-:S03]  /*c9b0*/  FMUL.FTZ R6, R31, R25 ;  /* 0x000000191f067220 */ /* 0x001fc60000410000 */
[----:B------:R-:W-:Y:S01]  /*c9c0*/  STS [R3+0xc00], R16 ;  /* 0x000c001003007388 */ /* 0x000fe20000000800 */
[----:B--2---:R-:W-:-:S03]  /*c9d0*/  FMUL.FTZ R26, R31, R26 ;  /* 0x0000001a1f1a7220 */ /* 0x004fc60000410000 */
        /* <DEDUP_REMOVED lines=15> */
.L_x_5338:
[----:B------:R-:W-:Y:S05]  /*cad0*/  BSYNC.RECONVERGENT B1 ;  /* 0x0000000000017941 */ /* 0x000fea0003800200 */
.L_x_5337:
[----:B------:R-:W-:Y:S01]  /*cae0*/  IADD3 R2, PT, PT, -R4, UR45, RZ ;  /* 0x0000002d04027c10 */ /* 0x000fe2000fffe1ff */
[----:B------:R-:W-:Y:S03]  /*caf0*/  BSSY.RECONVERGENT B1, `(.L_x_5340) ;  /* 0x000001e000017945 */ /* 0x000fe60003800200 */
        /* <DEDUP_REMOVED lines=8> */
[----:B------:R-:W2:Y:S04]  /*cb80*/  LDS R11, [R3+0x800] ;  /* 0x00080000030b7984 */ /* 0x000ea80000000800 */
[----:B------:R-:W2:Y:S04]  /*cb90*/  LDS R15, [R3+0xc00] ;  /* 0x000c0000030f7984 */ /* 0x000ea80000000800 */
[----:B-1----:R-:W1:Y:S04]  /*cba0*/  LDS R17, [R3+0x1000] ;  /* 0x0010000003117984 */ /* 0x002e680000000800 */
[----:B------:R-:W1:Y:S01]  /*cbb0*/  LDS R19, [R3+0x1400] ;  /* 0x0014000003137984 */ /* 0x000e620000000800 */
[C---:B0-----:R-:W-:Y:S01]  /*cbc0*/  FMUL.FTZ R2, R31.reuse, R2 ;  /* 0x000000021f027220 */ /* 0x041fe20000410000 */
[----:B---3--:R-:W-:-:S04]  /*cbd0*/  FMUL.FTZ R6, R31, R5 ;  /* 0x000000051f067220 */ /* 0x008fc80000410000 */
[----:B------:R-:W-:Y:S01]  /*cbe0*/  STS [R3+-0x800], R2 ;  /* 0xfff8000203007388 */ /* 0x000fe20000000800 */
[----:B----4-:R-:W-:-:S03]  /*cbf0*/  FMUL.FTZ R8, R31, R7 ;  /* 0x000000071f087220 */ /* 0x010fc60000410000 */
[----:B------:R-:W-:Y:S01]  /*cc00*/  STS [R3+-0x400], R6 ;  /* 0xfffc000603007388 */ /* 0x000fe20000000800 */
[----:B-----5:R-:W-:-:S03]  /*cc10*/  FMUL.FTZ R10, R31, R9 ;  /* 0x000000091f0a7220 */ /* 0x020fc60000410000 */
[----:B------:R-:W-:Y:S01]  /*cc20*/  STS [R3], R8 ;  /* 0x0000000803007388 */ /* 0x000fe20000000800 */
[----:B--2---:R-:W-:-:S03]  /*cc30*/  FMUL.FTZ R14, R31, R11 ;  /* 0x0000000b1f0e7220 */ /* 0x004fc60000410000 */
[----:B------:R-:W-:Y:S01]  /*cc40*/  STS [R3+0x400], R10 ;  /* 0x0004000a03007388 */ /* 0x000fe20000000800 */
[----:B------:R-:W-:-:S03]  /*cc50*/  FMUL.FTZ R16, R31, R15 ;  /* 0x0000000f1f107220 */ /* 0x000fc60000410000 */
[----:B------:R-:W-:Y:S01]  /*cc60*/  STS [R3+0x800], R14 ;  /* 0x0008000e03007388 */ /* 0x000fe20000000800 */
[----:B-1----:R-:W-:-:S03]  /*cc70*/  FMUL.FTZ R18, R31, R17 ;  /* 0x000000111f127220 */ /* 0x002fc60000410000 */
[----:B------:R-:W-:Y:S01]  /*cc80*/  STS [R3+0xc00], R16 ;  /* 0x000c001003007388 */ /* 0x000fe20000000800 */
[----:B------:R-:W-:-:S03]  /*cc90*/  FMUL.FTZ R20, R31, R19 ;  /* 0x000000131f147220 */ /* 0x000fc60000410000 */
[----:B------:R-:W-:Y:S04]  /*cca0*/  STS [R3+0x1000], R18 ;  /* 0x0010001203007388 */ /* 0x000fe80000000800 */
[----:B------:R0:W-:Y:S02]  /*ccb0*/  STS [R3+0x1400], R20 ;  /* 0x0014001403007388 */ /* 0x0001e40000000800 */
[----:B0-----:R-:W-:-:S07]  /*ccc0*/  VIADD R3, R3, 0x2000 ;  /* 0x0000200003037836 */ /* 0x001fce0000000000 */
.L_x_5341:
[----:B------:R-:W-:Y:S05]  /*ccd0*/  BSYNC.RECONVERGENT B1 ;  /* 0x0000000000017941 */ /* 0x000fea0003800200 */
.L_x_5340:
[----:B------:R-:W-:-:S13]  /*cce0*/  ISETP.GT.AND P1, PT, R4, UR45, PT ;  /* 0x0000002d04007c0c */ /* 0x000fda000bf24270 */
        /* <DEDUP_REMOVED lines=14> */
.L_x_5333:
[----:B------:R-:W-:Y:S01]  /*cdd0*/  MOV R2, UR9 ;  /* 0x0000000900027c02 */ /* 0x000fe20008000f00 */
[----:B------:R-:W-:Y:S01]  /*cde0*/  BSSY.RECONVERGENT B1, `(.L_x_5342) ;  /* 0x0000024000017945 */ /* 0x000fe20003800200 */
[----:B------:R-:W-:Y:S02]  /*cdf0*/  LOP3.LUT R7, RZ, R0, RZ, 0x33, !PT ;  /* 0x00000000ff077212 */ /* 0x000fe400078e33ff */
[----:B------:R-:W-:-:S04]  /*ce00*/  VIADDMNMX R2, R3, 0x100, R2, !PT ;  /* 0x0000010003027846 */ /* 0x000fc80007800102 */
        /* <DEDUP_REMOVED lines=10> */
[----:B------:R-:W-:Y:S01]  /*ceb0*/  UIADD3 UR6, UPT, UPT, UR6, 0x440, URZ ;  /* 0x0000044006067890 */ /* 0x000fe2000fffe0ff */
[C---:B------:R-:W-:Y:S01]  /*cec0*/  IMAD.SHL.U32 R6, R2.reuse, 0x100, RZ ;  /* 0x0000010002067824 */ /* 0x040fe200078e00ff */
[----:B------:R-:W-:Y:S02]  /*ced0*/  IADD3.X R8, PT, PT, RZ, R5, RZ, P0, !PT ;  /* 0x00000005ff087210 */ /* 0x000fe400007fe4ff */
[----:B------:R-:W-:-:S02]  /*cee0*/  LOP3.LUT R2, R2, 0x3, RZ, 0xc0, !PT ;  /* 0x0000000302027812 */ /* 0x000fc400078ec0ff */
[----:B------:R-:W-:-:S05]  /*cef0*/  LOP3.LUT R6, R6, 0x300, RZ, 0xc0, !PT ;  /* 0x0000030006067812 */ /* 0x000fca00078ec0ff */
[----:B------:R-:W-:Y:S01]  /*cf00*/  IMAD.IADD R3, R3, 0x1, R6 ;  /* 0x0000000103037824 */ /* 0x000fe200078e0206 */
[----:B----4-:R-:W-:-:S04]  /*cf10*/  LEA R10, P0, R11, UR10, 0x2 ;  /* 0x0000000a0b0a7c11 */ /* 0x010fc8000f8010ff */
[----:B------:R-:W-:Y:S01]  /*cf20*/  LEA.HI.X R11, R11, UR11, R8, 0x2, P0 ;  /* 0x0000000b0b0b7c11 */ /* 0x000fe200080f1408 */
[----:B0-----:R-:W-:Y:S01]  /*cf30*/  ULEA UR6, UR7, UR6, 0x18 ;  /* 0x0000000607067291 */ /* 0x001fe2000f8ec0ff */
[----:B------:R-:W-:-:S05]  /*cf40*/  IADD3 R8, PT, PT, -R2, RZ, RZ ;  /* 0x000000ff02087210 */ /* 0x000fca0007ffe1ff */
[----:B------:R-:W-:-:S07]  /*cf50*/  VIADD R2, R13, UR6 ;  /* 0x000000060d027c36 */ /* 0x000fce0008000000 */
.L_x_5344:
[----:B----4-:R-:W3:Y:S01]  /*cf60*/  LDS R6, [R2] ;  /* 0x0000000002067984 */ /* 0x010ee20000000800 */
[----:B------:R-:W-:Y:S01]  /*cf70*/  IMAD.MOV.U32 R7, RZ, RZ, R11 ;  /* 0x000000ffff077224 */ /* 0x000fe200078e000b */
[----:B------:R-:W-:-:S04]  /*cf80*/  IADD3 R8, PT, PT, R8, 0x1, RZ ;  /* 0x0000000108087810 */ /* 0x000fc80007ffe0ff */
[----:B------:R-:W-:Y:S01]  /*cf90*/  ISETP.NE.AND P0, PT, R8, RZ, PT ;  /* 0x000000ff0800720c */ /* 0x000fe20003f05270 */
[----:B---3--:R-:W-:Y:S01]  /*cfa0*/  FMUL.FTZ R9, R6, R31 ;  /* 0x0000001f06097220 */ /* 0x008fe20000410000 */
[----:B------:R-:W-:Y:S02]  /*cfb0*/  MOV R6, R10 ;  /* 0x0000000a00067202 */ /* 0x000fe40000000f00 */
[----:B------:R-:W-:Y:S02]  /*cfc0*/  IADD3 R10, P2, PT, R10, 0x400, RZ ;  /* 0x000004000a0a7810 */ /* 0x000fe40007f5e0ff */
[----:B------:R0:W-:Y:S03]  /*cfd0*/  STS [R2], R9 ;  /* 0x0000000902007388 */ /* 0x0001e60000000800 */
[----:B------:R-:W-:Y:S01]  /*cfe0*/  IMAD.X R11, RZ, RZ, R11, P2 ;  /* 0x000000ffff0b7224 */ /* 0x000fe200010e060b */
[----:B------:R4:W-:Y:S01]  /*cff0*/  STG.E desc[UR36][R6.64], R9 ;  /* 0x0000000906007986 */ /* 0x0009e2000c101924 */
[----:B0-----:R-:W-:-:S02]  /*d000*/  IADD3 R2, PT, PT, R2, 0x400, RZ ;  /* 0x0000040002027810 */ /* 0x001fc40007ffe0ff */
[----:B------:R-:W-:Y:S05]  /*d010*/  @P0 BRA `(.L_x_5344) ;  /* 0xfffffffc00d00947 */ /* 0x000fea000383ffff */
.L_x_5343:
[----:B------:R-:W-:Y:S05]  /*d020*/  BSYNC.RECONVERGENT B1 ;  /* 0x0000000000017941 */ /* 0x000fea0003800200 */
.L_x_5342:
[----:B------:R-:W-:Y:S05]  /*d030*/  @!P1 BRA `(.L_x_5332) ;  /* 0x0000000800749947 */ /* 0x000fea0003800000 */
[----:B----4-:R-:W0:Y:S01]  /*d040*/  S2R R7, SR_CgaCtaId ;  /* 0x0000000000077919 */ /* 0x010e220000008800 */
[----:B------:R-:W4:Y:S01]  /*d050*/  LDCU.64 UR6, c[0x0][0x480] ;  /* 0x00009000ff0677ac */ /* 0x000f220008000a00 */
[C---:B------:R-:W-:Y:S01]  /*d060*/  IADD3 R8, PT, PT, -R3.reuse, UR45, RZ ;  /* 0x0000002d03087c10 */ /* 0x040fe2000fffe1ff */
[----:B------:R-:W-:Y:S01]  /*d070*/  BSSY.RECONVERGENT B1, `(.L_x_5345) ;  /* 0x000005b000017945 */ /* 0x000fe20003800200 */
[----:B------:R-:W-:Y:S02]  /*d080*/  IADD3 R4, P0, PT, R3, R4, RZ ;  /* 0x0000000403047210 */ /* 0x000fe40007f1e0ff */
[----:B------:R-:W-:Y:S02]  /*d090*/  ISETP.GT.AND P1, PT, R8, 0xbff, PT ;  /* 0x00000bff0800780c */ /* 0x000fe40003f24270 */
[----:B------:R-:W-:Y:S01]  /*d0a0*/  MOV R2, 0x400 ;  /* 0x0000040000027802 */ /* 0x000fe20000000f00 */
[----:B------:R-:W-:-:S03]  /*d0b0*/  IMAD.X R5, RZ, RZ, R5, P0 ;  /* 0x000000ffff057224 */ /* 0x000fc600000e0605 */
[----:B------:R-:W-:Y:S02]  /*d0c0*/  IADD3 R2, PT, PT, R2, 0x440, RZ ;  /* 0x0000044002027810 */ /* 0x000fe40007ffe0ff */
[----:B----4-:R-:W-:Y:S01]  /*d0d0*/  LEA R6, P0, R4, UR6, 0x2 ;  /* 0x0000000604067c11 */ /* 0x010fe2000f8010ff */
[----:B------:R-:W-:-:S03]  /*d0e0*/  USHF.L.U32 UR6, UR5, 0x2, URZ ;  /* 0x0000000205067899 */ /* 0x000fc600080006ff */
[----:B------:R-:W-:Y:S02]  /*d0f0*/  LEA.HI.X R5, R4, UR7, R5, 0x2, P0 ;  /* 0x0000000704057c11 */ /* 0x000fe400080f1405 */
[----:B------:R-:W-:-:S05]  /*d100*/  IADD3 R4, P0, PT, R6, 0x800, RZ ;  /* 0x0000080006047810 */ /* 0x000fca0007f1e0ff */
[----:B------:R-:W-:Y:S01]  /*d110*/  IMAD.X R5, RZ, RZ, R5, P0 ;  /* 0x000000ffff057224 */ /* 0x000fe200000e0605 */
[----:B------:R-:W-:Y:S02]  /*d120*/  PLOP3.LUT P0, PT, PT, PT, PT, 0x80, 0x8 ;  /* 0x000000000008781c */ /* 0x000fe40003f0f070 */
[----:B0-----:R-:W-:Y:S02]  /*d130*/  LEA R7, R7, R2, 0x18 ;  /* 0x0000000207077211 */ /* 0x001fe400078ec0ff */
[----:B------:R-:W-:-:S04]  /*d140*/  LEA R2, R3, -UR6, 0x2 ;  /* 0x8000000603027c11 */ /* 0x000fc8000f8e10ff */
[----:B------:R-:W-:Y:S01]  /*d150*/  IADD3 R2, PT, PT, R2, 0x800, R7 ;  /* 0x0000080002027810 */ /* 0x000fe20007ffe007 */
[----:B------:R-:W-:Y:S06]  /*d160*/  @!P1 BRA `(.L_x_5346) ;  /* 0x00000004002c9947 */ /* 0x000fec0003800000 */
[----:B------:R-:W-:Y:S02]  /*d170*/  MOV R30, UR45 ;  /* 0x0000002d001e7c02 */ /* 0x000fe40008000f00 */
[----:B------:R-:W-:-:S03]  /*d180*/  PLOP3.LUT P0, PT, PT, PT, PT, 0x8, 0x80 ;  /* 0x000000000080781c */ /* 0x000fc60003f0e170 */
[----:B------:R-:W-:-:S10]  /*d190*/  VIADD R30, R30, 0xfffff401 ;  /* 0xfffff4011e1e7836 */ /* 0x000fd40000000000 */
.L_x_5347:
[----:B------:R-:W3:Y:S01]  /*d1a0*/  LDS R6, [R2+-0x800] ;  /* 0xfff8000002067984 */ /* 0x000ee20000000800 */
[----:B------:R-:W-:-:S03]  /*d1b0*/  IADD3 R3, PT, PT, R3, 0x1000, RZ ;  /* 0x0000100003037810 */ /* 0x000fc60007ffe0ff */
[----:B------:R-:W0:Y:S01]  /*d1c0*/  LDS R8, [R2+-0x400] ;  /* 0xfffc000002087984 */ /* 0x000e220000000800 */
[----:B------:R-:W-:-:S03]  /*d1d0*/  ISETP.GE.AND P1, PT, R3, R30, PT ;  /* 0x0000001e0300720c */ /* 0x000fc60003f26270 */
[----:B------:R-:W4:Y:S04]  /*d1e0*/  LDS R14, [R2+0x400] ;  /* 0x00040000020e7984 */ /* 0x000f280000000800 */
[----:B------:R-:W5:Y:S04]  /*d1f0*/  LDS R10, [R2] ;  /* 0x00000000020a7984 */ /* 0x000f680000000800 */
[----:B------:R-:W-:Y:S04]  /*d200*/  LDS R22, [R2+0x1400] ;  /* 0x0014000002167984 */ /* 0x000fe80000000800 */
[----:B------:R-:W-:Y:S04]  /*d210*/  LDS R24, [R2+0x1c00] ;  /* 0x001c000002187984 */ /* 0x000fe80000000800 */
[----:B-1----:R-:W1:Y:S04]  /*d220*/  LDS R16, [R2+0x800] ;  /* 0x0008000002107984 */ /* 0x002e680000000800 */
[----:B------:R-:W1:Y:S04]  /*d230*/  LDS R18, [R2+0xc00] ;  /* 0x000c000002127984 */ /* 0x000e680000000800 */
[----:B------:R-:W1:Y:S04]  /*d240*/  LDS R20, [R2+0x1000] ;  /* 0x0010000002147984 */ /* 0x000e680000000800 */
[----:B------:R-:W1:Y:S01]  /*d250*/  LDS R23, [R2+0x1800] ;  /* 0x0018000002177984 */ /* 0x000e620000000800 */
[----:B---3--:R-:W-:-:S03]  /*d260*/  FMUL.FTZ R7, R31, R6 ;  /* 0x000000061f077220 */ /* 0x008fc60000410000 */
[----:B--2---:R-:W2:Y:S01]  /*d270*/  LDS R25, [R2+0x2000] ;  /* 0x0020000002197984 */ /* 0x004ea20000000800 */
[----:B0-----:R-:W-:-:S03]  /*d280*/  FMUL.FTZ R9, R31, R8 ;  /* 0x000000081f097220 */ /* 0x001fc60000410000 */
[----:B------:R-:W-:Y:S01]  /*d290*/  LDS R6, [R2+0x3400] ;  /* 0x0034000002067984 */ /* 0x000fe20000000800 */
[----:B----4-:R-:W-:-:S03]  /*d2a0*/  FMUL.FTZ R15, R31, R14 ;  /* 0x0000000e1f0f7220 */ /* 0x010fc60000410000 */
[----:B------:R-:W-:Y:S01]  /*d2b0*/  LDS R26, [R2+0x2400] ;  /* 0x00240000021a7984 */ /* 0x000fe20000000800 */
[----:B-----5:R-:W-:-:S03]  /*d2c0*/  FMUL.FTZ R11, R31, R10 ;  /* 0x0000000a1f0b7220 */ /* 0x020fc60000410000 */
[----:B------:R-:W0:Y:S04]  /*d2d0*/  LDS R27, [R2+0x2800] ;  /* 0x00280000021b7984 */ /* 0x000e280000000800 */
[----:B------:R-:W-:Y:S04]  /*d2e0*/  LDS R28, [R2+0x2c00] ;  /* 0x002c0000021c7984 */ /* 0x000fe80000000800 */
[----:B------:R-:W3:Y:S01]  /*d2f0*/  LDS R29, [R2+0x3000] ;  /* 0x00300000021d7984 */ /* 0x000ee20000000800 */
[----:B-1----:R-:W-:-:S03]  /*d300*/  FMUL.FTZ R17, R31, R16 ;  /* 0x000000101f117220 */ /* 0x002fc60000410000 */
[----:B------:R-:W-:Y:S01]  /*d310*/  STG.E desc[UR36][R4.64+-0x800], R7 ;  /* 0xfff8000704007986 */ /* 0x000fe2000c101924 */
[----:B------:R-:W-:-:S03]  /*d320*/  FMUL.FTZ R19, R31, R18 ;  /* 0x000000121f137220 */ /* 0x000fc60000410000 */
[----:B------:R1:W-:Y:S01]  /*d330*/  STS [R2+-0x800], R7 ;  /* 0xfff8000702007388 */ /* 0x0003e20000000800 */
[----:B------:R-:W-:-:S03]  /*d340*/  FMUL.FTZ R21, R31, R20 ;  /* 0x000000141f157220 */ /* 0x000fc60000410000 */
[----:B------:R-:W-:Y:S01]  /*d350*/  STG.E desc[UR36][R4.64+-0x400], R9 ;  /* 0xfffc000904007986 */ /* 0x000fe2000c101924 */
[----:B------:R-:W-:-:S03]  /*d360*/  FMUL.FTZ R23, R31, R23 ;  /* 0x000000171f177220 */ /* 0x000fc60000410000 */
[----:B------:R4:W-:Y:S01]  /*d370*/  STS [R2+-0x400], R9 ;  /* 0xfffc000902007388 */ /* 0x0009e20000000800 */
[----:B-1----:R-:W-:-:S03]  /*d380*/  FMUL.FTZ R7, R31, R22 ;  /* 0x000000161f077220 */ /* 0x002fc60000410000 */
[----:B------:R-:W-:Y:S01]  /*d390*/  STG.E desc[UR36][R4.64+0x400], R15 ;  /* 0x0004000f04007986 */ /* 0x000fe2000c101924 */
[----:B--2---:R-:W-:-:S03]  /*d3a0*/  FMUL.FTZ R25, R31, R25 ;  /* 0x000000191f197220 */ /* 0x004fc60000410000 */
[----:B------:R1:W-:Y:S01]  /*d3b0*/  STS [R2+0x400], R15 ;  /* 0x0004000f02007388 */ /* 0x0003e20000000800 */
[----:B----4-:R-:W-:-:S03]  /*d3c0*/  FMUL.FTZ R9, R31, R24 ;  /* 0x000000181f097220 */ /* 0x010fc60000410000 */
[----:B------:R-:W-:Y:S04]  /*d3d0*/  STG.E desc[UR36][R4.64], R11 ;  /* 0x0000000b04007986 */ /* 0x000fe8000c101924 */
[----:B------:R2:W-:Y:S01]  /*d3e0*/  STS [R2], R11 ;  /* 0x0000000b02007388 */ /* 0x0005e20000000800 */
[C---:B0-----:R-:W-:Y:S01]  /*d3f0*/  FMUL.FTZ R27, R31.reuse, R27 ;  /* 0x0000001b1f1b7220 */ /* 0x041fe20000410000 */
[C---:B-1----:R-:W-:Y:S01]  /*d400*/  FMUL.FTZ R15, R31.reuse, R6 ;  /* 0x000000061f0f7220 */ /* 0x042fe20000410000 */
[----:B------:R-:W-:Y:S01]  /*d410*/  IADD3 R6, P2, PT, R4, 0x4000, RZ ;  /* 0x0000400004067810 */ /* 0x000fe20007f5e0ff */
[----:B------:R-:W-:Y:S04]  /*d420*/  STG.E desc[UR36][R4.64+0x1400], R7 ;  /* 0x0014000704007986 */ /* 0x000fe8000c101924 */
[----:B------:R0:W-:Y:S01]  /*d430*/  STS [R2+0x1400], R7 ;  /* 0x0014000702007388 */ /* 0x0001e20000000800 */
[C---:B---3--:R-:W-:Y:S01]  /*d440*/  FMUL.FTZ R29, R31.reuse, R29 ;  /* 0x0000001d1f1d7220 */ /* 0x048fe20000410000 */
[----:B--2---:R-:W-:-:S02]  /*d450*/  FMUL.FTZ R11, R31, R26 ;  /* 0x0000001a1f0b7220 */ /* 0x004fc40000410000 */
        /* <DEDUP_REMOVED lines=26> */
[----:B-1----:R-:W-:Y:S01]  /*d600*/  IADD3 R2, PT, PT, R2, 0x4000, RZ ;  /* 0x0000400002027810 */ /* 0x002fe20007ffe0ff */
[----:B------:R-:W-:Y:S06]  /*d610*/  @!P1 BRA `(.L_x_5347) ;  /* 0xfffffff800e09947 */ /* 0x000fec000383ffff */
.L_x_5346:
[----:B------:R-:W-:Y:S05]  /*d620*/  BSYNC.RECONVERGENT B1 ;  /* 0x0000000000017941 */ /* 0x000fea0003800200 */
.L_x_5345:
[----:B------:R-:W-:Y:S01]  /*d630*/  IADD3 R6, PT, PT, -R3, UR45, RZ ;  /* 0x0000002d03067c10 */ /* 0x000fe2000fffe1ff */
[----:B------:R-:W-:Y:S03]  /*d640*/  BSSY.RECONVERGENT B1, `(.L_x_5348) ;  /* 0x000002a000017945 */ /* 0x000fe60003800200 */
[----:B------:R-:W-:-:S13]  /*d650*/  ISETP.GT.AND P1, PT, R6, 0x3ff, PT ;  /* 0x000003ff0600780c */ /* 0x000fda0003f24270 */
[----:B------:R-:W-:Y:S05]  /*d660*/  @!P1 BRA `(.L_x_5349) ;  /* 0x00000000009c9947 */ /* 0x000fea0003800000 */
[----:B------:R-:W3:Y:S01]  /*d670*/  LDS R6, [R2+-0x800] ;  /* 0xfff8000002067984 */ /* 0x000ee20000000800 */
[----:B------:R-:W-:Y:S02]  /*d680*/  PLOP3.LUT P0, PT, PT, PT, PT, 0x8, 0x80 ;  /* 0x000000000080781c */ /* 0x000fe40003f0e170 */
[----:B------:R-:W-:Y:S01]  /*d690*/  IADD3 R3, PT, PT, R3, 0x800, RZ ;  /* 0x0000080003037810 */ /* 0x000fe20007ffe0ff */
[----:B------:R-:W0:Y:S04]  /*d6a0*/  LDS R8, [R2+-0x400] ;  /* 0xfffc000002087984 */ /* 0x000e280000000800 */
[----:B------:R-:W4:Y:S04]  /*d6b0*/  LDS R10, [R2] ;  /* 0x00000000020a7984 */ /* 0x000f280000000800 */
[----:B------:R-:W5:Y:S04]  /*d6c0*/  LDS R14, [R2+0x400] ;  /* 0x00040000020e7984 */ /* 0x000f680000000800 */
[----:B-1----:R-:W1:Y:S04]  /*d6d0*/  LDS R16, [R2+0x800] ;  /* 0x0008000002107984 */ /* 0x002e680000000800 */
[----:B------:R-:W2:Y:S04]  /*d6e0*/  LDS R18, [R2+0xc00] ;  /* 0x000c000002127984 */ /* 0x000ea80000000800 */
[----:B------:R-:W2:Y:S04]  /*d6f0*/  LDS R20, [R2+0x1000] ;  /* 0x0010000002147984 */ /* 0x000ea80000000800 */
[----:B------:R-:W2:Y:S01]  /*d700*/  LDS R22, [R2+0x1400] ;  /* 0x0014000002167984 */ /* 0x000ea20000000800 */
[C---:B---3--:R-:W-:Y:S01]  /*d710*/  FMUL.FTZ R7, R31.reuse, R6 ;  /* 0x000000061f077220 */ /* 0x048fe20000410000 */
[----:B------:R-:W-:Y:S01]  /*d720*/  IADD3 R6, P1, PT, R4, 0x2000, RZ ;  /* 0x0000200004067810 */ /* 0x000fe20007f3e0ff */
[----:B0-----:R-:W-:-:S03]  /*d730*/  FMUL.FTZ R9, R31, R8 ;  /* 0x000000081f097220 */ /* 0x001fc60000410000 */
[----:B------:R-:W-:Y:S01]  /*d740*/  STG.E desc[UR36][R4.64+-0x800], R7 ;  /* 0xfff8000704007986 */ /* 0x000fe2000c101924 */
[----:B----4-:R-:W-:-:S03]  /*d750*/  FMUL.FTZ R11, R31, R10 ;  /* 0x0000000a1f0b7220 */ /* 0x010fc60000410000 */
[----:B------:R-:W-:Y:S01]  /*d760*/  STS [R2+-0x800], R7 ;  /* 0xfff8000702007388 */ /* 0x000fe20000000800 */
[----:B-----5:R-:W-:-:S03]  /*d770*/  FMUL.FTZ R15, R31, R14 ;  /* 0x0000000e1f0f7220 */ /* 0x020fc60000410000 */
[----:B------:R-:W-:Y:S01]  /*d780*/  STG.E desc[UR36][R4.64+-0x400], R9 ;  /* 0xfffc000904007986 */ /* 0x000fe2000c101924 */
[----:B-1----:R-:W-:-:S03]  /*d790*/  FMUL.FTZ R17, R31, R16 ;  /* 0x000000101f117220 */ /* 0x002fc60000410000 */
[----:B------:R0:W-:Y:S01]  /*d7a0*/  STS [R2+-0x400], R9 ;  /* 0xfffc000902007388 */ /* 0x0001e20000000800 */
[----:B--2---:R-:W-:-:S03]  /*d7b0*/  FMUL.FTZ R19, R31, R18 ;  /* 0x000000121f137220 */ /* 0x004fc60000410000 */
        /* <DEDUP_REMOVED lines=17> */
[----:B-1----:R-:W-:-:S07]  /*d8d0*/  VIADD R2, R2, 0x2000 ;  /* 0x0000200002027836 */ /* 0x002fce0000000000 */
.L_x_5349:
[----:B------:R-:W-:Y:S05]  /*d8e0*/  BSYNC.RECONVERGENT B1 ;  /* 0x0000000000017941 */ /* 0x000fea0003800200 */
.L_x_5348:
[----:B------:R-:W-:-:S13]  /*d8f0*/  ISETP.LE.OR P0, PT, R3, UR45, P0 ;  /* 0x0000002d03007c0c */ /* 0x000fda0008703670 */
[----:B------:R-:W-:Y:S05]  /*d900*/  @!P0 BRA `(.L_x_5332) ;  /* 0x0000000000408947 */ /* 0x000fea0003800000 */
[----:B------:R-:W3:Y:S04]  /*d910*/  LDS R3, [R2+-0x800] ;  /* 0xfff8000002037984 */ /* 0x000ee80000000800 */
[----:B------:R-:W0:Y:S04]  /*d920*/  LDS R6, [R2+-0x400] ;  /* 0xfffc000002067984 */ /* 0x000e280000000800 */
[----:B------:R-:W4:Y:S04]  /*d930*/  LDS R8, [R2] ;  /* 0x0000000002087984 */ /* 0x000f280000000800 */
[----:B------:R-:W5:Y:S01]  /*d940*/  LDS R10, [R2+0x400] ;  /* 0x00040000020a7984 */ /* 0x000f620000000800 */
[-C--:B---3--:R-:W-:Y:S01]  /*d950*/  FMUL.FTZ R3, R3, R31.reuse ;  /* 0x0000001f03037220 */ /* 0x088fe20000410000 */
[----:B0-----:R-:W-:-:S04]  /*d960*/  FMUL.FTZ R7, R6, R31 ;  /* 0x0000001f06077220 */ /* 0x001fc80000410000 */
        /* <DEDUP_REMOVED lines=10> */
.L_x_5332:
[----:B------:R-:W-:Y:S05]  /*da10*/  BSYNC.RECONVERGENT B0 ;  /* 0x0000000000007941 */ /* 0x000fea0003800200 */
.L_x_5331:
[----:B------:R-:W-:Y:S01]  /*da20*/  USHF.R.S32.HI UR6, URZ, 0x1f, UR45 ;  /* 0x0000001fff067899 */ /* 0x000fe2000801142d */
[----:B------:R-:W-:Y:S01]  /*da30*/  SHF.R.U32.HI R14, RZ, 0x6, R0 ;  /* 0x00000006ff0e7819 */ /* 0x000fe20000011600 */
[----:B------:R-:W1:Y:S01]  /*da40*/  LDCU.64 UR8, c[0x0][0x3b0] ;  /* 0x00007600ff0877ac */ /* 0x000e620008000a00 */
[----:B------:R-:W-:Y:S02]  /*da50*/  LOP3.LUT R13, R13, 0xfc, RZ, 0xc0, !PT ;  /* 0x000000fc0d0d7812 */ /* 0x000fe400078ec0ff */
[----:B0---4-:R-:W-:Y:S01]  /*da60*/  CS2R R6, SRZ ;  /* 0x0000000000067805 */ /* 0x011fe2000001ff00 */
[----:B------:R-:W-:-:S04]  /*da70*/  ULEA.HI UR6, UR6, UR45, URZ, 0x2 ;  /* 0x0000002d06067291 */ /* 0x000fc8000f8f10ff */
[----:B------:R-:W-:-:S04]  /*da80*/  ULOP3.LUT UR6, UR6, 0xfffffffc, URZ, 0xc0, !UPT ;  /* 0xfffffffc06067892 */ /* 0x000fc8000f8ec0ff */
[----:B------:R-:W-:-:S06]  /*da90*/  UIADD3 UR6, UPT, UPT, -UR6, UR45, URZ ;  /* 0x0000002d06067290 */ /* 0x000fcc000fffe1ff */
[----:B------:R-:W-:Y:S02]  /*daa0*/  ISETP.NE.AND P0, PT, R14, UR6, PT ;  /* 0x000000060e007c0c */ /* 0x000fe4000bf05270 */
[----:B-1----:R-:W-:Y:S02]  /*dab0*/  ISETP.EQ.U32.AND P1, PT, RZ, UR8, PT ;  /* 0x00000008ff007c0c */ /* 0x002fe4000bf22070 */
[----:B------:R-:W-:-:S04]  /*dac0*/  ISETP.GT.U32.OR P0, PT, R13, 0xdf, P0 ;  /* 0x000000df0d00780c */ /* 0x000fc80000704470 */
[----:B------:R-:W-:-:S13]  /*dad0*/  ISETP.EQ.OR.EX P0, PT, RZ, UR9, P0, P1 ;  /* 0x00000009ff007c0c */ /* 0x000fda0008702710 */
[----:B------:R-:W0:Y:S01]  /*dae0*/  @!P0 LDC.64 R2, c[0x0][0x3b0] ;  /* 0x0000ec00ff028b82 */ /* 0x000e220000000a00 */
        /* <DEDUP_REMOVED lines=9> */
[----:B------:R-:W-:-:S09]  /*db80*/  CS2R R8, SRZ ;  /* 0x0000000000087805 */ /* 0x000fd2000001ff00 */
[----:B0-----:R-:W-:Y:S05]  /*db90*/  @P0 BRA `(.L_x_5351) ;  /* 0x0000002000740947 */ /* 0x001fea0003800000 */
[----:B------:R-:W0:Y:S01]  /*dba0*/  LDCU UR7, c[0x0][0x3f4] ;  /* 0x00007e80ff0777ac */ /* 0x000e220008000800 */
[----:B------:R-:W1:Y:S01]  /*dbb0*/  LDC.64 R2, c[0x0][0x3c0] ;  /* 0x0000f000ff027b82 */ /* 0x000e620000000a00 */
[----:B------:R-:W-:Y:S01]  /*dbc0*/  VIADD R15, R14, UR5 ;  /* 0x000000050e0f7c36 */ /* 0x000fe20008000000 */
[----:B------:R-:W-:Y:S01]  /*dbd0*/  BSSY.RECONVERGENT B1, `(.L_x_5352) ;  /* 0x00000bc000017945 */ /* 0x000fe20003800200 */
[----:B------:R-:W-:Y:S01]  /*dbe0*/  HFMA2 R11, -RZ, RZ, 0, 0 ;  /* 0x00000000ff0b7431 */ /* 0x000fe200000001ff */
[----:B0-----:R-:W-:-:S04]  /*dbf0*/  MOV R18, UR7 ;  /* 0x0000000700127c02 */ /* 0x001fc80008000f00 */
[C---:B------:R-:W-:Y:S01]  /*dc00*/  VIMNMX R20, PT, PT, R18.reuse, UR45, PT ;  /* 0x0000002d12147c48 */ /* 0x040fe2000bfe0100 */
[----:B------:R-:W-:-:S03]  /*dc10*/  IMAD R17, R18, UR4, R13 ;  /* 0x0000000412117c24 */ /* 0x000fc6000f8e020d */
[----:B------:R-:W-:Y:S01]  /*dc20*/  ISETP.GE.AND P0, PT, R15, R20, PT ;  /* 0x000000140f00720c */ /* 0x000fe20003f06270 */
[----:B-1----:R-:W-:-:S12]  /*dc30*/  IMAD.WIDE R2, R17, 0x4, R2 ;  /* 0x0000000411027825 */ /* 0x002fd800078e0202 */
[----:B------:R-:W-:Y:S05]  /*dc40*/  @P0 BRA `(.L_x_5353) ;  /* 0x0000000800d00947 */ /* 0x000fea0003800000 */
[----:B------:R-:W-:Y:S01]  /*dc50*/  ULOP3.LUT UR7, URZ, UR5, URZ, 0x33, !UPT ;  /* 0x00000005ff077292 */ /* 0x000fe2000f8e33ff */
[----:B------:R-:W-:Y:S01]  /*dc60*/  VIADDMNMX R9, R15, 0x4, R20, !PT ;  /* 0x000000040f097846 */ /* 0x000fe20007800114 */
[----:B------:R-:W-:Y:S01]  /*dc70*/  BSSY.RECONVERGENT B2, `(.L_x_5354) ;  /* 0x0000058000027945 */ /* 0x000fe20003800200 */
[----:B------:R-:W-:Y:S01]  /*dc80*/  IMAD.MOV.U32 R17, RZ, RZ, R15 ;  /* 0x000000ffff117224 */ /* 0x000fe200078e000f */
[----:B------:R-:W-:Y:S02]  /*dc90*/  CS2R R10, SRZ ;  /* 0x00000000000a7805 */ /* 0x000fe4000001ff00 */
[----:B------:R-:W-:Y:S02]  /*dca0*/  IADD3 R58, PT, PT, -R14, UR7, R9 ;  /* 0x000000070e3a7c10 */ /* 0x000fe4000fffe109 */
[----:B------:R-:W-:Y:S02]  /*dcb0*/  CS2R R8, SRZ ;  /* 0x0000000000087805 */ /* 0x000fe4000001ff00 */
[----:B------:R-:W-:-:S02]  /*dcc0*/  ISETP.GE.U32.AND P0, PT, R58, 0x1c, PT ;  /* 0x0000001c3a00780c */ /* 0x000fc40003f06070 */
[----:B------:R-:W-:-:S04]  /*dcd0*/  LEA.HI R59, R58, 0x1, RZ, 0x1e ;  /* 0x000000013a3b7811 */ /* 0x000fc800078ff0ff */
[----:B------:R-:W-:-:S04]  /*dce0*/  LOP3.LUT R66, R59, 0x7, RZ, 0xc0, !PT ;  /* 0x000000073b427812 */ /* 0x000fc800078ec0ff */
[----:B------:R-:W-:-:S03]  /*dcf0*/  ISETP.NE.AND P1, PT, R66, RZ, PT ;  /* 0x000000ff4200720c */ /* 0x000fc60003f25270 */
[----:B------:R-:W-:Y:S10]  /*dd00*/  @!P0 BRA `(.L_x_5355) ;  /* 0x0000000400388947 */ /* 0x000ff40003800000 */
[----:B------:R-:W0:Y:S01]  /*dd10*/  S2R R17, SR_CgaCtaId ;  /* 0x0000000000117919 */ /* 0x000e220000008800 */
[----:B------:R-:W-:Y:S01]  /*dd20*/  MOV R8, 0x400 ;  /* 0x0000040000087802 */ /* 0x000fe20000000f00 */
[----:B------:R-:W-:Y:S01]  /*dd30*/  IMAD.MOV.U32 R19, RZ, RZ, RZ ;  /* 0x000000ffff137224 */ /* 0x000fe200078e00ff */
[----:B------:R-:W-:Y:S02]  /*dd40*/  LOP3.LUT R64, R59, 0x7ffffff8, RZ, 0xc0, !PT ;  /* 0x7ffffff83b407812 */ /* 0x000fe400078ec0ff */
[----:B------:R-:W-:-:S04]  /*dd50*/  IADD3 R8, PT, PT, R8, 0x440, RZ ;  /* 0x0000044008087810 */ /* 0x000fc80007ffe0ff */
[----:B0-----:R-:W-:Y:S01]  /*dd60*/  LEA R65, R17, R8, 0x18 ;  /* 0x0000000811417211 */ /* 0x001fe200078ec0ff */
[----:B------:R-:W-:Y:S01]  /*dd70*/  IMAD.MOV.U32 R8, RZ, RZ, RZ ;  /* 0x000000ffff087224 */ /* 0x000fe200078e00ff */
[----:B------:R-:W-:-:S07]  /*dd80*/  MOV R17, R15 ;  /* 0x0000000f00117202 */ /* 0x000fce0000000f00 */
.L_x_5356:
[----:B------:R-:W-:-:S04]  /*dd90*/  IMAD R27, R17, 0xe0, RZ ;  /* 0x000000e0111b7824 */ /* 0x000fc800078e02ff */
[C---:B------:R-:W-:Y:S01]  /*dda0*/  IMAD.WIDE.U32 R20, R27.reuse, 0x4, R2 ;  /* 0x000000041b147825 */ /* 0x040fe200078e0002 */
[----:B------:R-:W-:-:S03]  /*ddb0*/  IADD3 R23, PT, PT, R27, 0x380, RZ ;  /* 0x000003801b177810 */ /* 0x000fc60007ffe0ff */
[----:B--2---:R-:W-:Y:S01]  /*ddc0*/  VIADD R25, R27, 0x700 ;  /* 0x000007001b197836 */ /* 0x004fe20000000000 */
[----:B------:R0:W2:Y:S01]  /*ddd0*/  LDG.E.128 R36, desc[UR36][R20.64] ;  /* 0x0000002414247981 */ /* 0x0000a2000c1e1d00 */
[----:B------:R-:W-:Y:S01]  /*dde0*/  IMAD.WIDE.U32 R22, R23, 0x4, R2 ;  /* 0x0000000417167825 */ /* 0x000fe200078e0002 */
[----:B------:R-:W-:-:S03]  /*ddf0*/  IADD3 R29, PT, PT, R27, 0xa80, RZ ;  /* 0x00000a801b1d7810 */ /* 0x000fc60007ffe0ff */
[--C-:B------:R-:W-:Y:S01]  /*de00*/  IMAD.WIDE.U32 R24, R25, 0x4, R2.reuse ;  /* 0x0000000419187825 */ /* 0x100fe200078e0002 */
[----:B------:R-:W4:Y:S03]  /*de10*/  LDG.E.128 R40, desc[UR36][R22.64] ;  /* 0x0000002416287981 */ /* 0x000f26000c1e1d00 */
[----:B---3--:R-:W-:Y:S01]  /*de20*/  VIADD R31, R27, 0xe00 ;  /* 0x00000e001b1f7836 */ /* 0x008fe20000000000 */
[----:B------:R-:W3:Y:S01]  /*de30*/  LDG.E.128 R44, desc[UR36][R24.64] ;  /* 0x00000024182c7981 */ /* 0x000ee2000c1e1d00 */
[----:B------:R-:W-:Y:S01]  /*de40*/  IMAD.WIDE.U32 R28, R29, 0x4, R2 ;  /* 0x000000041d1c7825 */ /* 0x000fe200078e0002 */
[----:B------:R-:W-:-:S03]  /*de50*/  IADD3 R33, PT, PT, R27, 0x1180, RZ ;  /* 0x000011801b217810 */ /* 0x000fc60007ffe0ff */
[--C-:B------:R-:W-:Y:S01]  /*de60*/  IMAD.WIDE.U32 R30, R31, 0x4, R2.reuse ;  /* 0x000000041f1e7825 */ /* 0x100fe200078e0002 */
[----:B------:R1:W3:Y:S03]  /*de70*/  LDG.E.128 R48, desc[UR36][R28.64] ;  /* 0x000000241c307981 */ /* 0x0002e6000c1e1d00 */
[----:B------:R-:W-:Y:S01]  /*de80*/  VIADD R35, R27, 0x1500 ;  /* 0x000015001b237836 */ /* 0x000fe20000000000 */
[----:B------:R1:W3:Y:S01]  /*de90*/  LDG.E.128 R52, desc[UR36][R30.64] ;  /* 0x000000241e347981 */ /* 0x0002e2000c1e1d00 */
[----:B------:R-:W-:Y:S01]  /*dea0*/  IMAD.WIDE.U32 R32, R33, 0x4, R2 ;  /* 0x0000000421207825 */ /* 0x000fe200078e0002 */
[----:B------:R-:W-:-:S03]  /*deb0*/  IADD3 R27, PT, PT, R27, 0x1880, RZ ;  /* 0x000018801b1b7810 */ /* 0x000fc60007ffe0ff */
[--C-:B0-----:R-:W-:Y:S01]  /*dec0*/  IMAD.WIDE.U32 R20, R35, 0x4, R2.reuse ;  /* 0x0000000423147825 */ /* 0x101fe200078e0002 */
[----:B------:R0:W3:Y:S03]  /*ded0*/  LDG.E.128 R60, desc[UR36][R32.64] ;  /* 0x00000024203c7981 */ /* 0x0000e6000c1e1d00 */
[----:B------:R-:W-:Y:S02]  /*dee0*/  IMAD.WIDE.U32 R26, R27, 0x4, R2 ;  /* 0x000000041b1a7825 */ /* 0x000fe400078e0002 */
[----:B------:R-:W3:Y:S04]  /*def0*/  LDG.E.128 R20, desc[UR36][R20.64] ;  /* 0x0000002414147981 */ /* 0x000ee8000c1e1d00 */
[----:B------:R-:W3:Y:S01]  /*df00*/  LDG.E.128 R24, desc[UR36][R26.64] ;  /* 0x000000241a187981 */ /* 0x000ee2000c1e1d00 */
[----:B------:R-:W-:-:S05]  /*df10*/  VIADD R34, R17, -UR5 ;  /* 0x8000000511227c36 */ /* 0x000fca0008000000 */
[----:B------:R-:W-:-:S05]  /*df20*/  LEA R34, R34, R65, 0x2 ;  /* 0x0000004122227211 */ /* 0x000fca00078e10ff */
[----:B-1----:R-:W2:Y:S04]  /*df30*/  LDS R28, [R34] ;  /* 0x00000000221c7984 */ /* 0x002ea80000000800 */
[----:B------:R-:W4:Y:S04]  /*df40*/  LDS R35, [R34+0x10] ;  /* 0x0000100022237984 */ /* 0x000f280000000800 */
[----:B------:R-:W3:Y:S04]  /*df50*/  LDS R30, [R34+0x20] ;  /* 0x00002000221e7984 */ /* 0x000ee80000000800 */
[----:B------:R-:W1:Y:S04]  /*df60*/  LDS R31, [R34+0x30] ;  /* 0x00003000221f7984 */ /* 0x000e680000000800 */
[----:B------:R-:W1:Y:S04]  /*df70*/  LDS R56, [R34+0x40] ;  /* 0x0000400022387984 */ /* 0x000e680000000800 */
[----:B0-----:R-:W0:Y:S04]  /*df80*/  LDS R32, [R34+0x50] ;  /* 0x0000500022207984 */ /* 0x001e280000000800 */
[----:B------:R-:W0:Y:S04]  /*df90*/  LDS R33, [R34+0x60] ;  /* 0x0000600022217984 */ /* 0x000e280000000800 */
[----:B------:R-:W0:Y:S01]  /*dfa0*/  LDS R57, [R34+0x70] ;  /* 0x0000700022397984 */ /* 0x000e220000000800 */
[----:B------:R-:W-:-:S05]  /*dfb0*/  VIADD R19, R19, 0x8 ;  /* 0x0000000813137836 */ /* 0x000fca0000000000 */
[----:B------:R-:W-:Y:S02]  /*dfc0*/  ISETP.NE.AND P0, PT, R19, R64, PT ;  /* 0x000000401300720c */ /* 0x000fe40003f05270 */
[----:B------:R-:W-:Y:S01]  /*dfd0*/  IADD3 R17, PT, PT, R17, 0x20, RZ ;  /* 0x0000002011117810 */ /* 0x000fe20007ffe0ff */
        /* <DEDUP_REMOVED lines=8> */
[-C--:B---3--:R-:W-:Y:S01]  /*e060*/  FFMA.FTZ R8, R45, R30.reuse, R8 ;  /* 0x0000001e2d087223 */ /* 0x088fe20000010008 */
[-C--:B------:R-:W-:Y:S01]  /*e070*/  FFMA.FTZ R9, R46, R30.reuse, R9 ;  /* 0x0000001e2e097223 */ /* 0x080fe20000010009 */
[-C--:B------:R-:W-:Y:S01]  /*e080*/  FFMA.FTZ R29, R44, R30.reuse, R29 ;  /* 0x0000001e2c1d7223 */ /* 0x080fe2000001001d */
[----:B------:R-:W-:Y:S01]  /*e090*/  FFMA.FTZ R28, R47, R30, R28 ;  /* 0x0000001e2f1c7223 */ /* 0x000fe2000001001c */
[-C--:B-1----:R-:W-:Y:S01]  /*e0a0*/  FFMA.FTZ R8, R49, R31.reuse, R8 ;  /* 0x0000001f31087223 */ /* 0x082fe20000010008 */
[-C--:B------:R-:W-:Y:S01]  /*e0b0*/  FFMA.FTZ R9, R50, R31.reuse, R9 ;  /* 0x0000001f32097223 */ /* 0x080fe20000010009 */
[-C--:B------:R-:W-:Y:S01]  /*e0c0*/  FFMA.FTZ R29, R48, R31.reuse, R29 ;  /* 0x0000001f301d7223 */ /* 0x080fe2000001001d */
[----:B------:R-:W-:Y:S01]  /*e0d0*/  FFMA.FTZ R28, R51, R31, R28 ;  /* 0x0000001f331c7223 */ /* 0x000fe2000001001c */
[-C--:B------:R-:W-:Y:S01]  /*e0e0*/  FFMA.FTZ R8, R53, R56.reuse, R8 ;  /* 0x0000003835087223 */ /* 0x080fe20000010008 */
        /* <DEDUP_REMOVED lines=16> */
.L_x_5355:
[----:B------:R-:W-:Y:S05]  /*e1f0*/  BSYNC.RECONVERGENT B2 ;  /* 0x0000000000027941 */ /* 0x000fea0003800200 */
.L_x_5354:
[----:B------:R-:W-:Y:S05]  /*e200*/  @!P1 BRA `(.L_x_5353) ;  /* 0x0000000400609947 */ /* 0x000fea0003800000 */
[----:B------:R-:W-:Y:S01]  /*e210*/  ISETP.GE.U32.AND P0, PT, R66, 0x4, PT ;  /* 0x000000044200780c */ /* 0x000fe20003f06070 */
[----:B------:R-:W-:Y:S01]  /*e220*/  BSSY.RECONVERGENT B2, `(.L_x_5357) ;  /* 0x000002a000027945 */ /* 0x000fe20003800200 */
[----:B------:R-:W-:-:S11]  /*e230*/  LOP3.LUT P1, R59, R59, 0x3, RZ, 0xc0, !PT ;  /* 0x000000033b3b7812 */ /* 0x000fd6000782c0ff */
[----:B------:R-:W-:Y:S05]  /*e240*/  @!P0 BRA `(.L_x_5358) ;  /* 0x00000000009c8947 */ /* 0x000fea0003800000 */
[----:B------:R-:W-:-:S04]  /*e250*/  IMAD R19, R17, 0xe0, RZ ;  /* 0x000000e011137824 */ /* 0x000fc800078e02ff */
[C---:B------:R-:W-:Y:S01]  /*e260*/  IMAD.WIDE.U32 R20, R19.reuse, 0x4, R2 ;  /* 0x0000000413147825 */ /* 0x040fe200078e0002 */
[----:B--2---:R-:W-:-:S03]  /*e270*/  IADD3 R25, PT, PT, R19, 0x700, RZ ;  /* 0x0000070013197810 */ /* 0x004fc60007ffe0ff */
[----:B------:R-:W-:Y:S01]  /*e280*/  VIADD R23, R19, 0x380 ;  /* 0x0000038013177836 */ /* 0x000fe20000000000 */
[----:B---3--:R0:W2:Y:S03]  /*e290*/  LDG.E.128 R28, desc[UR36][R20.64] ;  /* 0x00000024141c7981 */ /* 0x0080a6000c1e1d00 */
[----:B------:R-:W-:-:S04]  /*e2a0*/  IMAD.WIDE.U32 R22, R23, 0x4, R2 ;  /* 0x0000000417167825 */ /* 0x000fc800078e0002 */
[----:B------:R-:W-:Y:S01]  /*e2b0*/  VIADD R27, R19, 0xa80 ;  /* 0x00000a80131b7836 */ /* 0x000fe20000000000 */
[----:B------:R1:W3:Y:S01]  /*e2c0*/  LDG.E.128 R32, desc[UR36][R22.64] ;  /* 0x0000002416207981 */ /* 0x0002e2000c1e1d00 */
[----:B------:R-:W-:-:S04]  /*e2d0*/  IMAD.WIDE.U32 R24, R25, 0x4, R2 ;  /* 0x0000000419187825 */ /* 0x000fc800078e0002 */
[----:B------:R-:W-:Y:S01]  /*e2e0*/  IMAD.WIDE.U32 R26, R27, 0x4, R2 ;  /* 0x000000041b1a7825 */ /* 0x000fe200078e0002 */
[----:B------:R4:W3:Y:S04]  /*e2f0*/  LDG.E.128 R36, desc[UR36][R24.64] ;  /* 0x0000002418247981 */ /* 0x0008e8000c1e1d00 */
[----:B------:R-:W3:Y:S01]  /*e300*/  LDG.E.128 R40, desc[UR36][R26.64] ;  /* 0x000000241a287981 */ /* 0x000ee2000c1e1d00 */
[----:B------:R-:W0:Y:S01]  /*e310*/  S2UR UR8, SR_CgaCtaId ;  /* 0x00000000000879c3 */ /* 0x000e220000008800 */
[----:B------:R-:W-:Y:S02]  /*e320*/  UMOV UR7, 0x400 ;  /* 0x0000040000077882 */ /* 0x000fe40000000000 */
[----:B------:R-:W-:Y:S01]  /*e330*/  UIADD3 UR7, UPT, UPT, UR7, 0x440, URZ ;  /* 0x0000044007077890 */ /* 0x000fe2000fffe0ff */
[----:B------:R-:W-:-:S03]  /*e340*/  IADD3 R19, PT, PT, R17, -UR5, RZ ;  /* 0x8000000511137c10 */ /* 0x000fc6000fffe0ff */
[----:B0-----:R-:W-:-:S06]  /*e350*/  ULEA UR7, UR8, UR7, 0x18 ;  /* 0x0000000708077291 */ /* 0x001fcc000f8ec0ff */
[----:B------:R-:W-:-:S05]  /*e360*/  LEA R19, R19, UR7, 0x2 ;  /* 0x0000000713137c11 */ /* 0x000fca000f8e10ff */
[----:B------:R-:W2:Y:S04]  /*e370*/  LDS R20, [R19] ;  /* 0x0000000013147984 */ /* 0x000ea80000000800 */
[----:B-1----:R-:W3:Y:S04]  /*e380*/  LDS R22, [R19+0x10] ;  /* 0x0000100013167984 */ /* 0x002ee80000000800 */
[----:B------:R-:W0:Y:S04]  /*e390*/  LDS R23, [R19+0x20] ;  /* 0x0000200013177984 */ /* 0x000e280000000800 */
[----:B----4-:R-:W1:Y:S01]  /*e3a0*/  LDS R24, [R19+0x30] ;  /* 0x0000300013187984 */ /* 0x010e620000000800 */
[----:B------:R-:W-:-:S02]  /*e3b0*/  VIADD R17, R17, 0x10 ;  /* 0x0000001011117836 */ /* 0x000fc40000000000 */
[-C--:B--2---:R-:W-:Y:S01]  /*e3c0*/  FFMA.FTZ R21, R28, R20.reuse, R8 ;  /* 0x000000141c157223 */ /* 0x084fe20000010008 */
[-C--:B------:R-:W-:Y:S01]  /*e3d0*/  FFMA.FTZ R8, R29, R20.reuse, R9 ;  /* 0x000000141d087223 */ /* 0x080fe20000010009 */
[-C--:B------:R-:W-:Y:S01]  /*e3e0*/  FFMA.FTZ R9, R30, R20.reuse, R10 ;  /* 0x000000141e097223 */ /* 0x080fe2000001000a */
[----:B------:R-:W-:Y:S02]  /*e3f0*/  FFMA.FTZ R20, R31, R20, R11 ;  /* 0x000000141f147223 */ /* 0x000fe4000001000b */
[-C--:B---3--:R-:W-:Y:S01]  /*e400*/  FFMA.FTZ R8, R33, R22.reuse, R8 ;  /* 0x0000001621087223 */ /* 0x088fe20000010008 */
[-C--:B------:R-:W-:Y:S01]  /*e410*/  FFMA.FTZ R9, R34, R22.reuse, R9 ;  /* 0x0000001622097223 */ /* 0x080fe20000010009 */
[-C--:B------:R-:W-:Y:S01]  /*e420*/  FFMA.FTZ R21, R32, R22.reuse, R21 ;  /* 0x0000001620157223 */ /* 0x080fe20000010015 */
[----:B------:R-:W-:Y:S01]  /*e430*/  FFMA.FTZ R20, R35, R22, R20 ;  /* 0x0000001623147223 */ /* 0x000fe20000010014 */
[-C--:B0-----:R-:W-:Y:S01]  /*e440*/  FFMA.FTZ R10, R37, R23.reuse, R8 ;  /* 0x00000017250a7223 */ /* 0x081fe20000010008 */
[-C--:B------:R-:W-:Y:S01]  /*e450*/  FFMA.FTZ R11, R38, R23.reuse, R9 ;  /* 0x00000017260b7223 */ /* 0x080fe20000010009 */
[-C--:B------:R-:W-:Y:S01]  /*e460*/  FFMA.FTZ R21, R36, R23.reuse, R21 ;  /* 0x0000001724157223 */ /* 0x080fe20000010015 */
[----:B------:R-:W-:Y:S01]  /*e470*/  FFMA.FTZ R20, R39, R23, R20 ;  /* 0x0000001727147223 */ /* 0x000fe20000010014 */
[-C--:B-1----:R-:W-:Y:S01]  /*e480*/  FFMA.FTZ R9, R41, R24.reuse, R10 ;  /* 0x0000001829097223 */ /* 0x082fe2000001000a */
[-C--:B------:R-:W-:Y:S01]  /*e490*/  FFMA.FTZ R10, R42, R24.reuse, R11 ;  /* 0x000000182a0a7223 */ /* 0x080fe2000001000b */
[-C--:B------:R-:W-:Y:S01]  /*e4a0*/  FFMA.FTZ R8, R40, R24.reuse, R21 ;  /* 0x0000001828087223 */ /* 0x080fe20000010015 */
[----:B------:R-:W-:-:S07]  /*e4b0*/  FFMA.FTZ R11, R43, R24, R20 ;  /* 0x000000182b0b7223 */ /* 0x000fce0000010014 */
.L_x_5358:
[----:B------:R-:W-:Y:S05]  /*e4c0*/  BSYNC.RECONVERGENT B2 ;  /* 0x0000000000027941 */ /* 0x000fea0003800200 */
.L_x_5357:
[----:B------:R-:W-:Y:S05]  /*e4d0*/  @!P1 BRA `(.L_x_5353) ;  /* 0x0000000000ac9947 */ /* 0x000fea0003800000 */
[----:B------:R-:W-:Y:S01]  /*e4e0*/  ISETP.NE.AND P1, PT, R59, 0x1, PT ;  /* 0x000000013b00780c */ /* 0x000fe20003f25270 */
[----:B------:R-:W-:Y:S01]  /*e4f0*/  BSSY.RECONVERGENT B2, `(.L_x_5359) ;  /* 0x000001a000027945 */ /* 0x000fe20003800200 */
[----:B------:R-:W-:-:S11]  /*e500*/  LOP3.LUT P0, RZ, R58, 0x4, RZ, 0xc0, !PT ;  /* 0x000000043aff7812 */ /* 0x000fd6000780c0ff */
[----:B------:R-:W-:Y:S05]  /*e510*/  @!P1 BRA `(.L_x_5360) ;  /* 0x00000000005c9947 */ /* 0x000fea0003800000 */
[----:B------:R-:W-:-:S05]  /*e520*/  IMAD R21, R17, 0xe0, RZ ;  /* 0x000000e011157824 */ /* 0x000fca00078e02ff */
[C---:B------:R-:W-:Y:S01]  /*e530*/  IADD3 R23, PT, PT, R21.reuse, 0x380, RZ ;  /* 0x0000038015177810 */ /* 0x040fe20007ffe0ff */
[----:B------:R-:W-:-:S04]  /*e540*/  IMAD.WIDE.U32 R20, R21, 0x4, R2 ;  /* 0x0000000415147825 */ /* 0x000fc800078e0002 */
[----:B------:R-:W-:Y:S01]  /*e550*/  IMAD.WIDE.U32 R22, R23, 0x4, R2 ;  /* 0x0000000417167825 */ /* 0x000fe200078e0002 */
[----:B--2---:R-:W2:Y:S04]  /*e560*/  LDG.E.128 R24, desc[UR36][R20.64] ;  /* 0x0000002414187981 */ /* 0x004ea8000c1e1d00 */
[----:B------:R-:W4:Y:S01]  /*e570*/  LDG.E.128 R32, desc[UR36][R22.64] ;  /* 0x0000002416207981 */ /* 0x000f22000c1e1d00 */
[----:B------:R-:W0:Y:S01]  /*e580*/  S2UR UR8, SR_CgaCtaId ;  /* 0x00000000000879c3 */ /* 0x000e220000008800 */
[----:B------:R-:W-:Y:S01]  /*e590*/  UMOV UR7, 0x400 ;  /* 0x0000040000077882 */ /* 0x000fe20000000000 */
[C---:B------:R-:W-:Y:S01]  /*e5a0*/  VIADD R19, R17.reuse, -UR5 ;  /* 0x8000000511137c36 */ /* 0x040fe20008000000 */
[----:B------:R-:W-:Y:S01]  /*e5b0*/  UIADD3 UR7, UPT, UPT, UR7, 0x440, URZ ;  /* 0x0000044007077890 */ /* 0x000fe2000fffe0ff */
[----:B------:R-:W-:-:S03]  /*e5c0*/  IADD3 R17, PT, PT, R17, 0x8, RZ ;  /* 0x0000000811117810 */ /* 0x000fc60007ffe0ff */
[----:B0-----:R-:W-:-:S06]  /*e5d0*/  ULEA UR7, UR8, UR7, 0x18 ;  /* 0x0000000708077291 */ /* 0x001fcc000f8ec0ff */
[----:B------:R-:W-:-:S05]  /*e5e0*/  LEA R19, R19, UR7, 0x2 ;  /* 0x0000000713137c11 */ /* 0x000fca000f8e10ff */
[----:B------:R-:W2:Y:S04]  /*e5f0*/  LDS R28, [R19] ;  /* 0x00000000131c7984 */ /* 0x000ea80000000800 */
[----:B------:R-:W4:Y:S01]  /*e600*/  LDS R30, [R19+0x10] ;  /* 0x00001000131e7984 */ /* 0x000f220000000800 */
[-C--:B--2---:R-:W-:Y:S01]  /*e610*/  FFMA.FTZ R29, R24, R28.reuse, R8 ;  /* 0x0000001c181d7223 */ /* 0x084fe20000010008 */
[-C--:B------:R-:W-:Y:S01]  /*e620*/  FFMA.FTZ R20, R25, R28.reuse, R9 ;  /* 0x0000001c19147223 */ /* 0x080fe20000010009 */
[-C--:B------:R-:W-:Y:S01]  /*e630*/  FFMA.FTZ R21, R26, R28.reuse, R10 ;  /* 0x0000001c1a157223 */ /* 0x080fe2000001000a */
[----:B------:R-:W-:Y:S01]  /*e640*/  FFMA.FTZ R28, R27, R28, R11 ;  /* 0x0000001c1b1c7223 */ /* 0x000fe2000001000b */
[-C--:B----4-:R-:W-:Y:S01]  /*e650*/  FFMA.FTZ R8, R32, R30.reuse, R29 ;  /* 0x0000001e20087223 */ /* 0x090fe2000001001d */
[-C--:B------:R-:W-:Y:S01]  /*e660*/  FFMA.FTZ R9, R33, R30.reuse, R20 ;  /* 0x0000001e21097223 */ /* 0x080fe20000010014 */
[-C--:B------:R-:W-:Y:S01]  /*e670*/  FFMA.FTZ R10, R34, R30.reuse, R21 ;  /* 0x0000001e220a7223 */ /* 0x080fe20000010015 */
[----:B------:R-:W-:-:S07]  /*e680*/  FFMA.FTZ R11, R35, R30, R28 ;  /* 0x0000001e230b7223 */ /* 0x000fce000001001c */
.L_x_5360:
[----:B------:R-:W-:Y:S05]  /*e690*/  BSYNC.RECONVERGENT B2 ;  /* 0x0000000000027941 */ /* 0x000fea0003800200 */
.L_x_5359:
[----:B------:R-:W-:Y:S05]  /*e6a0*/  @P0 BRA `(.L_x_5353) ;  /* 0x0000000000380947 */ /* 0x000fea0003800000 */
[----:B------:R-:W-:-:S04]  /*e6b0*/  IMAD R21, R17, 0xe0, RZ ;  /* 0x000000e011157824 */ /* 0x000fc800078e02ff */
[----:B------:R-:W-:-:S06]  /*e6c0*/  IMAD.WIDE.U32 R20, R21, 0x4, R2 ;  /* 0x0000000415147825 */ /* 0x000fcc00078e0002 */
[----:B------:R-:W4:Y:S01]  /*e6d0*/  LDG.E.128 R20, desc[UR36][R20.64] ;  /* 0x0000002414147981 */ /* 0x000f22000c1e1d00 */
[----:B------:R-:W0:Y:S01]  /*e6e0*/  S2UR UR8, SR_CgaCtaId ;  /* 0x00000000000879c3 */ /* 0x000e220000008800 */
[----:B------:R-:W-:Y:S01]  /*e6f0*/  UMOV UR7, 0x400 ;  /* 0x0000040000077882 */ /* 0x000fe20000000000 */
[----:B------:R-:W-:Y:S01]  /*e700*/  VIADD R17, R17, -UR5 ;  /* 0x8000000511117c36 */ /* 0x000fe20008000000 */
[----:B------:R-:W-:-:S04]  /*e710*/  UIADD3 UR7, UPT, UPT, UR7, 0x440, URZ ;  /* 0x0000044007077890 */ /* 0x000fc8000fffe0ff */
[----:B0-----:R-:W-:-:S06]  /*e720*/  ULEA UR7, UR8, UR7, 0x18 ;  /* 0x0000000708077291 */ /* 0x001fcc000f8ec0ff */
[----:B------:R-:W-:-:S06]  /*e730*/  LEA R17, R17, UR7, 0x2 ;  /* 0x0000000711117c11 */ /* 0x000fcc000f8e10ff */
[----:B------:R-:W4:Y:S02]  /*e740*/  LDS R17, [R17] ;  /* 0x0000000011117984 */ /* 0x000f240000000800 */
[-C--:B----4-:R-:W-:Y:S01]  /*e750*/  FFMA.FTZ R8, R20, R17.reuse, R8 ;  /* 0x0000001114087223 */ /* 0x090fe20000010008 */
[-C--:B------:R-:W-:Y:S01]  /*e760*/  FFMA.FTZ R9, R21, R17.reuse, R9 ;  /* 0x0000001115097223 */ /* 0x080fe20000010009 */
[-C--:B------:R-:W-:Y:S01]  /*e770*/  FFMA.FTZ R10, R22, R17.reuse, R10 ;  /* 0x00000011160a7223 */ /* 0x080fe2000001000a */
[----:B------:R-:W-:-:S07]  /*e780*/  FFMA.FTZ R11, R23, R17, R11 ;  /* 0x00000011170b7223 */ /* 0x000fce000001000b */
.L_x_5353:
[----:B------:R-:W-:Y:S05]  /*e790*/  BSYNC.RECONVERGENT B1 ;  /* 0x0000000000017941 */ /* 0x000fea0003800200 */
.L_x_5352:
[----:B------:R-:W-:Y:S01]  /*e7a0*/  ISETP.GE.AND P0, PT, R15, UR45, PT ;  /* 0x0000002d0f007c0c */ /* 0x000fe2000bf06270 */
[----:B------:R-:W-:-:S12]  /*e7b0*/  BSSY.RECONVERGENT B3, `(.L_x_5361) ;  /* 0x000011f000037945 */ /* 0x000fd80003800200 */
[----:B------:R-:W-:Y:S05]  /*e7c0*/  @P0 BRA `(.L_x_5362) ;  /* 0x0000001000740947 */ /* 0x000fea0003800000 */
[----:B------:R-:W-:Y:S01]  /*e7d0*/  HFMA2 R20, -RZ, RZ, 0, 2.384185791015625e-07 ;  /* 0x00000004ff147431 */ /* 0x000fe200000001ff */
[----:B------:R-:W-:Y:S01]  /*e7e0*/  ULOP3.LUT UR7, URZ, UR5, URZ, 0x33, !UPT ;  /* 0x00000005ff077292 */ /* 0x000fe2000f8e33ff */
[----:B------:R-:W-:Y:S03]  /*e7f0*/  BSSY.RECONVERGENT B2, `(.L_x_5363) ;  /* 0x00000a4000027945 */ /* 0x000fe60003800200 */
[----:B------:R-:W-:-:S04]  /*e800*/  VIADDMNMX R17, R15, R20, UR45, !PT ;  /* 0x0000002d0f117e46 */ /* 0x000fc8000f800114 */
[----:B--2---:R-:W-:-:S04]  /*e810*/  IADD3 R25, PT, PT, -R14, UR7, R17 ;  /* 0x000000070e197c10 */ /* 0x004fc8000fffe111 */
        /* <DEDUP_REMOVED lines=8> */
[----:B------:R-:W-:Y:S01]  /*e8a0*/  VIADD R15, R15, 0x8 ;  /* 0x000000080f0f7836 */ /* 0x000fe20000000000 */
[----:B------:R-:W-:Y:S02]  /*e8b0*/  IADD3 R19, PT, PT, -R18, RZ, RZ ;  /* 0x000000ff12137210 */ /* 0x000fe40007ffe1ff */
[----:B------:R-:W1:Y:S01]  /*e8c0*/  LDC R28, c[0x0][0x3f4] ;  /* 0x0000fd00ff1c7b82 */ /* 0x000e620000000800 */
[----:B0-----:R-:W-:-:S06]  /*e8d0*/  ULEA UR7, UR8, UR7, 0x18 ;  /* 0x0000000708077291 */ /* 0x001fcc000f8ec0ff */
[----:B------:R-:W-:-:S05]  /*e8e0*/  LEA R17, R14, UR7, 0x2 ;  /* 0x000000070e117c11 */ /* 0x000fca000f8e10ff */
[----:B------:R-:W-:-:S07]  /*e8f0*/  VIADD R17, R17, 0x20 ;  /* 0x0000002011117836 */ /* 0x000fce0000000000 */
.L_x_5374:
[C---:B------:R-:W-:Y:S01]  /*e900*/  VIADD R23, R15.reuse, 0xfffffff8 ;  /* 0xfffffff80f177836 */ /* 0x040fe20000000000 */
[----:B-1----:R-:W-:Y:S01]  /*e910*/  MOV R18, R28 ;  /* 0x0000001c00127202 */ /* 0x002fe20000000f00 */
[----:B------:R-:W-:Y:S01]  /*e920*/  VIADD R27, R15, 0xfffffffc ;  /* 0xfffffffc0f1b7836 */ /* 0x000fe20000000000 */
[----:B------:R-:W-:Y:S01]  /*e930*/  IADD3 R19, PT, PT, R19, 0x4, RZ ;  /* 0x0000000413137810 */ /* 0x000fe20007ffe0ff */
[----:B------:R-:W-:Y:S01]  /*e940*/  BSSY.RECONVERGENT B4, `(.L_x_5366) ;  /* 0x0000026000047945 */ /* 0x000fe20003800200 */
[-C--:B------:R-:W-:Y:S02]  /*e950*/  ISETP.GE.AND P4, PT, R23, R18.reuse, PT ;  /* 0x000000121700720c */ /* 0x080fe40003f86270 */
[----:B------:R-:W-:Y:S02]  /*e960*/  IADD3 R29, PT, PT, R15, 0x4, RZ ;  /* 0x000000040f1d7810 */ /* 0x000fe40007ffe0ff */
[----:B------:R-:W-:Y:S02]  /*e970*/  ISETP.NE.AND P0, PT, R19, RZ, PT ;  /* 0x000000ff1300720c */ /* 0x000fe40003f05270 */
[----:B------:R-:W-:-:S02]  /*e980*/  ISETP.GE.AND P1, PT, R27, R18, PT ;  /* 0x000000121b00720c */ /* 0x000fc40003f26270 */
[-C--:B------:R-:W-:Y:S02]  /*e990*/  ISETP.GE.AND P2, PT, R15, R18.reuse, PT ;  /* 0x000000120f00720c */ /* 0x080fe40003f46270 */
[----:B------:R-:W-:-:S03]  /*e9a0*/  ISETP.GE.AND P3, PT, R29, R18, PT ;  /* 0x000000121d00720c */ /* 0x000fc60003f66270 */
[----:B------:R-:W-:Y:S10]  /*e9b0*/  @!P4 BRA `(.L_x_5367) ;  /* 0x000000000078c947 */ /* 0x000ff40003800000 */
[----:B---3--:R-:W-:Y:S02]  /*e9c0*/  IABS R31, R18 ;  /* 0x00000012001f7213 */ /* 0x008fe40000000000 */
        /* <DEDUP_REMOVED lines=8> */
[----:B-1----:R-:W-:-:S05]  /*ea50*/  IADD3 R20, PT, PT, RZ, -R21, RZ ;  /* 0x80000015ff147210 */ /* 0x002fca0007ffe0ff */
        /* <DEDUP_REMOVED lines=15> */
[----:B------:R-:W0:Y:S02]  /*eb50*/  LDG.E.128 R20, desc[UR36][R20.64] ;  /* 0x0000002414147981 */ /* 0x000e24000c1e1d00 */
[-C--:B0-----:R-:W-:Y:S01]  /*eb60*/  FFMA.FTZ R8, R20, R24.reuse, R8 ;  /* 0x0000001814087223 */ /* 0x081fe20000010008 */
[-C--:B------:R-:W-:Y:S01]  /*eb70*/  FFMA.FTZ R9, R21, R24.reuse, R9 ;  /* 0x0000001815097223 */ /* 0x080fe20000010009 */
[-C--:B------:R-:W-:Y:S01]  /*eb80*/  FFMA.FTZ R10, R22, R24.reuse, R10 ;  /* 0x00000018160a7223 */ /* 0x080fe2000001000a */
[----:B------:R-:W-:-:S07]  /*eb90*/  FFMA.FTZ R11, R23, R24, R11 ;  /* 0x00000018170b7223 */ /* 0x000fce000001000b */
.L_x_5367:
[----:B------:R-:W-:Y:S05]  /*eba0*/  BSYNC.RECONVERGENT B4 ;  /* 0x0000000000047941 */ /* 0x000fea0003800200 */
.L_x_5366:
        /* <DEDUP_REMOVED lines=32> */
.L_x_5369:
[----:B------:R-:W-:Y:S05]  /*edb0*/  BSYNC.RECONVERGENT B4 ;  /* 0x0000000000047941 */ /* 0x000fea0003800200 */
.L_x_5368:
        /* <DEDUP_REMOVED lines=32> */
.L_x_5371:
[----:B------:R-:W-:Y:S05]  /*efc0*/  BSYNC.RECONVERGENT B4 ;  /* 0x0000000000047941 */ /* 0x000fea0003800200 */
.L_x_5370:
        /* <DEDUP_REMOVED lines=10> */
[----:B0-----:R-:W0:Y:S01]  /*f070*/  LDS R24, [R17+0x10] ;  /* 0x0000100011187984 */ /* 0x001e220000000800 */
        /* <DEDUP_REMOVED lines=21> */
.L_x_5373:
[----:B------:R-:W-:Y:S05]  /*f1d0*/  BSYNC.RECONVERGENT B4 ;  /* 0x0000000000047941 */ /* 0x000fea0003800200 */
.L_x_5372:
[----:B------:R-:W-:Y:S01]  /*f1e0*/  VIADD R15, R15, 0x10 ;  /* 0x000000100f0f7836 */ /* 0x000fe20000000000 */
[----:B------:R-:W-:Y:S01]  /*f1f0*/  IADD3 R17, PT, PT, R17, 0x40, RZ ;  /* 0x0000004011117810 */ /* 0x000fe20007ffe0ff */
[----:B------:R-:W-:Y:S06]  /*f200*/  @P0 BRA `(.L_x_5374) ;  /* 0xfffffff400bc0947 */ /* 0x000fec000383ffff */
[----:B------:R-:W-:Y:S05]  /*f210*/  BSYNC.RECONVERGENT B1 ;  /* 0x0000000000017941 */ /* 0x000fea0003800200 */
.L_x_5365:
[----:B------:R-:W-:-:S07]  /*f220*/  VIADD R15, R15, 0xfffffff8 ;  /* 0xfffffff80f0f7836 */ /* 0x000fce0000000000 */
.L_x_5364:
[----:B------:R-:W-:Y:S05]  /*f230*/  BSYNC.RECONVERGENT B2 ;  /* 0x0000000000027941 */ /* 0x000fea0003800200 */
.L_x_5363:
        /* <DEDUP_REMOVED lines=9> */
[C---:B------:R-:W-:Y:S01]  /*f2d0*/  VIADD R17, R15.reuse, -UR5 ;  /* 0x800000050f117c36 */ /* 0x040fe20008000000 */
[----:B------:R-:W-:Y:S01]  /*f2e0*/  IADD3 R27, PT, PT, R15, 0x4, RZ ;  /* 0x000000040f1b7810 */ /* 0x000fe20007ffe0ff */
[----:B------:R-:W-:Y:S03]  /*f2f0*/  BSSY.RECONVERGENT B2, `(.L_x_5377) ;  /* 0x0000022000027945 */ /* 0x000fe60003800200 */
[----:B------:R-:W-:Y:S01]  /*f300*/  ISETP.GE.AND P2, PT, R27, R18, PT ;  /* 0x000000121b00720c */ /* 0x000fe20003f46270 */
[----:B0-----:R-:W-:-:S06]  /*f310*/  ULEA UR7, UR8, UR7, 0x18 ;  /* 0x0000000708077291 */ /* 0x001fcc000f8ec0ff */
[----:B------:R-:W-:Y:S01]  /*f320*/  LEA R24, R17, UR7, 0x2 ;  /* 0x0000000711187c11 */ /* 0x000fe2000f8e10ff */
[----:B------:R-:W-:Y:S06]  /*f330*/  @!P0 BRA `(.L_x_5378) ;  /* 0x0000000000748947 */ /* 0x000fec0003800000 */
[----:B------:R-:W-:Y:S01]  /*f340*/  IABS R22, R18 ;  /* 0x0000001200167213 */ /* 0x000fe20000000000 */
[----:B------:R-:W-:Y:S01]  /*f350*/  HFMA2 R20, -RZ, RZ, 0, 0 ;  /* 0x00000000ff147431 */ /* 0x000fe200000001ff */
        /* <DEDUP_REMOVED lines=19> */
[----:B------:R-:W-:Y:S02]  /*f490*/  IMAD R21, R17, 0xe0, RZ ;  /* 0x000000e011157824 */ /* 0x000fe400078e02ff */
[----:B------:R-:W0:Y:S02]  /*f4a0*/  LDS R17, [R24] ;  /* 0x0000000018117984 */ /* 0x000e240000000800 */
[----:B------:R-:W-:-:S06]  /*f4b0*/  IMAD.WIDE.U32 R20, R21, 0x4, R2 ;  /* 0x0000000415147825 */ /* 0x000fcc00078e0002 */
[----:B------:R-:W0:Y:S02]  /*f4c0*/  LDG.E.128 R20, desc[UR36][R20.64] ;  /* 0x0000002414147981 */ /* 0x000e24000c1e1d00 */
[-C--:B0-----:R-:W-:Y:S01]  /*f4d0*/  FFMA.FTZ R8, R20, R17.reuse, R8 ;  /* 0x0000001114087223 */ /* 0x081fe20000010008 */
[-C--:B------:R-:W-:Y:S01]  /*f4e0*/  FFMA.FTZ R9, R21, R17.reuse, R9 ;  /* 0x0000001115097223 */ /* 0x080fe20000010009 */
[-C--:B------:R-:W-:Y:S01]  /*f4f0*/  FFMA.FTZ R10, R22, R17.reuse, R10 ;  /* 0x00000011160a7223 */ /* 0x080fe2000001000a */
[----:B------:R-:W-:-:S07]  /*f500*/  FFMA.FTZ R11, R23, R17, R11 ;  /* 0x00000011170b7223 */ /* 0x000fce000001000b */
.L_x_5378:
[----:B------:R-:W-:Y:S05]  /*f510*/  BSYNC.RECONVERGENT B2 ;  /* 0x0000000000027941 */ /* 0x000fea0003800200 */
.L_x_5377:
[----:B------:R-:W-:Y:S04]  /*f520*/  BSSY.RECONVERGENT B2, `(.L_x_5379) ;  /* 0x000001f000027945 */ /* 0x000fe80003800200 */
[----:B------:R-:W-:Y:S05]  /*f530*/  @!P2 BRA `(.L_x_5380) ;  /* 0x000000000074a947 */ /* 0x000fea0003800000 */
[----:B------:R-:W-:Y:S01]  /*f540*/  IABS R22, R18 ;  /* 0x0000001200167213 */ /* 0x000fe20000000000 */
[----:B------:R-:W-:Y:S01]  /*f550*/  IMAD.MOV.U32 R20, RZ, RZ, RZ ;  /* 0x000000ffff147224 */ /* 0x000fe200078e00ff */
        /* <DEDUP_REMOVED lines=19> */
[----:B------:R-:W-:Y:S02]  /*f690*/  IMAD R21, R17, 0xe0, RZ ;  /* 0x000000e011157824 */ /* 0x000fe400078e02ff */
[----:B------:R-:W0:Y:S02]  /*f6a0*/  LDS R17, [R24+0x10] ;  /* 0x0000100018117984 */ /* 0x000e240000000800 */
[----:B------:R-:W-:-:S06]  /*f6b0*/  IMAD.WIDE.U32 R20, R21, 0x4, R2 ;  /* 0x0000000415147825 */ /* 0x000fcc00078e0002 */
[----:B------:R-:W0:Y:S02]  /*f6c0*/  LDG.E.128 R20, desc[UR36][R20.64] ;  /* 0x0000002414147981 */ /* 0x000e24000c1e1d00 */
[-C--:B0-----:R-:W-:Y:S01]  /*f6d0*/  FFMA.FTZ R8, R20, R17.reuse, R8 ;  /* 0x0000001114087223 */ /* 0x081fe20000010008 */
[-C--:B------:R-:W-:Y:S01]  /*f6e0*/  FFMA.FTZ R9, R21, R17.reuse, R9 ;  /* 0x0000001115097223 */ /* 0x080fe20000010009 */
[-C--:B------:R-:W-:Y:S01]  /*f6f0*/  FFMA.FTZ R10, R22, R17.reuse, R10 ;  /* 0x00000011160a7223 */ /* 0x080fe2000001000a */
[----:B------:R-:W-:-:S07]  /*f700*/  FFMA.FTZ R11, R23, R17, R11 ;  /* 0x00000011170b7223 */ /* 0x000fce000001000b */
.L_x_5380:
[----:B------:R-:W-:Y:S05]  /*f710*/  BSYNC.RECONVERGENT B2 ;  /* 0x0000000000027941 */ /* 0x000fea0003800200 */
.L_x_5379:
[----:B------:R-:W-:-:S07]  /*f720*/  IADD3 R15, PT, PT, R15, 0x8, RZ ;  /* 0x000000080f0f7810 */ /* 0x000fce0007ffe0ff */
.L_x_5376:
[----:B------:R-:W-:Y:S05]  /*f730*/  BSYNC.RECONVERGENT B1 ;  /* 0x0000000000017941 */ /* 0x000fea0003800200 */
.L_x_5375:
[----:B------:R-:W-:-:S04]  /*f740*/  LOP3.LUT P0, RZ, R25, 0x4, RZ, 0xc0, !PT ;  /* 0x0000000419ff7812 */ /* 0x000fc8000780c0ff */
[----:B------:R-:W-:-:S13]  /*f750*/  ISETP.LT.OR P0, PT, R15, R18, P0 ;  /* 0x000000120f00720c */ /* 0x000fda0000701670 */
[----:B------:R-:W-:Y:S05]  /*f760*/  @P0 BRA `(.L_x_5362) ;  /* 0x00000000008c0947 */ /* 0x000fea0003800000 */
        /* <DEDUP_REMOVED lines=23> */
[----:B------:R-:W2:Y:S01]  /*f8e0*/  LDG.E.128 R20, desc[UR36][R2.64] ;  /* 0x0000002402147981 */ /* 0x000ea2000c1e1d00 */
[----:B------:R-:W0:Y:S01]  /*f8f0*/  S2UR UR8, SR_CgaCtaId ;  /* 0x00000000000879c3 */ /* 0x000e220000008800 */
[----:B------:R-:W-:Y:S01]  /*f900*/  UMOV UR7, 0x400 ;  /* 0x0000040000077882 */ /* 0x000fe20000000000 */
[----:B------:R-:W-:Y:S01]  /*f910*/  IADD3 R15, PT, PT, R15, -UR5, RZ ;  /* 0x800000050f0f7c10 */ /* 0x000fe2000fffe0ff */
[----:B------:R-:W-:-:S04]  /*f920*/  UIADD3 UR7, UPT, UPT, UR7, 0x440, URZ ;  /* 0x0000044007077890 */ /* 0x000fc8000fffe0ff */
[----:B0-----:R-:W-:-:S06]  /*f930*/  ULEA UR7, UR8, UR7, 0x18 ;  /* 0x0000000708077291 */ /* 0x001fcc000f8ec0ff */
[----:B------:R-:W-:-:S06]  /*f940*/  LEA R15, R15, UR7, 0x2 ;  /* 0x000000070f0f7c11 */ /* 0x000fcc000f8e10ff */
[----:B------:R-:W2:Y:S02]  /*f950*/  LDS R15, [R15] ;  /* 0x000000000f0f7984 */ /* 0x000ea40000000800 */
[-C--:B--2---:R-:W-:Y:S01]  /*f960*/  FFMA.FTZ R8, R20, R15.reuse, R8 ;  /* 0x0000000f14087223 */ /* 0x084fe20000010008 */
[-C--:B------:R-:W-:Y:S01]  /*f970*/  FFMA.FTZ R9, R21, R15.reuse, R9 ;  /* 0x0000000f15097223 */ /* 0x080fe20000010009 */
[-C--:B------:R-:W-:Y:S01]  /*f980*/  FFMA.FTZ R10, R22, R15.reuse, R10 ;  /* 0x0000000f160a7223 */ /* 0x080fe2000001000a */
[----:B------:R-:W-:-:S07]  /*f990*/  FFMA.FTZ R11, R23, R15, R11 ;  /* 0x0000000f170b7223 */ /* 0x000fce000001000b */
.L_x_5362:
[----:B------:R-:W-:Y:S05]  /*f9a0*/  BSYNC.RECONVERGENT B3 ;  /* 0x0000000000037941 */ /* 0x000fea0003800200 */
.L_x_5361:
[----:B------:R-:W-:-:S13]  /*f9b0*/  ISETP.NE.AND P0, PT, R14, UR6, PT ;  /* 0x000000060e007c0c */ /* 0x000fda000bf05270 */
[----:B------:R-:W-:Y:S05]  /*f9c0*/  @P0 BRA `(.L_x_5351) ;  /* 0x0000000000e80947 */ /* 0x000fea0003800000 */
[----:B------:R-:W0:Y:S01]  /*f9d0*/  LDC R2, c[0x0][0x478] ;  /* 0x00011e00ff027b82 */ /* 0x000e220000000800 */
[----:B---3--:R-:W-:Y:S01]  /*f9e0*/  VIADD R31, R13, UR43 ;  /* 0x0000002b0d1f7c36 */ /* 0x008fe20008000000 */
[----:B------:R-:W1:Y:S01]  /*f9f0*/  LDCU.64 UR8, c[0x0][0x460] ;  /* 0x00008c00ff0877ac */ /* 0x000e620008000a00 */
[----:B------:R-:W-:Y:S01]  /*fa00*/  UMOV UR7, 0x400 ;  /* 0x0000040000077882 */ /* 0x000fe20000000000 */
[----:B------:R-:W3:Y:S01]  /*fa10*/  LDCU.64 UR10, c[0x0][0x3c0] ;  /* 0x00007800ff0a77ac */ /* 0x000ee20008000a00 */
[----:B0-----:R-:W-:-:S13]  /*fa20*/  ISETP.NE.AND P1, PT, R2, 0x2, PT ;  /* 0x000000020200780c */ /* 0x001fda0003f25270 */
[----:B------:R-:W0:Y:S08]  /*fa30*/  @!P1 LDC.64 R2, c[0x0][0x3a8] ;  /* 0x0000ea00ff029b82 */ /* 0x000e300000000a00 */
[----:B--2---:R-:W2:Y:S08]  /*fa40*/  @!P1 LDC.64 R24, c[0x0][0x468] ;  /* 0x00011a00ff189b82 */ /* 0x004eb00000000a00 */
[----:B------:R-:W4:Y:S01]  /*fa50*/  @P1 LDC.64 R20, c[0x0][0x3a8] ;  /* 0x0000ea00ff141b82 */ /* 0x000f220000000a00 */
[----:B0-----:R-:W-:-:S04]  /*fa60*/  @!P1 IADD3 R2, P0, PT, R31, R2, RZ ;  /* 0x000000021f029210 */ /* 0x001fc80007f1e0ff */
[----:B------:R-:W-:Y:S01]  /*fa70*/  @!P1 LEA.HI.X.SX32 R3, R31, R3, 0x1, P0 ;  /* 0x000000031f039211 */ /* 0x000fe200000f0eff */
[----:B--2---:R-:W2:Y:S04]  /*fa80*/  @!P1 LDG.E R24, desc[UR36][R24.64+0x8] ;  /* 0x0000082418189981 */ /* 0x004ea8000c1e1900 */
[----:B------:R-:W3:Y:S01]  /*fa90*/  @!P1 LDG.E R15, desc[UR36][R2.64] ;  /* 0x00000024020f9981 */ /* 0x000ee2000c1e1900 */
[----:B-1----:R-:W-:-:S04]  /*faa0*/  ISETP.NE.U32.AND P0, PT, RZ, UR8, PT ;  /* 0x00000008ff007c0c */ /* 0x002fc8000bf05070 */
[----:B------:R-:W-:-:S13]  /*fab0*/  ISETP.NE.AND.EX P0, PT, RZ, UR9, PT, P0 ;  /* 0x00000009ff007c0c */ /* 0x000fda000bf05300 */
[----:B------:R-:W0:Y:S08]  /*fac0*/  @P0 LDC R33, c[0x0][0x3f8] ;  /* 0x0000fe00ff210b82 */ /* 0x000e300000000800 */
[----:B------:R-:W1:Y:S01]  /*fad0*/  @P0 LDC.64 R22, c[0x0][0x458] ;  /* 0x00011600ff160b82 */ /* 0x000e620000000a00 */
[----:B----4-:R-:W-:-:S04]  /*fae0*/  @P1 IMAD.WIDE R2, R31, 0x4, R20 ;  /* 0x000000041f021825 */ /* 0x010fc800078e0214 */
[----:B0-----:R-:W-:-:S04]  /*faf0*/  @P0 IMAD R12, R33, UR38, R12 ;  /* 0x00000026210c0c24 */ /* 0x001fc8000f8e020c */
[----:B------:R-:W-:-:S04]  /*fb00*/  @P0 IMAD R21, R12, 0xe0, R13 ;  /* 0x000000e00c150824 */ /* 0x000fc800078e020d */
[----:B-1----:R-:W-:-:S06]  /*fb10*/  @P0 IMAD.WIDE R20, R21, 0x4, R22 ;  /* 0x0000000415140825 */ /* 0x002fcc00078e0216 */
[----:B------:R-:W4:Y:S01]  /*fb20*/  @P0 LDG.E.128 R20, desc[UR36][R20.64] ;  /* 0x0000002414140981 */ /* 0x000f22000c1e1d00 */
[----:B---3--:R-:W2:Y:S08]  /*fb30*/  @!P1 I2F.S8 R17, R15 ;  /* 0x0000000f00119306 */ /* 0x008eb00000001400 */
[----:B------:R-:W0:Y:S08]  /*fb40*/  @!P1 I2F.S8 R19, R15.B1 ;  /* 0x1000000f00139306 */ /* 0x000e300000001400 */
[----:B------:R-:W1:Y:S08]  /*fb50*/  @!P1 I2F.S8 R27, R15.B2 ;  /* 0x2000000f001b9306 */ /* 0x000e700000001400 */
[----:B------:R-:W3:Y:S01]  /*fb60*/  @!P1 I2F.S8 R29, R15.B3 ;  /* 0x3000000f001d9306 */ /* 0x000ee20000001400 */
[C---:B--2---:R-:W-:Y:S01]  /*fb70*/  @!P1 FMUL.FTZ R32, R24.reuse, R17 ;  /* 0x0000001118209220 */ /* 0x044fe20000410000 */
[C---:B0-----:R-:W-:Y:S01]  /*fb80*/  @!P1 FMUL.FTZ R33, R24.reuse, R19 ;  /* 0x0000001318219220 */ /* 0x041fe20000410000 */
[C---:B-1----:R-:W-:Y:S01]  /*fb90*/  @!P1 FMUL.FTZ R34, R24.reuse, R27 ;  /* 0x0000001b18229220 */ /* 0x042fe20000410000 */
[----:B---3--:R-:W-:-:S06]  /*fba0*/  @!P1 FMUL.FTZ R35, R24, R29 ;  /* 0x0000001d18239220 */ /* 0x008fcc0000410000 */
[----:B------:R0:W2:Y:S01]  /*fbb0*/  @P1 LDG.E.128 R32, desc[UR36][R2.64] ;  /* 0x0000002402201981 */ /* 0x0000a2000c1e1d00 */
[----:B------:R-:W1:Y:S01]  /*fbc0*/  S2UR UR8, SR_CgaCtaId ;  /* 0x00000000000879c3 */ /* 0x000e620000008800 */
[----:B------:R-:W-:Y:S02]  /*fbd0*/  UIADD3 UR9, UPT, UPT, UR7, 0x440, URZ ;  /* 0x0000044007097890 */ /* 0x000fe4000fffe0ff */
[----:B------:R-:W-:Y:S01]  /*fbe0*/  UIADD3 UR7, UPT, UPT, -UR5, UR45, URZ ;  /* 0x0000002d05077290 */ /* 0x000fe2000fffe1ff */
[----:B------:R-:W-:Y:S01]  /*fbf0*/  IMAD R18, R16, R18, R13 ;  /* 0x0000001210127224 */ /* 0x000fe200078e020d */
[----:B-1----:R-:W-:-:S04]  /*fc00*/  ULEA UR8, UR8, UR9, 0x18 ;  /* 0x0000000908087291 */ /* 0x002fc8000f8ec0ff */
[----:B------:R-:W-:Y:S02]  /*fc10*/  ULEA UR7, UR7, UR8, 0x2 ;  /* 0x0000000807077291 */ /* 0x000fe4000f8e10ff */
[----:B------:R-:W-:Y:S01]  /*fc20*/  UIMAD UR8, UR41, 0xe0, URZ ;  /* 0x000000e0290878a4 */ /* 0x000fe2000f8e02ff */
[----:B0-----:R-:W-:-:S06]  /*fc30*/  SHF.R.S32.HI R2, RZ, 0x1f, R18 ;  /* 0x0000001fff027819 */ /* 0x001fcc0000011412 */
[----:B------:R-:W0:Y:S01]  /*fc40*/  LDS R15, [UR7] ;  /* 0x00000007ff0f7984 */ /* 0x000e220008000800 */
[----:B------:R-:W-:Y:S02]  /*fc50*/  IADD3 R18, P1, PT, R18, UR8, RZ ;  /* 0x0000000812127c10 */ /* 0x000fe4000ff3e0ff */
[----:B------:R-:W-:-:S04]  /*fc60*/  MOV R3, UR8 ;  /* 0x0000000800037c02 */ /* 0x000fc80008000f00 */
[----:B------:R-:W-:Y:S02]  /*fc70*/  LEA.HI.X.SX32 R3, R3, R2, 0x1, P1 ;  /* 0x0000000203037211 */ /* 0x000fe400008f0eff */
[----:B------:R-:W-:-:S04]  /*fc80*/  LEA R2, P1, R18, UR10, 0x2 ;  /* 0x0000000a12027c11 */ /* 0x000fc8000f8210ff */
[----:B------:R-:W-:Y:S01]  /*fc90*/  LEA.HI.X R3, R18, UR11, R3, 0x2, P1 ;  /* 0x0000000b12037c11 */ /* 0x000fe200088f1403 */
[----:B--2--5:R-:W-:Y:S01]  /*fca0*/  FADD.FTZ R4, R32, R4 ;  /* 0x0000000420047221 */ /* 0x024fe20000010000 */
[----:B------:R-:W-:Y:S01]  /*fcb0*/  FADD.FTZ R5, R33, R5 ;  /* 0x0000000521057221 */ /* 0x000fe20000010000 */
[----:B------:R-:W-:Y:S01]  /*fcc0*/  FADD.FTZ R6, R34, R6 ;  /* 0x0000000622067221 */ /* 0x000fe20000010000 */
[----:B------:R-:W-:Y:S01]  /*fcd0*/  FADD.FTZ R7, R35, R7 ;  /* 0x0000000723077221 */ /* 0x000fe20000010000 */
[----:B----4-:R-:W-:Y:S01]  /*fce0*/  @P0 FMUL.FTZ R4, R4, R20 ;  /* 0x0000001404040220 */ /* 0x010fe20000410000 */
        /* <DEDUP_REMOVED lines=8> */
.L_x_5351:
[----:B------:R-:W-:Y:S05]  /*fd70*/  BSYNC.RECONVERGENT B0 ;  /* 0x0000000000007941 */ /* 0x000fea0003800200 */
.L_x_5350:
[----:B------:R-:W-:Y:S01]  /*fd80*/  BAR.SYNC.DEFER_BLOCKING 0x0 ;  /* 0x0000000000007b1d */ /* 0x000fe20000010000 */
[----:B------:R-:W-:-:S04]  /*fd90*/  ISETP.GT.U32.AND P1, PT, R13, 0xdf, PT ;  /* 0x000000df0d00780c */ /* 0x000fc80003f24070 */
[----:B------:R-:W-:-:S09]  /*fda0*/  ISETP.GT.U32.OR P0, PT, R0, 0x3f, P1 ;  /* 0x0000003f0000780c */ /* 0x000fd20000f04470 */
[----:B------:R-:W-:Y:S05]  /*fdb0*/  @P1 BRA `(.L_x_5381) ;  /* 0x0000000000741947 */ /* 0x000fea0003800000 */
[----:B------:R-:W0:Y:S01]  /*fdc0*/  S2UR UR5, SR_CgaCtaId ;  /* 0x00000000000579c3 */ /* 0x000e220000008800 */
[----:B------:R-:W-:Y:S01]  /*fdd0*/  UMOV UR4, 0x400 ;  /* 0x0000040000047882 */ /* 0x000fe20000000000 */
[----:B-1----:R-:W-:Y:S01]  /*fde0*/  LOP3.LUT R2, R0, 0x380, RZ, 0xc0, !PT ;  /* 0x0000038000027812 */ /* 0x002fe200078ec0ff */
        /* <DEDUP_REMOVED lines=26> */
.L_x_5381:
[----:B------:R-:W-:Y:S05]  /*ff90*/  @P0 EXIT ;  /* 0x000000000000094d */ /* 0x000fea0003800000 */
[----:B------:R-:W0:Y:S02]  /*ffa0*/  LDCU UR4, c[0x0][0x478] ;  /* 0x00008f00ff0477ac */ /* 0x000e240008000800 */
[----:B0-----:R-:W-:-:S09]  /*ffb0*/  UISETP.NE.AND UP0, UPT, UR4, 0x2, UPT ;  /* 0x000000020400788c */ /* 0x001fd2000bf05270 */
[----:B------:R-:W-:Y:S05]  /*ffc0*/  BRA.U UP0, `(.L_x_5382) ;  /* 0x00000001007c7547 */ /* 0x000fea000b800000 */
[----:B-1----:R-:W0:Y:S01]  /*ffd0*/  LDC.64 R2, c[0x0][0x470] ;  /* 0x00011c00ff027b82 */ /* 0x002e220000000a00 */
[----:B------:R-:W1:Y:S01]  /*ffe0*/  LDCU.64 UR4, c[0x0][0x380] ;  /* 0x00007000ff0477ac */ /* 0x000e620008000a00 */
        /* <DEDUP_REMOVED lines=24> */
[----:B-1----:R-:W-:-:S03]  /*10170*/  IADD3 R2, P0, PT, R13, UR4, RZ ;  /* 0x000000040d027c10 */ /* 0x002fc6000ff1e0ff */
[----:B------:R-:W-:Y:S01]  /*10180*/  IMAD.IADD R5, R4, 0x1, R5 ;  /* 0x0000000104057824 */ /* 0x000fe200078e0205 */
[----:B------:R-:W-:-:S05]  /*10190*/  LEA.HI.X.SX32 R3, R13, UR5, 0x1, P0 ;  /* 0x000000050d037c11 */ /* 0x000fca00080f0eff */
[----:B------:R-:W-:Y:S01]  /*101a0*/  STG.E desc[UR36][R2.64], R5 ;  /* 0x0000000502007986 */ /* 0x000fe2000c101924 */
[----:B------:R-:W-:Y:S05]  /*101b0*/  EXIT ;  /* 0x000000000000794d */ /* 0x000fea0003800000 */
.L_x_5382:
[----:B-1----:R-:W0:Y:S01]  /*101c0*/  LDC.64 R2, c[0x0][0x380] ;  /* 0x0000e000ff027b82 */ /* 0x002e220000000a00 */
[----:B------:R-:W-:-:S05]  /*101d0*/  IADD3 R13, PT, PT, R16, R13, RZ ;  /* 0x0000000d100d7210 */ /* 0x000fca0007ffe0ff */
[----:B0-----:R-:W-:-:S05]  /*101e0*/  IMAD.WIDE R2, R13, 0x4, R2 ;  /* 0x000000040d027825 */ /* 0x001fca00078e0202 */
[----:B------:R-:W-:Y:S01]  /*101f0*/  STG.E.128 desc[UR36][R2.64], R8 ;  /* 0x0000000802007986 */ /* 0x000fe2000c101d24 */
[----:B------:R-:W-:Y:S05]  /*10200*/  EXIT ;  /* 0x000000000000794d */ /* 0x000fea0003800000 */
.L_x_5383:
        /* <DEDUP_REMOVED lines=15> */
.L_x_5610:


//--------------------- .text._ZN4mmha33masked_multihead_attention_kernelIfLi224ELi256ELi2ELi64ELi128ELb0ELb0EEEv26Multihead_attention_paramsIT_XT5_EE --------------------------
	.section	.text._ZN4mmha33masked_multihead_attention_kernelIfLi224ELi256ELi2ELi64ELi128ELb0ELb0EEEv26Multihead_attention_paramsIT_XT5_EE,"ax",@progbits
	.align	128
        .global         _ZN4mmha33masked_multihead_attention_kernelIfLi224ELi256ELi2ELi64ELi128ELb0ELb0EEEv26Multihead_attention_paramsIT_XT5_EE
        .type           _ZN4mmha33masked_multihead_attention_kernelIfLi224ELi256ELi2ELi64ELi128ELb0ELb0EEEv26Multihead_attention_paramsIT_XT5_EE,@function
        .size           _ZN4mmha33masked_multihead_attention_kernelIfLi224ELi256ELi2ELi64ELi128ELb0ELb0EEEv26Multihead_attention_paramsIT_XT5_EE,(.L_x_5611 - _ZN4mmha33masked_multihead_attention_kernelIfLi224ELi256ELi2ELi64ELi128ELb0ELb0EEEv26Multihead_attention_paramsIT_XT5_EE)
        .other          _ZN4mmha33masked_multihead_attention_kernelIfLi224ELi256ELi2ELi64ELi128ELb0ELb0EEEv26Multihead_attention_paramsIT_XT5_EE,@"STO_CUDA_ENTRY STV_DEFAULT"
_ZN4mmha33masked_multihead_attention_kernelIfLi224ELi256ELi2ELi64ELi128ELb0ELb0EEEv26Multihead_attention_paramsIT_XT5_EE:
.text._ZN4mmha33masked_multihead_attention_kernelIfLi224ELi256ELi2ELi64ELi128ELb0ELb0EEEv26Multihead_attention_paramsIT_XT5_EE:
        /* <DEDUP_REMOVED lines=15> */
.L_x_5384:
[----:B------:R-:W1:Y:S01]  /*00f0*/  LDCU.64 UR4, c[0x0][0x4a0] ;  /* 0x00009400ff0477ac */ /* 0x000e620008000a00 */
[----:B------:R-:W2:Y:S01]  /*0100*/  LDC R5, c[0x0][0x478] ;  /* 0x00011e00ff057b82 */ /* 0x000ea20000000800 */
[----:B------:R-:W3:Y:S01]  /*0110*/  S2R R6, SR_CTAID.Y ;  /* 0x0000000000067919 */ /* 0x000ee20000002600 */
[----:B------:R-:W4:Y:S01]  /*0120*/  LDCU UR14, c[0x0][0x3f0] ;  /* 0x00007e00ff0e77ac */ /* 0x000f220008000800 */
[----:B------:R-:W2:Y:S01]  /*0130*/  LDCU UR8, c[0x0][0x3e8] ;  /* 0x00007d00ff0877ac */ /* 0x000ea20008000800 */
[----:B------:R-:W3:Y:S04]  /*0140*/  S2R R22, SR_TID.X ;  /* 0x0000000000167919 */ /* 0x000ee80000002100 */
[----:B------:R-:W2:Y:S01]  /*0150*/  S2UR UR42, SR_CTAID.X ;  /* 0x00000000002a79c3 */ /* 0x000ea20000002500 */
[----:B------:R-:W2:Y:S01]  /*0160*/  LDCU UR10, c[0x0][0x3f8] ;  /* 0x00007f00ff0a77ac */ /* 0x000ea20008000800 */
[----:B------:R-:W3:Y:S01]  /*0170*/  LDCU.64 UR12, c[0x0][0x460] ;  /* 0x00008c00ff0c77ac */ /* 0x000ee20008000a00 */
[----:B-1----:R-:W-:Y:S01]  /*0180*/  UISETP.NE.U32.AND UP0, UPT, UR4, URZ, UPT ;  /* 0x000000ff0400728c */ /* 0x002fe2000bf05070 */
[----:B----4-:R-:W-:-:S03]  /*0190*/  IMAD.U32 R0, RZ, RZ, UR14 ;  /* 0x0000000eff007e24 */ /* 0x010fc6000f8e00ff */
[----:B------:R-:W-:Y:S02]  /*01a0*/  UISETP.NE.AND.EX UP0, UPT, UR5, URZ, UPT, UP0 ;  /* 0x000000ff0500728c */ /* 0x000fe4000bf05300 */
[----:B------:R-:W-:-:S04]  /*01b0*/  IABS R0, R0 ;  /* 0x0000000000007213 */ /* 0x000fc80000000000 */
[----:B------:R-:W-:Y:S02]  /*01c0*/  PLOP3.LUT P1, PT, PT, PT, UP0, 0x80, 0x8 ;  /* 0x000000000008781c */ /* 0x000fe40003f2f008 */
[----:B------:R-:W-:-:S03]  /*01d0*/  R2UR UR11, R0 ;  /* 0x00000000000b72ca */ /* 0x000fc600000e0000 */
[----:B------:R-:W1:Y:S10]  /*01e0*/  @UP0 LDCU.64 UR4, c[0x0][0x4a0] ;  /* 0x00009400ff0407ac */ /* 0x000e740008000a00 */
[----:B------:R-:W4:Y:S01]  /*01f0*/  I2F.RP R0, UR11 ;  /* 0x0000000b00007d06 */ /* 0x000f220008209400 */
[----:B-1----:R-:W-:-:S06]  /*0200*/  @UP0 UIMAD.WIDE.U32 UR4, UR6, 0x4, UR4 ;  /* 0x00000004060408a5 */ /* 0x002fcc000f8e0004 */
[----:B------:R-:W-:Y:S01]  /*0210*/  IMAD.U32 R2, RZ, RZ, UR4 ;  /* 0x00000004ff027e24 */ /* 0x000fe2000f8e00ff */
[----:B----4-:R-:W1:Y:S01]  /*0220*/  MUFU.RCP R0, R0 ;  /* 0x0000000000007308 */ /* 0x010e620000001000 */
[----:B------:R-:W-:-:S05]  /*0230*/  IMAD.U32 R3, RZ, RZ, UR5 ;  /* 0x00000005ff037e24 */ /* 0x000fca000f8e00ff */
[----:B0-----:R0:W4:Y:S01]  /*0240*/  @P1 LDG.E R7, desc[UR36][R2.64] ;  /* 0x0000002402071981 */ /* 0x001122000c1e1900 */
[----:B--2---:R-:W-:Y:S01]  /*0250*/  ISETP.NE.AND P4, PT, R5, 0x2, PT ;  /* 0x000000020500780c */ /* 0x004fe20003f85270 */
[----:B------:R-:W-:Y:S02]  /*0260*/  UISETP.NE.AND UP1, UPT, UR8, URZ, UPT ;  /* 0x000000ff0800728c */ /* 0x000fe4000bf25270 */
[----:B------:R-:W-:Y:S01]  /*0270*/  UIMAD UR44, UR6, UR10, UR42 ;  /* 0x0000000a062c72a4 */ /* 0x000fe2000f8e022a */
[----:B-1----:R-:W-:-:S09]  /*0280*/  IADD3 R4, PT, PT, R0, 0xffffffe, RZ ;  /* 0x0ffffffe00047810 */ /* 0x002fd20007ffe0ff */
[----:B0-----:R-:W0:Y:S01]  /*0290*/  @!P4 LDC.64 R2, c[0x0][0x398] ;  /* 0x0000e600ff02cb82 */ /* 0x001e220000000a00 */
[----:B------:R-:W-:Y:S01]  /*02a0*/  @UP1 UIMAD UR8, UR6, UR8, URZ ;  /* 0x00000008060812a4 */ /* 0x000fe2000f8e02ff */
[----:B------:R-:W1:Y:S01]  /*02b0*/  F2I.FTZ.U32.TRUNC.NTZ R4, R4 ;  /* 0x0000000400047305 */ /* 0x000e62000021f000 */
[----:B------:R-:W-:Y:S02]  /*02c0*/  @!UP1 UIMAD UR43, UR44, 0xe0, URZ ;  /* 0x000000e02c2b98a4 */ /* 0x000fe4000f8e02ff */
[----:B------:R-:W-:Y:S01]  /*02d0*/  @UP1 UIMAD UR43, UR42, 0xe0, UR8 ;  /* 0x000000e02a2b18a4 */ /* 0x000fe2000f8e0208 */
[----:B---3--:R-:W-:-:S05]  /*02e0*/  IMAD.SHL.U32 R10, R22, 0x4, RZ ;  /* 0x00000004160a7824 */ /* 0x008fca00078e00ff */
[----:B------:R-:W-:Y:S01]  /*02f0*/  VIADD R13, R10, UR43 ;  /* 0x0000002b0a0d7c36 */ /* 0x000fe20008000000 */
[----:B------:R-:W-:Y:S01]  /*0300*/  IABS R0, R6 ;  /* 0x0000000600007213 */ /* 0x000fe20000000000 */
[----:B------:R-:W2:Y:S01]  /*0310*/  LDCU UR8, c[0x0][0x3f4] ;  /* 0x00007e80ff0877ac */ /* 0x000ea20008000800 */
[----:B-1----:R-:W-:Y:S02]  /*0320*/  R2UR UR5, R4 ;  /* 0x00000000040572ca */ /* 0x002fe400000e0000 */
[----:B------:R-:W1:Y:S01]  /*0330*/  @!P4 LDC.64 R4, c[0x0][0x468] ;  /* 0x00011a00ff04cb82 */ /* 0x000e620000000a00 */
[----:B0-----:R-:W-:-:S04]  /*0340*/  @!P4 IADD3 R2, P0, PT, R13, R2, RZ ;  /* 0x000000020d02c210 */ /* 0x001fc80007f1e0ff */
[----:B------:R-:W-:-:S05]  /*0350*/  @!P4 LEA.HI.X.SX32 R3, R13, R3, 0x1, P0 ;  /* 0x000000030d03c211 */ /* 0x000fca00000f0eff */
[----:B------:R-:W3:Y:S04]  /*0360*/  @!P4 LDG.E R6, desc[UR36][R2.64] ;  /* 0x000000240206c981 */ /* 0x000ee8000c1e1900 */
[----:B-1----:R0:W3:Y:S01]  /*0370*/  @!P4 LDG.E R5, desc[UR36][R4.64+0x4] ;  /* 0x000004240405c981 */ /* 0x0020e2000c1e1900 */
[----:B------:R-:W-:Y:S01]  /*0380*/  R2UR UR9, R0 ;  /* 0x00000000000972ca */ /* 0x000fe200000e0000 */
[----:B------:R-:W-:Y:S01]  /*0390*/  UIADD3 UR7, UPT, UPT, URZ, -UR5, URZ ;  /* 0x80000005ff077290 */ /* 0x000fe2000fffe0ff */
[----:B------:R-:W-:-:S03]  /*03a0*/  UMOV UR4, URZ ;  /* 0x000000ff00047c82 */ /* 0x000fc60008000000 */
[----:B------:R-:W-:-:S04]  /*03b0*/  UIMAD UR7, UR7, UR11, URZ ;  /* 0x0000000b070772a4 */ /* 0x000fc8000f8e02ff */
[----:B------:R-:W-:-:S04]  /*03c0*/  UIMAD.WIDE.U32 UR4, UR5, UR7, UR4 ;  /* 0x00000007050472a5 */ /* 0x000fc8000f8e0004 */
[----:B------:R-:W-:Y:S01]  /*03d0*/  UIMAD.WIDE.U32 UR4, UR5, UR9, URZ ;  /* 0x00000009050472a5 */ /* 0x000fe2000f8e00ff */
[----:B--2---:R-:W-:-:S06]  /*03e0*/  IMAD.U32 R0, RZ, RZ, UR8 ;  /* 0x00000008ff007e24 */ /* 0x004fcc000f8e00ff */
[----:B------:R-:W-:Y:S01]  /*03f0*/  UMOV UR7, UR5 ;  /* 0x0000000500077c82 */ /* 0x000fe20008000000 */
[----:B------:R-:W-:Y:S01]  /*0400*/  IABS R0, R0 ;  /* 0x0000000000007213 */ /* 0x000fe20000000000 */
[----:B------:R-:W-:-:S04]  /*0410*/  UIADD3 UR4, UPT, UPT, -UR7, URZ, URZ ;  /* 0x000000ff07047290 */ /* 0x000fc8000fffe1ff */
[----:B------:R-:W-:Y:S01]  /*0420*/  UIMAD UR4, UR11, UR4, UR9 ;  /* 0x000000040b0472a4 */ /* 0x000fe2000f8e0209 */
[----:B------:R-:W-:-:S03]  /*0430*/  R2UR UR9, R0 ;  /* 0x00000000000972ca */ /* 0x000fc600000e0000 */
[----:B------:R-:W-:Y:S02]  /*0440*/  UISETP.GT.U32.AND UP2, UPT, UR11, UR4, UPT ;  /* 0x000000040b00728c */ /* 0x000fe4000bf44070 */
[----:B------:R-:W-:-:S08]  /*0450*/  UISETP.NE.U32.AND UP1, UPT, UR12, URZ, UPT ;  /* 0x000000ff0c00728c */ /* 0x000fd0000bf25070 */
[----:B------:R-:W1:Y:S01]  /*0460*/  I2F.RP R0, UR9 ;  /* 0x0000000900007d06 */ /* 0x000e620008209400 */
[----:B------:R-:W-:Y:S02]  /*0470*/  @!UP2 UIADD3 UR4, UPT, UPT, UR4, -UR11, URZ ;  /* 0x8000000b0404a290 */ /* 0x000fe4000fffe0ff */
[----:B------:R-:W-:Y:S02]  /*0480*/  UISETP.NE.AND.EX UP1, UPT, UR13, URZ, UPT, UP1 ;  /* 0x000000ff0d00728c */ /* 0x000fe4000bf25310 */
[----:B------:R-:W-:Y:S02]  /*0490*/  UISETP.GE.U32.AND UP4, UPT, UR4, UR11, UPT ;  /* 0x0000000b0400728c */ /* 0x000fe4000bf86070 */
[----:B------:R-:W-:Y:S02]  /*04a0*/  ULOP3.LUT UR4, UR6, UR14, URZ, 0x3c, !UPT ;  /* 0x0000000e06047292 */ /* 0x000fe4000f8e3cff */
[----:B------:R-:W-:Y:S02]  /*04b0*/  @!UP2 UIADD3 UR7, UPT, UPT, UR7, 0x1, URZ ;  /* 0x000000010707a890 */ /* 0x000fe4000fffe0ff */
[----:B------:R-:W-:Y:S01]  /*04c0*/  UISETP.GE.AND UP3, UPT, UR4, URZ, UPT ;  /* 0x000000ff0400728c */ /* 0x000fe2000bf66270 */
[----:B-1----:R-:W0:Y:S06]  /*04d0*/  MUFU.RCP R0, R0 ;  /* 0x0000000000007308 */ /* 0x002e2c0000001000 */
[----:B------:R-:W1:Y:S01]  /*04e0*/  @UP1 LDCU.64 UR4, c[0x0][0x460] ;  /* 0x00008c00ff0417ac */ /* 0x000e620008000a00 */
[----:B------:R-:W-:-:S02]  /*04f0*/  UISETP.NE.AND UP2, UPT, UR14, URZ, UPT ;  /* 0x000000ff0e00728c */ /* 0x000fc4000bf45270 */
[----:B------:R-:W-:-:S07]  /*0500*/  @UP4 UIADD3 UR7, UPT, UPT, UR7, 0x1, URZ ;  /* 0x0000000107074890 */ /* 0x000fce000fffe0ff */
[----:B------:R-:W-:Y:S02]  /*0510*/  UMOV UR41, UR7 ;  /* 0x0000000700297c82 */ /* 0x000fe40008000000 */
[----:B------:R-:W-:Y:S01]  /*0520*/  @!UP3 UIADD3 UR41, UPT, UPT, -UR41, URZ, URZ ;  /* 0x000000ff2929b290 */ /* 0x000fe2000fffe1ff */
[----:B0-----:R-:W-:Y:S01]  /*0530*/  VIADD R4, R0, 0xffffffe ;  /* 0x0ffffffe00047836 */ /* 0x001fe20000000000 */
[----:B------:R-:W-:Y:S01]  /*0540*/  @!UP2 ULOP3.LUT UR41, URZ, UR14, URZ, 0x33, !UPT ;  /* 0x0000000eff29a292 */ /* 0x000fe2000f8e33ff */
[----:B------:R-:W0:Y:S03]  /*0550*/  @UP0 LDCU UR7, c[0x0][0x430] ;  /* 0x00008600ff0707ac */ /* 0x000e260008000800 */
[----:B-1----:R-:W-:Y:S01]  /*0560*/  @UP1 UIMAD.WIDE UR4, UR41, 0x4, UR4 ;  /* 0x00000004290418a5 */ /* 0x002fe2000f8e0204 */
[----:B------:R-:W1:Y:S01]  /*0570*/  F2I.FTZ.U32.TRUNC.NTZ R4, R4 ;  /* 0x0000000400047305 */ /* 0x000e62000021f000 */
[----:B------:R-:W0:Y:S04]  /*0580*/  @!UP0 LDCU UR45, c[0x0][0x40c] ;  /* 0x00008180ff2d87ac */ /* 0x000e280008000800 */
[----:B------:R-:W-:-:S02]  /*0590*/  MOV R2, UR4 ;  /* 0x0000000400027c02 */ /* 0x000fc40008000f00 */
[----:B------:R-:W-:Y:S01]  /*05a0*/  PLOP3.LUT P3, PT, PT, PT, UP1, 0x80, 0x8 ;  /* 0x000000000008781c */ /* 0x000fe20003f6f018 */
[----:B------:R-:W-:Y:S01]  /*05b0*/  IMAD.U32 R3, RZ, RZ, UR5 ;  /* 0x00000005ff037e24 */ /* 0x000fe2000f8e00ff */
[----:B-1----:R-:W-:-:S11]  /*05c0*/  R2UR UR5, R4 ;  /* 0x00000000040572ca */ /* 0x002fd600000e0000 */
        /* <DEDUP_REMOVED lines=8> */
[----:B----4-:R-:W-:-:S13]  /*0650*/  @P1 R2UR UR4, R7 ;  /* 0x00000000070412ca */ /* 0x010fda00000e0000 */
[----:B0-----:R-:W-:-:S06]  /*0660*/  @UP0 UIADD3 UR45, UPT, UPT, UR4, UR7, URZ ;  /* 0x00000007042d0290 */ /* 0x001fcc000fffe0ff */
[----:B-1----:R-:W-:Y:S01]  /*0670*/  IABS R2, UR45 ;  /* 0x0000002d00027c13 */ /* 0x002fe20008000000 */
        /* <DEDUP_REMOVED lines=8> */
[----:B------:R-:W-:-:S11]  /*0700*/  UISETP.GT.U32.AND UP0, UPT, UR9, UR40, UPT ;  /* 0x000000280900728c */ /* 0x000fd6000bf04070 */
[----:B------:R-:W-:-:S04]  /*0710*/  @!UP0 UIADD3 UR40, UPT, UPT, UR40, -UR9, URZ ;  /* 0x8000000928288290 */ /* 0x000fc8000fffe0ff */
[----:B------:R-:W-:Y:S01]  /*0720*/  UISETP.GT.U32.AND UP0, UPT, UR9, UR40, UPT ;  /* 0x000000280900728c */ /* 0x000fe2000bf04070 */
[----:B---3--:R-:W0:Y:S01]  /*0730*/  @!P4 I2F.S8 R0, R6 ;  /* 0x000000060000c306 */ /* 0x008e220000001400 */
[----:B------:R-:W-:-:S07]  /*0740*/  UISETP.GE.AND UP1, UPT, UR45, URZ, UPT ;  /* 0x000000ff2d00728c */ /* 0x000fce000bf26270 */
[----:B------:R-:W1:Y:S02]  /*0750*/  @!P4 I2F.S8 R2, R6.B1 ;  /* 0x100000060002c306 */ /* 0x000e640000001400 */
[----:B------:R-:W-:Y:S02]  /*0760*/  @!UP0 UIADD3 UR40, UPT, UPT, UR40, -UR9, URZ ;  /* 0x8000000928288290 */ /* 0x000fe4000fffe0ff */
[----:B------:R-:W-:-:S04]  /*0770*/  UISETP.NE.AND UP0, UPT, UR8, URZ, UPT ;  /* 0x000000ff0800728c */ /* 0x000fc8000bf05270 */
[----:B------:R-:W2:Y:S01]  /*0780*/  @!P4 I2F.S8 R4, R6.B2 ;  /* 0x200000060004c306 */ /* 0x000ea20000001400 */
[----:B------:R-:W-:-:S07]  /*0790*/  UIADD3 UR4, UPT, UPT, UR45, 0x1, -UR8 ;  /* 0x000000012d047890 */ /* 0x000fce000fffe808 */
[----:B------:R-:W3:Y:S01]  /*07a0*/  @!P4 I2F.S8 R12, R6.B3 ;  /* 0x30000006000cc306 */ /* 0x000ee20000001400 */
[----:B------:R-:W-:Y:S01]  /*07b0*/  @!UP1 UIADD3 UR40, UPT, UPT, -UR40, URZ, URZ ;  /* 0x000000ff28289290 */ /* 0x000fe2000fffe1ff */
[----:B------:R-:W-:Y:S01]  /*07c0*/  VIMNMX R118, PT, PT, RZ, UR4, !PT ;  /* 0x00000004ff767c48 */ /* 0x000fe2000ffe0100 */
[----:B------:R-:W-:Y:S01]  /*07d0*/  @!UP0 ULOP3.LUT UR40, URZ, UR8, URZ, 0x33, !UPT ;  /* 0x00000008ff288292 */ /* 0x000fe2000f8e33ff */
[C---:B0-----:R-:W-:Y:S01]  /*07e0*/  @!P4 FMUL.FTZ R24, R5.reuse, R0 ;  /* 0x000000000518c220 */ /* 0x041fe20000410000 */
[C---:B-1----:R-:W-:Y:S01]  /*07f0*/  @!P4 FMUL.FTZ R25, R5.reuse, R2 ;  /* 0x000000020519c220 */ /* 0x042fe20000410000 */
[C---:B--2---:R-:W-:Y:S01]  /*0800*/  @!P4 FMUL.FTZ R26, R5.reuse, R4 ;  /* 0x00000004051ac220 */ /* 0x044fe20000410000 */
[----:B---3--:R-:W-:Y:S01]  /*0810*/  @!P4 FMUL.FTZ R27, R5, R12 ;  /* 0x0000000c051bc220 */ /* 0x008fe20000410000 */
        /* <DEDUP_REMOVED lines=20> */
.L_x_5386:
[----:B------:R-:W-:Y:S05]  /*0960*/  BSYNC.RECONVERGENT B0 ;  /* 0x0000000000007941 */ /* 0x000fea0003800200 */
.L_x_5385:
        /* <DEDUP_REMOVED lines=8> */
.L_x_5388:
[----:B------:R-:W-:Y:S05]  /*09f0*/  BSYNC.RECONVERGENT B0 ;  /* 0x0000000000007941 */ /* 0x000fea0003800200 */
.L_x_5387:
        /* <DEDUP_REMOVED lines=104> */
.L_x_5390:
        /* <DEDUP_REMOVED lines=54> */
.L_x_5392:
        /* <DEDUP_REMOVED lines=79> */
.L_x_5396:
[----:B------:R-:W-:Y:S05]  /*18d0*/  BSYNC.RECONVERGENT B1 ;  /* 0x0000000000017941 */ /* 0x000fea0003800200 */
.L_x_5395:
        /* <DEDUP_REMOVED lines=8> */
.L_x_5394:
[----:B------:R-:W-:Y:S05]  /*1960*/  BSYNC.RECONVERGENT B0 ;  /* 0x0000000000007941 */ /* 0x000fea0003800200 */
.L_x_5393:
[----:B------:R-:W-:Y:S01]  /*1970*/  BAR.SYNC.DEFER_BLOCKING 0x0 ;  /* 0x0000000000007b1d */ /* 0x000fe20000010000 */
[----:B------:R-:W-:-:S04]  /*1980*/  @!P6 IMAD R23, R23, R28, R29 ;  /* 0x0000001c1717e224 */ /* 0x000fc800078e021d */
[C---:B------:R-:W-:Y:S02]  /*1990*/  @!P6 IMAD R0, R23.reuse, 0x4, R0 ;  /* 0x000000041700e824 */ /* 0x040fe400078e0200 */
[----:B------:R-:W-:-:S03]  /*19a0*/  @!P6 IMAD R2, R23, 0x4, R2 ;  /* 0x000000041702e824 */ /* 0x000fc600078e0202 */
[----:B---3--:R0:W1:Y:S04]  /*19b0*/  @!P6 LDS.128 R16, [R0] ;  /* 0x000000000010e984 */ /* 0x0080680000000c00 */
[----:B------:R0:W2:Y:S01]  /*19c0*/  @!P6 LDS.128 R24, [R2] ;  /* 0x000000000218e984 */ /* 0x0000a20000000c00 */
[----:B------:R-:W-:Y:S06]  /*19d0*/  BAR.SYNC.DEFER_BLOCKING 0x0 ;  /* 0x0000000000007b1d */ /* 0x000fec0000010000 */
.L_x_5391:
[----:B------:R-:W-:Y:S05]  /*19e0*/  BSYNC.RECONVERGENT B6 ;  /* 0x0000000000067941 */ /* 0x000fea0003800200 */
.L_x_5389:
        /* <DEDUP_REMOVED lines=23> */
.L_x_5398:
[----:B------:R-:W-:Y:S05]  /*1b60*/  BSYNC.RECONVERGENT B0 ;  /* 0x0000000000007941 */ /* 0x000fea0003800200 */
.L_x_5397:
[----:B0-----:R-:W0:Y:S01]  /*1b70*/  SHFL.BFLY PT, R3, R0, 0x10, 0x1f ;  /* 0x0e001f0000037f89 */ /* 0x001e2200000e0000 */
[----:B------:R-:W3:Y:S01]  /*1b80*/  S2UR UR10, SR_CgaCtaId ;  /* 0x00000000000a79c3 */ /* 0x000ee20000008800 */
[----:B------:R-:W-:Y:S01]  /*1b90*/  UMOV UR9, 0x400 ;  /* 0x0000040000097882 */ /* 0x000fe20000000000 */
[----:B------:R-:W-:Y:S01]  /*1ba0*/  BSSY.RECONVERGENT B0, `(.L_x_5399) ;  /* 0x000002e000007945 */ /* 0x000fe20003800200 */
[----:B------:R-:W-:Y:S02]  /*1bb0*/  IMAD.MOV.U32 R252, RZ, RZ, -0x800001 ;  /* 0xff7ffffffffc7424 */ /* 0x000fe400078e00ff */
[----:B0-----:R-:W-:Y:S01]  /*1bc0*/  FADD.FTZ R3, R3, R0 ;  /* 0x0000000003037221 */ /* 0x001fe20000010000 */
[----:B------:R-:W-:Y:S01]  /*1bd0*/  SHF.R.U32.HI R0, RZ, 0x3, R22 ;  /* 0x00000003ff007819 */ /* 0x000fe20000011616 */
[----:B---3--:R-:W-:-:S03]  /*1be0*/  ULEA UR4, UR10, UR9, 0x18 ;  /* 0x000000090a047291 */ /* 0x008fc6000f8ec0ff */
[----:B------:R-:W0:Y:S01]  /*1bf0*/  SHFL.BFLY PT, R2, R3, 0x8, 0x1f ;  /* 0x0d001f0003027f89 */ /* 0x000e2200000e0000 */
[----:B------:R-:W-:Y:S01]  /*1c00*/  LOP3.LUT R0, R0, 0x7c, RZ, 0xc0, !PT ;  /* 0x0000007c00007812 */ /* 0x000fe200078ec0ff */
        /* <DEDUP_REMOVED lines=38> */
.L_x_5401:
[----:B------:R3:W-:Y:S02]  /*1e70*/  STS [R9], R252 ;  /* 0x000000fc09007388 */ /* 0x0007e40000000800 */
.L_x_5400:
[----:B------:R-:W-:Y:S05]  /*1e80*/  BSYNC.RECONVERGENT B0 ;  /* 0x0000000000007941 */ /* 0x000fea0003800200 */
.L_x_5399:
[----:B------:R-:W-:Y:S01]  /*1e90*/  VIADD R0, R5, 0xf ;  /* 0x0000000f05007836 */ /* 0x000fe20000000000 */
[----:B------:R-:W4:Y:S01]  /*1ea0*/  LDCU UR4, c[0x0][0x3f0] ;  /* 0x00007e00ff0477ac */ /* 0x000f220008000800 */
[----:B------:R-:W-:Y:S01]  /*1eb0*/  SHF.R.U32.HI R249, RZ, 0x1, R22 ;  /* 0x00000001fff97819 */ /* 0x000fe20000011616 */
[----:B------:R-:W-:Y:S01]  /*1ec0*/  BSSY B0, `(.L_x_5402) ;  /* 0x0000519000007945 */ /* 0x000fe20003800000 */
[----:B------:R-:W-:Y:S01]  /*1ed0*/  SHF.L.U32 R22, R22, 0x3, RZ ;  /* 0x0000000316167819 */ /* 0x000fe200000006ff */
[----:B------:R-:W-:Y:S01]  /*1ee0*/  UIADD3 UR9, UPT, UPT, UR9, 0x20, URZ ;  /* 0x0000002009097890 */ /* 0x000fe2000fffe0ff */
[----:B------:R-:W-:Y:S01]  /*1ef0*/  SHF.R.S32.HI R3, RZ, 0x1f, R0 ;  /* 0x0000001fff037819 */ /* 0x000fe20000011400 */
[----:B------:R-:W0:Y:S01]  /*1f00*/  LDCU UR14, c[0x0][0x410] ;  /* 0x00008200ff0e77ac */ /* 0x000e220008000800 */
[----:B------:R-:W-:Y:S02]  /*1f10*/  LOP3.LUT R2, R22, 0x8, RZ, 0xc0, !PT ;  /* 0x0000000816027812 */ /* 0x000fe400078ec0ff */
[----:B------:R-:W-:Y:S01]  /*1f20*/  LEA.HI R3, R3, R0, RZ, 0x4 ;  /* 0x0000000003037211 */ /* 0x000fe200078f20ff */
[----:B------:R-:W0:Y:S03]  /*1f30*/  LDCU.64 UR16, c[0x0][0x438] ;  /* 0x00008700ff1077ac */ /* 0x000e260008000a00 */
[----:B------:R-:W-:Y:S01]  /*1f40*/  LOP3.LUT R3, R3, 0xfffffff0, RZ, 0xc0, !PT ;  /* 0xfffffff003037812 */ /* 0x000fe200078ec0ff */
[----:B------:R-:W0:Y:S01]  /*1f50*/  LDCU.64 UR12, c[0x0][0x448] ;  /* 0x00008900ff0c77ac */ /* 0x000e220008000a00 */
[----:B------:R-:W-:Y:S02]  /*1f60*/  BAR.SYNC.DEFER_BLOCKING 0x0 ;  /* 0x0000000000007b1d */ /* 0x000fe40000010000 */
[----:B------:R-:W-:Y:S01]  /*1f70*/  ISETP.GE.AND P0, PT, R249, R3, PT ;  /* 0x00000003f900720c */ /* 0x000fe20003f06270 */
[----:B----4-:R-:W-:-:S02]  /*1f80*/  UIMAD UR4, UR41, UR4, UR42 ;  /* 0x00000004290472a4 */ /* 0x010fc4000f8e022a */
[----:B------:R-:W-:Y:S02]  /*1f90*/  ULEA UR9, UR10, UR9, 0x18 ;  /* 0x000000090a097291 */ /* 0x000fe4000f8ec0ff */
[----:B------:R-:W-:-:S08]  /*1fa0*/  UIMAD UR4, UR4, 0xe0, URZ ;  /* 0x000000e0040478a4 */ /* 0x000fd0000f8e02ff */
[----:B------:R-:W-:Y:S05]  /*1fb0*/  @P0 BRA `(.L_x_5403) ;  /* 0x0000005000240947 */ /* 0x000fea0003800000 */
[----:B------:R-:W4:Y:S01]  /*1fc0*/  LDS.64 R6, [R2+UR9] ;  /* 0x0000000902067984 */ /* 0x000f220008000a00 */
[----:B------:R-:W5:Y:S01]  /*1fd0*/  LDC R0, c[0x0][0x3f4] ;  /* 0x0000fd00ff007b82 */ /* 0x000f620000000800 */
[----:B------:R-:W2:Y:S02]  /*1fe0*/  LDCU.64 UR6, c[0x0][0x420] ;  /* 0x00008400ff0677ac */ /* 0x000ea40008000a00 */
[----:B0-----:R-:W0:Y:S01]  /*1ff0*/  LDS.64 R4, [R2+UR9+0x10] ;  /* 0x0000100902047984 */ /* 0x001e220008000a00 */
[----:B------:R-:W5:Y:S03]  /*2000*/  LDCU UR8, c[0x0][0x440] ;  /* 0x00008800ff0877ac */ /* 0x000f660008000800 */
[----:B---3--:R-:W3:Y:S04]  /*2010*/  LDS.64 R8, [R2+UR9+0x20] ;  /* 0x0000200902087984 */ /* 0x008ee80008000a00 */
[----:B------:R-:W-:Y:S04]  /*2020*/  LDS.64 R246, [R2+UR9+0xb0] ;  /* 0x0000b00902f67984 */ /* 0x000fe80008000a00 */
[----:B-1----:R-:W-:Y:S04]  /*2030*/  LDS.64 R16, [R2+UR9+0xd0] ;  /* 0x0000d00902107984 */ /* 0x002fe80008000a00 */
[----:B------:R-:W-:Y:S01]  /*2040*/  LDS.64 R18, [R2+UR9+0xe0] ;  /* 0x0000e00902127984 */ /* 0x000fe20008000a00 */
[----:B--2---:R-:W-:-:S03]  /*2050*/  ISETP.NE.U32.AND P0, PT, RZ, UR6, PT ;  /* 0x00000006ff007c0c */ /* 0x004fc6000bf05070 */
[----:B------:R-:W-:Y:S01]  /*2060*/  LDS.64 R20, [R2+UR9+0xf0] ;  /* 0x0000f00902147984 */ /* 0x000fe20008000a00 */
[----:B-----5:R-:W-:Y:S01]  /*2070*/  IABS R0, R0 ;  /* 0x0000000000007213 */ /* 0x020fe20000000000 */
[----:B------:R-:W-:Y:S02]  /*2080*/  UIMAD UR5, UR42, UR8, UR45 ;  /* 0x000000082a0572a4 */ /* 0x000fe4000f8e022d */
[----:B------:R-:W-:Y:S01]  /*2090*/  IMAD.U32 R11, RZ, RZ, UR8 ;  /* 0x00000008ff0b7e24 */ /* 0x000fe2000f8e00ff */
[----:B------:R-:W-:Y:S01]  /*20a0*/  LDS.64 R22, [R2+UR9+0x100] ;  /* 0x0001000902167984 */ /* 0x000fe20008000a00 */
[----:B------:R-:W-:Y:S01]  /*20b0*/  ISETP.NE.AND.EX P0, PT, RZ, UR7, PT, P0 ;  /* 0x00000007ff007c0c */ /* 0x000fe2000bf05300 */
[----:B------:R-:W-:Y:S02]  /*20c0*/  IMAD.MOV.U32 R10, RZ, RZ, R0 ;  /* 0x000000ffff0a7224 */ /* 0x000fe400078e0000 */
[----:B------:R-:W-:Y:S02]  /*20d0*/  LDS.64 R24, [R2+UR9+0x110] ;  /* 0x0001100902187984 */ /* 0x000fe40008000a00 */
[----:B------:R-:W1:Y:S02]  /*20e0*/  I2F.RP R0, R10 ;  /* 0x0000000a00007306 */ /* 0x000e640000209400 */
[----:B------:R-:W-:Y:S04]  /*20f0*/  LDS.64 R26, [R2+UR9+0x120] ;  /* 0x00012009021a7984 */ /* 0x000fe80008000a00 */
[----:B----4-:R-:W-:Y:S04]  /*2100*/  STL.64 [R1+0x58], R6 ;  /* 0x0000580601007387 */ /* 0x010fe80000100a00 */
[----:B------:R-:W2:Y:S04]  /*2110*/  LDS.64 R6, [R2+UR9+0x30] ;  /* 0x0000300902067984 */ /* 0x000ea80008000a00 */
[----:B0-----:R-:W-:Y:S01]  /*2120*/  STL.64 [R1+0x50], R4 ;  /* 0x0000500401007387 */ /* 0x001fe20000100a00 */
[----:B-1----:R-:W0:Y:S03]  /*2130*/  MUFU.RCP R0, R0 ;  /* 0x0000000000007308 */ /* 0x002e260000001000 */
[----:B------:R-:W1:Y:S04]  /*2140*/  LDS.64 R4, [R2+UR9+0x40] ;  /* 0x0000400902047984 */ /* 0x000e680008000a00 */
[----:B---3--:R-:W-:Y:S04]  /*2150*/  STL.64 [R1+0x48], R8 ;  /* 0x0000480801007387 */ /* 0x008fe80000100a00 */
[----:B------:R-:W3:Y:S04]  /*2160*/  LDS.64 R8, [R2+UR9+0x50] ;  /* 0x0000500902087984 */ /* 0x000ee80008000a00 */
[----:B------:R-:W-:Y:S04]  /*2170*/  LDS.64 R28, [R2+UR9+0x130] ;  /* 0x00013009021c7984 */ /* 0x000fe80008000a00 */
[----:B------:R-:W-:Y:S04]  /*2180*/  LDS.64 R30, [R2+UR9+0x140] ;  /* 0x00014009021e7984 */ /* 0x000fe80008000a00 */
[----:B------:R-:W-:Y:S04]  /*2190*/  LDS.64 R32, [R2+UR9+0x150] ;  /* 0x0001500902207984 */ /* 0x000fe80008000a00 */
[----:B------:R-:W-:Y:S04]  /*21a0*/  LDS.64 R34, [R2+UR9+0x160] ;  /* 0x0001600902227984 */ /* 0x000fe80008000a00 */
[----:B------:R-:W-:Y:S04]  /*21b0*/  LDS.64 R36, [R2+UR9+0x170] ;  /* 0x0001700902247984 */ /* 0x000fe80008000a00 */
[----:B--2---:R-:W-:Y:S04]  /*21c0*/  STL.64 [R1+0x40], R6 ;  /* 0x0000400601007387 */ /* 0x004fe80000100a00 */
[----:B------:R-:W2:Y:S04]  /*21d0*/  LDS.64 R6, [R2+UR9+0x60] ;  /* 0x0000600902067984 */ /* 0x000ea80008000a00 */
[----:B-1----:R-:W-:Y:S04]  /*21e0*/  STL.64 [R1+0x38], R4 ;  /* 0x0000380401007387 */ /* 0x002fe80000100a00 */
        /* <DEDUP_REMOVED lines=14> */
[----:B------:R-:W4:Y:S04]  /*22d0*/  LDS.64 R48, [R2+UR9+0x1d0] ;  /* 0x0001d00902307984 */ /* 0x000f280008000a00 */
[----:B------:R-:W3:Y:S04]  /*22e0*/  LDS.64 R50, [R2+UR9+0x1e0] ;  /* 0x0001e00902327984 */ /* 0x000ee80008000a00 */
[----:B------:R-:W3:Y:S04]  /*22f0*/  LDS.64 R52, [R2+UR9+0x1f0] ;  /* 0x0001f00902347984 */ /* 0x000ee80008000a00 */
[----:B------:R-:W3:Y:S04]  /*2300*/  LDS.64 R54, [R2+UR9+0x200] ;  /* 0x0002000902367984 */ /* 0x000ee80008000a00 */
[----:B------:R-:W3:Y:S04]  /*2310*/  LDS.64 R56, [R2+UR9+0x210] ;  /* 0x0002100902387984 */ /* 0x000ee80008000a00 */
[----:B--2---:R2:W-:Y:S04]  /*2320*/  STL.64 [R1+0x10], R6 ;  /* 0x0000100601007387 */ /* 0x0045e80000100a00 */
[----:B------:R-:W3:Y:S04]  /*2330*/  LDS.64 R58, [R2+UR9+0x220] ;  /* 0x00022009023a7984 */ /* 0x000ee80008000a00 */
[----:B-1----:R0:W-:Y:S04]  /*2340*/  STL.64 [R1], R4 ;  /* 0x0000000401007387 */ /* 0x0021e80000100a00 */
[----:B------:R-:W1:Y:S01]  /*2350*/  LDS.64 R60, [R2+UR9+0x230] ;  /* 0x00023009023c7984 */ /* 0x000e620008000a00 */
[----:B--2---:R-:W-:-:S03]  /*2360*/  IMAD.U32 R7, RZ, RZ, UR6 ;  /* 0x00000006ff077e24 */ /* 0x004fc6000f8e00ff */
[----:B------:R-:W2:Y:S01]  /*2370*/  LDS.64 R62, [R2+UR9+0x240] ;  /* 0x00024009023e7984 */ /* 0x000ea20008000a00 */
[----:B0-----:R-:W-:-:S03]  /*2380*/  VIADD R4, R0, 0xffffffe ;  /* 0x0ffffffe00047836 */ /* 0x001fc60000000000 */
[----:B------:R-:W0:Y:S01]  /*2390*/  LDS.64 R64, [R2+UR9+0x250] ;  /* 0x0002500902407984 */ /* 0x000e220008000a00 */
[----:B------:R-:W-:Y:S01]  /*23a0*/  IADD3 R0, PT, PT, R118, R249, RZ ;  /* 0x000000f976007210 */ /* 0x000fe20007ffe0ff */
[----:B------:R5:W4:Y:S02]  /*23b0*/  F2I.FTZ.U32.TRUNC.NTZ R5, R4 ;  /* 0x0000000400057305 */ /* 0x000b24000021f000 */
[----:B------:R-:W0:Y:S01]  /*23c0*/  LDS.64 R66, [R2+UR9+0x260] ;  /* 0x0002600902427984 */ /* 0x000e220008000a00 */
[----:B------:R-:W-:Y:S01]  /*23d0*/  LEA R249, R249, UR11, 0x2 ;  /* 0x0000000bf9f97c11 */ /* 0x000fe2000f8e10ff */
[----:B------:R-:W-:Y:S02]  /*23e0*/  IMAD R248, R11, UR5, R0 ;  /* 0x000000050bf87c24 */ /* 0x000fe4000f8e0200 */
[----:B------:R-:W0:Y:S04]  /*23f0*/  LDS.64 R68, [R2+UR9+0x270] ;  /* 0x0002700902447984 */ /* 0x000e280008000a00 */
[----:B------:R-:W0:Y:S01]  /*2400*/  LDS.64 R70, [R2+UR9+0x280] ;  /* 0x0002800902467984 */ /* 0x000e220008000a00 */
[----:B-----5:R-:W-:-:S03]  /*2410*/  HFMA2 R4, -RZ, RZ, 0, 0 ;  /* 0x00000000ff047431 */ /* 0x020fc600000001ff */
[----:B------:R-:W0:Y:S01]  /*2420*/  LDS.64 R72, [R2+UR9+0x290] ;  /* 0x0002900902487984 */ /* 0x000e220008000a00 */
[----:B----4-:R-:W-:-:S03]  /*2430*/  IMAD.MOV R6, RZ, RZ, -R5 ;  /* 0x000000ffff067224 */ /* 0x010fc600078e0a05 */
[----:B------:R-:W4:Y:S04]  /*2440*/  LDS.64 R74, [R2+UR9+0x2a0] ;  /* 0x0002a009024a7984 */ /* 0x000f280008000a00 */
        /* <DEDUP_REMOVED lines=21> */
[----:B-----5:R-:W-:-:S02]  /*25a0*/  IMAD.IADD R2, R118, 0x1, R3 ;  /* 0x0000000176027824 */ /* 0x020fc400078e0203 */
[----:B------:R-:W-:Y:S02]  /*25b0*/  IMAD.MOV.U32 R3, RZ, RZ, R6 ;  /* 0x000000ffff037224 */ /* 0x000fe400078e0006 */
[----:B------:R-:W-:Y:S01]  /*25c0*/  IMAD.U32 R6, RZ, RZ, UR7 ;  /* 0x00000007ff067e24 */ /* 0x000fe2000f8e00ff */
[----:B------:R5:W-:Y:S01]  /*25d0*/  STL [R1+0x60], R2 ;  /* 0x0000600201007387 */ /* 0x000be20000100800 */
[----:B------:R-:W-:-:S04]  /*25e0*/  IMAD R3, R3, R10, RZ ;  /* 0x0000000a03037224 */ /* 0x000fc800078e02ff */
[----:B------:R-:W-:Y:S01]  /*25f0*/  IMAD.HI.U32 R3, R5, R3, R4 ;  /* 0x0000000305037227 */ /* 0x000fe200078e0004 */
[----:B-----5:R-:W-:-:S04]  /*2600*/  IADD3 R2, P1, P2, R7, UR46, R0 ;  /* 0x0000002e07027c10 */ /* 0x020fc8000fa3e000 */
[----:B------:R5:W-:Y:S02]  /*2610*/  STL [R1+0xc], R3 ;  /* 0x00000c0301007387 */ /* 0x000be40000100800 */
[----:B-12345:R-:W-:-:S07]  /*2620*/  IADD3.X R3, PT, PT, R6, UR47, RZ, P1, P2 ;  /* 0x0000002f06037c10 */ /* 0x03efce0008fe44ff */
.L_x_5407:
[----:B------:R-:W2:Y:S01]  /*2630*/  LDL R11, [R1+0xc] ;  /* 0x00000c00010b7983 */ /* 0x000ea20000100800 */
[----:B------:R-:W1:Y:S01]  /*2640*/  LDC R12, c[0x0][0x3f4] ;  /* 0x0000fd00ff0c7b82 */ /* 0x000e620000000800 */
[----:B------:R-:W-:-:S07]  /*2650*/  IABS R10, R0 ;  /* 0x00000000000a7213 */ /* 0x000fce0000000000 */
[----:B------:R-:W3:Y:S01]  /*2660*/  LDC R14, c[0x0][0x3f4] ;  /* 0x0000fd00ff0e7b82 */ /* 0x000ee20000000800 */
[----:B------:R-:W-:Y:S01]  /*2670*/  ISETP.GE.AND P2, PT, R0, RZ, PT ;  /* 0x000000ff0000720c */ /* 0x000fe20003f46270 */
[----:B0-----:R-:W-:Y:S04]  /*2680*/  STL [R1+0x84], R112 ;  /* 0x0000847001007387 */ /* 0x001fe80000100800 */
[----:B------:R-:W-:Y:S04]  /*2690*/  STL [R1+0x80], R113 ;  /* 0x0000807101007387 */ /* 0x000fe80000100800 */
[----:B------:R-:W-:Y:S04]  /*26a0*/  STL [R1+0x7c], R114 ;  /* 0x00007c7201007387 */ /* 0x000fe80000100800 */
[----:B------:R-:W-:Y:S01]  /*26b0*/  STL [R1+0x78], R115 ;  /* 0x0000787301007387 */ /* 0x000fe20000100800 */
[----:B-1----:R-:W-:-:S03]  /*26c0*/  IABS R13, R12 ;  /* 0x0000000c000d7213 */ /* 0x002fc60000000000 */
[----:B------:R0:W-:Y:S04]  /*26d0*/  STL [R1+0x74], R116 ;  /* 0x0000747401007387 */ /* 0x0001e80000100800 */
[----:B------:R1:W-:Y:S01]  /*26e0*/  STL [R1+0x70], R117 ;  /* 0x0000707501007387 */ /* 0x0003e20000100800 */
[----:B---3--:R-:W-:-:S03]  /*26f0*/  IABS R14, R14 ;  /* 0x0000000e000e7213 */ /* 0x008fc60000000000 */
[----:B------:R3:W-:Y:S01]  /*2700*/  STL [R1+0x6c], R252 ;  /* 0x00006cfc01007387 */ /* 0x0007e20000100800 */
[----:B0-----:R-:W0:Y:S03]  /*2710*/  S2R R116, SR_TID.X ;  /* 0x0000000000747919 */ /* 0x001e260000002100 */
[----:B------:R4:W-:Y:S04]  /*2720*/  STL [R1+0x68], R249 ;  /* 0x000068f901007387 */ /* 0x0009e80000100800 */
[----:B------:R4:W-:Y:S04]  /*2730*/  STL [R1+0x64], R248 ;  /* 0x000064f801007387 */ /* 0x0009e80000100800 */
[----:B------:R-:W2:Y:S04]  /*2740*/  LDL R114, [R1+0x54] ;  /* 0x0000540001727983 */ /* 0x000ea80000100800 */
[----:B------:R-:W2:Y:S04]  /*2750*/  LDL R115, [R1+0x50] ;  /* 0x0000500001737983 */ /* 0x000ea80000100800 */
[----:B------:R-:W2:Y:S04]  /*2760*/  LDL R112, [R1+0x5c] ;  /* 0x00005c0001707983 */ /* 0x000ea80000100800 */
[----:B------:R-:W2:Y:S04]  /*2770*/  LDL R113, [R1+0x58] ;  /* 0x0000580001717983 */ /* 0x000ea80000100800 */
[----:B-1----:R-:W2:Y:S04]  /*2780*/  LDL R117, [R1+0x3c] ;  /* 0x00003c0001757983 */ /* 0x002ea80000100800 */
[----:B---3--:R-:W3:Y:S04]  /*2790*/  LDL R252, [R1+0x30] ;  /* 0x0000300001fc7983 */ /* 0x008ee80000100800 */
[----:B----4-:R-:W4:Y:S04]  /*27a0*/  LDL R249, [R1+0x34] ;  /* 0x0000340001f97983 */ /* 0x010f280000100800 */
[----:B------:R-:W4:Y:S01]  /*27b0*/  LDL R248, [R1+0x28] ;  /* 0x0000280001f87983 */ /* 0x000f220000100800 */
[----:B--2---:R-:W-:-:S04]  /*27c0*/  IMAD.HI.U32 R11, R11, R10, RZ ;  /* 0x0000000a0b0b7227 */ /* 0x004fc800078e00ff */
[----:B------:R-:W-:-:S04]  /*27d0*/  IMAD.MOV R11, RZ, RZ, -R11 ;  /* 0x000000ffff0b7224 */ /* 0x000fc800078e0a0b */
[----:B------:R-:W-:-:S05]  /*27e0*/  IMAD R10, R13, R11, R10 ;  /* 0x0000000b0d0a7224 */ /* 0x000fca00078e020a */
[----:B------:R-:W-:-:S13]  /*27f0*/  ISETP.GT.U32.AND P1, PT, R14, R10, PT ;  /* 0x0000000a0e00720c */ /* 0x000fda0003f24070 */
[----:B------:R-:W-:-:S05]  /*2800*/  @!P1 IMAD.IADD R10, R10, 0x1, -R13 ;  /* 0x000000010a0a9824 */ /* 0x000fca00078e0a0d */
[----:B------:R-:W-:-:S13]  /*2810*/  ISETP.GT.U32.AND P1, PT, R14, R10, PT ;  /* 0x0000000a0e00720c */ /* 0x000fda0003f24070 */
[----:B------:R-:W-:Y:S01]  /*2820*/  @!P1 IMAD.IADD R10, R10, 0x1, -R13 ;  /* 0x000000010a0a9824 */ /* 0x000fe200078e0a0d */
[----:B------:R-:W-:-:S03]  /*2830*/  ISETP.NE.AND P1, PT, R12, RZ, PT ;  /* 0x000000ff0c00720c */ /* 0x000fc60003f25270 */
[----:B------:R-:W-:-:S10]  /*2840*/  @!P2 IMAD.MOV R10, RZ, RZ, -R10 ;  /* 0x000000ffff0aa224 */ /* 0x000fd400078e0a0a */
[----:B------:R-:W-:-:S04]  /*2850*/  @!P1 LOP3.LUT R10, RZ, R12, RZ, 0x33, !PT ;  /* 0x0000000cff0a9212 */ /* 0x000fc800078e33ff */
[----:B------:R-:W-:Y:S01]  /*2860*/  SHF.L.U32 R13, R10, 0x2, RZ ;  /* 0x000000020a0d7819 */ /* 0x000fe200000006ff */
[----:B------:R-:W-:Y:S01]  /*2870*/  IMAD R11, R12, 0xe0, RZ ;  /* 0x000000e00c0b7824 */ /* 0x000fe200078e02ff */
[----:B------:R-:W-:-:S03]  /*2880*/  ISETP.GE.AND P1, PT, R0, UR45, PT ;  /* 0x0000002d00007c0c */ /* 0x000fc6000bf26270 */
[----:B------:R-:W-:-:S05]  /*2890*/  IMAD R14, R12, 0x8, R13 ;  /* 0x000000080c0e7824 */ /* 0x000fca00078e020d */
[----:B------:R-:W-:Y:S01]  /*28a0*/  ISETP.GE.OR P4, PT, R14, R11, P1 ;  /* 0x0000000b0e00720c */ /* 0x000fe20000f86670 */
[----:B------:R-:W-:-:S12]  /*28b0*/  IMAD R244, R12, 0x10, R13 ;  /* 0x000000100cf47824 */ /* 0x000fd800078e020d */
[----:B------:R-:W1:Y:S01]  /*28c0*/  @!P4 LDC.64 R242, c[0x0][0x3b8] ;  /* 0x0000ee00fff2cb82 */ /* 0x000e620000000a00 */
[----:B0-----:R-:W-:Y:S01]  /*28d0*/  @!P4 IMAD.SHL.U32 R15, R116, 0x2, RZ ;  /* 0x00000002740fc824 */ /* 0x001fe200078e00ff */
[----:B------:R-:W-:-:S04]  /*28e0*/  ISETP.GE.OR P3, PT, R244, R11, P1 ;  /* 0x0000000bf400720c */ /* 0x000fc80000f66670 */
[----:B------:R-:W-:-:S05]  /*28f0*/  @!P4 LOP3.LUT R15, R15, 0x2, RZ, 0xc0, !PT ;  /* 0x000000020f0fc812 */ /* 0x000fca00078ec0ff */
[----:B------:R-:W-:Y:S01]  /*2900*/  @!P4 IMAD R15, R12, UR4, R15 ;  /* 0x000000040c0fcc24 */ /* 0x000fe2000f8e020f */
[----:B------:R-:W-:-:S04]  /*2910*/  @!P4 SHF.R.S32.HI R245, RZ, 0x1f, R14 ;  /* 0x0000001ffff5c819 */ /* 0x000fc8000001140e */
[----:B------:R-:W-:-:S04]  /*2920*/  @!P4 IADD3 R14, P2, PT, R15, R14, RZ ;  /* 0x0000000e0f0ec210 */ /* 0x000fc80007f5e0ff */
[----:B------:R-:W-:Y:S01]  /*2930*/  @!P4 LEA.HI.X.SX32 R15, R15, R245, 0x1, P2 ;  /* 0x000000f50f0fc211 */ /* 0x000fe200010f0eff */
[----:B------:R-:W-:Y:S01]  /*2940*/  @!P3 IMAD.SHL.U32 R245, R116, 0x2, RZ ;  /* 0x0000000274f5b824 */ /* 0x000fe200078e00ff */
[----:B-1----:R-:W-:-:S04]  /*2950*/  @!P4 LEA R242, P2, R14, R242, 0x2 ;  /* 0x000000f20ef2c211 */ /* 0x002fc800078410ff */
[----:B------:R-:W-:Y:S02]  /*2960*/  @!P3 LOP3.LUT R245, R245, 0x2, RZ, 0xc0, !PT ;  /* 0x00000002f5f5b812 */ /* 0x000fe400078ec0ff */
[----:B------:R-:W-:Y:S02]  /*2970*/  @!P4 LEA.HI.X R243, R14, R243, R15, 0x2, P2 ;  /* 0x000000f30ef3c211 */ /* 0x000fe400010f140f */
[----:B------:R-:W0:Y:S01]  /*2980*/  @!P3 LDC.64 R14, c[0x0][0x3b8] ;  /* 0x0000ee00ff0ebb82 */ /* 0x000e220000000a00 */
[----:B------:R-:W-:Y:S01]  /*2990*/  @!P3 IMAD R245, R12, UR4, R245 ;  /* 0x000000040cf5bc24 */ /* 0x000fe2000f8e02f5 */
[----:B------:R-:W-:-:S04]  /*29a0*/  @!P3 SHF.R.S32.HI R250, RZ, 0x1f, R244 ;  /* 0x0000001ffffab819 */ /* 0x000fc800000114f4 */
[----:B------:R-:W-:-:S04]  /*29b0*/  @!P3 IADD3 R244, P2, PT, R245, R244, RZ ;  /* 0x000000f4f5f4b210 */ /* 0x000fc80007f5e0ff */
[----:B------:R-:W-:Y:S02]  /*29c0*/  @!P3 LEA.HI.X.SX32 R250, R245, R250, 0x1, P2 ;  /* 0x000000faf5fab211 */ /* 0x000fe400010f0eff */
[----:B------:R-:W-:-:S04]  /*29d0*/  LEA R245, R12, R13, 0x5 ;  /* 0x0000000d0cf57211 */ /* 0x000fc800078e28ff */
[----:B------:R-:W-:Y:S02]  /*29e0*/  ISETP.GE.OR P5, PT, R245, R11, P1 ;  /* 0x0000000bf500720c */ /* 0x000fe40000fa6670 */
[----:B0-----:R-:W-:-:S04]  /*29f0*/  @!P3 LEA R14, P2, R244, R14, 0x2 ;  /* 0x0000000ef40eb211 */ /* 0x001fc800078410ff */
[----:B------:R-:W-:Y:S02]  /*2a00*/  @!P3 LEA.HI.X R15, R244, R15, R250, 0x2, P2 ;  /* 0x0000000ff40fb211 */ /* 0x000fe400010f14fa */
[----:B------:R-:W-:-:S05]  /*2a10*/  ISETP.GE.AND P2, PT, R0, UR45, PT ;  /* 0x0000002d00007c0c */ /* 0x000fca000bf46270 */
[----:B------:R-:W-:Y:S01]  /*2a20*/  @!P5 IMAD.SHL.U32 R244, R116, 0x2, RZ ;  /* 0x0000000274f4d824 */ /* 0x000fe200078e00ff */
[----:B------:R-:W-:Y:S02]  /*2a30*/  FSEL R7, R7, RZ, P2 ;  /* 0x000000ff07077208 */ /* 0x000fe40001000000 */
[----:B------:R-:W-:Y:S02]  /*2a40*/  FSEL R6, R6, RZ, P2 ;  /* 0x000000ff06067208 */ /* 0x000fe40001000000 */
[----:B------:R-:W-:-:S04]  /*2a50*/  @!P5 LOP3.LUT R244, R244, 0x2, RZ, 0xc0, !PT ;  /* 0x00000002f4f4d812 */ /* 0x000fc800078ec0ff */
[----:B------:R0:W2:Y:S01]  /*2a60*/  @!P4 LDG.E.64 R6, desc[UR36][R242.64] ;  /* 0x00000024f206c981 */ /* 0x0000a2000c1e1b00 */
[----:B------:R-:W-:Y:S01]  /*2a70*/  @!P5 IMAD R250, R12, UR4, R244 ;  /* 0x000000040cfadc24 */ /* 0x000fe2000f8e02f4 */
[----:B------:R-:W-:Y:S01]  /*2a80*/  @!P5 SHF.R.S32.HI R244, RZ, 0x1f, R245 ;  /* 0x0000001ffff4d819 */ /* 0x000fe200000114f5 */
[----:B0-----:R-:W0:Y:S03]  /*2a90*/  @!P5 LDC.64 R242, c[0x0][0x3b8] ;  /* 0x0000ee00fff2db82 */ /* 0x001e260000000a00 */
[----:B------:R-:W-:-:S04]  /*2aa0*/  @!P5 IADD3 R245, P4, PT, R250, R245, RZ ;  /* 0x000000f5faf5d210 */ /* 0x000fc80007f9e0ff */
[----:B------:R-:W-:Y:S01]  /*2ab0*/  @!P5 LEA.HI.X.SX32 R250, R250, R244, 0x1, P4 ;  /* 0x000000f4fafad211 */ /* 0x000fe200020f0eff */
[----:B------:R-:W-:-:S05]  /*2ac0*/  IMAD R244, R12, 0x40, R13 ;  /* 0x000000400cf47824 */ /* 0x000fca00078e020d */
[----:B------:R-:W-:Y:S02]  /*2ad0*/  ISETP.GE.OR P4, PT, R244, R11, P1 ;  /* 0x0000000bf400720c */ /* 0x000fe40000f86670 */
[----:B------:R-:W-:Y:S02]  /*2ae0*/  FSEL R5, R5, RZ, P2 ;  /* 0x000000ff05057208 */ /* 0x000fe40001000000 */
[----:B------:R-:W-:-:S06]  /*2af0*/  FSEL R4, R4, RZ, P2 ;  /* 0x000000ff04047208 */ /* 0x000fcc0001000000 */
[----:B------:R1:W3:Y:S01]  /*2b00*/  @!P3 LDG.E.64 R4, desc[UR36][R14.64] ;  /* 0x000000240e04b981 */ /* 0x0002e2000c1e1b00 */
[----:B0-----:R-:W-:-:S04]  /*2b10*/  @!P5 LEA R242, P6, R245, R242, 0x2 ;  /* 0x000000f2f5f2d211 */ /* 0x001fc800078c10ff */
[----:B------:R-:W-:Y:S01]  /*2b20*/  @!P5 LEA.HI.X R243, R245, R243, R250, 0x2, P6 ;  /* 0x000000f3f5f3d211 */ /* 0x000fe200030f14fa */
[----:B------:R-:W-:Y:S01]  /*2b30*/  @!P4 IMAD.SHL.U32 R245, R116, 0x2, RZ ;  /* 0x0000000274f5c824 */ /* 0x000fe200078e00ff */
[----:B-1----:R-:W0:Y:S04]  /*2b40*/  @!P4 LDC.64 R14, c[0x0][0x3b8] ;  /* 0x0000ee00ff0ecb82 */ /* 0x002e280000000a00 */
[----:B------:R-:W-:-:S05]  /*2b50*/  @!P4 LOP3.LUT R245, R245, 0x2, RZ, 0xc0, !PT ;  /* 0x00000002f5f5c812 */ /* 0x000fca00078ec0ff */
[----:B------:R-:W-:Y:S01]  /*2b60*/  @!P4 IMAD R245, R12, UR4, R245 ;  /* 0x000000040cf5cc24 */ /* 0x000fe2000f8e02f5 */
[----:B------:R-:W-:-:S04]  /*2b70*/  @!P4 SHF.R.S32.HI R250, RZ, 0x1f, R244 ;  /* 0x0000001ffffac819 */ /* 0x000fc800000114f4 */
[----:B------:R-:W-:-:S04]  /*2b80*/  @!P4 IADD3 R244, P3, PT, R245, R244, RZ ;  /* 0x000000f4f5f4c210 */ /* 0x000fc80007f7e0ff */
[----:B------:R-:W-:Y:S02]  /*2b90*/  @!P4 LEA.HI.X.SX32 R250, R245, R250, 0x1, P3 ;  /* 0x000000faf5fac211 */ /* 0x000fe400018f0eff */
[----:B------:R-:W-:Y:S02]  /*2ba0*/  ISETP.GE.OR P3, PT, R13, R11, P1 ;  /* 0x0000000b0d00720c */ /* 0x000fe40000f66670 */
[----:B------:R-:W-:Y:S02]  /*2bb0*/  FSEL R241, R241, RZ, P2 ;  /* 0x000000fff1f17208 */ /* 0x000fe40001000000 */
[----:B------:R-:W-:Y:S02]  /*2bc0*/  FSEL R240, R240, RZ, P2 ;  /* 0x000000fff0f07208 */ /* 0x000fe40001000000 */
[----:B0-----:R-:W-:-:S04]  /*2bd0*/  @!P4 LEA R14, P6, R244, R14, 0x2 ;  /* 0x0000000ef40ec211 */ /* 0x001fc800078c10ff */
[----:B------:R0:W4:Y:S01]  /*2be0*/  @!P5 LDG.E.64 R240, desc[UR36][R242.64] ;  /* 0x00000024f2f0d981 */ /* 0x000122000c1e1b00 */
[----:B------:R-:W-:Y:S02]  /*2bf0*/  @!P4 LEA.HI.X R15, R244, R15, R250, 0x2, P6 ;  /* 0x0000000ff40fc211 */ /* 0x000fe400030f14fa */
[----:B------:R-:W-:Y:S01]  /*2c00*/  @!P3 IMAD.SHL.U32 R244, R116, 0x2, RZ ;  /* 0x0000000274f4b824 */ /* 0x000fe200078e00ff */
[----:B0-----:R-:W0:Y:S04]  /*2c10*/  @!P3 LDC.64 R242, c[0x0][0x3b8] ;  /* 0x0000ee00fff2bb82 */ /* 0x001e280000000a00 */
[----:B------:R-:W-:-:S05]  /*2c20*/  @!P3 LOP3.LUT R244, R244, 0x2, RZ, 0xc0, !PT ;  /* 0x00000002f4f4b812 */ /* 0x000fca00078ec0ff */
[C---:B------:R-:W-:Y:S01]  /*2c30*/  @!P3 IMAD R245, R12.reuse, UR4, R244 ;  /* 0x000000040cf5bc24 */ /* 0x040fe2000f8e02f4 */
[----:B------:R-:W-:-:S04]  /*2c40*/  LEA R244, R12, R13, 0x7 ;  /* 0x0000000d0cf47211 */ /* 0x000fc800078e38ff */
[----:B------:R-:W-:Y:S02]  /*2c50*/  ISETP.GE.OR P5, PT, R244, R11, P1 ;  /* 0x0000000bf400720c */ /* 0x000fe40000fa6670 */
[----:B------:R-:W-:-:S04]  /*2c60*/  @!P3 IADD3 R13, P6, PT, R13, R245, RZ ;  /* 0x000000f50d0db210 */ /* 0x000fc80007fde0ff */
[----:B------:R-:W-:Y:S02]  /*2c70*/  @!P3 LEA.HI.X.SX32 R245, R245, RZ, 0x1, P6 ;  /* 0x000000fff5f5b211 */ /* 0x000fe400030f0eff */
[----:B0-----:R-:W-:-:S04]  /*2c80*/  @!P3 LEA R242, P6, R13, R242, 0x2 ;  /* 0x000000f20df2b211 */ /* 0x001fc800078c10ff */
[----:B------:R-:W-:Y:S01]  /*2c90*/  @!P3 LEA.HI.X R243, R13, R243, R245, 0x2, P6 ;  /* 0x000000f30df3b211 */ /* 0x000fe200030f14f5 */
[----:B------:R-:W-:Y:S01]  /*2ca0*/  @!P5 IMAD.SHL.U32 R13, R116, 0x2, RZ ;  /* 0x00000002740dd824 */ /* 0x000fe200078e00ff */
[----:B------:R-:W-:Y:S02]  /*2cb0*/  FSEL R119, R119, RZ, P2 ;  /* 0x000000ff77777208 */ /* 0x000fe40001000000 */
[----:B------:R-:W-:Y:S02]  /*2cc0*/  FSEL R118, R118, RZ, P2 ;  /* 0x000000ff76767208 */ /* 0x000fe40001000000 */
[----:B------:R-:W-:-:S04]  /*2cd0*/  @!P5 LOP3.LUT R13, R13, 0x2, RZ, 0xc0, !PT ;  /* 0x000000020d0dd812 */ /* 0x000fc800078ec0ff */
[----:B------:R0:W4:Y:S01]  /*2ce0*/  @!P4 LDG.E.64 R118, desc[UR36][R14.64] ;  /* 0x000000240e76c981 */ /* 0x000122000c1e1b00 */
[----:B------:R-:W-:Y:S01]  /*2cf0*/  @!P5 IMAD R13, R12, UR4, R13 ;  /* 0x000000040c0ddc24 */ /* 0x000fe2000f8e020d */
[----:B------:R-:W-:Y:S01]  /*2d00*/  @!P5 SHF.R.S32.HI R245, RZ, 0x1f, R244 ;  /* 0x0000001ffff5d819 */ /* 0x000fe200000114f4 */
[----:B------:R-:W-:Y:S01]  /*2d10*/  IMAD.IADD R10, R10, 0x1, R12 ;  /* 0x000000010a0a7824 */ /* 0x000fe200078e020c */
[----:B0-----:R-:W0:Y:S02]  /*2d20*/  @!P5 LDC.64 R14, c[0x0][0x3b8] ;  /* 0x0000ee00ff0edb82 */ /* 0x001e240000000a00 */
[----:B------:R-:W-:-:S04]  /*2d30*/  @!P5 IADD3 R244, P4, PT, R13, R244, RZ ;  /* 0x000000f40df4d210 */ /* 0x000fc80007f9e0ff */
[----:B------:R-:W-:Y:S01]  /*2d40*/  @!P5 LEA.HI.X.SX32 R245, R13, R245, 0x1, P4 ;  /* 0x000000f50df5d211 */ /* 0x000fe200020f0eff */
[----:B------:R-:W-:-:S05]  /*2d50*/  IMAD.SHL.U32 R13, R10, 0x4, RZ ;  /* 0x000000040a0d7824 */ /* 0x000fca00078e00ff */
[----:B------:R-:W-:Y:S02]  /*2d60*/  ISETP.GE.OR P4, PT, R13, R11, P1 ;  /* 0x0000000b0d00720c */ /* 0x000fe40000f86670 */
[----:B------:R-:W-:Y:S02]  /*2d70*/  FSEL R123, R123, RZ, P2 ;  /* 0x000000ff7b7b7208 */ /* 0x000fe40001000000 */
[----:B------:R-:W-:-:S06]  /*2d80*/  FSEL R122, R122, RZ, P2 ;  /* 0x000000ff7a7a7208 */ /* 0x000fcc0001000000 */
[----:B------:R1:W2:Y:S01]  /*2d90*/  @!P3 LDG.E.64 R122, desc[UR36][R242.64] ;  /* 0x00000024f27ab981 */ /* 0x0002a2000c1e1b00 */
[----:B0-----:R-:W-:-:S04]  /*2da0*/  @!P5 LEA R14, P6, R244, R14, 0x2 ;  /* 0x0000000ef40ed211 */ /* 0x001fc800078c10ff */
[----:B------:R-:W-:Y:S01]  /*2db0*/  @!P5 LEA.HI.X R15, R244, R15, R245, 0x2, P6 ;  /* 0x0000000ff40fd211 */ /* 0x000fe200030f14f5 */
[----:B------:R-:W-:Y:S01]  /*2dc0*/  @!P4 IMAD.SHL.U32 R244, R116, 0x2, RZ ;  /* 0x0000000274f4c824 */ /* 0x000fe200078e00ff */
[----:B-1----:R-:W0:Y:S04]  /*2dd0*/  @!P4 LDC.64 R242, c[0x0][0x3b8] ;  /* 0x0000ee00fff2cb82 */ /* 0x002e280000000a00 */
[----:B------:R-:W-:Y:S02]  /*2de0*/  @!P4 LOP3.LUT R244, R244, 0x2, RZ, 0xc0, !PT ;  /* 0x00000002f4f4c812 */ /* 0x000fe400078ec0ff */
[----:B------:R-:W-:-:S03]  /*2df0*/  LEA R251, R12, R10, 0x1 ;  /* 0x0000000a0cfb7211 */ /* 0x000fc600078e08ff */
[----:B------:R-:W-:Y:S01]  /*2e00*/  @!P4 IMAD R245, R12, UR4, R244 ;  /* 0x000000040cf5cc24 */ /* 0x000fe2000f8e02f4 */
[----:B------:R-:W-:-:S04]  /*2e10*/  @!P4 SHF.R.S32.HI R250, RZ, 0x1f, R13 ;  /* 0x0000001ffffac819 */ /* 0x000fc8000001140d */
[----:B------:R-:W-:Y:S01]  /*2e20*/  @!P4 IADD3 R244, P3, PT, R245, R13, RZ ;  /* 0x0000000df5f4c210 */ /* 0x000fe20007f7e0ff */
[----:B------:R-:W-:-:S03]  /*2e30*/  IMAD.SHL.U32 R13, R251, 0x4, RZ ;  /* 0x00000004fb0d7824 */ /* 0x000fc600078e00ff */
[----:B------:R-:W-:Y:S02]  /*2e40*/  @!P4 LEA.HI.X.SX32 R250, R245, R250, 0x1, P3 ;  /* 0x000000faf5fac211 */ /* 0x000fe400018f0eff */
[----:B------:R-:W-:Y:S02]  /*2e50*/  ISETP.GE.OR P3, PT, R13, R11, P1 ;  /* 0x0000000b0d00720c */ /* 0x000fe40000f66670 */
[----:B------:R-:W-:Y:S02]  /*2e60*/  FSEL R121, R121, RZ, P2 ;  /* 0x000000ff79797208 */ /* 0x000fe40001000000 */
[----:B0-----:R-:W-:Y:S02]  /*2e70*/  @!P4 LEA R242, P6, R244, R242, 0x2 ;  /* 0x000000f2f4f2c211 */ /* 0x001fe400078c10ff */
[----:B------:R-:W-:Y:S02]  /*2e80*/  FSEL R120, R120, RZ, P2 ;  /* 0x000000ff78787208 */ /* 0x000fe40001000000 */
[----:B------:R-:W-:-:S05]  /*2e90*/  @!P4 LEA.HI.X R243, R244, R243, R250, 0x2, P6 ;  /* 0x000000f3f4f3c211 */ /* 0x000fca00030f14fa */
[----:B------:R-:W-:Y:S01]  /*2ea0*/  @!P3 IMAD.SHL.U32 R244, R116, 0x2, RZ ;  /* 0x0000000274f4b824 */ /* 0x000fe200078e00ff */
[----:B------:R0:W4:Y:S04]  /*2eb0*/  @!P5 LDG.E.64 R120, desc[UR36][R14.64] ;  /* 0x000000240e78d981 */ /* 0x000128000c1e1b00 */
[----:B------:R-:W-:Y:S01]  /*2ec0*/  @!P3 LOP3.LUT R244, R244, 0x2, RZ, 0xc0, !PT ;  /* 0x00000002f4f4b812 */ /* 0x000fe200078ec0ff */
[----:B0-----:R-:W0:Y:S04]  /*2ed0*/  @!P3 LDC.64 R14, c[0x0][0x3b8] ;  /* 0x0000ee00ff0ebb82 */ /* 0x001e280000000a00 */
[----:B------:R-:W-:-:S02]  /*2ee0*/  @!P3 IMAD R245, R12, UR4, R244 ;  /* 0x000000040cf5bc24 */ /* 0x000fc4000f8e02f4 */
[----:B------:R-:W-:Y:S01]  /*2ef0*/  IMAD R10, R12, 0x4, R10 ;  /* 0x000000040c0a7824 */ /* 0x000fe200078e020a */
[----:B------:R-:W-:Y:S02]  /*2f00*/  @!P3 SHF.R.S32.HI R250, RZ, 0x1f, R13 ;  /* 0x0000001ffffab819 */ /* 0x000fe4000001140d */
[----:B------:R-:W-:Y:S01]  /*2f10*/  @!P3 IADD3 R244, P5, PT, R245, R13, RZ ;  /* 0x0000000df5f4b210 */ /* 0x000fe20007fbe0ff */
[----:B------:R-:W-:-:S03]  /*2f20*/  IMAD.SHL.U32 R13, R10, 0x4, RZ ;  /* 0x000000040a0d7824 */ /* 0x000fc600078e00ff */
[----:B------:R-:W-:Y:S02]  /*2f30*/  @!P3 LEA.HI.X.SX32 R250, R245, R250, 0x1, P5 ;  /* 0x000000faf5fab211 */ /* 0x000fe400028f0eff */
[----:B------:R-:W-:Y:S02]  /*2f40*/  ISETP.GE.OR P5, PT, R13, R11, P1 ;  /* 0x0000000b0d00720c */ /* 0x000fe40000fa6670 */
[----:B------:R-:W-:Y:S02]  /*2f50*/  FSEL R125, R125, RZ, P2 ;  /* 0x000000ff7d7d7208 */ /* 0x000fe40001000000 */
[----:B------:R-:W-:-:S06]  /*2f60*/  FSEL R124, R124, RZ, P2 ;  /* 0x000000ff7c7c7208 */ /* 0x000fcc0001000000 */
[----:B------:R1:W3:Y:S01]  /*2f70*/  @!P4 LDG.E.64 R124, desc[UR36][R242.64] ;  /* 0x00000024f27cc981 */ /* 0x0002e2000c1e1b00 */
[----:B0-----:R-:W-:-:S04]  /*2f80*/  @!P3 LEA R14, P6, R244, R14, 0x2 ;  /* 0x0000000ef40eb211 */ /* 0x001fc800078c10ff */
[----:B------:R-:W-:Y:S02]  /*2f90*/  @!P3 LEA.HI.X R15, R244, R15, R250, 0x2, P6 ;  /* 0x0000000ff40fb211 */ /* 0x000fe400030f14fa */
[----:B------:R-:W-:Y:S01]  /*2fa0*/  @!P5 SHF.L.U32 R244, R116, 0x1, RZ ;  /* 0x0000000174f4d819 */ /* 0x000fe200000006ff */
[----:B-1----:R-:W0:Y:S03]  /*2fb0*/  @!P5 LDC.64 R242, c[0x0][0x3b8] ;  /* 0x0000ee00fff2db82 */ /* 0x002e260000000a00 */
[----:B------:R-:W-:Y:S01]  /*2fc0*/  @!P5 LOP3.LUT R244, R244, 0x2, RZ, 0xc0, !PT ;  /* 0x00000002f4f4d812 */ /* 0x000fe200078ec0ff */
[----:B------:R-:W-:-:S04]  /*2fd0*/  IMAD.IADD R10, R10, 0x1, R12 ;  /* 0x000000010a0a7824 */ /* 0x000fc800078e020c */
[----:B------:R-:W-:Y:S01]  /*2fe0*/  @!P5 IMAD R245, R12, UR4, R244 ;  /* 0x000000040cf5dc24 */ /* 0x000fe2000f8e02f4 */
[----:B------:R-:W-:-:S04]  /*2ff0*/  @!P5 SHF.R.S32.HI R250, RZ, 0x1f, R13 ;  /* 0x0000001ffffad819 */ /* 0x000fc8000001140d */
[----:B------:R-:W-:Y:S01]  /*3000*/  @!P5 IADD3 R244, P4, PT, R245, R13, RZ ;  /* 0x0000000df5f4d210 */ /* 0x000fe20007f9e0ff */
[----:B------:R-:W-:-:S03]  /*3010*/  IMAD.SHL.U32 R13, R10, 0x4, RZ ;  /* 0x000000040a0d7824 */ /* 0x000fc600078e00ff */
[----:B------:R-:W-:Y:S02]  /*3020*/  @!P5 LEA.HI.X.SX32 R250, R245, R250, 0x1, P4 ;  /* 0x000000faf5fad211 */ /* 0x000fe400020f0eff */
[----:B------:R-:W-:Y:S02]  /*3030*/  ISETP.GE.OR P4, PT, R13, R11, P1 ;  /* 0x0000000b0d00720c */ /* 0x000fe40000f86670 */
[----:B------:R-:W-:Y:S02]  /*3040*/  FSEL R127, R127, RZ, P2 ;  /* 0x000000ff7f7f7208 */ /* 0x000fe40001000000 */
[----:B------:R-:W-:Y:S02]  /*3050*/  FSEL R126, R126, RZ, P2 ;  /* 0x000000ff7e7e7208 */ /* 0x000fe40001000000 */
[----:B0-----:R-:W-:-:S04]  /*3060*/  @!P5 LEA R242, P6, R244, R242, 0x2 ;  /* 0x000000f2f4f2d211 */ /* 0x001fc800078c10ff */
[----:B------:R-:W-:Y:S01]  /*3070*/  @!P5 LEA.HI.X R243, R244, R243, R250, 0x2, P6 ;  /* 0x000000f3f4f3d211 */ /* 0x000fe200030f14fa */
[----:B------:R0:W4:Y:S02]  /*3080*/  @!P3 LDG.E.64 R126, desc[UR36][R14.64] ;  /* 0x000000240e7eb981 */ /* 0x000124000c1e1b00 */
[----:B------:R-:W-:-:S05]  /*3090*/  @!P4 IMAD.SHL.U32 R244, R116, 0x2, RZ ;  /* 0x0000000274f4c824 */ /* 0x000fca00078e00ff */
[----:B------:R-:W-:Y:S01]  /*30a0*/  @!P4 LOP3.LUT R244, R244, 0x2, RZ, 0xc0, !PT ;  /* 0x00000002f4f4c812 */ /* 0x000fe200078ec0ff */
[----:B0-----:R-:W0:Y:S01]  /*30b0*/  @!P4 LDC.64 R14, c[0x0][0x3b8] ;  /* 0x0000ee00ff0ecb82 */ /* 0x001e220000000a00 */
[----:B------:R-:W-:-:S03]  /*30c0*/  IMAD.IADD R10, R10, 0x1, R12 ;  /* 0x000000010a0a7824 */ /* 0x000fc600078e020c */
[----:B------:R-:W-:Y:S01]  /*30d0*/  @!P4 IMAD R245, R12, UR4, R244 ;  /* 0x000000040cf5cc24 */ /* 0x000fe2000f8e02f4 */
[----:B------:R-:W-:-:S04]  /*30e0*/  @!P4 SHF.R.S32.HI R250, RZ, 0x1f, R13 ;  /* 0x0000001ffffac819 */ /* 0x000fc8000001140d */
[C---:B------:R-:W-:Y:S02]  /*30f0*/  @!P4 IADD3 R244, P3, PT, R245.reuse, R13, RZ ;  /* 0x0000000df5f4c210 */ /* 0x040fe40007f7e0ff */
[----:B------:R-:W-:Y:S02]  /*3100*/  SHF.L.U32 R13, R10, 0x2, RZ ;  /* 0x000000020a0d7819 */ /* 0x000fe400000006ff */
[----:B------:R-:W-:Y:S02]  /*3110*/  @!P4 LEA.HI.X.SX32 R250, R245, R250, 0x1, P3 ;  /* 0x000000faf5fac211 */ /* 0x000fe400018f0eff */
[----:B------:R-:W-:Y:S02]  /*3120*/  ISETP.GE.OR P3, PT, R13, R11, P1 ;  /* 0x0000000b0d00720c */ /* 0x000fe40000f66670 */
[----:B------:R-:W-:Y:S02]  /*3130*/  FSEL R129, R129, RZ, P2 ;  /* 0x000000ff81817208 */ /* 0x000fe40001000000 */
[----:B------:R-:W-:-:S02]  /*3140*/  FSEL R128, R128, RZ, P2 ;  /* 0x000000ff80807208 */ /* 0x000fc40001000000 */
[----:B0-----:R-:W-:-:S04]  /*3150*/  @!P4 LEA R14, P6, R244, R14, 0x2 ;  /* 0x0000000ef40ec211 */ /* 0x001fc800078c10ff */
[----:B------:R0:W4:Y:S01]  /*3160*/  @!P5 LDG.E.64 R128, desc[UR36][R242.64] ;  /* 0x00000024f280d981 */ /* 0x000122000c1e1b00 */
[----:B------:R-:W-:Y:S02]  /*3170*/  @!P4 LEA.HI.X R15, R244, R15, R250, 0x2, P6 ;  /* 0x0000000ff40fc211 */ /* 0x000fe400030f14fa */
[----:B------:R-:W-:-:S05]  /*3180*/  @!P3 IMAD.SHL.U32 R244, R116, 0x2, RZ ;  /* 0x0000000274f4b824 */ /* 0x000fca00078e00ff */
[----:B------:R-:W-:Y:S01]  /*3190*/  @!P3 LOP3.LUT R244, R244, 0x2, RZ, 0xc0, !PT ;  /* 0x00000002f4f4b812 */ /* 0x000fe200078ec0ff */
[----:B0-----:R-:W0:Y:S01]  /*31a0*/  @!P3 LDC.64 R242, c[0x0][0x3b8] ;  /* 0x0000ee00fff2bb82 */ /* 0x001e220000000a00 */
[----:B------:R-:W-:-:S03]  /*31b0*/  IMAD R10, R12, 0x2, R10 ;  /* 0x000000020c0a7824 */ /* 0x000fc600078e020a */
        /* <DEDUP_REMOVED lines=9> */
[----:B------:R0:W4:Y:S01]  /*3250*/  @!P4 LDG.E.64 R130, desc[UR36][R14.64] ;  /* 0x000000240e82c981 */ /* 0x000122000c1e1b00 */
[----:B------:R-:W-:Y:S02]  /*3260*/  @!P3 LEA.HI.X R243, R244, R243, R250, 0x2, P6 ;  /* 0x000000f3f4f3b211 */ /* 0x000fe400030f14fa */
[----:B------:R-:W-:-:S05]  /*3270*/  @!P5 IMAD.SHL.U32 R244, R116, 0x2, RZ ;  /* 0x0000000274f4d824 */ /* 0x000fca00078e00ff */
[----:B------:R-:W-:Y:S01]  /*3280*/  @!P5 LOP3.LUT R244, R244, 0x2, RZ, 0xc0, !PT ;  /* 0x00000002f4f4d812 */ /* 0x000fe200078ec0ff */
[----:B0-----:R-:W0:Y:S01]  /*3290*/  @!P5 LDC.64 R14, c[0x0][0x3b8] ;  /* 0x0000ee00ff0edb82 */ /* 0x001e220000000a00 */
[----:B------:R-:W-:-:S03]  /*32a0*/  IADD3 R10, PT, PT, R10, R12, RZ ;  /* 0x0000000c0a0a7210 */ /* 0x000fc60007ffe0ff */
        /* <DEDUP_REMOVED lines=14> */
[----:B------:R-:W-:-:S03]  /*3390*/  IMAD.IADD R10, R10, 0x1, R12 ;  /* 0x000000010a0a7824 */ /* 0x000fc600078e020c */
        /* <DEDUP_REMOVED lines=11> */
[----:B------:R-:W-:-:S04]  /*3450*/  @!P3 SHF.L.U32 R244, R116, 0x1, RZ ;  /* 0x0000000174f4b819 */ /* 0x000fc800000006ff */
        /* <DEDUP_REMOVED lines=306> */
[----:B------:R-:W-:-:S05]  /*4780*/  IMAD.SHL.U32 R13, R10, 0x4, RZ ;  /* 0x000000040a0d7824 */ /* 0x000fca00078e00ff */
[----:B------:R-:W-:Y:S02]  /*4790*/  ISETP.GE.OR P6, PT, R13, R11, P1 ;  /* 0x0000000b0d00720c */ /* 0x000fe40000fc6670 */
[----:B------:R-:W-:Y:S02]  /*47a0*/  @!P4 LEA.HI.X.SX32 R250, R245, R250, 0x1, P3 ;  /* 0x000000faf5fac211 */ /* 0x000fe400018f0eff */
[----:B------:R-:W-:Y:S02]  /*47b0*/  FSEL R177, R177, RZ, P2 ;  /* 0x000000ffb1b17208 */ /* 0x000fe40001000000 */
[----:B------:R-:W-:Y:S02]  /*47c0*/  FSEL R176, R176, RZ, P2 ;  /* 0x000000ffb0b07208 */ /* 0x000fe40001000000 */
[----:B0-----:R-:W-:-:S04]  /*47d0*/  @!P4 LEA R14, P3, R244, R14, 0x2 ;  /* 0x0000000ef40ec211 */ /* 0x001fc800078610ff */
[----:B------:R0:W4:Y:S01]  /*47e0*/  @!P5 LDG.E.64 R176, desc[UR36][R242.64] ;  /* 0x00000024f2b0d981 */ /* 0x000122000c1e1b00 */
[----:B------:R-:W-:Y:S01]  /*47f0*/  @!P4 LEA.HI.X R15, R244, R15, R250, 0x2, P3 ;  /* 0x0000000ff40fc211 */ /* 0x000fe200018f14fa */
        /* <DEDUP_REMOVED lines=41> */
[----:B------:R-:W-:-:S06]  /*4a90*/  FSEL R182, R182, RZ, P2 ;  /* 0x000000ffb6b67208 */ /* 0x000fcc0001000000 */
[----:B------:R1:W4:Y:S01]  /*4aa0*/  @!P3 LDG.E.64 R182, desc[UR36][R14.64] ;  /* 0x000000240eb6b981 */ /* 0x000322000c1e1b00 */
[----:B0-----:R-:W-:-:S04]  /*4ab0*/  @!P5 LEA R242, P6, R244, R242, 0x2 ;  /* 0x000000f2f4f2d211 */ /* 0x001fc800078c10ff */
[----:B------:R-:W-:Y:S01]  /*4ac0*/  @!P5 LEA.HI.X R243, R244, R243, R250, 0x2, P6 ;  /* 0x000000f3f4f3d211 */ /* 0x000fe200030f14fa */
[----:B------:R-:W-:Y:S01]  /*4ad0*/  @!P4 IMAD.SHL.U32 R244, R116, 0x2, RZ ;  /* 0x0000000274f4c824 */ /* 0x000fe200078e00ff */
[----:B-1----:R-:W0:Y:S04]  /*4ae0*/  @!P4 LDC.64 R14, c[0x0][0x3b8] ;  /* 0x0000ee00ff0ecb82 */ /* 0x002e280000000a00 */
[----:B------:R-:W-:Y:S01]  /*4af0*/  @!P4 LOP3.LUT R244, R244, 0x2, RZ, 0xc0, !PT ;  /* 0x00000002f4f4c812 */ /* 0x000fe200078ec0ff */
[----:B------:R-:W-:-:S04]  /*4b00*/  IMAD.IADD R10, R10, 0x1, R12 ;  /* 0x000000010a0a7824 */ /* 0x000fc800078e020c */
[----:B------:R-:W-:Y:S01]  /*4b10*/  @!P4 IMAD R245, R12, UR4, R244 ;  /* 0x000000040cf5cc24 */ /* 0x000fe2000f8e02f4 */
[----:B------:R-:W-:-:S04]  /*4b20*/  @!P4 SHF.R.S32.HI R250, RZ, 0x1f, R13 ;  /* 0x0000001ffffac819 */ /* 0x000fc8000001140d */
[----:B------:R-:W-:Y:S01]  /*4b30*/  @!P4 IADD3 R244, P3, PT, R245, R13, RZ ;  /* 0x0000000df5f4c210 */ /* 0x000fe20007f7e0ff */
[----:B------:R-:W-:-:S05]  /*4b40*/  IMAD.SHL.U32 R13, R10, 0x4, RZ ;  /* 0x000000040a0d7824 */ /* 0x000fca00078e00ff */
[----:B------:R-:W-:Y:S02]  /*4b50*/  ISETP.GE.OR P6, PT, R13, R11, P1 ;  /* 0x0000000b0d00720c */ /* 0x000fe40000fc6670 */
[----:B------:R-:W-:Y:S02]  /*4b60*/  @!P4 LEA.HI.X.SX32 R250, R245, R250, 0x1, P3 ;  /* 0x000000faf5fac211 */ /* 0x000fe400018f0eff */
[----:B------:R-:W-:Y:S02]  /*4b70*/  FSEL R185, R185, RZ, P2 ;  /* 0x000000ffb9b97208 */ /* 0x000fe40001000000 */
[----:B0-----:R-:W-:Y:S02]  /*4b80*/  @!P4 LEA R14, P3, R244, R14, 0x2 ;  /* 0x0000000ef40ec211 */ /* 0x001fe400078610ff */
[----:B------:R-:W-:Y:S02]  /*4b90*/  FSEL R184, R184, RZ, P2 ;  /* 0x000000ffb8b87208 */ /* 0x000fe40001000000 */
[----:B------:R-:W-:-:S03]  /*4ba0*/  @!P4 LEA.HI.X R15, R244, R15, R250, 0x2, P3 ;  /* 0x0000000ff40fc211 */ /* 0x000fc600018f14fa */
[----:B------:R-:W-:Y:S01]  /*4bb0*/  @!P6 SHF.L.U32 R244, R116, 0x1, RZ ;  /* 0x0000000174f4e819 */ /* 0x000fe200000006ff */
[----:B------:R0:W4:Y:S03]  /*4bc0*/  @!P5 LDG.E.64 R184, desc[UR36][R242.64] ;  /* 0x00000024f2b8d981 */ /* 0x000126000c1e1b00 */
[----:B------:R-:W-:Y:S01]  /*4bd0*/  @!P6 LOP3.LUT R244, R244, 0x2, RZ, 0xc0, !PT ;  /* 0x00000002f4f4e812 */ /* 0x000fe200078ec0ff */
[----:B------:R-:W-:Y:S01]  /*4be0*/  IMAD.IADD R10, R10, 0x1, R12 ;  /* 0x000000010a0a7824 */ /* 0x000fe200078e020c */
[----:B0-----:R-:W0:Y:S03]  /*4bf0*/  @!P6 LDC.64 R242, c[0x0][0x3b8] ;  /* 0x0000ee00fff2eb82 */ /* 0x001e260000000a00 */
        /* <DEDUP_REMOVED lines=17> */
[----:B------:R-:W-:Y:S02]  /*4d10*/  @!P3 IADD3 R244, P4, PT, R245, R13, RZ ;  /* 0x0000000df5f4b210 */ /* 0x000fe40007f9e0ff */
[----:B------:R-:W-:-:S04]  /*4d20*/  SHF.L.U32 R13, R10, 0x2, RZ ;  /* 0x000000020a0d7819 */ /* 0x000fc800000006ff */
[----:B------:R-:W-:Y:S02]  /*4d30*/  ISETP.GE.OR P5, PT, R13, R11, P1 ;  /* 0x0000000b0d00720c */ /* 0x000fe40000fa6670 */
[----:B------:R-:W-:Y:S02]  /*4d40*/  @!P3 LEA.HI.X.SX32 R250, R245, R250, 0x1, P4 ;  /* 0x000000faf5fab211 */ /* 0x000fe400020f0eff */
[----:B0-----:R-:W-:Y:S02]  /*4d50*/  @!P3 LEA R14, P4, R244, R14, 0x2 ;  /* 0x0000000ef40eb211 */ /* 0x001fe400078810ff */
[----:B------:R-:W-:Y:S02]  /*4d60*/  FSEL R189, R189, RZ, P2 ;  /* 0x000000ffbdbd7208 */ /* 0x000fe40001000000 */
[----:B------:R-:W-:Y:S02]  /*4d70*/  FSEL R188, R188, RZ, P2 ;  /* 0x000000ffbcbc7208 */ /* 0x000fe40001000000 */
[----:B------:R-:W-:-:S03]  /*4d80*/  @!P3 LEA.HI.X R15, R244, R15, R250, 0x2, P4 ;  /* 0x0000000ff40fb211 */ /* 0x000fc600020f14fa */
[----:B------:R-:W-:Y:S01]  /*4d90*/  @!P5 IMAD.SHL.U32 R244, R116, 0x2, RZ ;  /* 0x0000000274f4d824 */ /* 0x000fe200078e00ff */
[----:B------:R0:W4:Y:S04]  /*4da0*/  @!P6 LDG.E.64 R188, desc[UR36][R242.64] ;  /* 0x00000024f2bce981 */ /* 0x000128000c1e1b00 */
        /* <DEDUP_REMOVED lines=16> */
[----:B------:R-:W-:Y:S02]  /*4eb0*/  @!P4 LOP3.LUT R244, R244, 0x2, RZ, 0xc0, !PT ;  /* 0x00000002f4f4c812 */ /* 0x000fe400078ec0ff */
[----:B------:R-:W-:-:S03]  /*4ec0*/  IADD3 R10, PT, PT, R10, R12, RZ ;  /* 0x0000000c0a0a7210 */ /* 0x000fc60007ffe0ff */
[----:B------:R-:W-:Y:S01]  /*4ed0*/  @!P4 IMAD R245, R12, UR4, R244 ;  /* 0x000000040cf5cc24 */ /* 0x000fe2000f8e02f4 */
[----:B------:R-:W-:-:S04]  /*4ee0*/  @!P4 SHF.R.S32.HI R250, RZ, 0x1f, R13 ;  /* 0x0000001ffffac819 */ /* 0x000fc8000001140d */
[----:B------:R-:W-:Y:S01]  /*4ef0*/  @!P4 IADD3 R244, P3, PT, R245, R13, RZ ;  /* 0x0000000df5f4c210 */ /* 0x000fe20007f7e0ff */
[----:B------:R-:W-:-:S05]  /*4f00*/  IMAD.SHL.U32 R13, R10, 0x4, RZ ;  /* 0x000000040a0d7824 */ /* 0x000fca00078e00ff */
        /* <DEDUP_REMOVED lines=36> */
[----:B------:R-:W-:Y:S01]  /*5150*/  @!P5 IMAD.SHL.U32 R244, R116, 0x2, RZ ;  /* 0x0000000274f4d824 */ /* 0x000fe200078e00ff */
[----:B------:R0:W4:Y:S04]  /*5160*/  @!P6 LDG.E.64 R196, desc[UR36][R242.64] ;  /* 0x00000024f2c4e981 */ /* 0x000128000c1e1b00 */
[----:B------:R-:W-:Y:S01]  /*5170*/  @!P5 LOP3.LUT R244, R244, 0x2, RZ, 0xc0, !PT ;  /* 0x00000002f4f4d812 */ /* 0x000fe200078ec0ff */
[----:B0-----:R-:W0:Y:S04]  /*5180*/  @!P5 LDC.64 R242, c[0x0][0x3b8] ;  /* 0x0000ee00fff2db82 */ /* 0x001e280000000a00 */
[----:B------:R-:W-:-:S02]  /*5190*/  @!P5 IMAD R245, R12, UR4, R244 ;  /* 0x000000040cf5dc24 */ /* 0x000fc4000f8e02f4 */
[----:B------:R-:W-:Y:S01]  /*51a0*/  IMAD.IADD R10, R10, 0x1, R12 ;  /* 0x000000010a0a7824 */ /* 0x000fe200078e020c */
[----:B------:R-:W-:Y:S02]  /*51b0*/  @!P5 SHF.R.S32.HI R250, RZ, 0x1f, R13 ;  /* 0x0000001ffffad819 */ /* 0x000fe4000001140d */
[C---:B------:R-:W-:Y:S02]  /*51c0*/  @!P5 IADD3 R244, P4, PT, R245.reuse, R13, RZ ;  /* 0x0000000df5f4d210 */ /* 0x040fe40007f9e0ff */
[----:B------:R-:W-:Y:S02]  /*51d0*/  SHF.L.U32 R13, R10, 0x2, RZ ;  /* 0x000000020a0d7819 */ /* 0x000fe400000006ff */
[----:B------:R-:W-:Y:S02]  /*51e0*/  @!P5 LEA.HI.X.SX32 R250, R245, R250, 0x1, P4 ;  /* 0x000000faf5fad211 */ /* 0x000fe400020f0eff */
[----:B------:R-:W-:Y:S02]  /*51f0*/  ISETP.GE.OR P4, PT, R13, R11, P1 ;  /* 0x0000000b0d00720c */ /* 0x000fe40000f86670 */
[----:B------:R-:W-:-:S02]  /*5200*/  FSEL R199, R199, RZ, P2 ;  /* 0x000000ffc7c77208 */ /* 0x000fc40001000000 */
        /* <DEDUP_REMOVED lines=20> */
[----:B------:R-:W-:Y:S02]  /*5350*/  @!P6 LOP3.LUT R244, R244, 0x2, RZ, 0xc0, !PT ;  /* 0x00000002f4f4e812 */ /* 0x000fe400078ec0ff */
[----:B------:R-:W-:Y:S01]  /*5360*/  IADD3 R10, PT, PT, R10, R12, RZ ;  /* 0x0000000c0a0a7210 */ /* 0x000fe20007ffe0ff */
[----:B0-----:R-:W0:Y:S02]  /*5370*/  @!P6 LDC.64 R242, c[0x0][0x3b8] ;  /* 0x0000ee00fff2eb82 */ /* 0x001e240000000a00 */
        /* <DEDUP_REMOVED lines=28> */
[----:B0-----:R-:W0:Y:S04]  /*5540*/  @!P5 LDC.64 R242, c[0x0][0x3b8] ;  /* 0x0000ee00fff2db82 */ /* 0x001e280000000a00 */
[----:B------:R-:W-:Y:S02]  /*5550*/  @!P5 IMAD R245, R12, UR4, R244 ;  /* 0x000000040cf5dc24 */ /* 0x000fe4000f8e02f4 */
[----:B------:R-:W-:Y:S01]  /*5560*/  IMAD.IADD R10, R10, 0x1, R12 ;  /* 0x000000010a0a7824 */ /* 0x000fe200078e020c */
[----:B------:R-:W-:-:S02]  /*5570*/  @!P5 SHF.R.S32.HI R250, RZ, 0x1f, R13 ;  /* 0x0000001ffffad819 */ /* 0x000fc4000001140d */
        /* <DEDUP_REMOVED lines=155> */
[----:B0-----:R-:W-:-:S04]  /*5f30*/  @!P6 LEA R242, P5, R244, R242, 0x2 ;  /* 0x000000f2f4f2e211 */ /* 0x001fc800078a10ff */
[----:B------:R-:W-:-:S05]  /*5f40*/  @!P6 LEA.HI.X R243, R244, R243, R250, 0x2, P5 ;  /* 0x000000f3f4f3e211 */ /* 0x000fca00028f14fa */
[----:B------:R-:W-:Y:S01]  /*5f50*/  @!P3 IMAD.SHL.U32 R244, R116, 0x2, RZ ;  /* 0x0000000274f4b824 */ /* 0x000fe200078e00ff */
[----:B------:R-:W-:-:S04]  /*5f60*/  FSEL R236, R236, RZ, P2 ;  /* 0x000000ffecec7208 */ /* 0x000fc80001000000 */
[----:B------:R-:W-:Y:S02]  /*5f70*/  @!P3 LOP3.LUT R244, R244, 0x2, RZ, 0xc0, !PT ;  /* 0x00000002f4f4b812 */ /* 0x000fe400078ec0ff */
[----:B------:R0:W4:Y:S03]  /*5f80*/  @!P4 LDG.E.64 R236, desc[UR36][R14.64] ;  /* 0x000000240eecc981 */ /* 0x000126000c1e1b00 */
[----:B------:R-:W-:Y:S01]  /*5f90*/  @!P3 IMAD R244, R12, UR4, R244 ;  /* 0x000000040cf4bc24 */ /* 0x000fe2000f8e02f4 */
[----:B------:R-:W-:Y:S01]  /*5fa0*/  @!P3 SHF.R.S32.HI R245, RZ, 0x1f, R13 ;  /* 0x0000001ffff5b819 */ /* 0x000fe2000001140d */
[----:B------:R-:W-:Y:S01]  /*5fb0*/  IMAD.IADD R10, R10, 0x1, R12 ;  /* 0x000000010a0a7824 */ /* 0x000fe200078e020c */
[----:B0-----:R-:W0:Y:S02]  /*5fc0*/  @!P3 LDC.64 R14, c[0x0][0x3b8] ;  /* 0x0000ee00ff0ebb82 */ /* 0x001e240000000a00 */
[----:B------:R-:W-:-:S04]  /*5fd0*/  @!P3 IADD3 R13, P4, PT, R244, R13, RZ ;  /* 0x0000000df40db210 */ /* 0x000fc80007f9e0ff */
[----:B------:R-:W-:Y:S02]  /*5fe0*/  @!P3 LEA.HI.X.SX32 R245, R244, R245, 0x1, P4 ;  /* 0x000000f5f4f5b211 */ /* 0x000fe400020f0eff */
[----:B------:R-:W-:-:S04]  /*5ff0*/  SHF.L.U32 R244, R10, 0x2, RZ ;  /* 0x000000020af47819 */ /* 0x000fc800000006ff */
[----:B------:R-:W-:Y:S02]  /*6000*/  ISETP.GE.OR P5, PT, R244, R11, P1 ;  /* 0x0000000bf400720c */ /* 0x000fe40000fa6670 */
[----:B------:R-:W-:Y:S02]  /*6010*/  FSEL R227, R227, RZ, P2 ;  /* 0x000000ffe3e37208 */ /* 0x000fe40001000000 */
[----:B------:R-:W-:-:S06]  /*6020*/  FSEL R226, R226, RZ, P2 ;  /* 0x000000ffe2e27208 */ /* 0x000fcc0001000000 */
[----:B------:R1:W4:Y:S01]  /*6030*/  @!P6 LDG.E.64 R226, desc[UR36][R242.64] ;  /* 0x00000024f2e2e981 */ /* 0x000322000c1e1b00 */
[----:B0-----:R-:W-:-:S04]  /*6040*/  @!P3 LEA R14, P4, R13, R14, 0x2 ;  /* 0x0000000e0d0eb211 */ /* 0x001fc800078810ff */
[----:B------:R-:W-:Y:S01]  /*6050*/  @!P3 LEA.HI.X R15, R13, R15, R245, 0x2, P4 ;  /* 0x0000000f0d0fb211 */ /* 0x000fe200020f14f5 */
[----:B-1----:R-:W0:Y:S01]  /*6060*/  @!P5 LDC.64 R242, c[0x0][0x3b8] ;  /* 0x0000ee00fff2db82 */ /* 0x002e220000000a00 */
[----:B------:R-:W-:Y:S02]  /*6070*/  @!P5 IMAD.SHL.U32 R13, R116, 0x2, RZ ;  /* 0x00000002740dd824 */ /* 0x000fe400078e00ff */
[----:B------:R-:W-:-:S03]  /*6080*/  IMAD.IADD R10, R10, 0x1, R12 ;  /* 0x000000010a0a7824 */ /* 0x000fc600078e020c */
[----:B------:R-:W-:Y:S01]  /*6090*/  @!P5 LOP3.LUT R245, R13, 0x2, RZ, 0xc0, !PT ;  /* 0x000000020df5d812 */ /* 0x000fe200078ec0ff */
[----:B------:R-:W-:-:S04]  /*60a0*/  IMAD.SHL.U32 R13, R10, 0x4, RZ ;  /* 0x000000040a0d7824 */ /* 0x000fc800078e00ff */
[----:B------:R-:W-:Y:S01]  /*60b0*/  @!P5 IMAD R245, R12, UR4, R245 ;  /* 0x000000040cf5dc24 */ /* 0x000fe2000f8e02f5 */
[----:B------:R-:W-:Y:S02]  /*60c0*/  ISETP.GE.OR P4, PT, R13, R11, P1 ;  /* 0x0000000b0d00720c */ /* 0x000fe40000f86670 */
[----:B------:R-:W-:Y:S02]  /*60d0*/  @!P5 SHF.R.S32.HI R250, RZ, 0x1f, R244 ;  /* 0x0000001ffffad819 */ /* 0x000fe400000114f4 */
[----:B------:R-:W-:-:S04]  /*60e0*/  @!P5 IADD3 R244, P6, PT, R245, R244, RZ ;  /* 0x000000f4f5f4d210 */ /* 0x000fc80007fde0ff */
[----:B------:R-:W-:Y:S02]  /*60f0*/  @!P5 LEA.HI.X.SX32 R250, R245, R250, 0x1, P6 ;  /* 0x000000faf5fad211 */ /* 0x000fe400030f0eff */
[----:B0-----:R-:W-:-:S04]  /*6100*/  @!P5 LEA R242, P6, R244, R242, 0x2 ;  /* 0x000000f2f4f2d211 */ /* 0x001fc800078c10ff */
[----:B------:R-:W-:Y:S02]  /*6110*/  @!P5 LEA.HI.X R243, R244, R243, R250, 0x2, P6 ;  /* 0x000000f3f4f3d211 */ /* 0x000fe400030f14fa */
[----:B------:R-:W0:Y:S01]  /*6120*/  @!P4 LDC.64 R244, c[0x0][0x3b8] ;  /* 0x0000ee00fff4cb82 */ /* 0x000e220000000a00 */
[----:B------:R-:W-:-:S05]  /*6130*/  @!P4 IMAD.SHL.U32 R250, R116, 0x2, RZ ;  /* 0x0000000274fac824 */ /* 0x000fca00078e00ff */
[----:B------:R-:W-:Y:S02]  /*6140*/  @!P4 LOP3.LUT R250, R250, 0x2, RZ, 0xc0, !PT ;  /* 0x00000002fafac812 */ /* 0x000fe400078ec0ff */
[----:B------:R-:W-:Y:S02]  /*6150*/  FSEL R239, R239, RZ, P2 ;  /* 0x000000ffefef7208 */ /* 0x000fe40001000000 */
[----:B------:R-:W-:Y:S01]  /*6160*/  FSEL R238, R238, RZ, P2 ;  /* 0x000000ffeeee7208 */ /* 0x000fe20001000000 */
[----:B------:R-:W-:Y:S01]  /*6170*/  @!P4 IMAD R250, R12, UR4, R250 ;  /* 0x000000040cfacc24 */ /* 0x000fe2000f8e02fa */
[----:B------:R-:W-:Y:S02]  /*6180*/  IADD3 R10, PT, PT, R10, R12, RZ ;  /* 0x0000000c0a0a7210 */ /* 0x000fe40007ffe0ff */
[----:B------:R-:W-:Y:S02]  /*6190*/  @!P4 SHF.R.S32.HI R251, RZ, 0x1f, R13 ;  /* 0x0000001ffffbc819 */ /* 0x000fe4000001140d */
[C---:B------:R-:W-:Y:S01]  /*61a0*/  @!P4 IADD3 R13, P6, PT, R250.reuse, R13, RZ ;  /* 0x0000000dfa0dc210 */ /* 0x040fe20007fde0ff */
[----:B------:R1:W4:Y:S03]  /*61b0*/  @!P5 LDG.E.64 R238, desc[UR36][R242.64] ;  /* 0x00000024f2eed981 */ /* 0x000326000c1e1b00 */
[----:B------:R-:W-:-:S02]  /*61c0*/  @!P4 LEA.HI.X.SX32 R251, R250, R251, 0x1, P6 ;  /* 0x000000fbfafbc211 */ /* 0x000fc400030f0eff */
[----:B0-----:R-:W-:Y:S01]  /*61d0*/  @!P4 LEA R244, P6, R13, R244, 0x2 ;  /* 0x000000f40df4c211 */ /* 0x001fe200078c10ff */
[----:B-1----:R-:W-:-:S03]  /*61e0*/  IMAD.SHL.U32 R242, R10, 0x4, RZ ;  /* 0x000000040af27824 */ /* 0x002fc600078e00ff */
[----:B------:R-:W-:Y:S01]  /*61f0*/  @!P4 LEA.HI.X R245, R13, R245, R251, 0x2, P6 ;  /* 0x000000f50df5c211 */ /* 0x000fe200030f14fb */
[----:B------:R-:W-:Y:S01]  /*6200*/  IMAD.IADD R13, R10, 0x1, R12 ;  /* 0x000000010a0d7824 */ /* 0x000fe200078e020c */
[----:B------:R-:W-:Y:S02]  /*6210*/  ISETP.GE.OR P5, PT, R242, R11, P1 ;  /* 0x0000000bf200720c */ /* 0x000fe40000fa6670 */
[----:B------:R-:W-:Y:S02]  /*6220*/  FSEL R229, R229, RZ, P2 ;  /* 0x000000ffe5e57208 */ /* 0x000fe40001000000 */
[----:B------:R-:W-:Y:S01]  /*6230*/  FSEL R228, R228, RZ, P2 ;  /* 0x000000ffe4e47208 */ /* 0x000fe20001000000 */
[----:B------:R-:W-:-:S05]  /*6240*/  IMAD.SHL.U32 R13, R13, 0x4, RZ ;  /* 0x000000040d0d7824 */ /* 0x000fca00078e00ff */
[----:B------:R0:W4:Y:S01]  /*6250*/  @!P3 LDG.E.64 R228, desc[UR36][R14.64] ;  /* 0x000000240ee4b981 */ /* 0x000122000c1e1b00 */
[----:B------:R-:W-:Y:S02]  /*6260*/  ISETP.GE.OR P3, PT, R13, R11, P1 ;  /* 0x0000000b0d00720c */ /* 0x000fe40000f66670 */
[----:B------:R-:W-:Y:S01]  /*6270*/  @!P5 IMAD.SHL.U32 R10, R116, 0x2, RZ ;  /* 0x00000002740ad824 */ /* 0x000fe200078e00ff */
[----:B0-----:R-:W0:Y:S04]  /*6280*/  @!P5 LDC.64 R14, c[0x0][0x3b8] ;  /* 0x0000ee00ff0edb82 */ /* 0x001e280000000a00 */
[----:B------:R-:W-:-:S05]  /*6290*/  @!P5 LOP3.LUT R10, R10, 0x2, RZ, 0xc0, !PT ;  /* 0x000000020a0ad812 */ /* 0x000fca00078ec0ff */
[----:B------:R-:W-:Y:S02]  /*62a0*/  @!P5 IMAD R243, R12, UR4, R10 ;  /* 0x000000040cf3dc24 */ /* 0x000fe4000f8e020a */
[----:B------:R-:W1:Y:S01]  /*62b0*/  @!P3 LDC.64 R10, c[0x0][0x3b8] ;  /* 0x0000ee00ff0abb82 */ /* 0x000e620000000a00 */
[----:B------:R-:W-:Y:S02]  /*62c0*/  @!P3 SHF.L.U32 R251, R116, 0x1, RZ ;  /* 0x0000000174fbb819 */ /* 0x000fe400000006ff */
[----:B------:R-:W-:Y:S01]  /*62d0*/  @!P5 SHF.R.S32.HI R250, RZ, 0x1f, R242 ;  /* 0x0000001ffffad819 */ /* 0x000fe200000114f2 */
[----:B------:R-:W4:Y:S01]  /*62e0*/  LDL R116, [R1+0x38] ;  /* 0x0000380001747983 */ /* 0x000f220000100800 */
[----:B------:R-:W-:Y:S02]  /*62f0*/  @!P3 LOP3.LUT R251, R251, 0x2, RZ, 0xc0, !PT ;  /* 0x00000002fbfbb812 */ /* 0x000fe400078ec0ff */
[----:B------:R-:W-:-:S03]  /*6300*/  @!P5 IADD3 R242, P6, PT, R243, R242, RZ ;  /* 0x000000f2f3f2d210 */ /* 0x000fc60007fde0ff */
[----:B------:R-:W-:Y:S01]  /*6310*/  @!P3 IMAD R251, R12, UR4, R251 ;  /* 0x000000040cfbbc24 */ /* 0x000fe2000f8e02fb */
[----:B------:R-:W-:Y:S02]  /*6320*/  @!P5 LEA.HI.X.SX32 R250, R243, R250, 0x1, P6 ;  /* 0x000000faf3fad211 */ /* 0x000fe400030f0eff */
[----:B------:R-:W-:Y:S01]  /*6330*/  @!P3 SHF.R.S32.HI R12, RZ, 0x1f, R13 ;  /* 0x0000001fff0cb819 */ /* 0x000fe2000001140d */
[----:B------:R-:W4:Y:S01]  /*6340*/  LDL R243, [R1+0x1c] ;  /* 0x00001c0001f37983 */ /* 0x000f220000100800 */
[----:B0-----:R-:W-:-:S04]  /*6350*/  @!P5 LEA R14, P6, R242, R14, 0x2 ;  /* 0x0000000ef20ed211 */ /* 0x001fc800078c10ff */
[----:B------:R-:W-:Y:S02]  /*6360*/  @!P5 LEA.HI.X R15, R242, R15, R250, 0x2, P6 ;  /* 0x0000000ff20fd211 */ /* 0x000fe400030f14fa */
[C---:B------:R-:W-:Y:S01]  /*6370*/  @!P3 IADD3 R13, P6, PT, R251.reuse, R13, RZ ;  /* 0x0000000dfb0db210 */ /* 0x040fe20007fde0ff */
[----:B------:R-:W4:Y:S03]  /*6380*/  LDL R250, [R1+0x20] ;  /* 0x0000200001fa7983 */ /* 0x000f260000100800 */
[----:B------:R-:W-:Y:S01]  /*6390*/  @!P3 LEA.HI.X.SX32 R12, R251, R12, 0x1, P6 ;  /* 0x0000000cfb0cb211 */ /* 0x000fe200030f0eff */
[----:B------:R-:W4:Y:S01]  /*63a0*/  LDL R242, [R1+0x10] ;  /* 0x0000100001f27983 */ /* 0x000f220000100800 */
[----:B-1----:R-:W-:Y:S02]  /*63b0*/  @!P3 LEA R10, P6, R13, R10, 0x2 ;  /* 0x0000000a0d0ab211 */ /* 0x002fe400078c10ff */
[----:B------:R-:W-:Y:S01]  /*63c0*/  FSEL R231, R231, RZ, P2 ;  /* 0x000000ffe7e77208 */ /* 0x000fe20001000000 */
[----:B------:R-:W4:Y:S01]  /*63d0*/  LDL R251, [R1+0x2c] ;  /* 0x00002c0001fb7983 */ /* 0x000f220000100800 */
[----:B------:R-:W-:-:S02]  /*63e0*/  FSEL R230, R230, RZ, P2 ;  /* 0x000000ffe6e67208 */ /* 0x000fc40001000000 */
[----:B------:R-:W-:Y:S01]  /*63f0*/  @!P3 LEA.HI.X R11, R13, R11, R12, 0x2, P6 ;  /* 0x0000000b0d0bb211 */ /* 0x000fe200030f140c */
[----:B---3--:R-:W-:Y:S01]  /*6400*/  FMUL.FTZ R12, R115, R124 ;  /* 0x0000007c730c7220 */ /* 0x008fe20000410000 */
[----:B------:R-:W-:Y:S01]  /*6410*/  FSEL R235, R235, RZ, P2 ;  /* 0x000000ffebeb7208 */ /* 0x000fe20001000000 */
[----:B------:R-:W4:Y:S04]  /*6420*/  LDL R115, [R1+0x44] ;  /* 0x0000440001737983 */ /* 0x000f280000100800 */
[----:B------:R0:W3:Y:S01]  /*6430*/  @!P3 LDG.E.64 R230, desc[UR36][R10.64] ;  /* 0x000000240ae6b981 */ /* 0x0000e2000c1e1b00 */
[----:B--2---:R-:W-:-:S03]  /*6440*/  FFMA.FTZ R12, R113, R122, R12 ;  /* 0x0000007a710c7223 */ /* 0x004fc6000001000c */
[----:B------:R-:W2:Y:S01]  /*6450*/  LDL R113, [R1+0x4c] ;  /* 0x00004c0001717983 */ /* 0x000ea20000100800 */
[----:B------:R-:W-:Y:S02]  /*6460*/  FSEL R234, R234, RZ, P2 ;  /* 0x000000ffeaea7208 */ /* 0x000fe40001000000 */
[----:B------:R-:W-:Y:S01]  /*6470*/  FSEL R233, R233, RZ, P2 ;  /* 0x000000ffe9e97208 */ /* 0x000fe20001000000 */
[----:B------:R-:W3:Y:S01]  /*6480*/  LDL R13, [R1+0x4] ;  /* 0x00000400010d7983 */ /* 0x000ee20000100800 */
[----:B0-----:R-:W-:-:S03]  /*6490*/  FMUL.FTZ R11, R114, R125 ;  /* 0x0000007d720b7220 */ /* 0x001fc60000410000 */
[----:B------:R-:W3:Y:S01]  /*64a0*/  LDL R114, [R1+0x40] ;  /* 0x0000400001727983 */ /* 0x000ee20000100800 */
[----:B------:R-:W-:-:S03]  /*64b0*/  FFMA.FTZ R11, R112, R123, R11 ;  /* 0x0000007b700b7223 */ /* 0x000fc6000001000b */
[----:B------:R-:W3:Y:S01]  /*64c0*/  LDL R112, [R1+0x48] ;  /* 0x0000480001707983 */ /* 0x000ee20000100800 */
[----:B------:R-:W-:-:S03]  /*64d0*/  FSEL R232, R232, RZ, P2 ;  /* 0x000000ffe8e87208 */ /* 0x000fc60001000000 */
[----:B------:R-:W3:Y:S04]  /*64e0*/  @!P4 LDG.E.64 R234, desc[UR36][R244.64] ;  /* 0x00000024f4eac981 */ /* 0x000ee8000c1e1b00 */
[----:B------:R-:W3:Y:S04]  /*64f0*/  @!P5 LDG.E.64 R232, desc[UR36][R14.64] ;  /* 0x000000240ee8d981 */ /* 0x000ee8000c1e1b00 */
[----:B------:R-:W3:Y:S04]  /*6500*/  @P0 LDG.E.U8 R10, desc[UR36][R2.64] ;  /* 0x00000024020a0981 */ /* 0x000ee8000c1e1100 */
[----:B------:R-:W3:Y:S04]  /*6510*/  LDL R245, [R1+0x24] ;  /* 0x0000240001f57983 */ /* 0x000ee80000100800 */
[----:B------:R-:W3:Y:S04]  /*6520*/  LDL R244, [R1+0x18] ;  /* 0x0000180001f47983 */ /* 0x000ee80000100800 */
[----:B------:R-:W3:Y:S04]  /*6530*/  LDL R15, [R1+0x14] ;  /* 0x00001400010f7983 */ /* 0x000ee80000100800 */
[----:B------:R-:W3:Y:S01]  /*6540*/  LDL R14, [R1] ;  /* 0x00000000010e7983 */ /* 0x000ee20000100800 */
[----:B--2---:R-:W-:-:S04]  /*6550*/  FFMA.FTZ R11, R113, R7, R11 ;  /* 0x00000007710b7223 */ /* 0x004fc8000001000b */
[----:B----4-:R-:W-:Y:S01]  /*6560*/  FFMA.FTZ R11, R115, R127, R11 ;  /* 0x0000007f730b7223 */ /* 0x010fe2000001000b */
[----:B---3--:R-:W-:Y:S02]  /*6570*/  FFMA.FTZ R12, R112, R6, R12 ;  /* 0x00000006700c7223 */ /* 0x008fe4000001000c */
[----:B------:R-:W2:Y:S02]  /*6580*/  LDL.LU R112, [R1+0x84] ;  /* 0x0000840001707983 */ /* 0x000ea40000300800 */
[----:B------:R-:W-:Y:S02]  /*6590*/  FFMA.FTZ R12, R114, R126, R12 ;  /* 0x0000007e720c7223 */ /* 0x000fe4000001000c */
[----:B------:R-:W3:Y:S04]  /*65a0*/  LDL.LU R113, [R1+0x80] ;  /* 0x0000800001717983 */ /* 0x000ee80000300800 */
[----:B------:R-:W4:Y:S01]  /*65b0*/  LDL.LU R114, [R1+0x7c] ;  /* 0x00007c0001727983 */ /* 0x000f220000300800 */
[----:B------:R-:W-:-:S03]  /*65c0*/  FFMA.FTZ R12, R116, R4, R12 ;  /* 0x00000004740c7223 */ /* 0x000fc6000001000c */
[----:B------:R-:W4:Y:S01]  /*65d0*/  LDL.LU R115, [R1+0x78] ;  /* 0x0000780001737983 */ /* 0x000f220000300800 */
[----:B------:R-:W-:-:S03]  /*65e0*/  FFMA.FTZ R11, R117, R5, R11 ;  /* 0x00000005750b7223 */ /* 0x000fc6000001000b */
[----:B------:R-:W4:Y:S01]  /*65f0*/  LDL.LU R116, [R1+0x74] ;  /* 0x0000740001747983 */ /* 0x000f220000300800 */
[----:B------:R-:W-:-:S03]  /*6600*/  FFMA.FTZ R12, R252, R128, R12 ;  /* 0x00000080fc0c7223 */ /* 0x000fc6000001000c */
[----:B------:R-:W4:Y:S01]  /*6610*/  LDL.LU R117, [R1+0x70] ;  /* 0x0000700001757983 */ /* 0x000f220000300800 */
[----:B------:R-:W-:Y:S01]  /*6620*/  FFMA.FTZ R11, R249, R129, R11 ;  /* 0x00000081f90b7223 */ /* 0x000fe2000001000b */
[----:B------:R-:W-:Y:S02]  /*6630*/  FFMA.FTZ R12, R248, R130, R12 ;  /* 0x00000082f80c7223 */ /* 0x000fe4000001000c */
[----:B------:R0:W5:Y:S04]  /*6640*/  LDL.LU R252, [R1+0x6c] ;  /* 0x00006c0001fc7983 */ /* 0x0001680000300800 */
[----:B------:R0:W5:Y:S04]  /*6650*/  LDL.LU R249, [R1+0x68] ;  /* 0x0000680001f97983 */ /* 0x0001680000300800 */
        /* <DEDUP_REMOVED lines=100> */
[----:B------:R-:W-:Y:S01]  /*6ca0*/  FFMA.FTZ R12, R102, R224, R12 ;  /* 0x000000e0660c7223 */ /* 0x000fe2000001000c */
[----:B------:R-:W1:Y:S02]  /*6cb0*/  S2R R243, SR_TID.X ;  /* 0x0000000000f37919 */ /* 0x000e640000002100 */
        /* <DEDUP_REMOVED lines=9> */
[----:B------:R-:W-:Y:S01]  /*6d50*/  UMOV UR5, 0xffffffff ;  /* 0xffffffff00057882 */ /* 0x000fe20000000000 */
[----:B------:R-:W-:Y:S02]  /*6d60*/  ISETP.NE.AND P2, PT, R10, RZ, P0 ;  /* 0x000000ff0a00720c */ /* 0x000fe40000745270 */
[----:B-1----:R-:W-:Y:S01]  /*6d70*/  LOP3.LUT R242, R243, 0x1, RZ, 0xc0, !PT ;  /* 0x00000001f3f27812 */ /* 0x002fe200078ec0ff */
[----:B--2---:R-:W-:Y:S01]  /*6d80*/  FFMA.FTZ R12, R112, R234, R12 ;  /* 0x000000ea700c7223 */ /* 0x004fe2000001000c */
[----:B---3--:R-:W-:-:S03]  /*6d90*/  FFMA.FTZ R11, R113, R235, R11 ;  /* 0x000000eb710b7223 */ /* 0x008fc6000001000b */
[----:B----4-:R-:W-:Y:S01]  /*6da0*/  FFMA.FTZ R12, R114, R232, R12 ;  /* 0x000000e8720c7223 */ /* 0x010fe2000001000c */
[----:B------:R-:W-:-:S03]  /*6db0*/  FFMA.FTZ R11, R115, R233, R11 ;  /* 0x000000e9730b7223 */ /* 0x000fc6000001000b */
[----:B------:R-:W-:Y:S01]  /*6dc0*/  FFMA.FTZ R12, R116, R230, R12 ;  /* 0x000000e6740c7223 */ /* 0x000fe2000001000c */
[----:B------:R-:W-:-:S04]  /*6dd0*/  FFMA.FTZ R11, R117, R231, R11 ;  /* 0x000000e7750b7223 */ /* 0x000fc8000001000b */
[----:B------:R-:W-:Y:S01]  /*6de0*/  FADD.FTZ R10, R12, R11 ;  /* 0x0000000b0c0a7221 */ /* 0x000fe20000010000 */
[----:B0-----:R-:W-:Y:S06]  /*6df0*/  BRA.DIV UR5, `(.L_x_5404) ;  /* 0x0000005a05ec7947 */ /* 0x001fec000b800000 */
[----:B------:R0:W1:Y:S02]  /*6e00*/  SHFL.BFLY PT, R14, R10, 0x1, 0x1f ;  /* 0x0c201f000a0e7f89 */ /* 0x00006400000e0000 */
.L_x_5479:
        /* <DEDUP_REMOVED lines=16> */
[----:B0-----:R-:W-:-:S05]  /*6f10*/  @P1 IMAD.IADD R10, R11, 0x1, R10 ;  /* 0x000000010b0a1824 */ /* 0x001fca00078e020a */
        /* <DEDUP_REMOVED lines=10> */
.L_x_5406:
[----:B------:R-:W-:Y:S05]  /*6fc0*/  BSYNC.RECONVERGENT B1 ;  /* 0x0000000000017941 */ /* 0x000fea0003800200 */
.L_x_5405:
[----:B0-----:R-:W2:Y:S01]  /*6fd0*/  LDL R10, [R1+0x60] ;  /* 0x00006000010a7983 */ /* 0x001ea20000100800 */
[----:B------:R-:W-:Y:S01]  /*6fe0*/  VIADD R0, R0, 0x40 ;  /* 0x0000004000007836 */ /* 0x000fe20000000000 */
[----:B------:R-:W-:Y:S01]  /*6ff0*/  IADD3 R2, P2, PT, R2, 0x40, RZ ;  /* 0x0000004002027810 */ /* 0x000fe20007f5e0ff */
[----:B-1---5:R-:W-:Y:S02]  /*7000*/  VIADD R249, R249, 0x100 ;  /* 0x00000100f9f97836 */ /* 0x022fe40000000000 */
[----:B------:R-:W-:Y:S01]  /*7010*/  VIADD R248, R248, 0x40 ;  /* 0x00000040f8f87836 */ /* 0x000fe20000000000 */
[----:B------:R-:W-:Y:S02]  /*7020*/  IADD3.X R3, PT, PT, RZ, R3, RZ, P2, !PT ;  /* 0x00000003ff037210 */ /* 0x000fe400017fe4ff */
[----:B--2---:R-:W-:-:S13]  /*7030*/  ISETP.GE.AND P1, PT, R0, R10, PT ;  /* 0x0000000a0000720c */ /* 0x004fda0003f26270 */
[----:B------:R-:W-:Y:S05]  /*7040*/  @!P1 BRA `(.L_x_5407) ;  /* 0xffffffb400789947 */ /* 0x000fea000383ffff */
.L_x_5403:
[----:B0-----:R-:W-:Y:S05]  /*7050*/  BSYNC B0 ;  /* 0x0000000000007941 */ /* 0x001fea0003800000 */
.L_x_5402:
        /* <DEDUP_REMOVED lines=14> */
.L_x_5485:
[----:B-1----:R-:W1:Y:S01]  /*7140*/  S2R R18, SR_CgaCtaId ;  /* 0x0000000000127919 */ /* 0x002e620000008800 */
[----:B------:R-:W-:Y:S01]  /*7150*/  MOV R13, 0x400 ;  /* 0x00000400000d7802 */ /* 0x000fe20000000f00 */
[----:B------:R-:W-:Y:S05]  /*7160*/  WARPSYNC.ALL ;  /* 0x0000000000007948 */ /* 0x000fea0003800000 */
[----:B----4-:R-:W-:Y:S02]  /*7170*/  FMNMX.FTZ R14, R2, R14, !PT ;  /* 0x0000000e020e7209 */ /* 0x010fe40007810000 */
[----:B-1----:R-:W-:-:S04]  /*7180*/  LEA R0, R18, R13, 0x18 ;  /* 0x0000000d12007211 */ /* 0x002fc800078ec0ff */
[----:B------:R-:W-:Y:S01]  /*7190*/  @!P0 LEA.HI R5, R3, R0, RZ, 0x1d ;  /* 0x0000000003058211 */ /* 0x000fe200078fe8ff */
[----:B0-----:R-:W-:-:S04]  /*71a0*/  IMAD R2, R6, 0x4, R0 ;  /* 0x0000000406027824 */ /* 0x001fc800078e0200 */
[----:B------:R-:W-:Y:S01]  /*71b0*/  @!P0 STS [R5], R14 ;  /* 0x0000000e05008388 */ /* 0x000fe20000000800 */
[----:B------:R-:W-:Y:S01]  /*71c0*/  BAR.SYNC.DEFER_BLOCKING 0x0 ;  /* 0x0000000000007b1d */ /* 0x000fe20000010000 */
[----:B------:R-:W-:Y:S01]  /*71d0*/  ISETP.GT.U32.AND P0, PT, R6, 0x3, PT ;  /* 0x000000030600780c */ /* 0x000fe20003f04070 */
[----:B------:R-:W-:Y:S01]  /*71e0*/  IMAD.MOV.U32 R8, RZ, RZ, -0x800001 ;  /* 0xff7fffffff087424 */ /* 0x000fe200078e00ff */
[----:B------:R-:W-:Y:S01]  /*71f0*/  UIADD3 UR10, UPT, UPT, UR45, 0x1, URZ ;  /* 0x000000012d0a7890 */ /* 0x000fe2000fffe0ff */
[----:B------:R-:W-:Y:S02]  /*7200*/  IMAD.IADD R7, R4, 0x1, R3 ;  /* 0x0000000104077824 */ /* 0x000fe400078e0203 */
[----:B------:R-:W-:Y:S01]  /*7210*/  HFMA2 R11, -RZ, RZ, 0, 0 ;  /* 0x00000000ff0b7431 */ /* 0x000fe200000001ff */
[----:B------:R-:W-:Y:S07]  /*7220*/  BSSY.RECONVERGENT B0, `(.L_x_5409) ;  /* 0x0000172000007945 */ /* 0x000fee0003800200 */
[----:B------:R-:W0:Y:S01]  /*7230*/  @!P0 LDS R8, [R2] ;  /* 0x0000000002088984 */ /* 0x000e220000000800 */
[----:B------:R-:W-:-:S03]  /*7240*/  ISETP.GT.AND P0, PT, R7, UR45, PT ;  /* 0x0000002d07007c0c */ /* 0x000fc6000bf04270 */
[----:B0-----:R-:W3:Y:S02]  /*7250*/  SHFL.BFLY PT, R5, R8, 0x2, 0x1f ;  /* 0x0c401f0008057f89 */ /* 0x001ee400000e0000 */
[----:B---3--:R-:W-:Y:S01]  /*7260*/  FMNMX.FTZ R9, R5, R8, !PT ;  /* 0x0000000805097209 */ /* 0x008fe20007810000 */
[----:B------:R-:W-:-:S04]  /*7270*/  IMAD.SHL.U32 R5, R3, 0x4, RZ ;  /* 0x0000000403057824 */ /* 0x000fc800078e00ff */
[----:B------:R-:W0:Y:S02]  /*7280*/  SHFL.BFLY PT, R10, R9, 0x1, 0x1f ;  /* 0x0c201f00090a7f89 */ /* 0x000e2400000e0000 */
[----:B0-----:R-:W-:-:S05]  /*7290*/  FMNMX.FTZ R10, R9, R10, !PT ;  /* 0x0000000a090a7209 */ /* 0x001fca0007810000 */
[----:B------:R0:W1:Y:S01]  /*72a0*/  SHFL.IDX PT, R35, R10, RZ, 0x1f ;  /* 0x00001fff0a237589 */ /* 0x00006200000e0000 */
[----:B------:R-:W-:Y:S05]  /*72b0*/  @P0 BRA `(.L_x_5410) ;  /* 0x0000001400a00947 */ /* 0x000fea0003800000 */
[----:B------:R-:W3:Y:S02]  /*72c0*/  LDC.64 R8, c[0x0][0x420] ;  /* 0x00010800ff087b82 */ /* 0x000ee40000000a00 */
[----:B---3--:R-:W-:-:S04]  /*72d0*/  ISETP.NE.U32.AND P0, PT, R8, RZ, PT ;  /* 0x000000ff0800720c */ /* 0x008fc80003f05070 */
[----:B------:R-:W-:-:S13]  /*72e0*/  ISETP.NE.AND.EX P0, PT, R9, RZ, PT, P0 ;  /* 0x000000ff0900720c */ /* 0x000fda0003f05300 */
[----:B------:R-:W-:Y:S05]  /*72f0*/  @P0 BRA `(.L_x_5411) ;  /* 0x0000001000040947 */ /* 0x000fea0003800000 */
[----:B0-----:R-:W-:Y:S01]  /*7300*/  IMAD.U32 R10, RZ, RZ, UR10 ;  /* 0x0000000aff0a7e24 */ /* 0x001fe2000f8e00ff */
[----:B------:R-:W-:Y:S01]  /*7310*/  LOP3.LUT R8, RZ, R3, RZ, 0x33, !PT ;  /* 0x00000003ff087212 */ /* 0x000fe200078e33ff */
[----:B------:R-:W-:Y:S01]  /*7320*/  BSSY.RECONVERGENT B1, `(.L_x_5412) ;  /* 0x000001c000017945 */ /* 0x000fe20003800200 */
[----:B------:R-:W-:Y:S02]  /*7330*/  IMAD.MOV.U32 R11, RZ, RZ, RZ ;  /* 0x000000ffff0b7224 */ /* 0x000fe400078e00ff */
[----:B------:R-:W-:-:S04]  /*7340*/  VIADDMNMX R9, R7, 0x80, R10, !PT ;  /* 0x0000008007097846 */ /* 0x000fc8000780010a */
[----:B------:R-:W-:-:S04]  /*7350*/  IADD3 R9, PT, PT, -R4, R9, R8 ;  /* 0x0000000904097210 */ /* 0x000fc80007ffe108 */
[C---:B------:R-:W-:Y:S02]  /*7360*/  LOP3.LUT R8, R9.reuse, 0x180, RZ, 0xc0, !PT ;  /* 0x0000018009087812 */ /* 0x040fe400078ec0ff */
[----:B------:R-:W-:Y:S02]  /*7370*/  ISETP.GE.U32.AND P1, PT, R9, 0x180, PT ;  /* 0x000001800900780c */ /* 0x000fe40003f26070 */
[----:B------:R-:W-:Y:S01]  /*7380*/  ISETP.NE.AND P0, PT, R8, 0x180, PT ;  /* 0x000001800800780c */ /* 0x000fe20003f05270 */
[----:B------:R-:W-:-:S12]  /*7390*/  IMAD.MOV.U32 R8, RZ, RZ, R7 ;  /* 0x000000ffff087224 */ /* 0x000fd800078e0007 */
[----:B------:R-:W-:Y:S05]  /*73a0*/  @!P0 BRA `(.L_x_5413) ;  /* 0x00000000004c8947 */ /* 0x000fea0003800000 */
[----:B------:R-:W-:Y:S01]  /*73b0*/  VIADD R11, R13, 0x420 ;  /* 0x000004200d0b7836 */ /* 0x000fe20000000000 */
[----:B------:R-:W-:-:S04]  /*73c0*/  LEA.HI R8, R9, 0x1, RZ, 0x19 ;  /* 0x0000000109087811 */ /* 0x000fc800078fc8ff */
[----:B------:R-:W-:Y:S02]  /*73d0*/  LEA R10, R18, R11, 0x18 ;  /* 0x0000000b120a7211 */ /* 0x000fe400078ec0ff */
[----:B------:R-:W-:Y:S01]  /*73e0*/  LOP3.LUT R9, R8, 0x3, RZ, 0xc0, !PT ;  /* 0x0000000308097812 */ /* 0x000fe200078ec0ff */
[----:B------:R-:W-:Y:S01]  /*73f0*/  IMAD.MOV.U32 R8, RZ, RZ, R7 ;  /* 0x000000ffff087224 */ /* 0x000fe200078e0007 */
[----:B------:R-:W-:Y:S01]  /*7400*/  MOV R11, RZ ;  /* 0x000000ff000b7202 */ /* 0x000fe20000000f00 */
[----:B------:R-:W-:Y:S02]  /*7410*/  IMAD.IADD R10, R5, 0x1, R10 ;  /* 0x00000001050a7824 */ /* 0x000fe400078e020a */
[----:B------:R-:W-:-:S07]  /*7420*/  IMAD.MOV R9, RZ, RZ, -R9 ;  /* 0x000000ffff097224 */ /* 0x000fce00078e0a09 */
.L_x_5414:
        /* <DEDUP_REMOVED lines=11> */
.L_x_5413:
[----:B------:R-:W-:Y:S05]  /*74e0*/  BSYNC.RECONVERGENT B1 ;  /* 0x0000000000017941 */ /* 0x000fea0003800200 */
.L_x_5412:
[----:B------:R-:W-:Y:S05]  /*74f0*/  @!P1 BRA `(.L_x_5410) ;  /* 0x0000001400109947 */ /* 0x000fea0003800000 */
[----:B------:R-:W-:Y:S02]  /*7500*/  VIADD R13, R13, 0x420 ;  /* 0x000004200d0d7836 */ /* 0x000fe40000000000 */
[----:B------:R-:W-:-:S03]  /*7510*/  IMAD.SHL.U32 R9, R4, 0x4, RZ ;  /* 0x0000000404097824 */ /* 0x000fc600078e00ff */
[----:B------:R-:W-:Y:S01]  /*7520*/  LEA R18, R18, R13, 0x18 ;  /* 0x0000000d12127211 */ /* 0x000fe200078ec0ff */
[C---:B------:R-:W-:Y:S02]  /*7530*/  IMAD R9, R8.reuse, 0x4, -R9 ;  /* 0x0000000408097824 */ /* 0x040fe400078e0a09 */
[----:B------:R-:W-:-:S03]  /*7540*/  VIADD R8, R8, 0x200 ;  /* 0x0000020008087836 */ /* 0x000fc60000000000 */
[----:B------:R-:W-:Y:S02]  /*7550*/  IADD3 R9, PT, PT, R18, R9, RZ ;  /* 0x0000000912097210 */ /* 0x000fe40007ffe0ff */
[----:B------:R-:W-:-:S03]  /*7560*/  ISETP.GT.AND P0, PT, R8, UR45, PT ;  /* 0x0000002d08007c0c */ /* 0x000fc6000bf04270 */
[----:B------:R-:W1:Y:S04]  /*7570*/  LDS R10, [R9] ;  /* 0x00000000090a7984 */ /* 0x000e680000000800 */
[----:B------:R-:W0:Y:S04]  /*7580*/  LDS R12, [R9+0x200] ;  /* 0x00020000090c7984 */ /* 0x000e280000000800 */
[----:B------:R-:W3:Y:S04]  /*7590*/  LDS R13, [R9+0x400] ;  /* 0x00040000090d7984 */ /* 0x000ee80000000800 */
[----:B------:R-:W4:Y:S01]  /*75a0*/  LDS R14, [R9+0x600] ;  /* 0x00060000090e7984 */ /* 0x000f220000000800 */
[C---:B-1----:R-:W-:Y:S01]  /*75b0*/  FADD.FTZ R10, -R35.reuse, R10 ;  /* 0x0000000a230a7221 */ /* 0x042fe20000010100 */
[----:B0-----:R-:W-:-:S03]  /*75c0*/  FADD.FTZ R12, -R35, R12 ;  /* 0x0000000c230c7221 */ /* 0x001fc60000010100 */
[----:B------:R-:W-:Y:S01]  /*75d0*/  FMUL.FTZ R10, R10, 1.4426950216293334961 ;  /* 0x3fb8aa3b0a0a7820 */ /* 0x000fe20000410000 */
[----:B---3--:R-:W-:Y:S01]  /*75e0*/  FADD.FTZ R13, -R35, R13 ;  /* 0x0000000d230d7221 */ /* 0x008fe20000010100 */
[----:B------:R-:W-:-:S04]  /*75f0*/  FMUL.FTZ R12, R12, 1.4426950216293334961 ;  /* 0x3fb8aa3b0c0c7820 */ /* 0x000fc80000410000 */
[----:B------:R-:W0:Y:S01]  /*7600*/  MUFU.EX2 R10, R10 ;  /* 0x0000000a000a7308 */ /* 0x000e220000000800 */
[----:B----4-:R-:W-:Y:S01]  /*7610*/  FADD.FTZ R15, -R35, R14 ;  /* 0x0000000e230f7221 */ /* 0x010fe20000010100 */
        /* <DEDUP_REMOVED lines=23> */
.L_x_5417:
[----:B------:R-:W0:Y:S01]  /*7790*/  LDS R10, [R9+-0x400] ;  /* 0xfffc0000090a7984 */ /* 0x000e220000000800 */
[----:B------:R-:W-:-:S03]  /*77a0*/  IADD3 R8, PT, PT, R8, 0x800, RZ ;  /* 0x0000080008087810 */ /* 0x000fc60007ffe0ff */
[----:B------:R-:W1:Y:S01]  /*77b0*/  LDS R12, [R9+-0x200] ;  /* 0xfffe0000090c7984 */ /* 0x000e620000000800 */
[----:B------:R-:W-:-:S03]  /*77c0*/  ISETP.GE.AND P1, PT, R8, R37, PT ;  /* 0x000000250800720c */ /* 0x000fc60003f26270 */
[----:B------:R-:W3:Y:S04]  /*77d0*/  LDS R14, [R9+0x200] ;  /* 0x00020000090e7984 */ /* 0x000ee80000000800 */
[----:B------:R-:W4:Y:S04]  /*77e0*/  LDS R13, [R9] ;  /* 0x00000000090d7984 */ /* 0x000f280000000800 */
[----:B------:R-:W5:Y:S04]  /*77f0*/  LDS R16, [R9+0x400] ;  /* 0x0004000009107984 */ /* 0x000f680000000800 */
[----:B------:R-:W5:Y:S04]  /*7800*/  LDS R18, [R9+0x600] ;  /* 0x0006000009127984 */ /* 0x000f680000000800 */
[----:B------:R-:W-:Y:S04]  /*7810*/  LDS R20, [R9+0x800] ;  /* 0x0008000009147984 */ /* 0x000fe80000000800 */
[----:B------:R-:W5:Y:S04]  /*7820*/  LDS R21, [R9+0xa00] ;  /* 0x000a000009157984 */ /* 0x000f680000000800 */
[----:B------:R-:W5:Y:S04]  /*7830*/  LDS R23, [R9+0xc00] ;  /* 0x000c000009177984 */ /* 0x000f680000000800 */
[----:B--2---:R-:W2:Y:S01]  /*7840*/  LDS R25, [R9+0xe00] ;  /* 0x000e000009197984 */ /* 0x004ea20000000800 */
[----:B0-----:R-:W-:-:S03]  /*7850*/  FADD.FTZ R10, -R35, R10 ;  /* 0x0000000a230a7221 */ /* 0x001fc60000010100 */
[----:B------:R-:W0:Y:S01]  /*7860*/  LDS R27, [R9+0x1000] ;  /* 0x00100000091b7984 */ /* 0x000e220000000800 */
[----:B------:R-:W-:Y:S01]  /*7870*/  FMUL.FTZ R10, R10, 1.4426950216293334961 ;  /* 0x3fb8aa3b0a0a7820 */ /* 0x000fe20000410000 */
[C---:B-1----:R-:W-:Y:S02]  /*7880*/  FADD.FTZ R12, -R35.reuse, R12 ;  /* 0x0000000c230c7221 */ /* 0x042fe40000010100 */
[----:B------:R-:W1:Y:S01]  /*7890*/  LDS R29, [R9+0x1200] ;  /* 0x00120000091d7984 */ /* 0x000e620000000800 */
[C---:B---3--:R-:W-:Y:S01]  /*78a0*/  FADD.FTZ R15, -R35.reuse, R14 ;  /* 0x0000000e230f7221 */ /* 0x048fe20000010100 */
[----:B------:R-:W-:Y:S01]  /*78b0*/  FMUL.FTZ R12, R12, 1.4426950216293334961 ;  /* 0x3fb8aa3b0c0c7820 */ /* 0x000fe20000410000 */
[----:B------:R-:W3:Y:S01]  /*78c0*/  MUFU.EX2 R10, R10 ;  /* 0x0000000a000a7308 */ /* 0x000ee20000000800 */
[----:B------:R-:W1:Y:S01]  /*78d0*/  LDS R31, [R9+0x1400] ;  /* 0x00140000091f7984 */ /* 0x000e620000000800 */
[----:B----4-:R-:W-:Y:S01]  /*78e0*/  FADD.FTZ R13, -R35, R13 ;  /* 0x0000000d230d7221 */ /* 0x010fe20000010100 */
[----:B------:R-:W-:-:S02]  /*78f0*/  FMUL.FTZ R15, R15, 1.4426950216293334961 ;  /* 0x3fb8aa3b0f0f7820 */ /* 0x000fc40000410000 */
[----:B------:R-:W4:Y:S01]  /*7900*/  LDS R33, [R9+0x1600] ;  /* 0x0016000009217984 */ /* 0x000f220000000800 */
[----:B-----5:R-:W-:Y:S01]  /*7910*/  FADD.FTZ R17, -R35, R16 ;  /* 0x0000001023117221 */ /* 0x020fe20000010100 */
[----:B------:R-:W-:Y:S01]  /*7920*/  FMUL.FTZ R13, R13, 1.4426950216293334961 ;  /* 0x3fb8aa3b0d0d7820 */ /* 0x000fe20000410000 */
[----:B------:R-:W5:Y:S02]  /*7930*/  MUFU.EX2 R12, R12 ;  /* 0x0000000c000c7308 */ /* 0x000f640000000800 */
[----:B------:R-:W-:Y:S01]  /*7940*/  FMUL.FTZ R17, R17, 1.4426950216293334961 ;  /* 0x3fb8aa3b11117820 */ /* 0x000fe20000410000 */
[----:B------:R-:W-:-:S04]  /*7950*/  FADD.FTZ R19, -R35, R18 ;  /* 0x0000001223137221 */ /* 0x000fc80000010100 */
[----:B------:R-:W-:Y:S01]  /*7960*/  FMUL.FTZ R19, R19, 1.4426950216293334961 ;  /* 0x3fb8aa3b13137820 */ /* 0x000fe20000410000 */
[----:B------:R5:W1:Y:S01]  /*7970*/  MUFU.EX2 R16, R15 ;  /* 0x0000000f00107308 */ /* 0x000a620000000800 */
[----:B---3--:R-:W-:Y:S01]  /*7980*/  FADD.FTZ R11, R10, R11 ;  /* 0x0000000b0a0b7221 */ /* 0x008fe20000010000 */
[----:B------:R-:W-:Y:S01]  /*7990*/  FADD.FTZ R21, -R35, R21 ;  /* 0x0000001523157221 */ /* 0x000fe20000010100 */
[----:B------:R-:W-:Y:S03]  /*79a0*/  STS [R9+-0x400], R10 ;  /* 0xfffc000a09007388 */ /* 0x000fe60000000800 */
[----:B------:R-:W-:Y:S01]  /*79b0*/  FMUL.FTZ R21, R21, 1.4426950216293334961 ;  /* 0x3fb8aa3b15157820 */ /* 0x000fe20000410000 */
[----:B------:R-:W-:Y:S01]  /*79c0*/  FADD.FTZ R23, -R35, R23 ;  /* 0x0000001723177221 */ /* 0x000fe20000010100 */
[----:B------:R3:W4:Y:S01]  /*79d0*/  MUFU.EX2 R14, R13 ;  /* 0x0000000d000e7308 */ /* 0x0007220000000800 */
[----:B-----5:R-:W5:Y:S01]  /*79e0*/  LDS R15, [R9+0x1800] ;  /* 0x00180000090f7984 */ /* 0x020f620000000800 */
[----:B------:R-:W-:Y:S01]  /*79f0*/  FADD.FTZ R11, R11, R12 ;  /* 0x0000000c0b0b7221 */ /* 0x000fe20000010000 */
[----:B------:R-:W-:Y:S01]  /*7a00*/  FMUL.FTZ R23, R23, 1.4426950216293334961 ;  /* 0x3fb8aa3b17177820 */ /* 0x000fe20000410000 */
[C---:B--2---:R-:W-:Y:S01]  /*7a10*/  FADD.FTZ R25, -R35.reuse, R25 ;  /* 0x0000001923197221 */ /* 0x044fe20000010100 */
[----:B------:R-:W-:Y:S01]  /*7a20*/  STS [R9+-0x200], R12 ;  /* 0xfffe000c09007388 */ /* 0x000fe20000000800 */
[----:B0-----:R-:W-:-:S02]  /*7a30*/  FADD.FTZ R27, -R35, R27 ;  /* 0x0000001b231b7221 */ /* 0x001fc40000010100 */
[----:B------:R0:W2:Y:S01]  /*7a40*/  MUFU.EX2 R18, R17 ;  /* 0x0000001100127308 */ /* 0x0000a20000000800 */
[----:B---3--:R-:W-:Y:S01]  /*7a50*/  FADD.FTZ R13, -R35, R20 ;  /* 0x00000014230d7221 */ /* 0x008fe20000010100 */
[----:B------:R-:W-:Y:S01]  /*7a60*/  FMUL.FTZ R25, R25, 1.4426950216293334961 ;  /* 0x3fb8aa3b19197820 */ /* 0x000fe20000410000 */
[----:B------:R-:W-:Y:S01]  /*7a70*/  FMUL.FTZ R27, R27, 1.4426950216293334961 ;  /* 0x3fb8aa3b1b1b7820 */ /* 0x000fe20000410000 */
[----:B-1----:R-:W-:Y:S01]  /*7a80*/  FADD.FTZ R29, -R35, R29 ;  /* 0x0000001d231d7221 */ /* 0x002fe20000010100 */
[----:B------:R-:W-:Y:S01]  /*7a90*/  FMUL.FTZ R13, R13, 1.4426950216293334961 ;  /* 0x3fb8aa3b0d0d7820 */ /* 0x000fe20000410000 */
[----:B------:R-:W-:Y:S02]  /*7aa0*/  STS [R9+0x200], R16 ;  /* 0x0002001009007388 */ /* 0x000fe40000000800 */
[----:B------:R-:W1:Y:S01]  /*7ab0*/  MUFU.EX2 R20, R19 ;  /* 0x0000001300147308 */ /* 0x000e620000000800 */
[----:B----4-:R-:W-:Y:S01]  /*7ac0*/  FADD.FTZ R11, R11, R14 ;  /* 0x0000000e0b0b7221 */ /* 0x010fe20000010000 */
[----:B0-----:R-:W0:Y:S01]  /*7ad0*/  LDS R17, [R9+0x1a00] ;  /* 0x001a000009117984 */ /* 0x001e220000000800 */
[----:B------:R-:W-:Y:S01]  /*7ae0*/  FMUL.FTZ R29, R29, 1.4426950216293334961 ;  /* 0x3fb8aa3b1d1d7820 */ /* 0x000fe20000410000 */
[----:B------:R-:W-:Y:S01]  /*7af0*/  FADD.FTZ R31, -R35, R31 ;  /* 0x0000001f231f7221 */ /* 0x000fe20000010100 */
[----:B------:R-:W-:Y:S01]  /*7b00*/  FADD.FTZ R11, R11, R16 ;  /* 0x000000100b0b7221 */ /* 0x000fe20000010000 */
[----:B------:R-:W-:Y:S01]  /*7b10*/  FADD.FTZ R33, -R35, R33 ;  /* 0x0000002123217221 */ /* 0x000fe20000010100 */
[----:B------:R-:W-:Y:S01]  /*7b20*/  STS [R9], R14 ;  /* 0x0000000e09007388 */ /* 0x000fe20000000800 */
[----:B------:R-:W3:Y:S01]  /*7b30*/  MUFU.EX2 R22, R13 ;  /* 0x0000000d00167308 */ /* 0x000ee20000000800 */
[----:B--2---:R-:W-:Y:S01]  /*7b40*/  FADD.FTZ R11, R11, R18 ;  /* 0x000000120b0b7221 */ /* 0x004fe20000010000 */
[----:B------:R-:W-:Y:S01]  /*7b50*/  FMUL.FTZ R31, R31, 1.4426950216293334961 ;  /* 0x3fb8aa3b1f1f7820 */ /* 0x000fe20000410000 */
[----:B------:R-:W-:Y:S01]  /*7b60*/  FMUL.FTZ R33, R33, 1.4426950216293334961 ;  /* 0x3fb8aa3b21217820 */ /* 0x000fe20000410000 */
[----:B------:R-:W-:Y:S04]  /*7b70*/  STS [R9+0x400], R18 ;  /* 0x0004001209007388 */ /* 0x000fe80000000800 */
[----:B------:R-:W2:Y:S01]  /*7b80*/  MUFU.EX2 R24, R21 ;  /* 0x0000001500187308 */ /* 0x000ea20000000800 */
[----:B-1----:R-:W-:Y:S01]  /*7b90*/  FADD.FTZ R11, R11, R20 ;  /* 0x000000140b0b7221 */ /* 0x002fe20000010000 */
[----:B------:R-:W-:Y:S06]  /*7ba0*/  STS [R9+0x600], R20 ;  /* 0x0006001409007388 */ /* 0x000fec0000000800 */
[----:B------:R-:W1:Y:S01]  /*7bb0*/  MUFU.EX2 R26, R23 ;  /* 0x00000017001a7308 */ /* 0x000e620000000800 */
[----:B---3--:R-:W-:Y:S01]  /*7bc0*/  FADD.FTZ R11, R11, R22 ;  /* 0x000000160b0b7221 */ /* 0x008fe20000010000 */
[----:B-----5:R-:W-:Y:S01]  /*7bd0*/  FADD.FTZ R15, -R35, R15 ;  /* 0x0000000f230f7221 */ /* 0x020fe20000010100 */
[----:B------:R-:W-:Y:S03]  /*7be0*/  STS [R9+0x800], R22 ;  /* 0x0008001609007388 */ /* 0x000fe60000000800 */
[----:B------:R-:W-:-:S02]  /*7bf0*/  FMUL.FTZ R15, R15, 1.4426950216293334961 ;  /* 0x3fb8aa3b0f0f7820 */ /* 0x000fc40000410000 */
[----:B------:R-:W3:Y:S01]  /*7c00*/  MUFU.EX2 R28, R25 ;  /* 0x00000019001c7308 */ /* 0x000ee20000000800 */
[----:B--2---:R-:W-:Y:S01]  /*7c10*/  FADD.FTZ R11, R11, R24 ;  /* 0x000000180b0b7221 */ /* 0x004fe20000010000 */
[----:B------:R-:W-:Y:S06]  /*7c20*/  STS [R9+0xa00], R24 ;  /* 0x000a001809007388 */ /* 0x000fec0000000800 */
[----:B------:R-:W2:Y:S01]  /*7c30*/  MUFU.EX2 R30, R27 ;  /* 0x0000001b001e7308 */ /* 0x000ea20000000800 */
[----:B-1----:R-:W-:Y:S01]  /*7c40*/  FADD.FTZ R11, R11, R26 ;  /* 0x0000001a0b0b7221 */ /* 0x002fe20000010000 */
[----:B0-----:R-:W-:Y:S01]  /*7c50*/  FADD.FTZ R17, -R35, R17 ;  /* 0x0000001123117221 */ /* 0x001fe20000010100 */
[----:B------:R-:W-:Y:S03]  /*7c60*/  STS [R9+0xc00], R26 ;  /* 0x000c001a09007388 */ /* 0x000fe60000000800 */
[----:B------:R-:W-:-:S02]  /*7c70*/  FMUL.FTZ R17, R17, 1.4426950216293334961 ;  /* 0x3fb8aa3b11117820 */ /* 0x000fc40000410000 */
[----:B------:R-:W0:Y:S01]  /*7c80*/  MUFU.EX2 R32, R29 ;  /* 0x0000001d00207308 */ /* 0x000e220000000800 */
[----:B---3--:R-:W-:Y:S01]  /*7c90*/  FADD.FTZ R11, R11, R28 ;  /* 0x0000001c0b0b7221 */ /* 0x008fe20000010000 */
        /* <DEDUP_REMOVED lines=19> */
.L_x_5416:
[----:B------:R-:W-:Y:S05]  /*7dd0*/  BSYNC.RECONVERGENT B1 ;  /* 0x0000000000017941 */ /* 0x000fea0003800200 */
.L_x_5415:
        /* <DEDUP_REMOVED lines=8> */
[----:B------:R-:W3:Y:S04]  /*7e60*/  LDS R13, [R9] ;  /* 0x00000000090d7984 */ /* 0x000ee80000000800 */
[----:B------:R-:W4:Y:S04]  /*7e70*/  LDS R14, [R9+0x200] ;  /* 0x00020000090e7984 */ /* 0x000f280000000800 */
[----:B------:R-:W5:Y:S04]  /*7e80*/  LDS R16, [R9+0x400] ;  /* 0x0004000009107984 */ /* 0x000f680000000800 */
[----:B------:R-:W2:Y:S04]  /*7e90*/  LDS R18, [R9+0x600] ;  /* 0x0006000009127984 */ /* 0x000ea80000000800 */
[----:B------:R-:W2:Y:S04]  /*7ea0*/  LDS R20, [R9+0x800] ;  /* 0x0008000009147984 */ /* 0x000ea80000000800 */
[----:B------:R-:W2:Y:S01]  /*7eb0*/  LDS R22, [R9+0xa00] ;  /* 0x000a000009167984 */ /* 0x000ea20000000800 */
[----:B0-----:R-:W-:-:S04]  /*7ec0*/  FADD.FTZ R10, -R35, R10 ;  /* 0x0000000a230a7221 */ /* 0x001fc80000010100 */
[----:B------:R-:W-:Y:S01]  /*7ed0*/  FMUL.FTZ R10, R10, 1.4426950216293334961 ;  /* 0x3fb8aa3b0a0a7820 */ /* 0x000fe20000410000 */
[C---:B-1----:R-:W-:Y:S01]  /*7ee0*/  FADD.FTZ R12, -R35.reuse, R12 ;  /* 0x0000000c230c7221 */ /* 0x042fe20000010100 */
[----:B---3--:R-:W-:-:S03]  /*7ef0*/  FADD.FTZ R13, -R35, R13 ;  /* 0x0000000d230d7221 */ /* 0x008fc60000010100 */
        /* <DEDUP_REMOVED lines=8> */
[C---:B--2---:R-:W-:Y:S01]  /*7f80*/  FADD.FTZ R19, -R35.reuse, R18 ;  /* 0x0000001223137221 */ /* 0x044fe20000010100 */
        /* <DEDUP_REMOVED lines=28> */
.L_x_5419:
[----:B------:R-:W-:Y:S05]  /*8150*/  BSYNC.RECONVERGENT B1 ;  /* 0x0000000000017941 */ /* 0x000fea0003800200 */
.L_x_5418:
[----:B------:R-:W-:-:S13]  /*8160*/  ISETP.GT.AND P1, PT, R8, UR45, PT ;  /* 0x0000002d08007c0c */ /* 0x000fda000bf24270 */
        /* <DEDUP_REMOVED lines=26> */
.L_x_5411:
[----:B------:R-:W-:Y:S01]  /*8310*/  IMAD.U32 R14, RZ, RZ, UR10 ;  /* 0x0000000aff0e7e24 */ /* 0x000fe2000f8e00ff */
[----:B------:R-:W3:Y:S01]  /*8320*/  S2UR UR5, SR_CTAID.Y ;  /* 0x00000000000579c3 */ /* 0x000ee20000002600 */
[----:B------:R-:W-:Y:S01]  /*8330*/  LOP3.LUT R12, RZ, R3, RZ, 0x33, !PT ;  /* 0x00000003ff0c7212 */ /* 0x000fe200078e33ff */
[----:B------:R-:W-:Y:S02]  /*8340*/  BSSY.RECONVERGENT B1, `(.L_x_5420) ;  /* 0x0000027000017945 */ /* 0x000fe40003800200 */
[----:B------:R-:W-:-:S04]  /*8350*/  VIADDMNMX R11, R7, 0x80, R14, !PT ;  /* 0x00000080070b7846 */ /* 0x000fc8000780010e */
[----:B0-----:R-:W3:Y:S01]  /*8360*/  LDC R10, c[0x0][0x3f4] ;  /* 0x0000fd00ff0a7b82 */ /* 0x001ee20000000800 */
[----:B------:R-:W-:-:S04]  /*8370*/  IADD3 R12, PT, PT, -R4, R11, R12 ;  /* 0x0000000b040c7210 */ /* 0x000fc80007ffe10c */
[C---:B------:R-:W-:Y:S02]  /*8380*/  LOP3.LUT R11, R12.reuse, 0x180, RZ, 0xc0, !PT ;  /* 0x000001800c0b7812 */ /* 0x040fe400078ec0ff */
[----:B------:R-:W-:Y:S02]  /*8390*/  ISETP.GE.U32.AND P1, PT, R12, 0x180, PT ;  /* 0x000001800c00780c */ /* 0x000fe40003f26070 */
[----:B------:R-:W-:Y:S01]  /*83a0*/  ISETP.NE.AND P0, PT, R11, 0x180, PT ;  /* 0x000001800b00780c */ /* 0x000fe20003f05270 */
[----:B------:R-:W-:Y:S02]  /*83b0*/  HFMA2 R11, -RZ, RZ, 0, 0 ;  /* 0x00000000ff0b7431 */ /* 0x000fe400000001ff */
[----:B---3--:R-:W-:Y:S02]  /*83c0*/  IMAD R17, R10, UR5, RZ ;  /* 0x000000050a117c24 */ /* 0x008fe4000f8e02ff */
[----:B------:R-:W-:-:S03]  /*83d0*/  IMAD.MOV.U32 R10, RZ, RZ, R7 ;  /* 0x000000ffff0a7224 */ /* 0x000fc600078e0007 */
[----:B------:R-:W-:-:S05]  /*83e0*/  SHF.R.S32.HI R20, RZ, 0x1f, R17 ;  /* 0x0000001fff147819 */ /* 0x000fca0000011411 */
[----:B------:R-:W-:Y:S05]  /*83f0*/  @!P0 BRA `(.L_x_5421) ;  /* 0x00000000006c8947 */ /* 0x000fea0003800000 */
[--C-:B------:R-:W-:Y:S01]  /*8400*/  IADD3 R16, P0, P2, R17, R8, R7.reuse ;  /* 0x0000000811107210 */ /* 0x100fe20007a1e007 */
[----:B------:R-:W-:Y:S01]  /*8410*/  VIADD R13, R13, 0x420 ;  /* 0x000004200d0d7836 */ /* 0x000fe20000000000 */
[----:B------:R-:W-:Y:S01]  /*8420*/  LEA.HI R8, R12, 0x1, RZ, 0x19 ;  /* 0x000000010c087811 */ /* 0x000fe200078fc8ff */
[----:B------:R-:W-:Y:S01]  /*8430*/  IMAD.MOV.U32 R11, RZ, RZ, RZ ;  /* 0x000000ffff0b7224 */ /* 0x000fe200078e00ff */
[----:B------:R-:W-:Y:S01]  /*8440*/  IADD3.X R9, PT, PT, R20, R9, RZ, P0, P2 ;  /* 0x0000000914097210 */ /* 0x000fe200007e44ff */
[----:B------:R-:W-:Y:S01]  /*8450*/  IMAD.MOV.U32 R10, RZ, RZ, R7 ;  /* 0x000000ffff0a7224 */ /* 0x000fe200078e0007 */
[----:B------:R-:W-:Y:S02]  /*8460*/  LOP3.LUT R8, R8, 0x3, RZ, 0xc0, !PT ;  /* 0x0000000308087812 */ /* 0x000fe400078ec0ff */
[----:B------:R-:W-:-:S03]  /*8470*/  LEA R12, R18, R13, 0x18 ;  /* 0x0000000d120c7211 */ /* 0x000fc600078ec0ff */
[----:B------:R-:W-:Y:S01]  /*8480*/  IMAD.MOV R13, RZ, RZ, -R8 ;  /* 0x000000ffff0d7224 */ /* 0x000fe200078e0a08 */
[----:B------:R-:W-:-:S07]  /*8490*/  IADD3 R12, PT, PT, R5, R12, RZ ;  /* 0x0000000c050c7210 */ /* 0x000fce0007ffe0ff */
.L_x_5422:
[----:B------:R-:W-:-:S06]  /*84a0*/  IMAD.MOV.U32 R8, RZ, RZ, R16 ;  /* 0x000000ffff087224 */ /* 0x000fcc00078e0010 */
[----:B------:R0:W3:Y:S01]  /*84b0*/  LDG.E.U8 R8, desc[UR36][R8.64] ;  /* 0x0000002408087981 */ /* 0x0000e2000c1e1100 */
[----:B------:R-:W-:Y:S01]  /*84c0*/  VIADD R13, R13, 0x1 ;  /* 0x000000010d0d7836 */ /* 0x000fe20000000000 */
[----:B------:R-:W-:Y:S02]  /*84d0*/  IADD3 R16, P2, PT, R16, 0x80, RZ ;  /* 0x0000008010107810 */ /* 0x000fe40007f5e0ff */
[----:B------:R-:W-:-:S03]  /*84e0*/  IADD3 R10, PT, PT, R10, 0x80, RZ ;  /* 0x000000800a0a7810 */ /* 0x000fc60007ffe0ff */
[----:B0-----:R-:W-:Y:S01]  /*84f0*/  IMAD.X R9, RZ, RZ, R9, P2 ;  /* 0x000000ffff097224 */ /* 0x001fe200010e0609 */
        /* <DEDUP_REMOVED lines=11> */
.L_x_5421:
[----:B------:R-:W-:Y:S05]  /*85b0*/  BSYNC.RECONVERGENT B1 ;  /* 0x0000000000017941 */ /* 0x000fea0003800200 */
.L_x_5420:
[----:B------:R-:W-:Y:S05]  /*85c0*/  @!P1 BRA `(.L_x_5410) ;  /* 0x0000000000dc9947 */ /* 0x000fea0003800000 */
[----:B------:R-:W0:Y:S01]  /*85d0*/  S2R R13, SR_CgaCtaId ;  /* 0x00000000000d7919 */ /* 0x000e220000008800 */
[----:B------:R-:W3:Y:S01]  /*85e0*/  LDCU.64 UR6, c[0x0][0x420] ;  /* 0x00008400ff0677ac */ /* 0x000ee20008000a00 */
[----:B------:R-:W-:Y:S01]  /*85f0*/  MOV R8, 0x400 ;  /* 0x0000040000087802 */ /* 0x000fe20000000f00 */
[----:B------:R-:W-:-:S04]  /*8600*/  IMAD.SHL.U32 R9, R4, 0x4, RZ ;  /* 0x0000000404097824 */ /* 0x000fc800078e00ff */
[----:B------:R-:W-:Y:S01]  /*8610*/  VIADD R12, R8, 0x420 ;  /* 0x00000420080c7836 */ /* 0x000fe20000000000 */
[----:B------:R-:W-:Y:S02]  /*8620*/  LEA R8, R10, -R9, 0x2 ;  /* 0x800000090a087211 */ /* 0x000fe400078e10ff */
[----:B---3--:R-:W-:-:S04]  /*8630*/  IADD3 R14, P0, P1, R17, UR6, R10 ;  /* 0x00000006110e7c10 */ /* 0x008fc8000f91e00a */
[----:B------:R-:W-:Y:S02]  /*8640*/  IADD3 R14, P2, PT, R14, 0x100, RZ ;  /* 0x000001000e0e7810 */ /* 0x000fe40007f5e0ff */
[----:B------:R-:W-:-:S05]  /*8650*/  IADD3.X R9, PT, PT, R20, UR7, RZ, P0, P1 ;  /* 0x0000000714097c10 */ /* 0x000fca00087e24ff */
[----:B------:R-:W-:Y:S01]  /*8660*/  IMAD.X R9, RZ, RZ, R9, P2 ;  /* 0x000000ffff097224 */ /* 0x000fe200010e0609 */
[----:B0-----:R-:W-:-:S04]  /*8670*/  LEA R13, R13, R12, 0x18 ;  /* 0x0000000c0d0d7211 */ /* 0x001fc800078ec0ff */
[----:B------:R-:W-:-:S07]  /*8680*/  IADD3 R12, PT, PT, R8, 0x400, R13 ;  /* 0x00000400080c7810 */ /* 0x000fce0007ffe00d */
.L_x_5423:
[----:B------:R-:W-:-:S05]  /*8690*/  IMAD.MOV.U32 R8, RZ, RZ, R14 ;  /* 0x000000ffff087224 */ /* 0x000fca00078e000e */
[----:B------:R-:W3:Y:S04]  /*86a0*/  LDG.E.U8 R15, desc[UR36][R8.64+-0x100] ;  /* 0xffff0024080f7981 */ /* 0x000ee8000c1e1100 */
[----:B------:R-:W4:Y:S04]  /*86b0*/  LDG.E.U8 R13, desc[UR36][R8.64+-0x80] ;  /* 0xffff8024080d7981 */ /* 0x000f28000c1e1100 */
[----:B------:R-:W5:Y:S04]  /*86c0*/  LDG.E.U8 R14, desc[UR36][R8.64] ;  /* 0x00000024080e7981 */ /* 0x000f68000c1e1100 */
[----:B------:R-:W2:Y:S01]  /*86d0*/  LDG.E.U8 R16, desc[UR36][R8.64+0x80] ;  /* 0x0000802408107981 */ /* 0x000ea2000c1e1100 */
[----:B------:R-:W-:Y:S01]  /*86e0*/  VIADD R10, R10, 0x200 ;  /* 0x000002000a0a7836 */ /* 0x000fe20000000000 */
[----:B---3--:R-:W-:-:S02]  /*86f0*/  ISETP.NE.AND P0, PT, R15, RZ, PT ;  /* 0x000000ff0f00720c */ /* 0x008fc40003f05270 */
[----:B----4-:R-:W-:Y:S02]  /*8700*/  ISETP.NE.AND P1, PT, R13, RZ, PT ;  /* 0x000000ff0d00720c */ /* 0x010fe40003f25270 */
[----:B-----5:R-:W-:Y:S02]  /*8710*/  ISETP.NE.AND P2, PT, R14, RZ, PT ;  /* 0x000000ff0e00720c */ /* 0x020fe40003f45270 */
[----:B--2---:R-:W-:-:S07]  /*8720*/  ISETP.NE.AND P3, PT, R16, RZ, PT ;  /* 0x000000ff1000720c */ /* 0x004fce0003f65270 */
[----:B------:R-:W1:Y:S04]  /*8730*/  @!P0 LDS R13, [R12+-0x400] ;  /* 0xfffc00000c0d8984 */ /* 0x000e680000000800 */
[----:B------:R-:W0:Y:S04]  /*8740*/  @!P1 LDS R15, [R12+-0x200] ;  /* 0xfffe00000c0f9984 */ /* 0x000e280000000800 */
[----:B------:R-:W2:Y:S04]  /*8750*/  @!P2 LDS R17, [R12] ;  /* 0x000000000c11a984 */ /* 0x000ea80000000800 */
[----:B------:R-:W3:Y:S01]  /*8760*/  @!P3 LDS R19, [R12+0x200] ;  /* 0x000200000c13b984 */ /* 0x000ee20000000800 */
[----:B-1----:R-:W-:Y:S01]  /*8770*/  @!P0 FADD.FTZ R14, -R35, R13 ;  /* 0x0000000d230e8221 */ /* 0x002fe20000010100 */
[----:B------:R-:W-:-:S03]  /*8780*/  IMAD.MOV.U32 R13, RZ, RZ, RZ ;  /* 0x000000ffff0d7224 */ /* 0x000fc600078e00ff */
[----:B------:R-:W-:Y:S01]  /*8790*/  @!P0 FMUL.FTZ R14, R14, 1.4426950216293334961 ;  /* 0x3fb8aa3b0e0e8820 */ /* 0x000fe20000410000 */
[C---:B0-----:R-:W-:Y:S01]  /*87a0*/  @!P1 FADD.FTZ R16, -R35.reuse, R15 ;  /* 0x0000000f23109221 */ /* 0x041fe20000010100 */
[----:B------:R-:W-:Y:S02]  /*87b0*/  IMAD.MOV.U32 R15, RZ, RZ, RZ ;  /* 0x000000ffff0f7224 */ /* 0x000fe400078e00ff */
[----:B------:R-:W0:Y:S01]  /*87c0*/  @!P0 MUFU.EX2 R13, R14 ;  /* 0x0000000e000d8308 */ /* 0x000e220000000800 */
[----:B------:R-:W-:Y:S01]  /*87d0*/  @!P1 FMUL.FTZ R16, R16, 1.4426950216293334961 ;  /* 0x3fb8aa3b10109820 */ /* 0x000fe20000410000 */
[C---:B--2---:R-:W-:Y:S01]  /*87e0*/  @!P2 FADD.FTZ R18, -R35.reuse, R17 ;  /* 0x000000112312a221 */ /* 0x044fe20000010100 */
[----:B------:R-:W-:Y:S01]  /*87f0*/  MOV R17, RZ ;  /* 0x000000ff00117202 */ /* 0x000fe20000000f00 */
[----:B---3--:R-:W-:Y:S01]  /*8800*/  @!P3 FADD.FTZ R20, -R35, R19 ;  /* 0x000000132314b221 */ /* 0x008fe20000010100 */
[----:B------:R-:W-:Y:S02]  /*8810*/  IMAD.MOV.U32 R19, RZ, RZ, RZ ;  /* 0x000000ffff137224 */ /* 0x000fe400078e00ff */
[----:B------:R-:W-:Y:S01]  /*8820*/  @!P2 FMUL.FTZ R18, R18, 1.4426950216293334961 ;  /* 0x3fb8aa3b1212a820 */ /* 0x000fe20000410000 */
[----:B------:R-:W-:Y:S01]  /*8830*/  ISETP.GT.AND P0, PT, R10, UR45, PT ;  /* 0x0000002d0a007c0c */ /* 0x000fe2000bf04270 */
[----:B------:R-:W1:Y:S01]  /*8840*/  @!P1 MUFU.EX2 R15, R16 ;  /* 0x00000010000f9308 */ /* 0x000e620000000800 */
[----:B------:R-:W-:-:S07]  /*8850*/  @!P3 FMUL.FTZ R20, R20, 1.4426950216293334961 ;  /* 0x3fb8aa3b1414b820 */ /* 0x000fce0000410000 */
        /* <DEDUP_REMOVED lines=12> */
[----:B0-----:R-:W-:Y:S01]  /*8920*/  VIADD R12, R12, 0x800 ;  /* 0x000008000c0c7836 */ /* 0x001fe20000000000 */
[----:B------:R-:W-:Y:S06]  /*8930*/  @!P0 BRA `(.L_x_5423) ;  /* 0xfffffffc00548947 */ /* 0x000fec000383ffff */
.L_x_5410:
[----:B------:R-:W-:Y:S05]  /*8940*/  BSYNC.RECONVERGENT B0 ;  /* 0x0000000000007941 */ /* 0x000fea0003800200 */
.L_x_5409:
[----:B0-----:R-:W0:Y:S01]  /*8950*/  SHFL.BFLY PT, R8, R11, 0x10, 0x1f ;  /* 0x0e001f000b087f89 */ /* 0x001e2200000e0000 */
[C---:B------:R-:W-:Y:S01]  /*8960*/  ISETP.NE.AND P0, PT, R6.reuse, RZ, PT ;  /* 0x000000ff0600720c */ /* 0x040fe20003f05270 */
[----:B------:R-:W3:Y:S01]  /*8970*/  LDCU.U8 UR7, c[0x0][0x48c] ;  /* 0x00009180ff0777ac */ /* 0x000ee20008000000 */
[----:B------:R-:W-:Y:S01]  /*8980*/  ISETP.GT.U32.AND P1, PT, R6, 0x3, PT ;  /* 0x000000030600780c */ /* 0x000fe20003f24070 */
[----:B------:R-:W1:Y:S10]  /*8990*/  S2UR UR5, SR_CTAID.Y ;  /* 0x00000000000579c3 */ /* 0x000e740000002600 */
[----:B----4-:R-:W-:Y:S01]  /*89a0*/  @!P0 SHF.R.U32.HI R14, RZ, 0x3, R3 ;  /* 0x00000003ff0e8819 */ /* 0x010fe20000011603 */
[----:B---3--:R-:W-:Y:S01]  /*89b0*/  UISETP.NE.AND UP0, UPT, UR7, URZ, UPT ;  /* 0x000000ff0700728c */ /* 0x008fe2000bf05270 */
[----:B0-----:R-:W-:-:S02]  /*89c0*/  FADD.FTZ R8, R8, R11 ;  /* 0x0000000b08087221 */ /* 0x001fc40000010000 */
[----:B------:R-:W-:-:S03]  /*89d0*/  @!P0 LOP3.LUT R11, R14, 0x7c, RZ, 0xc0, !PT ;  /* 0x0000007c0e0b8812 */ /* 0x000fc600078ec0ff */
[----:B------:R-:W0:Y:S01]  /*89e0*/  SHFL.BFLY PT, R9, R8, 0x8, 0x1f ;  /* 0x0d001f0008097f89 */ /* 0x000e2200000e0000 */
[----:B------:R-:W-:Y:S01]  /*89f0*/  @!P0 IADD3 R11, PT, PT, R11, R0, RZ ;  /* 0x000000000b0b8210 */ /* 0x000fe20007ffe0ff */
[----:B0-----:R-:W-:-:S05]  /*8a00*/  FADD.FTZ R9, R8, R9 ;  /* 0x0000000908097221 */ /* 0x001fca0000010000 */
[----:B------:R-:W0:Y:S02]  /*8a10*/  SHFL.BFLY PT, R10, R9, 0x4, 0x1f ;  /* 0x0c801f00090a7f89 */ /* 0x000e2400000e0000 */
[----:B0-----:R-:W-:-:S05]  /*8a20*/  FADD.FTZ R10, R9, R10 ;  /* 0x0000000a090a7221 */ /* 0x001fca0000010000 */
[----:B------:R-:W0:Y:S02]  /*8a30*/  SHFL.BFLY PT, R13, R10, 0x2, 0x1f ;  /* 0x0c401f000a0d7f89 */ /* 0x000e2400000e0000 */
[----:B0-----:R-:W-:-:S05]  /*8a40*/  FADD.FTZ R13, R10, R13 ;  /* 0x0000000d0a0d7221 */ /* 0x001fca0000010000 */
[----:B------:R-:W0:Y:S02]  /*8a50*/  SHFL.BFLY PT, R12, R13, 0x1, 0x1f ;  /* 0x0c201f000d0c7f89 */ /* 0x000e2400000e0000 */
[----:B0-----:R-:W-:Y:S02]  /*8a60*/  FADD.FTZ R12, R13, R12 ;  /* 0x0000000c0d0c7221 */ /* 0x001fe40000010000 */
[----:B------:R-:W1:Y:S03]  /*8a70*/  LDC R13, c[0x0][0x3f8] ;  /* 0x0000fe00ff0d7b82 */ /* 0x000e660000000800 */
[----:B------:R-:W-:Y:S05]  /*8a80*/  @!P0 STS [R11+0x10], R12 ;  /* 0x0000100c0b008388 */ /* 0x000fea0000000800 */
[----:B------:R-:W-:Y:S01]  /*8a90*/  BAR.SYNC.DEFER_BLOCKING 0x0 ;  /* 0x0000000000007b1d */ /* 0x000fe20000010000 */
[----:B------:R-:W-:-:S05]  /*8aa0*/  ISETP.GT.AND P0, PT, R7, UR45, PT ;  /* 0x0000002d07007c0c */ /* 0x000fca000bf04270 */
[----:B------:R-:W0:Y:S04]  /*8ab0*/  @!P1 LDS R12, [R2+0x10] ;  /* 0x00001000020c9984 */ /* 0x000e280000000800 */
[----:B0-----:R-:W0:Y:S02]  /*8ac0*/  SHFL.BFLY PT, R9, R12, 0x2, 0x1f ;  /* 0x0c401f000c097f89 */ /* 0x001e2400000e0000 */
[----:B0-----:R-:W-:-:S05]  /*8ad0*/  FADD.FTZ R9, R9, R12 ;  /* 0x0000000c09097221 */ /* 0x001fca0000010000 */
[----:B------:R-:W0:Y:S02]  /*8ae0*/  SHFL.BFLY PT, R0, R9, 0x1, 0x1f ;  /* 0x0c201f0009007f89 */ /* 0x000e2400000e0000 */
[----:B0-----:R-:W-:Y:S01]  /*8af0*/  FADD.FTZ R6, R9, R0 ;  /* 0x0000000009067221 */ /* 0x001fe20000010000 */
[----:B------:R-:W-:Y:S01]  /*8b00*/  CS2R R8, SRZ ;  /* 0x0000000000087805 */ /* 0x000fe2000001ff00 */
[----:B------:R-:W1:Y:S04]  /*8b10*/  S2R R0, SR_CTAID.X ;  /* 0x0000000000007919 */ /* 0x000e680000002500 */
[----:B------:R-:W0:Y:S02]  /*8b20*/  SHFL.IDX PT, R6, R6, RZ, 0x1f ;  /* 0x00001fff06067589 */ /* 0x000e2400000e0000 */
[----:B0-----:R-:W-:-:S04]  /*8b30*/  FADD.FTZ R10, R6, 9.9999999747524270788e-07 ;  /* 0x358637bd060a7421 */ /* 0x001fc80000010000 */
[----:B------:R0:W3:Y:S01]  /*8b40*/  MUFU.RCP R33, R10 ;  /* 0x0000000a00217308 */ /* 0x0000e20000001000 */
[----:B-1----:R-:W-:Y:S01]  /*8b50*/  IMAD R35, R13, UR5, R0 ;  /* 0x000000050d237c24 */ /* 0x002fe2000f8e0200 */
[----:B------:R-:W-:Y:S06]  /*8b60*/  BRA.U !UP0, `(.L_x_5424) ;  /* 0x0000000108187547 */ /* 0x000fec000b800000 */
[----:B------:R-:W1:Y:S08]  /*8b70*/  LDC R2, c[0x0][0x488] ;  /* 0x00012200ff027b82 */ /* 0x000e700000000800 */
[----:B------:R-:W1:Y:S08]  /*8b80*/  LDC R6, c[0x0][0x40c] ;  /* 0x00010300ff067b82 */ /* 0x000e700000000800 */
[----:B------:R-:W4:Y:S01]  /*8b90*/  LDC R9, c[0x0][0x3f4] ;  /* 0x0000fd00ff097b82 */ /* 0x000f220000000800 */
[----:B-1----:R-:W-:-:S04]  /*8ba0*/  IMAD R2, R35, R2, R6 ;  /* 0x0000000223027224 */ /* 0x002fc800078e0206 */
[----:B----4-:R-:W-:-:S05]  /*8bb0*/  IMAD R8, R2, R9, RZ ;  /* 0x0000000902087224 */ /* 0x010fca00078e02ff */
[----:B------:R-:W-:-:S07]  /*8bc0*/  SHF.R.S32.HI R9, RZ, 0x1f, R8 ;  /* 0x0000001fff097819 */ /* 0x000fce0000011408 */
.L_x_5424:
        /* <DEDUP_REMOVED lines=13> */
[----:B------:R-:W1:Y:S01]  /*8ca0*/  S2UR UR6, SR_CgaCtaId ;  /* 0x00000000000679c3 */ /* 0x000e620000008800 */
        /* <DEDUP_REMOVED lines=8> */
[----:B-1----:R-:W-:-:S06]  /*8d30*/  ULEA UR5, UR6, UR5, 0x18 ;  /* 0x0000000506057291 */ /* 0x002fcc000f8ec0ff */
[----:B------:R-:W-:-:S07]  /*8d40*/  IADD3 R2, PT, PT, R5, UR5, RZ ;  /* 0x0000000505027c10 */ /* 0x000fce000fffe0ff */
.L_x_5430:
[----:B------:R-:W3:Y:S01]  /*8d50*/  LDS R6, [R2] ;  /* 0x0000000002067984 */ /* 0x000ee20000000800 */
[----:B------:R-:W-:-:S05]  /*8d60*/  VIADD R8, R8, 0x1 ;  /* 0x0000000108087836 */ /* 0x000fca0000000000 */
[----:B------:R-:W-:Y:S01]  /*8d70*/  ISETP.NE.AND P0, PT, R8, RZ, PT ;  /* 0x000000ff0800720c */ /* 0x000fe20003f05270 */
[----:B---3--:R-:W-:-:S05]  /*8d80*/  FMUL.FTZ R9, R6, R33 ;  /* 0x0000002106097220 */ /* 0x008fca0000410000 */
[----:B------:R1:W-:Y:S02]  /*8d90*/  STS [R2], R9 ;  /* 0x0000000902007388 */ /* 0x0003e40000000800 */
[----:B-1----:R-:W-:-:S05]  /*8da0*/  VIADD R2, R2, 0x200 ;  /* 0x0000020002027836 */ /* 0x002fca0000000000 */
[----:B------:R-:W-:Y:S05]  /*8db0*/  @P0 BRA `(.L_x_5430) ;  /* 0xfffffffc00e40947 */ /* 0x000fea000383ffff */
.L_x_5429:
[----:B------:R-:W-:Y:S05]  /*8dc0*/  BSYNC.RECONVERGENT B1 ;  /* 0x0000000000017941 */ /* 0x000fea0003800200 */
.L_x_5428:
[----:B------:R-:W-:Y:S05]  /*8dd0*/  @!P1 BRA `(.L_x_5426) ;  /* 0x00000014001c9947 */ /* 0x000fea0003800000 */
[----:B------:R-:W1:Y:S01]  /*8de0*/  S2UR UR6, SR_CgaCtaId ;  /* 0x00000000000679c3 */ /* 0x000e620000008800 */
[----:B------:R-:W-:Y:S01]  /*8df0*/  UMOV UR5, 0x400 ;  /* 0x0000040000057882 */ /* 0x000fe20000000000 */
[----:B------:R-:W-:Y:S01]  /*8e00*/  IMAD.SHL.U32 R2, R4, 0x4, RZ ;  /* 0x0000000404027824 */ /* 0x000fe200078e00ff */
[----:B------:R-:W-:-:S03]  /*8e10*/  UIADD3 UR5, UPT, UPT, UR5, 0x420, URZ ;  /* 0x0000042005057890 */ /* 0x000fc6000fffe0ff */
[C---:B------:R-:W-:Y:S01]  /*8e20*/  IMAD R2, R7.reuse, 0x4, -R2 ;  /* 0x0000000407027824 */ /* 0x040fe200078e0a02 */
[----:B------:R-:W-:-:S04]  /*8e30*/  IADD3 R7, PT, PT, R7, 0x200, RZ ;  /* 0x0000020007077810 */ /* 0x000fc80007ffe0ff */
[----:B------:R-:W-:Y:S01]  /*8e40*/  ISETP.GT.AND P0, PT, R7, UR45, PT ;  /* 0x0000002d07007c0c */ /* 0x000fe2000bf04270 */
[----:B-1----:R-:W-:-:S09]  /*8e50*/  ULEA UR5, UR6, UR5, 0x18 ;  /* 0x0000000506057291 */ /* 0x002fd2000f8ec0ff */
[----:B------:R-:W3:Y:S04]  /*8e60*/  LDS R6, [R2+UR5] ;  /* 0x0000000502067984 */ /* 0x000ee80008000800 */
[----:B------:R-:W1:Y:S04]  /*8e70*/  LDS R8, [R2+UR5+0x200] ;  /* 0x0002000502087984 */ /* 0x000e680008000800 */
[----:B0-----:R-:W0:Y:S04]  /*8e80*/  LDS R10, [R2+UR5+0x400] ;  /* 0x00040005020a7984 */ /* 0x001e280008000800 */
[----:B------:R-:W4:Y:S01]  /*8e90*/  LDS R12, [R2+UR5+0x600] ;  /* 0x00060005020c7984 */ /* 0x000f220008000800 */
[----:B---3--:R-:W-:Y:S01]  /*8ea0*/  FMUL.FTZ R9, R6, R33 ;  /* 0x0000002106097220 */ /* 0x008fe20000410000 */
[----:B------:R-:W-:-:S02]  /*8eb0*/  VIADD R6, R2, UR5 ;  /* 0x0000000502067c36 */ /* 0x000fc40008000000 */
[-C--:B-1----:R-:W-:Y:S02]  /*8ec0*/  FMUL.FTZ R11, R8, R33.reuse ;  /* 0x00000021080b7220 */ /* 0x082fe40000410000 */
[----:B------:R1:W-:Y:S01]  /*8ed0*/  STS [R2+UR5], R9 ;  /* 0x0000000902007988 */ /* 0x0003e20008000805 */
[----:B0-----:R-:W-:-:S03]  /*8ee0*/  FMUL.FTZ R13, R10, R33 ;  /* 0x000000210a0d7220 */ /* 0x001fc60000410000 */
[----:B------:R1:W-:Y:S01]  /*8ef0*/  STS [R2+UR5+0x200], R11 ;  /* 0x0002000b02007988 */ /* 0x0003e20008000805 */
[----:B----4-:R-:W-:-:S03]  /*8f00*/  FMUL.FTZ R15, R12, R33 ;  /* 0x000000210c0f7220 */ /* 0x010fc60000410000 */
[----:B------:R1:W-:Y:S04]  /*8f10*/  STS [R2+UR5+0x400], R13 ;  /* 0x0004000d02007988 */ /* 0x0003e80008000805 */
[----:B------:R1:W-:Y:S01]  /*8f20*/  STS [R2+UR5+0x600], R15 ;  /* 0x0006000f02007988 */ /* 0x0003e20008000805 */
[----:B------:R-:W-:Y:S05]  /*8f30*/  @P0 BRA `(.L_x_5426) ;  /* 0x0000001000c40947 */ /* 0x000fea0003800000 */
[----:B-1----:R-:W-:Y:S01]  /*8f40*/  IADD3 R2, PT, PT, -R7, UR45, RZ ;  /* 0x0000002d07027c10 */ /* 0x002fe2000fffe1ff */
        /* <DEDUP_REMOVED lines=8> */
.L_x_5433:
[----:B------:R-:W0:Y:S01]  /*8fd0*/  LDS R2, [R6+-0x400] ;  /* 0xfffc000006027984 */ /* 0x000e220000000800 */
[----:B------:R-:W-:-:S03]  /*8fe0*/  IADD3 R7, PT, PT, R7, 0x800, RZ ;  /* 0x0000080007077810 */ /* 0x000fc60007ffe0ff */
[----:B------:R-:W1:Y:S01]  /*8ff0*/  LDS R8, [R6+-0x200] ;  /* 0xfffe000006087984 */ /* 0x000e620000000800 */
[----:B------:R-:W-:-:S03]  /*9000*/  ISETP.GE.AND P1, PT, R7, R34, PT ;  /* 0x000000220700720c */ /* 0x000fc60003f26270 */
[----:B------:R-:W3:Y:S04]  /*9010*/  LDS R10, [R6] ;  /* 0x00000000060a7984 */ /* 0x000ee80000000800 */
[----:B------:R-:W4:Y:S04]  /*9020*/  LDS R12, [R6+0x200] ;  /* 0x00020000060c7984 */ /* 0x000f280000000800 */
[----:B------:R-:W5:Y:S04]  /*9030*/  LDS R14, [R6+0x400] ;  /* 0x00040000060e7984 */ /* 0x000f680000000800 */
[----:B------:R-:W5:Y:S04]  /*9040*/  LDS R16, [R6+0x600] ;  /* 0x0006000006107984 */ /* 0x000f680000000800 */
[----:B------:R-:W-:Y:S04]  /*9050*/  LDS R18, [R6+0x800] ;  /* 0x0008000006127984 */ /* 0x000fe80000000800 */
[----:B------:R-:W5:Y:S04]  /*9060*/  LDS R20, [R6+0xa00] ;  /* 0x000a000006147984 */ /* 0x000f680000000800 */
[----:B------:R-:W5:Y:S04]  /*9070*/  LDS R22, [R6+0xc00] ;  /* 0x000c000006167984 */ /* 0x000f680000000800 */
[----:B--2---:R-:W2:Y:S04]  /*9080*/  LDS R24, [R6+0xe00] ;  /* 0x000e000006187984 */ /* 0x004ea80000000800 */
[----:B------:R-:W2:Y:S01]  /*9090*/  LDS R26, [R6+0x1000] ;  /* 0x00100000061a7984 */ /* 0x000ea20000000800 */
[----:B0-----:R-:W-:-:S03]  /*90a0*/  FMUL.FTZ R9, R33, R2 ;  /* 0x0000000221097220 */ /* 0x001fc60000410000 */
[----:B------:R-:W0:Y:S01]  /*90b0*/  LDS R28, [R6+0x1200] ;  /* 0x00120000061c7984 */ /* 0x000e220000000800 */
[----:B-1----:R-:W-:-:S03]  /*90c0*/  FMUL.FTZ R11, R33, R8 ;  /* 0x00000008210b7220 */ /* 0x002fc60000410000 */
[----:B------:R-:W1:Y:S01]  /*90d0*/  LDS R29, [R6+0x1400] ;  /* 0x00140000061d7984 */ /* 0x000e620000000800 */
[----:B---3--:R-:W-:-:S03]  /*90e0*/  FMUL.FTZ R13, R33, R10 ;  /* 0x0000000a210d7220 */ /* 0x008fc60000410000 */
[----:B------:R-:W3:Y:S01]  /*90f0*/  LDS R30, [R6+0x1600] ;  /* 0x00160000061e7984 */ /* 0x000ee20000000800 */
[----:B----4-:R-:W-:-:S03]  /*9100*/  FMUL.FTZ R15, R33, R12 ;  /* 0x0000000c210f7220 */ /* 0x010fc60000410000 */
[----:B------:R-:W4:Y:S01]  /*9110*/  LDS R31, [R6+0x1800] ;  /* 0x00180000061f7984 */ /* 0x000f220000000800 */
[----:B-----5:R-:W-:-:S03]  /*9120*/  FMUL.FTZ R17, R33, R14 ;  /* 0x0000000e21117220 */ /* 0x020fc60000410000 */
[----:B------:R-:W5:Y:S01]  /*9130*/  LDS R32, [R6+0x1a00] ;  /* 0x001a000006207984 */ /* 0x000f620000000800 */
        /* <DEDUP_REMOVED lines=29> */
.L_x_5432:
[----:B------:R-:W-:Y:S05]  /*9310*/  BSYNC.RECONVERGENT B1 ;  /* 0x0000000000017941 */ /* 0x000fea0003800200 */
.L_x_5431:
        /* <DEDUP_REMOVED lines=14> */
[C---:B0-----:R-:W-:Y:S01]  /*9400*/  FMUL.FTZ R9, R33.reuse, R2 ;  /* 0x0000000221097220 */ /* 0x041fe20000410000 */
[----:B-1----:R-:W-:-:S04]  /*9410*/  FMUL.FTZ R11, R33, R8 ;  /* 0x00000008210b7220 */ /* 0x002fc80000410000 */
[----:B------:R-:W-:Y:S01]  /*9420*/  STS [R6+-0x400], R9 ;  /* 0xfffc000906007388 */ /* 0x000fe20000000800 */
[----:B---3--:R-:W-:-:S03]  /*9430*/  FMUL.FTZ R13, R33, R10 ;  /* 0x0000000a210d7220 */ /* 0x008fc60000410000 */
[----:B------:R-:W-:Y:S01]  /*9440*/  STS [R6+-0x200], R11 ;  /* 0xfffe000b06007388 */ /* 0x000fe20000000800 */
[----:B----4-:R-:W-:-:S03]  /*9450*/  FMUL.FTZ R15, R33, R12 ;  /* 0x0000000c210f7220 */ /* 0x010fc60000410000 */
[----:B------:R-:W-:Y:S01]  /*9460*/  STS [R6], R13 ;  /* 0x0000000d06007388 */ /* 0x000fe20000000800 */
[----:B-----5:R-:W-:-:S03]  /*9470*/  FMUL.FTZ R17, R33, R14 ;  /* 0x0000000e21117220 */ /* 0x020fc60000410000 */
[----:B------:R-:W-:Y:S01]  /*9480*/  STS [R6+0x200], R15 ;  /* 0x0002000f06007388 */ /* 0x000fe20000000800 */
[----:B--2---:R-:W-:-:S03]  /*9490*/  FMUL.FTZ R19, R33, R16 ;  /* 0x0000001021137220 */ /* 0x004fc60000410000 */
[----:B------:R-:W-:Y:S01]  /*94a0*/  STS [R6+0x400], R17 ;  /* 0x0004001106007388 */ /* 0x000fe20000000800 */
[----:B------:R-:W-:-:S03]  /*94b0*/  FMUL.FTZ R21, R33, R18 ;  /* 0x0000001221157220 */ /* 0x000fc60000410000 */
[----:B------:R-:W-:Y:S01]  /*94c0*/  STS [R6+0x600], R19 ;  /* 0x0006001306007388 */ /* 0x000fe20000000800 */
[----:B------:R-:W-:-:S03]  /*94d0*/  FMUL.FTZ R23, R33, R20 ;  /* 0x0000001421177220 */ /* 0x000fc60000410000 */
[----:B------:R-:W-:Y:S04]  /*94e0*/  STS [R6+0x800], R21 ;  /* 0x0008001506007388 */ /* 0x000fe80000000800 */
[----:B------:R0:W-:Y:S02]  /*94f0*/  STS [R6+0xa00], R23 ;  /* 0x000a001706007388 */ /* 0x0001e40000000800 */
[----:B0-----:R-:W-:-:S07]  /*9500*/  VIADD R6, R6, 0x1000 ;  /* 0x0000100006067836 */ /* 0x001fce0000000000 */
.L_x_5435:
[----:B------:R-:W-:Y:S05]  /*9510*/  BSYNC.RECONVERGENT B1 ;  /* 0x0000000000017941 */ /* 0x000fea0003800200 */
.L_x_5434:
[----:B------:R-:W-:-:S13]  /*9520*/  ISETP.GT.AND P1, PT, R7, UR45, PT ;  /* 0x0000002d07007c0c */ /* 0x000fda000bf24270 */
[----:B------:R-:W-:Y:S05]  /*9530*/  @!P0 BRA P1, `(.L_x_5426) ;  /* 0x0000000c00448947 */ /* 0x000fea0000800000 */
[----:B------:R-:W0:Y:S04]  /*9540*/  LDS R2, [R6+-0x400] ;  /* 0xfffc000006027984 */ /* 0x000e280000000800 */
[----:B------:R-:W1:Y:S04]  /*9550*/  LDS R8, [R6+-0x200] ;  /* 0xfffe000006087984 */ /* 0x000e680000000800 */
[----:B------:R-:W3:Y:S04]  /*9560*/  LDS R10, [R6] ;  /* 0x00000000060a7984 */ /* 0x000ee80000000800 */
[----:B------:R-:W4:Y:S01]  /*9570*/  LDS R12, [R6+0x200] ;  /* 0x00020000060c7984 */ /* 0x000f220000000800 */
[C---:B0-----:R-:W-:Y:S01]  /*9580*/  FMUL.FTZ R7, R33.reuse, R2 ;  /* 0x0000000221077220 */ /* 0x041fe20000410000 */
[----:B-1----:R-:W-:-:S04]  /*9590*/  FMUL.FTZ R9, R33, R8 ;  /* 0x0000000821097220 */ /* 0x002fc80000410000 */
[----:B------:R0:W-:Y:S01]  /*95a0*/  STS [R6+-0x400], R7 ;  /* 0xfffc000706007388 */ /* 0x0001e20000000800 */
[----:B---3--:R-:W-:-:S03]  /*95b0*/  FMUL.FTZ R11, R33, R10 ;  /* 0x0000000a210b7220 */ /* 0x008fc60000410000 */
[----:B------:R0:W-:Y:S01]  /*95c0*/  STS [R6+-0x200], R9 ;  /* 0xfffe000906007388 */ /* 0x0001e20000000800 */
[----:B----4-:R-:W-:-:S03]  /*95d0*/  FMUL.FTZ R13, R33, R12 ;  /* 0x0000000c210d7220 */ /* 0x010fc60000410000 */
[----:B------:R0:W-:Y:S04]  /*95e0*/  STS [R6], R11 ;  /* 0x0000000b06007388 */ /* 0x0001e80000000800 */
[----:B------:R0:W-:Y:S01]  /*95f0*/  STS [R6+0x200], R13 ;  /* 0x0002000d06007388 */ /* 0x0001e20000000800 */
[----:B------:R-:W-:Y:S05]  /*9600*/  BRA `(.L_x_5426) ;  /* 0x0000000c00107947 */ /* 0x000fea0003800000 */
.L_x_5427:
        /* <DEDUP_REMOVED lines=10> */
[----:B------:R-:W4:Y:S01]  /*96b0*/  LDCU.64 UR8, c[0x0][0x480] ;  /* 0x00009000ff0877ac */ /* 0x000f220008000a00 */
[----:B------:R-:W-:Y:S02]  /*96c0*/  LEA.HI R2, R2, 0x1, RZ, 0x19 ;  /* 0x0000000102027811 */ /* 0x000fe400078fc8ff */
[----:B------:R-:W-:Y:S01]  /*96d0*/  IADD3 R15, P0, PT, R7, R8, RZ ;  /* 0x00000008070f7210 */ /* 0x000fe20007f1e0ff */
[----:B------:R-:W-:Y:S01]  /*96e0*/  UMOV UR5, 0x400 ;  /* 0x0000040000057882 */ /* 0x000fe20000000000 */
[C---:B------:R-:W-:Y:S01]  /*96f0*/  SHF.L.U32 R6, R2.reuse, 0x7, RZ ;  /* 0x0000000702067819 */ /* 0x040fe200000006ff */
[----:B------:R-:W-:Y:S01]  /*9700*/  UIADD3 UR5, UPT, UPT, UR5, 0x420, URZ ;  /* 0x0000042005057890 */ /* 0x000fe2000fffe0ff */
[----:B------:R-:W-:Y:S01]  /*9710*/  LOP3.LUT R2, R2, 0x3, RZ, 0xc0, !PT ;  /* 0x0000000302027812 */ /* 0x000fe200078ec0ff */
[----:B0-----:R-:W-:Y:S01]  /*9720*/  IMAD.X R10, RZ, RZ, R9, P0 ;  /* 0x000000ffff0a7224 */ /* 0x001fe200000e0609 */
[----:B------:R-:W-:-:S05]  /*9730*/  LOP3.LUT R6, R6, 0x180, RZ, 0xc0, !PT ;  /* 0x0000018006067812 */ /* 0x000fca00078ec0ff */
[----:B------:R-:W-:Y:S02]  /*9740*/  IMAD.IADD R7, R7, 0x1, R6 ;  /* 0x0000000107077824 */ /* 0x000fe400078e0206 */
[----:B------:R-:W-:Y:S01]  /*9750*/  IMAD.MOV R6, RZ, RZ, -R2 ;  /* 0x000000ffff067224 */ /* 0x000fe200078e0a02 */
[----:B----4-:R-:W-:-:S04]  /*9760*/  LEA R12, P0, R15, UR8, 0x2 ;  /* 0x000000080f0c7c11 */ /* 0x010fc8000f8010ff */
[----:B------:R-:W-:Y:S01]  /*9770*/  LEA.HI.X R15, R15, UR9, R10, 0x2, P0 ;  /* 0x000000090f0f7c11 */ /* 0x000fe200080f140a */
[----:B-1----:R-:W-:-:S06]  /*9780*/  ULEA UR5, UR6, UR5, 0x18 ;  /* 0x0000000506057291 */ /* 0x002fcc000f8ec0ff */
[----:B------:R-:W-:-:S07]  /*9790*/  VIADD R2, R5, UR5 ;  /* 0x0000000505027c36 */ /* 0x000fce0008000000 */
.L_x_5438:
[----:B-1----:R-:W3:Y:S01]  /*97a0*/  LDS R10, [R2] ;  /* 0x00000000020a7984 */ /* 0x002ee20000000800 */
[----:B------:R-:W-:Y:S02]  /*97b0*/  IMAD.MOV.U32 R11, RZ, RZ, R15 ;  /* 0x000000ffff0b7224 */ /* 0x000fe400078e000f */
[----:B------:R-:W-:-:S05]  /*97c0*/  VIADD R6, R6, 0x1 ;  /* 0x0000000106067836 */ /* 0x000fca0000000000 */
[----:B------:R-:W-:Y:S01]  /*97d0*/  ISETP.NE.AND P0, PT, R6, RZ, PT ;  /* 0x000000ff0600720c */ /* 0x000fe20003f05270 */
[----:B---3--:R-:W-:Y:S01]  /*97e0*/  FMUL.FTZ R13, R10, R33 ;  /* 0x000000210a0d7220 */ /* 0x008fe20000410000 */
[----:B------:R-:W-:Y:S02]  /*97f0*/  MOV R10, R12 ;  /* 0x0000000c000a7202 */ /* 0x000fe40000000f00 */
[----:B------:R-:W-:Y:S02]  /*9800*/  IADD3 R12, P2, PT, R12, 0x200, RZ ;  /* 0x000002000c0c7810 */ /* 0x000fe40007f5e0ff */
[----:B------:R0:W-:Y:S03]  /*9810*/  STS [R2], R13 ;  /* 0x0000000d02007388 */ /* 0x0001e60000000800 */
[----:B------:R-:W-:Y:S01]  /*9820*/  IMAD.X R15, RZ, RZ, R15, P2 ;  /* 0x000000ffff0f7224 */ /* 0x000fe200010e060f */
[----:B------:R1:W-:Y:S01]  /*9830*/  STG.E desc[UR36][R10.64], R13 ;  /* 0x0000000d0a007986 */ /* 0x0003e2000c101924 */
[----:B0-----:R-:W-:-:S02]  /*9840*/  VIADD R2, R2, 0x200 ;  /* 0x0000020002027836 */ /* 0x001fc40000000000 */
[----:B------:R-:W-:Y:S05]  /*9850*/  @P0 BRA `(.L_x_5438) ;  /* 0xfffffffc00d00947 */ /* 0x000fea000383ffff */
.L_x_5437:
[----:B------:R-:W-:Y:S05]  /*9860*/  BSYNC.RECONVERGENT B1 ;  /* 0x0000000000017941 */ /* 0x000fea0003800200 */
.L_x_5436:
[----:B------:R-:W-:Y:S05]  /*9870*/  @!P1 BRA `(.L_x_5426) ;  /* 0x0000000800749947 */ /* 0x000fea0003800000 */
[----:B-1----:R-:W1:Y:S01]  /*9880*/  S2R R11, SR_CgaCtaId ;  /* 0x00000000000b7919 */ /* 0x002e620000008800 */
[----:B------:R-:W4:Y:S01]  /*9890*/  LDCU.64 UR8, c[0x0][0x480] ;  /* 0x00009000ff0877ac */ /* 0x000f220008000a00 */
[C---:B------:R-:W-:Y:S01]  /*98a0*/  IADD3 R6, P0, PT, R7.reuse, R8, RZ ;  /* 0x0000000807067210 */ /* 0x040fe20007f1e0ff */
[----:B------:R-:W-:Y:S01]  /*98b0*/  BSSY.RECONVERGENT B1, `(.L_x_5439) ;  /* 0x000005b000017945 */ /* 0x000fe20003800200 */
[----:B0-----:R-:W-:Y:S02]  /*98c0*/  IADD3 R10, PT, PT, -R7, UR45, RZ ;  /* 0x0000002d070a7c10 */ /* 0x001fe4000fffe1ff */
[----:B------:R-:W-:Y:S02]  /*98d0*/  IADD3.X R9, PT, PT, RZ, R9, RZ, P0, !PT ;  /* 0x00000009ff097210 */ /* 0x000fe400007fe4ff */
[----:B------:R-:W-:Y:S02]  /*98e0*/  MOV R2, 0x400 ;  /* 0x0000040000027802 */ /* 0x000fe40000000f00 */
[----:B------:R-:W-:-:S02]  /*98f0*/  ISETP.GT.AND P1, PT, R10, 0x5ff, PT ;  /* 0x000005ff0a00780c */ /* 0x000fc40003f24270 */
[----:B----4-:R-:W-:-:S04]  /*9900*/  LEA R8, P0, R6, UR8, 0x2 ;  /* 0x0000000806087c11 */ /* 0x010fc8000f8010ff */
[----:B------:R-:W-:Y:S01]  /*9910*/  LEA.HI.X R9, R6, UR9, R9, 0x2, P0 ;  /* 0x0000000906097c11 */ /* 0x000fe200080f1409 */
[----:B------:R-:W-:Y:S01]  /*9920*/  VIADD R6, R2, 0x420 ;  /* 0x0000042002067836 */ /* 0x000fe20000000000 */
[----:B------:R-:W-:Y:S01]  /*9930*/  IADD3 R8, P0, PT, R8, 0x400, RZ ;  /* 0x0000040008087810 */ /* 0x000fe20007f1e0ff */
[----:B------:R-:W-:-:S04]  /*9940*/  IMAD.SHL.U32 R2, R4, 0x4, RZ ;  /* 0x0000000404027824 */ /* 0x000fc800078e00ff */
[----:B------:R-:W-:Y:S01]  /*9950*/  IMAD R2, R7, 0x4, -R2 ;  /* 0x0000000407027824 */ /* 0x000fe200078e0a02 */
[----:B-1----:R-:W-:Y:S01]  /*9960*/  LEA R11, R11, R6, 0x18 ;  /* 0x000000060b0b7211 */ /* 0x002fe200078ec0ff */
[----:B------:R-:W-:Y:S01]  /*9970*/  IMAD.X R9, RZ, RZ, R9, P0 ;  /* 0x000000ffff097224 */ /* 0x000fe200000e0609 */
[----:B------:R-:W-:Y:S02]  /*9980*/  PLOP3.LUT P0, PT, PT, PT, PT, 0x80, 0x8 ;  /* 0x000000000008781c */ /* 0x000fe40003f0f070 */
[----:B------:R-:W-:Y:S01]  /*9990*/  IADD3 R2, PT, PT, R2, 0x400, R11 ;  /* 0x0000040002027810 */ /* 0x000fe20007ffe00b */
[----:B------:R-:W-:Y:S10]  /*99a0*/  @!P1 BRA `(.L_x_5440) ;  /* 0x00000004002c9947 */ /* 0x000ff40003800000 */
[----:B------:R-:W-:Y:S02]  /*99b0*/  MOV R32, UR45 ;  /* 0x0000002d00207c02 */ /* 0x000fe40008000f00 */
[----:B------:R-:W-:-:S03]  /*99c0*/  PLOP3.LUT P0, PT, PT, PT, PT, 0x8, 0x80 ;  /* 0x000000000080781c */ /* 0x000fc60003f0e170 */
[----:B------:R-:W-:-:S10]  /*99d0*/  VIADD R32, R32, 0xfffffa01 ;  /* 0xfffffa0120207836 */ /* 0x000fd40000000000 */
.L_x_5441:
[----:B------:R-:W3:Y:S01]  /*99e0*/  LDS R6, [R2+-0x400] ;  /* 0xfffc000002067984 */ /* 0x000ee20000000800 */
[----:B------:R-:W-:-:S03]  /*99f0*/  VIADD R7, R7, 0x800 ;  /* 0x0000080007077836 */ /* 0x000fc60000000000 */
[----:B------:R-:W0:Y:S02]  /*9a00*/  LDS R10, [R2+-0x200] ;  /* 0xfffe0000020a7984 */ /* 0x000e240000000800 */
[----:B------:R-:W-:Y:S02]  /*9a10*/  ISETP.GE.AND P1, PT, R7, R32, PT ;  /* 0x000000200700720c */ /* 0x000fe40003f26270 */
[----:B------:R-:W1:Y:S04]  /*9a20*/  LDS R12, [R2] ;  /* 0x00000000020c7984 */ /* 0x000e680000000800 */
[----:B--2---:R-:W-:Y:S04]  /*9a30*/  LDS R24, [R2+0xc00] ;  /* 0x000c000002187984 */ /* 0x004fe80000000800 */
[----:B------:R-:W2:Y:S04]  /*9a40*/  LDS R14, [R2+0x200] ;  /* 0x00020000020e7984 */ /* 0x000ea80000000800 */
[----:B------:R-:W-:Y:S04]  /*9a50*/  LDS R22, [R2+0xa00] ;  /* 0x000a000002167984 */ /* 0x000fe80000000800 */
[----:B------:R-:W-:Y:S04]  /*9a60*/  LDS R26, [R2+0x1000] ;  /* 0x00100000021a7984 */ /* 0x000fe80000000800 */
[----:B------:R-:W4:Y:S04]  /*9a70*/  LDS R16, [R2+0x400] ;  /* 0x0004000002107984 */ /* 0x000f280000000800 */
[----:B------:R-:W5:Y:S04]  /*9a80*/  LDS R18, [R2+0x600] ;  /* 0x0006000002127984 */ /* 0x000f680000000800 */
[----:B------:R-:W5:Y:S01]  /*9a90*/  LDS R20, [R2+0x800] ;  /* 0x0008000002147984 */ /* 0x000f620000000800 */
[----:B---3--:R-:W-:-:S03]  /*9aa0*/  FMUL.FTZ R11, R33, R6 ;  /* 0x00000006210b7220 */ /* 0x008fc60000410000 */
[----:B------:R-:W3:Y:S01]  /*9ab0*/  LDS R25, [R2+0xe00] ;  /* 0x000e000002197984 */ /* 0x000ee20000000800 */
[----:B0-----:R-:W-:-:S03]  /*9ac0*/  FMUL.FTZ R13, R33, R10 ;  /* 0x0000000a210d7220 */ /* 0x001fc60000410000 */
[----:B------:R-:W-:Y:S01]  /*9ad0*/  LDS R6, [R2+0x1a00] ;  /* 0x001a000002067984 */ /* 0x000fe20000000800 */
[----:B-1----:R-:W-:-:S03]  /*9ae0*/  FMUL.FTZ R15, R33, R12 ;  /* 0x0000000c210f7220 */ /* 0x002fc60000410000 */
[----:B------:R-:W0:Y:S04]  /*9af0*/  LDS R27, [R2+0x1200] ;  /* 0x00120000021b7984 */ /* 0x000e280000000800 */
[----:B------:R-:W-:Y:S01]  /*9b00*/  LDS R28, [R2+0x1400] ;  /* 0x00140000021c7984 */ /* 0x000fe20000000800 */
[----:B--2---:R-:W-:-:S03]  /*9b10*/  FMUL.FTZ R17, R33, R14 ;  /* 0x0000000e21117220 */ /* 0x004fc60000410000 */
[----:B------:R-:W1:Y:S04]  /*9b20*/  LDS R29, [R2+0x1600] ;  /* 0x00160000021d7984 */ /* 0x000e680000000800 */
[----:B------:R-:W2:Y:S04]  /*9b30*/  LDS R30, [R2+0x1800] ;  /* 0x00180000021e7984 */ /* 0x000ea80000000800 */
[----:B------:R-:W-:Y:S01]  /*9b40*/  STG.E desc[UR36][R8.64+-0x200], R13 ;  /* 0xfffe000d08007986 */ /* 0x000fe2000c101924 */
[----:B----4-:R-:W-:-:S03]  /*9b50*/  FMUL.FTZ R19, R33, R16 ;  /* 0x0000001021137220 */ /* 0x010fc60000410000 */
[----:B------:R4:W-:Y:S01]  /*9b60*/  STS [R2+-0x200], R13 ;  /* 0xfffe000d02007388 */ /* 0x0009e20000000800 */
[----:B-----5:R-:W-:-:S03]  /*9b70*/  FMUL.FTZ R21, R33, R18 ;  /* 0x0000001221157220 */ /* 0x020fc60000410000 */
[----:B------:R-:W-:Y:S01]  /*9b80*/  STG.E desc[UR36][R8.64+-0x400], R11 ;  /* 0xfffc000b08007986 */ /* 0x000fe2000c101924 */
[----:B------:R-:W-:-:S03]  /*9b90*/  FMUL.FTZ R23, R33, R20 ;  /* 0x0000001421177220 */ /* 0x000fc60000410000 */
[----:B------:R5:W-:Y:S01]  /*9ba0*/  STS [R2+-0x400], R11 ;  /* 0xfffc000b02007388 */ /* 0x000be20000000800 */
[----:B----4-:R-:W-:-:S03]  /*9bb0*/  FMUL.FTZ R13, R33, R24 ;  /* 0x00000018210d7220 */ /* 0x010fc60000410000 */
[----:B------:R-:W-:Y:S01]  /*9bc0*/  STG.E desc[UR36][R8.64], R15 ;  /* 0x0000000f08007986 */ /* 0x000fe2000c101924 */
[----:B---3--:R-:W-:-:S03]  /*9bd0*/  FMUL.FTZ R25, R33, R25 ;  /* 0x0000001921197220 */ /* 0x008fc60000410000 */
[----:B------:R3:W-:Y:S01]  /*9be0*/  STS [R2], R15 ;  /* 0x0000000f02007388 */ /* 0x0007e20000000800 */
[----:B-----5:R-:W-:-:S03]  /*9bf0*/  FMUL.FTZ R11, R33, R22 ;  /* 0x00000016210b7220 */ /* 0x020fc60000410000 */
[----:B------:R-:W-:Y:S01]  /*9c00*/  STG.E desc[UR36][R8.64+0xc00], R13 ;  /* 0x000c000d08007986 */ /* 0x000fe2000c101924 */
[----:B0-----:R-:W-:-:S03]  /*9c10*/  FMUL.FTZ R27, R33, R27 ;  /* 0x0000001b211b7220 */ /* 0x001fc60000410000 */
[----:B------:R0:W-:Y:S01]  /*9c20*/  STS [R2+0xc00], R13 ;  /* 0x000c000d02007388 */ /* 0x0001e20000000800 */
[----:B---3--:R-:W-:-:S03]  /*9c30*/  FMUL.FTZ R15, R33, R26 ;  /* 0x0000001a210f7220 */ /* 0x008fc60000410000 */
[----:B------:R-:W-:Y:S01]  /*9c40*/  STG.E desc[UR36][R8.64+0x200], R17 ;  /* 0x0002001108007986 */ /* 0x000fe2000c101924 */
[----:B-1----:R-:W-:-:S03]  /*9c50*/  FMUL.FTZ R29, R33, R29 ;  /* 0x0000001d211d7220 */ /* 0x002fc60000410000 */
        /* <DEDUP_REMOVED lines=8> */
[----:B--2---:R-:W-:-:S03]  /*9ce0*/  FMUL.FTZ R11, R33, R30 ;  /* 0x0000001e210b7220 */ /* 0x004fc60000410000 */
        /* <DEDUP_REMOVED lines=23> */
.L_x_5440:
[----:B------:R-:W-:Y:S05]  /*9e60*/  BSYNC.RECONVERGENT B1 ;  /* 0x0000000000017941 */ /* 0x000fea0003800200 */
.L_x_5439:
        /* <DEDUP_REMOVED lines=10> */
[----:B------:R-:W5:Y:S04]  /*9f10*/  LDS R16, [R2+0x400] ;  /* 0x0004000002107984 */ /* 0x000f680000000800 */
        /* <DEDUP_REMOVED lines=9> */
[----:B----4-:R-:W-:-:S03]  /*9fb0*/  FMUL.FTZ R17, R33, R14 ;  /* 0x0000000e21117220 */ /* 0x010fc60000410000 */
[----:B------:R-:W-:Y:S01]  /*9fc0*/  STG.E desc[UR36][R8.64+-0x200], R13 ;  /* 0xfffe000d08007986 */ /* 0x000fe2000c101924 */
[----:B-----5:R-:W-:-:S03]  /*9fd0*/  FMUL.FTZ R19, R33, R16 ;  /* 0x0000001021137220 */ /* 0x020fc60000410000 */
        /* <DEDUP_REMOVED lines=20> */
.L_x_5443:
[----:B------:R-:W-:Y:S05]  /*a120*/  BSYNC.RECONVERGENT B1 ;  /* 0x0000000000017941 */ /* 0x000fea0003800200 */
.L_x_5442:
[----:B------:R-:W-:-:S13]  /*a130*/  ISETP.LE.OR P0, PT, R7, UR45, P0 ;  /* 0x0000002d07007c0c */ /* 0x000fda0008703670 */
        /* <DEDUP_REMOVED lines=17> */
.L_x_5426:
[----:B------:R-:W-:Y:S05]  /*a250*/  BSYNC.RECONVERGENT B0 ;  /* 0x0000000000007941 */ /* 0x000fea0003800200 */
.L_x_5425:
[----:B------:R-:W4:Y:S01]  /*a260*/  LDCU.64 UR6, c[0x0][0x3b0] ;  /* 0x00007600ff0677ac */ /* 0x000f220008000a00 */
[----:B------:R-:W-:Y:S02]  /*a270*/  SHF.R.U32.HI R17, RZ, 0x6, R3 ;  /* 0x00000006ff117819 */ /* 0x000fe40000011603 */
[----:B01----:R-:W-:Y:S02]  /*a280*/  CS2R R10, SRZ ;  /* 0x00000000000a7805 */ /* 0x003fe4000001ff00 */
[----:B------:R-:W-:Y:S01]  /*a290*/  LOP3.LUT R5, R5, 0xfc, RZ, 0xc0, !PT ;  /* 0x000000fc05057812 */ /* 0x000fe200078ec0ff */
[----:B------:R-:W-:-:S04]  /*a2a0*/  ULEA.HI UR5, UR45, UR45, URZ, 0x1 ;  /* 0x0000002d2d057291 */ /* 0x000fc8000f8f08ff */
[----:B------:R-:W-:-:S04]  /*a2b0*/  ULOP3.LUT UR5, UR5, 0xfffffffe, URZ, 0xc0, !UPT ;  /* 0xfffffffe05057892 */ /* 0x000fc8000f8ec0ff */
[----:B------:R-:W-:-:S06]  /*a2c0*/  UIADD3 UR5, UPT, UPT, -UR5, UR45, URZ ;  /* 0x0000002d05057290 */ /* 0x000fcc000fffe1ff */
[----:B------:R-:W-:Y:S02]  /*a2d0*/  ISETP.NE.AND P0, PT, R17, UR5, PT ;  /* 0x0000000511007c0c */ /* 0x000fe4000bf05270 */
[----:B----4-:R-:W-:Y:S02]  /*a2e0*/  ISETP.EQ.U32.AND P1, PT, RZ, UR6, PT ;  /* 0x00000006ff007c0c */ /* 0x010fe4000bf22070 */
        /* <DEDUP_REMOVED lines=25> */
[----:B------:R-:W-:Y:S01]  /*a480*/  VIADDMNMX R12, R19, 0x2, R18, !PT ;  /* 0x00000002130c7846 */ /* 0x000fe20007800112 */
[----:B------:R-:W-:Y:S01]  /*a490*/  BSSY.RECONVERGENT B2, `(.L_x_5448) ;  /* 0x0000059000027945 */ /* 0x000fe20003800200 */
[----:B------:R-:W-:Y:S02]  /*a4a0*/  LOP3.LUT R13, RZ, R4, RZ, 0x33, !PT ;  /* 0x00000004ff0d7212 */ /* 0x000fe400078e33ff */
[----:B------:R-:W-:Y:S02]  /*a4b0*/  CS2R R14, SRZ ;  /* 0x00000000000e7805 */ /* 0x000fe4000001ff00 */
[----:B------:R-:W-:Y:S02]  /*a4c0*/  MOV R35, R19 ;  /* 0x0000001300237202 */ /* 0x000fe40000000f00 */
[----:B------:R-:W-:Y:S02]  /*a4d0*/  IADD3 R64, PT, PT, -R17, R12, R13 ;  /* 0x0000000c11407210 */ /* 0x000fe40007ffe10d */
[----:B------:R-:W-:-:S02]  /*a4e0*/  CS2R R12, SRZ ;  /* 0x00000000000c7805 */ /* 0x000fc4000001ff00 */
[C---:B------:R-:W-:Y:S02]  /*a4f0*/  ISETP.GE.U32.AND P0, PT, R64.reuse, 0xe, PT ;  /* 0x0000000e4000780c */ /* 0x040fe40003f06070 */
[----:B------:R-:W-:-:S04]  /*a500*/  LEA.HI R47, R64, 0x1, RZ, 0x1f ;  /* 0x00000001402f7811 */ /* 0x000fc800078ff8ff */
[----:B------:R-:W-:-:S04]  /*a510*/  LOP3.LUT R66, R47, 0x7, RZ, 0xc0, !PT ;  /* 0x000000072f427812 */ /* 0x000fc800078ec0ff */
[----:B------:R-:W-:-:S03]  /*a520*/  ISETP.NE.AND P1, PT, R66, RZ, PT ;  /* 0x000000ff4200720c */ /* 0x000fc60003f25270 */
[----:B------:R-:W-:Y:S10]  /*a530*/  @!P0 BRA `(.L_x_5449) ;  /* 0x0000000400388947 */ /* 0x000ff40003800000 */
[----:B------:R-:W0:Y:S01]  /*a540*/  S2R R21, SR_CgaCtaId ;  /* 0x0000000000157919 */ /* 0x000e220000008800 */
[----:B------:R-:W-:Y:S01]  /*a550*/  MOV R12, 0x400 ;  /* 0x00000400000c7802 */ /* 0x000fe20000000f00 */
[----:B------:R-:W-:Y:S01]  /*a560*/  IMAD.MOV.U32 R18, RZ, RZ, RZ ;  /* 0x000000ffff127224 */ /* 0x000fe200078e00ff */
[----:B------:R-:W-:Y:S01]  /*a570*/  LOP3.LUT R65, R47, 0xfffffff8, RZ, 0xc0, !PT ;  /* 0xfffffff82f417812 */ /* 0x000fe200078ec0ff */
[----:B------:R-:W-:Y:S02]  /*a580*/  IMAD.MOV.U32 R35, RZ, RZ, R19 ;  /* 0x000000ffff237224 */ /* 0x000fe400078e0013 */
[----:B------:R-:W-:-:S05]  /*a590*/  VIADD R12, R12, 0x420 ;  /* 0x000004200c0c7836 */ /* 0x000fca0000000000 */
[----:B0-----:R-:W-:Y:S01]  /*a5a0*/  LEA R67, R21, R12, 0x18 ;  /* 0x0000000c15437211 */ /* 0x001fe200078ec0ff */
[----:B------:R-:W-:-:S07]  /*a5b0*/  IMAD.MOV.U32 R12, RZ, RZ, RZ ;  /* 0x000000ffff0c7224 */ /* 0x000fce00078e00ff */
.L_x_5450:
[----:B--2---:R-:W-:-:S04]  /*a5c0*/  IMAD R27, R35, 0xe0, RZ ;  /* 0x000000e0231b7824 */ /* 0x004fc800078e02ff */
[C---:B------:R-:W-:Y:S01]  /*a5d0*/  IMAD.WIDE.U32 R20, R27.reuse, 0x4, R6 ;  /* 0x000000041b147825 */ /* 0x040fe200078e0006 */
[----:B------:R-:W-:-:S03]  /*a5e0*/  IADD3 R23, PT, PT, R27, 0x1c0, RZ ;  /* 0x000001c01b177810 */ /* 0x000fc60007ffe0ff */
[----:B------:R-:W-:Y:S01]  /*a5f0*/  VIADD R25, R27, 0x380 ;  /* 0x000003801b197836 */ /* 0x000fe20000000000 */
[----:B------:R0:W2:Y:S01]  /*a600*/  LDG.E.128 R36, desc[UR36][R20.64] ;  /* 0x0000002414247981 */ /* 0x0000a2000c1e1d00 */
[----:B------:R-:W-:-:S04]  /*a610*/  IMAD.WIDE.U32 R22, R23, 0x4, R6 ;  /* 0x0000000417167825 */ /* 0x000fc800078e0006 */
[----:B------:R-:W-:Y:S01]  /*a620*/  VIADD R29, R27, 0x540 ;  /* 0x000005401b1d7836 */ /* 0x000fe20000000000 */
[----:B------:R-:W4:Y:S01]  /*a630*/  LDG.E.128 R40, desc[UR36][R22.64] ;  /* 0x0000002416287981 */ /* 0x000f22000c1e1d00 */
[----:B------:R-:W-:-:S04]  /*a640*/  IMAD.WIDE.U32 R24, R25, 0x4, R6 ;  /* 0x0000000419187825 */ /* 0x000fc800078e0006 */
[----:B------:R-:W-:Y:S01]  /*a650*/  VIADD R31, R27, 0x700 ;  /* 0x000007001b1f7836 */ /* 0x000fe20000000000 */
[----:B------:R-:W4:Y:S01]  /*a660*/  LDG.E.128 R48, desc[UR36][R24.64] ;  /* 0x0000002418307981 */ /* 0x000f22000c1e1d00 */
[----:B------:R-:W-:Y:S01]  /*a670*/  IMAD.WIDE.U32 R28, R29, 0x4, R6 ;  /* 0x000000041d1c7825 */ /* 0x000fe200078e0006 */
[----:B------:R-:W-:-:S03]  /*a680*/  IADD3 R45, PT, PT, R27, 0xa80, RZ ;  /* 0x00000a801b2d7810 */ /* 0x000fc60007ffe0ff */
[----:B---3--:R-:W-:Y:S01]  /*a690*/  VIADD R33, R27, 0x8c0 ;  /* 0x000008c01b217836 */ /* 0x008fe20000000000 */
[----:B------:R1:W3:Y:S01]  /*a6a0*/  LDG.E.128 R52, desc[UR36][R28.64] ;  /* 0x000000241c347981 */ /* 0x0002e2000c1e1d00 */
[----:B------:R-:W-:-:S04]  /*a6b0*/  IMAD.WIDE.U32 R30, R31, 0x4, R6 ;  /* 0x000000041f1e7825 */ /* 0x000fc800078e0006 */
[--C-:B------:R-:W-:Y:S01]  /*a6c0*/  IMAD.WIDE.U32 R32, R33, 0x4, R6.reuse ;  /* 0x0000000421207825 */ /* 0x100fe200078e0006 */
[----:B------:R1:W3:Y:S03]  /*a6d0*/  LDG.E.128 R56, desc[UR36][R30.64] ;  /* 0x000000241e387981 */ /* 0x0002e6000c1e1d00 */
[----:B------:R-:W-:Y:S01]  /*a6e0*/  VIADD R27, R27, 0xc40 ;  /* 0x00000c401b1b7836 */ /* 0x000fe20000000000 */
[----:B------:R1:W3:Y:S01]  /*a6f0*/  LDG.E.128 R60, desc[UR36][R32.64] ;  /* 0x00000024203c7981 */ /* 0x0002e2000c1e1d00 */
[----:B0-----:R-:W-:-:S04]  /*a700*/  IMAD.WIDE.U32 R20, R45, 0x4, R6 ;  /* 0x000000042d147825 */ /* 0x001fc800078e0006 */
[----:B------:R-:W-:Y:S02]  /*a710*/  IMAD.WIDE.U32 R26, R27, 0x4, R6 ;  /* 0x000000041b1a7825 */ /* 0x000fe400078e0006 */
[----:B------:R-:W3:Y:S04]  /*a720*/  LDG.E.128 R20, desc[UR36][R20.64] ;  /* 0x0000002414147981 */ /* 0x000ee8000c1e1d00 */
[----:B------:R-:W3:Y:S01]  /*a730*/  LDG.E.128 R24, desc[UR36][R26.64] ;  /* 0x000000241a187981 */ /* 0x000ee2000c1e1d00 */
[----:B------:R-:W-:-:S04]  /*a740*/  IMAD.IADD R34, R35, 0x1, -R4 ;  /* 0x0000000123227824 */ /* 0x000fc800078e0a04 */
[----:B------:R-:W-:-:S05]  /*a750*/  IMAD R34, R34, 0x4, R67 ;  /* 0x0000000422227824 */ /* 0x000fca00078e0243 */
[----:B-1----:R-:W2:Y:S04]  /*a760*/  LDS R28, [R34] ;  /* 0x00000000221c7984 */ /* 0x002ea80000000800 */
[----:B------:R-:W4:Y:S04]  /*a770*/  LDS R44, [R34+0x8] ;  /* 0x00000800222c7984 */ /* 0x000f280000000800 */
[----:B------:R-:W0:Y:S04]  /*a780*/  LDS R30, [R34+0x10] ;  /* 0x00001000221e7984 */ /* 0x000e280000000800 */
[----:B------:R-:W3:Y:S04]  /*a790*/  LDS R31, [R34+0x18] ;  /* 0x00001800221f7984 */ /* 0x000ee80000000800 */
[----:B------:R-:W1:Y:S04]  /*a7a0*/  LDS R45, [R34+0x20] ;  /* 0x00002000222d7984 */ /* 0x000e680000000800 */
[----:B------:R-:W1:Y:S04]  /*a7b0*/  LDS R32, [R34+0x28] ;  /* 0x0000280022207984 */ /* 0x000e680000000800 */
[----:B------:R-:W1:Y:S04]  /*a7c0*/  LDS R33, [R34+0x30] ;  /* 0x0000300022217984 */ /* 0x000e680000000800 */
[----:B------:R-:W1:Y:S01]  /*a7d0*/  LDS R46, [R34+0x38] ;  /* 0x00003800222e7984 */ /* 0x000e620000000800 */
        /* <DEDUP_REMOVED lines=11> */
[-C--:B0-----:R-:W-:Y:S01]  /*a890*/  FFMA.FTZ R12, R49, R30.reuse, R12 ;  /* 0x0000001e310c7223 */ /* 0x081fe2000001000c */
        /* <DEDUP_REMOVED lines=24> */
.L_x_5449:
[----:B------:R-:W-:Y:S05]  /*aa20*/  BSYNC.RECONVERGENT B2 ;  /* 0x0000000000027941 */ /* 0x000fea0003800200 */
.L_x_5448:
[----:B------:R-:W-:Y:S05]  /*aa30*/  @!P1 BRA `(.L_x_5447) ;  /* 0x0000000400609947 */ /* 0x000fea0003800000 */
[----:B------:R-:W-:Y:S01]  /*aa40*/  ISETP.GE.U32.AND P0, PT, R66, 0x4, PT ;  /* 0x000000044200780c */ /* 0x000fe20003f06070 */
[----:B------:R-:W-:Y:S01]  /*aa50*/  BSSY.RECONVERGENT B2, `(.L_x_5451) ;  /* 0x000002a000027945 */ /* 0x000fe20003800200 */
[----:B------:R-:W-:-:S11]  /*aa60*/  LOP3.LUT P1, R32, R47, 0x3, RZ, 0xc0, !PT ;  /* 0x000000032f207812 */ /* 0x000fd6000782c0ff */
[----:B------:R-:W-:Y:S05]  /*aa70*/  @!P0 BRA `(.L_x_5452) ;  /* 0x00000000009c8947 */ /* 0x000fea0003800000 */
[----:B--2---:R-:W-:-:S04]  /*aa80*/  IMAD R25, R35, 0xe0, RZ ;  /* 0x000000e023197824 */ /* 0x004fc800078e02ff */
[----:B------:R-:W-:-:S04]  /*aa90*/  IMAD.WIDE.U32 R20, R25, 0x4, R6 ;  /* 0x0000000419147825 */ /* 0x000fc800078e0006 */
[C---:B------:R-:W-:Y:S01]  /*aaa0*/  VIADD R23, R25.reuse, 0x1c0 ;  /* 0x000001c019177836 */ /* 0x040fe20000000000 */
[----:B------:R0:W2:Y:S01]  /*aab0*/  LDG.E.128 R28, desc[UR36][R20.64] ;  /* 0x00000024141c7981 */ /* 0x0000a2000c1e1d00 */
[----:B------:R-:W-:Y:S02]  /*aac0*/  VIADD R27, R25, 0x380 ;  /* 0x00000380191b7836 */ /* 0x000fe40000000000 */
[----:B------:R-:W-:-:S04]  /*aad0*/  IMAD.WIDE.U32 R22, R23, 0x4, R6 ;  /* 0x0000000417167825 */ /* 0x000fc800078e0006 */
[----:B---3--:R-:W-:Y:S01]  /*aae0*/  VIADD R33, R25, 0x540 ;  /* 0x0000054019217836 */ /* 0x008fe20000000000 */
        /* <DEDUP_REMOVED lines=8> */
[----:B------:R-:W-:-:S03]  /*ab70*/  IMAD.IADD R18, R35, 0x1, -R4 ;  /* 0x0000000123127824 */ /* 0x000fc600078e0a04 */
[----:B0-----:R-:W-:-:S06]  /*ab80*/  ULEA UR6, UR7, UR6, 0x18 ;  /* 0x0000000607067291 */ /* 0x001fcc000f8ec0ff */
[----:B------:R-:W-:-:S05]  /*ab90*/  LEA R18, R18, UR6, 0x2 ;  /* 0x0000000612127c11 */ /* 0x000fca000f8e10ff */
[----:B------:R-:W2:Y:S04]  /*aba0*/  LDS R20, [R18] ;  /* 0x0000000012147984 */ /* 0x000ea80000000800 */
[----:B-1----:R-:W3:Y:S04]  /*abb0*/  LDS R22, [R18+0x8] ;  /* 0x0000080012167984 */ /* 0x002ee80000000800 */
[----:B------:R-:W0:Y:S04]  /*abc0*/  LDS R23, [R18+0x10] ;  /* 0x0000100012177984 */ /* 0x000e280000000800 */
[----:B----4-:R-:W1:Y:S01]  /*abd0*/  LDS R24, [R18+0x18] ;  /* 0x0000180012187984 */ /* 0x010e620000000800 */
[----:B------:R-:W-:Y:S01]  /*abe0*/  IADD3 R35, PT, PT, R35, 0x8, RZ ;  /* 0x0000000823237810 */ /* 0x000fe20007ffe0ff */
        /* <DEDUP_REMOVED lines=16> */
.L_x_5452:
[----:B------:R-:W-:Y:S05]  /*acf0*/  BSYNC.RECONVERGENT B2 ;  /* 0x0000000000027941 */ /* 0x000fea0003800200 */
.L_x_5451:
[----:B------:R-:W-:Y:S05]  /*ad00*/  @!P1 BRA `(.L_x_5447) ;  /* 0x0000000000ac9947 */ /* 0x000fea0003800000 */
[----:B------:R-:W-:Y:S01]  /*ad10*/  ISETP.NE.AND P1, PT, R32, 0x1, PT ;  /* 0x000000012000780c */ /* 0x000fe20003f25270 */
[----:B------:R-:W-:Y:S01]  /*ad20*/  BSSY.RECONVERGENT B2, `(.L_x_5453) ;  /* 0x000001a000027945 */ /* 0x000fe20003800200 */
[----:B------:R-:W-:-:S11]  /*ad30*/  LOP3.LUT P0, RZ, R64, 0x2, RZ, 0xc0, !PT ;  /* 0x0000000240ff7812 */ /* 0x000fd6000780c0ff */
[----:B------:R-:W-:Y:S05]  /*ad40*/  @!P1 BRA `(.L_x_5454) ;  /* 0x00000000005c9947 */ /* 0x000fea0003800000 */
[----:B------:R-:W-:-:S04]  /*ad50*/  IMAD R21, R35, 0xe0, RZ ;  /* 0x000000e023157824 */ /* 0x000fc800078e02ff */
[C---:B------:R-:W-:Y:S02]  /*ad60*/  VIADD R23, R21.reuse, 0x1c0 ;  /* 0x000001c015177836 */ /* 0x040fe40000000000 */
[----:B------:R-:W-:-:S04]  /*ad70*/  IMAD.WIDE.U32 R20, R21, 0x4, R6 ;  /* 0x0000000415147825 */ /* 0x000fc800078e0006 */
[----:B------:R-:W-:Y:S01]  /*ad80*/  IMAD.WIDE.U32 R22, R23, 0x4, R6 ;  /* 0x0000000417167825 */ /* 0x000fe200078e0006 */
[----:B--2---:R-:W2:Y:S04]  /*ad90*/  LDG.E.128 R24, desc[UR36][R20.64] ;  /* 0x0000002414187981 */ /* 0x004ea8000c1e1d00 */
[----:B------:R-:W4:Y:S01]  /*ada0*/  LDG.E.128 R36, desc[UR36][R22.64] ;  /* 0x0000002416247981 */ /* 0x000f22000c1e1d00 */
[----:B------:R-:W0:Y:S01]  /*adb0*/  S2UR UR7, SR_CgaCtaId ;  /* 0x00000000000779c3 */ /* 0x000e220000008800 */
[----:B------:R-:W-:Y:S01]  /*adc0*/  UMOV UR6, 0x400 ;  /* 0x0000040000067882 */ /* 0x000fe20000000000 */
[C---:B------:R-:W-:Y:S01]  /*add0*/  IMAD.IADD R18, R35.reuse, 0x1, -R4 ;  /* 0x0000000123127824 */ /* 0x040fe200078e0a04 */
[----:B------:R-:W-:Y:S01]  /*ade0*/  UIADD3 UR6, UPT, UPT, UR6, 0x420, URZ ;  /* 0x0000042006067890 */ /* 0x000fe2000fffe0ff */
[----:B------:R-:W-:-:S03]  /*adf0*/  VIADD R35, R35, 0x4 ;  /* 0x0000000423237836 */ /* 0x000fc60000000000 */
        /* <DEDUP_REMOVED lines=12> */
.L_x_5454:
[----:B------:R-:W-:Y:S05]  /*aec0*/  BSYNC.RECONVERGENT B2 ;  /* 0x0000000000027941 */ /* 0x000fea0003800200 */
.L_x_5453:
[----:B------:R-:W-:Y:S05]  /*aed0*/  @P0 BRA `(.L_x_5447) ;  /* 0x0000000000380947 */ /* 0x000fea0003800000 */
[----:B------:R-:W-:-:S04]  /*aee0*/  IMAD R21, R35, 0xe0, RZ ;  /* 0x000000e023157824 */ /* 0x000fc800078e02ff */
[----:B------:R-:W-:-:S06]  /*aef0*/  IMAD.WIDE.U32 R20, R21, 0x4, R6 ;  /* 0x0000000415147825 */ /* 0x000fcc00078e0006 */
[----:B------:R-:W4:Y:S01]  /*af00*/  LDG.E.128 R20, desc[UR36][R20.64] ;  /* 0x0000002414147981 */ /* 0x000f22000c1e1d00 */
[----:B------:R-:W0:Y:S01]  /*af10*/  S2UR UR7, SR_CgaCtaId ;  /* 0x00000000000779c3 */ /* 0x000e220000008800 */
[----:B------:R-:W-:Y:S01]  /*af20*/  UMOV UR6, 0x400 ;  /* 0x0000040000067882 */ /* 0x000fe20000000000 */
[----:B------:R-:W-:Y:S01]  /*af30*/  IMAD.IADD R18, R35, 0x1, -R4 ;  /* 0x0000000123127824 */ /* 0x000fe200078e0a04 */
        /* <DEDUP_REMOVED lines=8> */
.L_x_5447:
[----:B------:R-:W-:Y:S05]  /*afc0*/  BSYNC.RECONVERGENT B1 ;  /* 0x0000000000017941 */ /* 0x000fea0003800200 */
.L_x_5446:
[----:B------:R-:W-:Y:S01]  /*afd0*/  ISETP.GE.AND P0, PT, R19, UR45, PT ;  /* 0x0000002d13007c0c */ /* 0x000fe2000bf06270 */
[----:B------:R-:W-:-:S12]  /*afe0*/  BSSY.RECONVERGENT B3, `(.L_x_5455) ;  /* 0x0000122000037945 */ /* 0x000fd80003800200 */
[----:B------:R-:W-:Y:S05]  /*aff0*/  @P0 BRA `(.L_x_5456) ;  /* 0x0000001000800947 */ /* 0x000fea0003800000 */
[----:B------:R-:W-:Y:S01]  /*b000*/  HFMA2 R18, -RZ, RZ, 0, 1.1920928955078125e-07 ;  /* 0x00000002ff127431 */ /* 0x000fe200000001ff */
[----:B------:R-:W-:Y:S01]  /*b010*/  LOP3.LUT R28, RZ, R4, RZ, 0x33, !PT ;  /* 0x00000004ff1c7212 */ /* 0x000fe200078e33ff */
[----:B------:R-:W-:Y:S03]  /*b020*/  BSSY.RECONVERGENT B2, `(.L_x_5457) ;  /* 0x00000a4000027945 */ /* 0x000fe60003800200 */
        /* <DEDUP_REMOVED lines=16> */
.L_x_5468:
[C---:B------:R-:W-:Y:S01]  /*b130*/  VIADD R23, R21.reuse, 0xfffffffc ;  /* 0xfffffffc15177836 */ /* 0x040fe20000000000 */
[----:B------:R-:W-:Y:S01]  /*b140*/  IADD3 R22, PT, PT, R22, 0x4, RZ ;  /* 0x0000000416167810 */ /* 0x000fe20007ffe0ff */
[----:B-1----:R-:W-:Y:S01]  /*b150*/  IMAD.MOV.U32 R16, RZ, RZ, R30 ;  /* 0x000000ffff107224 */ /* 0x002fe200078e001e */
[C---:B---3--:R-:W-:Y:S01]  /*b160*/  IADD3 R33, PT, PT, R21.reuse, 0x2, RZ ;  /* 0x0000000215217810 */ /* 0x048fe20007ffe0ff */
[----:B------:R-:W-:Y:S01]  /*b170*/  VIADD R31, R21, 0xfffffffe ;  /* 0xfffffffe151f7836 */ /* 0x000fe20000000000 */
[----:B------:R-:W-:Y:S01]  /*b180*/  BSSY.RECONVERGENT B4, `(.L_x_5460) ;  /* 0x0000025000047945 */ /* 0x000fe20003800200 */
[----:B------:R-:W-:Y:S02]  /*b190*/  ISETP.NE.AND P0, PT, R22, RZ, PT ;  /* 0x000000ff1600720c */ /* 0x000fe40003f05270 */
[-C--:B------:R-:W-:Y:S02]  /*b1a0*/  ISETP.GE.AND P4, PT, R23, R16.reuse, PT ;  /* 0x000000101700720c */ /* 0x080fe40003f86270 */
[----:B------:R-:W-:-:S02]  /*b1b0*/  ISETP.GE.AND P1, PT, R31, R16, PT ;  /* 0x000000101f00720c */ /* 0x000fc40003f26270 */
[-C--:B------:R-:W-:Y:S02]  /*b1c0*/  ISETP.GE.AND P2, PT, R21, R16.reuse, PT ;  /* 0x000000101500720c */ /* 0x080fe40003f46270 */
[----:B------:R-:W-:-:S07]  /*b1d0*/  ISETP.GE.AND P3, PT, R33, R16, PT ;  /* 0x000000102100720c */ /* 0x000fce0003f66270 */
[----:B------:R-:W-:Y:S06]  /*b1e0*/  @!P4 BRA `(.L_x_5461) ;  /* 0x000000000078c947 */ /* 0x000fec0003800000 */
[----:B--2---:R-:W-:Y:S02]  /*b1f0*/  IABS R25, R16 ;  /* 0x0000001000197213 */ /* 0x004fe40000000000 */
[----:B------:R-:W-:Y:S02]  /*b200*/  IABS R32, R23 ;  /* 0x0000001700207213 */ /* 0x000fe40000000000 */
[----:B------:R-:W0:Y:S01]  /*b210*/  I2F.RP R24, R25 ;  /* 0x0000001900187306 */ /* 0x000e220000209400 */
[----:B------:R-:W-:Y:S02]  /*b220*/  ISETP.GE.AND P5, PT, R23, RZ, PT ;  /* 0x000000ff1700720c */ /* 0x000fe40003fa6270 */
[----:B------:R-:W-:Y:S01]  /*b230*/  ISETP.NE.AND P6, PT, R16, RZ, PT ;  /* 0x000000ff1000720c */ /* 0x000fe20003fc5270 */
[----:B------:R-:W1:Y:S04]  /*b240*/  LDS R23, [R20+-0x10] ;  /* 0xfffff00014177984 */ /* 0x000e680000000800 */
        /* <DEDUP_REMOVED lines=16> */
[----:B------:R-:W-:-:S05]  /*b350*/  @!P6 LOP3.LUT R18, RZ, R16, RZ, 0x33, !PT ;  /* 0x00000010ff12e212 */ /* 0x000fca00078e33ff */
[----:B------:R-:W-:-:S04]  /*b360*/  IMAD R19, R18, 0xe0, RZ ;  /* 0x000000e012137824 */ /* 0x000fc800078e02ff */
[----:B------:R-:W-:-:S05]  /*b370*/  IMAD.WIDE.U32 R18, R19, 0x4, R6 ;  /* 0x0000000413127825 */ /* 0x000fca00078e0006 */
[----:B------:R-:W1:Y:S02]  /*b380*/  LDG.E.128 R24, desc[UR36][R18.64] ;  /* 0x0000002412187981 */ /* 0x000e64000c1e1d00 */
[-C--:B-1----:R-:W-:Y:S01]  /*b390*/  FFMA.FTZ R12, R24, R23.reuse, R12 ;  /* 0x00000017180c7223 */ /* 0x082fe2000001000c */
[-C--:B------:R-:W-:Y:S01]  /*b3a0*/  FFMA.FTZ R13, R25, R23.reuse, R13 ;  /* 0x00000017190d7223 */ /* 0x080fe2000001000d */
[-C--:B------:R-:W-:Y:S01]  /*b3b0*/  FFMA.FTZ R14, R26, R23.reuse, R14 ;  /* 0x000000171a0e7223 */ /* 0x080fe2000001000e */
[----:B------:R-:W-:-:S07]  /*b3c0*/  FFMA.FTZ R15, R27, R23, R15 ;  /* 0x000000171b0f7223 */ /* 0x000fce000001000f */
.L_x_5461:
[----:B------:R-:W-:Y:S05]  /*b3d0*/  BSYNC.RECONVERGENT B4 ;  /* 0x0000000000047941 */ /* 0x000fea0003800200 */
.L_x_5460:
[----:B------:R-:W-:Y:S04]  /*b3e0*/  BSSY.RECONVERGENT B4, `(.L_x_5462) ;  /* 0x0000020000047945 */ /* 0x000fe80003800200 */
[----:B------:R-:W-:Y:S05]  /*b3f0*/  @!P1 BRA `(.L_x_5463) ;  /* 0x0000000000789947 */ /* 0x000fea0003800000 */
[----:B------:R-:W-:Y:S02]  /*b400*/  IABS R23, R16 ;  /* 0x0000001000177213 */ /* 0x000fe40000000000 */
[----:B--2---:R-:W-:Y:S02]  /*b410*/  IABS R26, R31 ;  /* 0x0000001f001a7213 */ /* 0x004fe40000000000 */
        /* <DEDUP_REMOVED lines=18> */
[----:B------:R-:W0:Y:S03]  /*b540*/  LDS R23, [R20+-0x8] ;  /* 0xfffff80014177984 */ /* 0x000e260000000800 */
[----:B------:R-:W-:Y:S02]  /*b550*/  @!P4 IADD3 R18, PT, PT, -R18, RZ, RZ ;  /* 0x000000ff1212c210 */ /* 0x000fe40007ffe1ff */
[----:B------:R-:W-:-:S05]  /*b560*/  @!P5 LOP3.LUT R18, RZ, R16, RZ, 0x33, !PT ;  /* 0x00000010ff12d212 */ /* 0x000fca00078e33ff */
[----:B------:R-:W-:-:S04]  /*b570*/  IMAD R19, R18, 0xe0, RZ ;  /* 0x000000e012137824 */ /* 0x000fc800078e02ff */
[----:B------:R-:W-:-:S05]  /*b580*/  IMAD.WIDE.U32 R18, R19, 0x4, R6 ;  /* 0x0000000413127825 */ /* 0x000fca00078e0006 */
[----:B------:R-:W0:Y:S02]  /*b590*/  LDG.E.128 R24, desc[UR36][R18.64] ;  /* 0x0000002412187981 */ /* 0x000e24000c1e1d00 */
[-C--:B0-----:R-:W-:Y:S01]  /*b5a0*/  FFMA.FTZ R12, R24, R23.reuse, R12 ;  /* 0x00000017180c7223 */ /* 0x081fe2000001000c */
[-C--:B------:R-:W-:Y:S01]  /*b5b0*/  FFMA.FTZ R13, R25, R23.reuse, R13 ;  /* 0x00000017190d7223 */ /* 0x080fe2000001000d */
[-C--:B------:R-:W-:Y:S01]  /*b5c0*/  FFMA.FTZ R14, R26, R23.reuse, R14 ;  /* 0x000000171a0e7223 */ /* 0x080fe2000001000e */
[----:B------:R-:W-:-:S07]  /*b5d0*/  FFMA.FTZ R15, R27, R23, R15 ;  /* 0x000000171b0f7223 */ /* 0x000fce000001000f */
.L_x_5463:
[----:B------:R-:W-:Y:S05]  /*b5e0*/  BSYNC.RECONVERGENT B4 ;  /* 0x0000000000047941 */ /* 0x000fea0003800200 */
.L_x_5462:
        /* <DEDUP_REMOVED lines=22> */
[----:B------:R-:W0:Y:S03]  /*b750*/  LDS R23, [R20] ;  /* 0x0000000014177984 */ /* 0x000e260000000800 */
        /* <DEDUP_REMOVED lines=9> */
.L_x_5465:
[----:B------:R-:W-:Y:S05]  /*b7f0*/  BSYNC.RECONVERGENT B4 ;  /* 0x0000000000047941 */ /* 0x000fea0003800200 */
.L_x_5464:
        /* <DEDUP_REMOVED lines=22> */
[----:B------:R-:W0:Y:S03]  /*b960*/  LDS R23, [R20+0x8] ;  /* 0x0000080014177984 */ /* 0x000e260000000800 */
        /* <DEDUP_REMOVED lines=9> */
.L_x_5467:
[----:B------:R-:W-:Y:S05]  /*ba00*/  BSYNC.RECONVERGENT B4 ;  /* 0x0000000000047941 */ /* 0x000fea0003800200 */
.L_x_5466:
[----:B------:R-:W-:Y:S02]  /*ba10*/  VIADD R21, R21, 0x8 ;  /* 0x0000000815157836 */ /* 0x000fe40000000000 */
[----:B------:R-:W-:Y:S01]  /*ba20*/  VIADD R20, R20, 0x20 ;  /* 0x0000002014147836 */ /* 0x000fe20000000000 */
[----:B------:R-:W-:Y:S06]  /*ba30*/  @P0 BRA `(.L_x_5468) ;  /* 0xfffffff400bc0947 */ /* 0x000fec000383ffff */
[----:B------:R-:W-:Y:S05]  /*ba40*/  BSYNC.RECONVERGENT B1 ;  /* 0x0000000000017941 */ /* 0x000fea0003800200 */
.L_x_5459:
[----:B------:R-:W-:-:S07]  /*ba50*/  VIADD R19, R21, 0xfffffffc ;  /* 0xfffffffc15137836 */ /* 0x000fce0000000000 */
.L_x_5458:
[----:B------:R-:W-:Y:S05]  /*ba60*/  BSYNC.RECONVERGENT B2 ;  /* 0x0000000000027941 */ /* 0x000fea0003800200 */
.L_x_5457:
        /* <DEDUP_REMOVED lines=9> */
[C---:B------:R-:W-:Y:S01]  /*bb00*/  IMAD.IADD R18, R19.reuse, 0x1, -R4 ;  /* 0x0000000113127824 */ /* 0x040fe200078e0a04 */
[----:B--2---:R-:W-:Y:S01]  /*bb10*/  IADD3 R25, PT, PT, R19, 0x2, RZ ;  /* 0x0000000213197810 */ /* 0x004fe20007ffe0ff */
[----:B------:R-:W-:Y:S03]  /*bb20*/  BSSY.RECONVERGENT B2, `(.L_x_5471) ;  /* 0x0000023000027945 */ /* 0x000fe60003800200 */
[----:B------:R-:W-:Y:S01]  /*bb30*/  ISETP.GE.AND P2, PT, R25, R16, PT ;  /* 0x000000101900720c */ /* 0x000fe20003f46270 */
[----:B0-----:R-:W-:-:S06]  /*bb40*/  ULEA UR6, UR7, UR6, 0x18 ;  /* 0x0000000607067291 */ /* 0x001fcc000f8ec0ff */
[----:B------:R-:W-:Y:S01]  /*bb50*/  LEA R24, R18, UR6, 0x2 ;  /* 0x0000000612187c11 */ /* 0x000fe2000f8e10ff */
[----:B------:R-:W-:Y:S06]  /*bb60*/  @!P0 BRA `(.L_x_5472) ;  /* 0x0000000000788947 */ /* 0x000fec0003800000 */
[----:B------:R-:W-:Y:S01]  /*bb70*/  IABS R23, R16 ;  /* 0x0000001000177213 */ /* 0x000fe20000000000 */
[----:B------:R-:W-:Y:S01]  /*bb80*/  HFMA2 R20, -RZ, RZ, 0, 0 ;  /* 0x00000000ff147431 */ /* 0x000fe200000001ff */
[----:B------:R-:W-:Y:S02]  /*bb90*/  ISETP.GE.AND P1, PT, R19, RZ, PT ;  /* 0x000000ff1300720c */ /* 0x000fe40003f26270 */
[----:B------:R-:W0:Y:S01]  /*bba0*/  I2F.RP R22, R23 ;  /* 0x0000001700167306 */ /* 0x000e220000209400 */
[----:B------:R-:W-:-:S07]  /*bbb0*/  ISETP.NE.AND P3, PT, R16, RZ, PT ;  /* 0x000000ff1000720c */ /* 0x000fce0003f65270 */
[----:B0-----:R-:W0:Y:S02]  /*bbc0*/  MUFU.RCP R22, R22 ;  /* 0x0000001600167308 */ /* 0x001e240000001000 */
[----:B0-----:R-:W-:-:S06]  /*bbd0*/  VIADD R26, R22, 0xffffffe ;  /* 0x0ffffffe161a7836 */ /* 0x001fcc0000000000 */
[----:B------:R-:W0:Y:S02]  /*bbe0*/  F2I.FTZ.U32.TRUNC.NTZ R21, R26 ;  /* 0x0000001a00157305 */ /* 0x000e24000021f000 */
[----:B0-----:R-:W-:-:S04]  /*bbf0*/  IMAD.MOV R18, RZ, RZ, -R21 ;  /* 0x000000ffff127224 */ /* 0x001fc800078e0a15 */
        /* <DEDUP_REMOVED lines=21> */
.L_x_5472:
[----:B------:R-:W-:Y:S05]  /*bd50*/  BSYNC.RECONVERGENT B2 ;  /* 0x0000000000027941 */ /* 0x000fea0003800200 */
.L_x_5471:
[----:B------:R-:W-:Y:S04]  /*bd60*/  BSSY.RECONVERGENT B2, `(.L_x_5473) ;  /* 0x0000020000027945 */ /* 0x000fe80003800200 */
[----:B------:R-:W-:Y:S05]  /*bd70*/  @!P2 BRA `(.L_x_5474) ;  /* 0x000000000078a947 */ /* 0x000fea0003800000 */
[----:B------:R-:W-:Y:S02]  /*bd80*/  IABS R23, R16 ;  /* 0x0000001000177213 */ /* 0x000fe40000000000 */
[----:B------:R-:W-:Y:S02]  /*bd90*/  MOV R20, RZ ;  /* 0x000000ff00147202 */ /* 0x000fe40000000f00 */
[----:B------:R-:W0:Y:S01]  /*bda0*/  I2F.RP R22, R23 ;  /* 0x0000001700167306 */ /* 0x000e220000209400 */
[----:B------:R-:W-:Y:S02]  /*bdb0*/  ISETP.GE.AND P1, PT, R25, RZ, PT ;  /* 0x000000ff1900720c */ /* 0x000fe40003f26270 */
[----:B------:R-:W-:-:S05]  /*bdc0*/  ISETP.NE.AND P2, PT, R16, RZ, PT ;  /* 0x000000ff1000720c */ /* 0x000fca0003f45270 */
        /* <DEDUP_REMOVED lines=25> */
.L_x_5474:
[----:B------:R-:W-:Y:S05]  /*bf60*/  BSYNC.RECONVERGENT B2 ;  /* 0x0000000000027941 */ /* 0x000fea0003800200 */
.L_x_5473:
[----:B------:R-:W-:-:S07]  /*bf70*/  VIADD R19, R19, 0x4 ;  /* 0x0000000413137836 */ /* 0x000fce0000000000 */
.L_x_5470:
[----:B------:R-:W-:Y:S05]  /*bf80*/  BSYNC.RECONVERGENT B1 ;  /* 0x0000000000017941 */ /* 0x000fea0003800200 */
.L_x_5469:
[----:B------:R-:W-:-:S04]  /*bf90*/  LOP3.LUT P0, RZ, R28, 0x2, RZ, 0xc0, !PT ;  /* 0x000000021cff7812 */ /* 0x000fc8000780c0ff */
[----:B------:R-:W-:-:S13]  /*bfa0*/  ISETP.LT.OR P0, PT, R19, R16, P0 ;  /* 0x000000101300720c */ /* 0x000fda0000701670 */
[----:B------:R-:W-:Y:S05]  /*bfb0*/  @P0 BRA `(.L_x_5456) ;  /* 0x0000000000900947 */ /* 0x000fea0003800000 */
[----:B------:R-:W-:Y:S01]  /*bfc0*/  IABS R23, R16 ;  /* 0x0000001000177213 */ /* 0x000fe20000000000 */
[----:B------:R-:W-:Y:S01]  /*bfd0*/  IMAD.MOV.U32 R20, RZ, RZ, RZ ;  /* 0x000000ffff147224 */ /* 0x000fe200078e00ff */
[----:B------:R-:W-:Y:S02]  /*bfe0*/  ISETP.GE.AND P1, PT, R19, RZ, PT ;  /* 0x000000ff1300720c */ /* 0x000fe40003f26270 */
[----:B------:R-:W0:Y:S01]  /*bff0*/  I2F.RP R22, R23 ;  /* 0x0000001700167306 */ /* 0x000e220000209400 */
[----:B------:R-:W-:-:S07]  /*c000*/  ISETP.NE.AND P2, PT, R16, RZ, PT ;  /* 0x000000ff1000720c */ /* 0x000fce0003f45270 */
[----:B0-----:R-:W2:Y:S02]  /*c010*/  MUFU.RCP R22, R22 ;  /* 0x0000001600167308 */ /* 0x001ea40000001000 */
[----:B--2---:R-:W-:-:S06]  /*c020*/  VIADD R24, R22, 0xffffffe ;  /* 0x0ffffffe16187836 */ /* 0x004fcc0000000000 */
[----:B------:R-:W0:Y:S02]  /*c030*/  F2I.FTZ.U32.TRUNC.NTZ R21, R24 ;  /* 0x0000001800157305 */ /* 0x000e24000021f000 */
[----:B0-----:R-:W-:-:S05]  /*c040*/  IADD3 R18, PT, PT, RZ, -R21, RZ ;  /* 0x80000015ff127210 */ /* 0x001fca0007ffe0ff */
        /* <DEDUP_REMOVED lines=12> */
[----:B------:R-:W-:-:S05]  /*c110*/  @!P2 LOP3.LUT R18, RZ, R16, RZ, 0x33, !PT ;  /* 0x00000010ff12a212 */ /* 0x000fca00078e33ff */
[----:B------:R-:W-:-:S04]  /*c120*/  IMAD R21, R18, 0xe0, RZ ;  /* 0x000000e012157824 */ /* 0x000fc800078e02ff */
[----:B------:R-:W-:-:S05]  /*c130*/  IMAD.WIDE.U32 R6, R21, 0x4, R6 ;  /* 0x0000000415067825 */ /* 0x000fca00078e0006 */
[----:B------:R-:W2:Y:S01]  /*c140*/  LDG.E.128 R20, desc[UR36][R6.64] ;  /* 0x0000002406147981 */ /* 0x000ea2000c1e1d00 */
[----:B------:R-:W0:Y:S01]  /*c150*/  S2UR UR7, SR_CgaCtaId ;  /* 0x00000000000779c3 */ /* 0x000e220000008800 */
[----:B------:R-:W-:Y:S01]  /*c160*/  UMOV UR6, 0x400 ;  /* 0x0000040000067882 */ /* 0x000fe20000000000 */
[----:B------:R-:W-:Y:S01]  /*c170*/  IMAD.IADD R19, R19, 0x1, -R4 ;  /* 0x0000000113137824 */ /* 0x000fe200078e0a04 */
        /* <DEDUP_REMOVED lines=8> */
.L_x_5456:
[----:B------:R-:W-:Y:S05]  /*c200*/  BSYNC.RECONVERGENT B3 ;  /* 0x0000000000037941 */ /* 0x000fea0003800200 */
.L_x_5455:
[----:B------:R-:W-:-:S13]  /*c210*/  ISETP.NE.AND P0, PT, R17, UR5, PT ;  /* 0x0000000511007c0c */ /* 0x000fda000bf05270 */
[----:B------:R-:W-:Y:S05]  /*c220*/  @P0 BRA `(.L_x_5445) ;  /* 0x0000000000e80947 */ /* 0x000fea0003800000 */
[----:B------:R-:W0:Y:S01]  /*c230*/  LDC R6, c[0x0][0x478] ;  /* 0x00011e00ff067b82 */ /* 0x000e220000000800 */
[----:B---3--:R-:W-:Y:S01]  /*c240*/  IADD3 R33, PT, PT, R5, UR43, RZ ;  /* 0x0000002b05217c10 */ /* 0x008fe2000fffe0ff */
[----:B------:R-:W1:Y:S01]  /*c250*/  LDCU.64 UR6, c[0x0][0x460] ;  /* 0x00008c00ff0677ac */ /* 0x000e620008000a00 */
[----:B------:R-:W-:Y:S01]  /*c260*/  IADD3 R4, PT, PT, -R4, UR45, RZ ;  /* 0x0000002d04047c10 */ /* 0x000fe2000fffe1ff */
[----:B------:R-:W3:Y:S01]  /*c270*/  LDCU.64 UR8, c[0x0][0x3c0] ;  /* 0x00007800ff0877ac */ /* 0x000ee20008000a00 */
        /* <DEDUP_REMOVED lines=9> */
[----:B------:R-:W-:-:S13]  /*c310*/  ISETP.NE.AND.EX P0, PT, RZ, UR7, PT, P0 ;  /* 0x00000007ff007c0c */ /* 0x000fda000bf05300 */
[----:B------:R-:W0:Y:S08]  /*c320*/  @P0 LDC R35, c[0x0][0x3f8] ;  /* 0x0000fe00ff230b82 */ /* 0x000e300000000800 */
[----:B------:R-:W1:Y:S01]  /*c330*/  @P0 LDC.64 R20, c[0x0][0x458] ;  /* 0x00011600ff140b82 */ /* 0x000e620000000a00 */
[----:B--2---:R-:W-:-:S04]  /*c340*/  @P1 IMAD.WIDE R6, R33, 0x4, R18 ;  /* 0x0000000421061825 */ /* 0x004fc800078e0212 */
[----:B0-----:R-:W-:-:S04]  /*c350*/  @P0 IMAD R0, R35, UR38, R0 ;  /* 0x0000002623000c24 */ /* 0x001fc8000f8e0200 */
[----:B------:R-:W-:-:S04]  /*c360*/  @P0 IMAD R19, R0, 0xe0, R5 ;  /* 0x000000e000130824 */ /* 0x000fc800078e0205 */
[----:B-1----:R-:W-:Y:S01]  /*c370*/  @P0 IMAD.WIDE R18, R19, 0x4, R20 ;  /* 0x0000000413120825 */ /* 0x002fe200078e0214 */
        /* <DEDUP_REMOVED lines=10> */
[----:B------:R-:W1:Y:S01]  /*c420*/  S2UR UR7, SR_CgaCtaId ;  /* 0x00000000000779c3 */ /* 0x000e620000008800 */
[----:B------:R-:W-:Y:S02]  /*c430*/  UMOV UR6, 0x400 ;  /* 0x0000040000067882 */ /* 0x000fe40000000000 */
[----:B------:R-:W-:Y:S01]  /*c440*/  UIADD3 UR6, UPT, UPT, UR6, 0x420, URZ ;  /* 0x0000042006067890 */ /* 0x000fe2000fffe0ff */
[----:B------:R-:W-:-:S03]  /*c450*/  IMAD R16, R2, R16, R5 ;  /* 0x0000001002107224 */ /* 0x000fc600078e0205 */
[----:B-1----:R-:W-:-:S06]  /*c460*/  ULEA UR6, UR7, UR6, 0x18 ;  /* 0x0000000607067291 */ /* 0x002fcc000f8ec0ff */
        /* <DEDUP_REMOVED lines=22> */
.L_x_5445:
[----:B------:R-:W-:Y:S05]  /*c5d0*/  BSYNC.RECONVERGENT B0 ;  /* 0x0000000000007941 */ /* 0x000fea0003800200 */
.L_x_5444:
        /* <DEDUP_REMOVED lines=21> */
.L_x_5475:
        /* <DEDUP_REMOVED lines=35> */
.L_x_5476:
[----:B0-----:R-:W0:Y:S01]  /*c960*/  LDC.64 R6, c[0x0][0x380] ;  /* 0x0000e000ff067b82 */ /* 0x001e220000000a00 */
[----:B------:R-:W-:-:S04]  /*c970*/  IMAD.IADD R3, R2, 0x1, R5 ;  /* 0x0000000102037824 */ /* 0x000fc800078e0205 */
[----:B0-----:R-:W-:-:S05]  /*c980*/  IMAD.WIDE R2, R3, 0x4, R6 ;  /* 0x0000000403027825 */ /* 0x001fca00078e0206 */
[----:B------:R-:W-:Y:S01]  /*c990*/  STG.E.128 desc[UR36][R2.64], R12 ;  /* 0x0000000c02007986 */ /* 0x000fe2000c101d24 */
[----:B------:R-:W-:Y:S05]  /*c9a0*/  EXIT ;  /* 0x000000000000794d */ /* 0x000fea0003800000 */
.L_x_5404:
        /* <DEDUP_REMOVED lines=8> */
.L_x_5478:
[----:B------:R-:W-:Y:S05]  /*ca30*/  BSYNC B1 ;  /* 0x0000000000017941 */ /* 0x000fea0003800000 */
.L_x_5477:
[----:B------:R-:W-:Y:S05]  /*ca40*/  BRA `(.L_x_5479) ;  /* 0xffffffa000f07947 */ /* 0x000fea000383ffff */
.L_x_5408:
        /* <DEDUP_REMOVED lines=8> */
.L_x_5481:
[----:B------:R-:W-:Y:S05]  /*cad0*/  BSYNC B0 ;  /* 0x0000000000007941 */ /* 0x000fea0003800000 */
.L_x_5480:
[----:B------:R-:W-:Y:S01]  /*cae0*/  HFMA2 R12, -RZ, RZ, 0, 4.76837158203125e-07 ;  /* 0x00000008ff0c7431 */ /* 0x000fe200000001ff */
[----:B------:R-:W-:Y:S01]  /*caf0*/  FMNMX.FTZ R13, R14, R252, !PT ;  /* 0x000000fc0e0d7209 */ /* 0x000fe20007810000 */
[----:B------:R-:W-:Y:S02]  /*cb00*/  IMAD.MOV.U32 R11, RZ, RZ, 0x1f ;  /* 0x0000001fff0b7424 */ /* 0x000fe400078e00ff */
[----:B------:R-:W-:-:S07]  /*cb10*/  IMAD.MOV.U32 R15, RZ, RZ, -0x1 ;  /* 0xffffffffff0f7424 */ /* 0x000fce00078e00ff */
[----:B------:R-:W-:Y:S05]  /*cb20*/  WARPSYNC.COLLECTIVE R15, `(.L_x_5482) ;  /* 0x000000000f087348 */ /* 0x000fea0003c00000 */
[----:B------:R0:W1:Y:S02]  /*cb30*/  SHFL.BFLY P6, R14, R13, R12, R11 ;  /* 0x0c00000c0d0e7389 */ /* 0x00006400000c000b */
[----:B01----:R-:W-:Y:S05]  /*cb40*/  ENDCOLLECTIVE ;  /* 0x000000000000791b */ /* 0x003fea0003800000 */
.L_x_5482:
[----:B------:R-:W-:Y:S02]  /*cb50*/  MOV R12, 0x4 ;  /* 0x00000004000c7802 */ /* 0x000fe40000000f00 */
[----:B------:R-:W-:-:S05]  /*cb60*/  FMNMX.FTZ R0, R13, R14, !PT ;  /* 0x0000000e0d007209 */ /* 0x000fca0007810000 */
[----:B------:R-:W-:-:S07]  /*cb70*/  IMAD.MOV.U32 R13, RZ, RZ, R0 ;  /* 0x000000ffff0d7224 */ /* 0x000fce00078e0000 */
[----:B------:R-:W-:Y:S05]  /*cb80*/  WARPSYNC.COLLECTIVE R15, `(.L_x_5483) ;  /* 0x000000000f087348 */ /* 0x000fea0003c00000 */
[----:B------:R0:W1:Y:S02]  /*cb90*/  SHFL.BFLY P6, R14, R13, R12, R11 ;  /* 0x0c00000c0d0e7389 */ /* 0x00006400000c000b */
[----:B01----:R-:W-:Y:S05]  /*cba0*/  ENDCOLLECTIVE ;  /* 0x000000000000791b */ /* 0x003fea0003800000 */
.L_x_5483:
[----:B------:R-:W-:Y:S01]  /*cbb0*/  IMAD.MOV.U32 R12, RZ, RZ, 0x2 ;  /* 0x00000002ff0c7424 */ /* 0x000fe200078e00ff */
[----:B------:R-:W-:-:S05]  /*cbc0*/  FMNMX.FTZ R2, R0, R14, !PT ;  /* 0x0000000e00027209 */ /* 0x000fca0007810000 */
[----:B------:R-:W-:-:S07]  /*cbd0*/  IMAD.MOV.U32 R13, RZ, RZ, R2 ;  /* 0x000000ffff0d7224 */ /* 0x000fce00078e0002 */
[----:B------:R-:W-:Y:S05]  /*cbe0*/  WARPSYNC.COLLECTIVE R15, `(.L_x_5484) ;  /* 0x000000000f087348 */ /* 0x000fea0003c00000 */
[----:B------:R0:W1:Y:S02]  /*cbf0*/  SHFL.BFLY P6, R14, R13, R12, R11 ;  /* 0x0c00000c0d0e7389 */ /* 0x00006400000c000b */
[----:B01----:R-:W-:Y:S05]  /*cc00*/  ENDCOLLECTIVE ;  /* 0x000000000000791b */ /* 0x003fea0003800000 */
.L_x_5484:
[----:B------:R-:W-:Y:S05]  /*cc10*/  BRA `(.L_x_5485) ;  /* 0xffffffa400487947 */ /* 0x000fea000383ffff */
.L_x_5486:
        /* <DEDUP_REMOVED lines=14> */
.L_x_5611:


//--------------------- .text._ZN4mmha33masked_multihead_attention_kernelIfLi224ELi256ELi4ELi64ELi64ELb0ELb0EEEv26Multihead_attention_paramsIT_XT5_EE --------------------------
	.section	.text._ZN4mmha33masked_multihead_attention_kernelIfLi224ELi256ELi4ELi64ELi64ELb0ELb0EEEv26Multihead_attention_paramsIT_XT5_EE,"ax",@progbits
	.align	128
        .global         _ZN4mmha33masked_multihead_attention_kernelIfLi224ELi256ELi4ELi64ELi64ELb0ELb0EEEv26Multihead_attention_paramsIT_XT5_EE
        .type           _ZN4mmha33masked_multihead_attention_kernelIfLi224ELi256ELi4ELi64ELi64ELb0ELb0EEEv26Multihead_attention_paramsIT_XT5_EE,@function
        .size           _ZN4mmha33masked_multihead_attention_kernelIfLi224ELi256ELi4ELi64ELi64ELb0ELb0EEEv26Multihead_attention_paramsIT_XT5_EE,(.L_x_5612 - _ZN4mmha33masked_multihead_attention_kernelIfLi224ELi256ELi4ELi64ELi64ELb0ELb0EEEv26Multihead_attention_paramsIT_XT5_EE)
        .other          _ZN4mmha33masked_multihead_attention_kernelIfLi224ELi256ELi4ELi64ELi64ELb0ELb0EEEv26Multihead_attention_paramsIT_XT5_EE,@"STO_CUDA_ENTRY STV_DEFAULT"
_ZN4mmha33masked_multihead_attention_kernelIfLi224ELi256ELi4ELi64ELi64ELb0ELb0EEEv26Multihead_attention_paramsIT_XT5_EE:
.text._ZN4mmha33masked_multihead_attention_kernelIfLi224ELi256ELi4ELi64ELi64ELb0ELb0EEEv26Multihead_attention_paramsIT_XT5_EE:
        /* <DEDUP_REMOVED lines=12> */
.L_x_5487:
        /* <DEDUP_REMOVED lines=13> */
[----:B--2---:R-:W2:Y:S05]  /*0190*/  MUFU.RCP R0, R0 ;  /* 0x0000000000007308 */ /* 0x004eaa0000001000 */
[----:B------:R-:W3:Y:S01]  /*01a0*/  @!P1 LDC.64 R12, c[0x0][0x398] ;  /* 0x0000e600ff0c9b82 */ /* 0x000ee20000000a00 */
[----:B-1----:R-:W-:-:S06]  /*01b0*/  IMAD R26, R23, R38, R25 ;  /* 0x00000026171a7224 */ /* 0x002fcc00078e0219 */
[----:B------:R-:W-:Y:S01]  /*01c0*/  @P0 IMAD R4, R23, R4, RZ ;  /* 0x0000000417040224 */ /* 0x000fe200078e02ff */
[----:B------:R-:W1:Y:S01]  /*01d0*/  @!P1 LDC.64 R8, c[0x0][0x468] ;  /* 0x00011a00ff089b82 */ /* 0x000e620000000a00 */
[----:B--2---:R-:W-:Y:S01]  /*01e0*/  VIADD R2, R0, 0xffffffe ;  /* 0x0ffffffe00027836 */ /* 0x004fe20000000000 */
[----:B------:R-:W-:-:S03]  /*01f0*/  IABS R0, R23 ;  /* 0x0000001700007213 */ /* 0x000fc60000000000 */
[----:B------:R2:W4:Y:S02]  /*0200*/  F2I.FTZ.U32.TRUNC.NTZ R3, R2 ;  /* 0x0000000200037305 */ /* 0x000524000021f000 */
[----:B--2---:R-:W-:Y:S01]  /*0210*/  IMAD.MOV.U32 R2, RZ, RZ, RZ ;  /* 0x000000ffff027224 */ /* 0x004fe200078e00ff */
[----:B-1----:R-:W2:Y:S01]  /*0220*/  @!P1 LDG.E R8, desc[UR36][R8.64+0x4] ;  /* 0x0000042408089981 */ /* 0x002ea2000c1e1900 */
[----:B----4-:R-:W-:-:S04]  /*0230*/  IMAD.MOV R5, RZ, RZ, -R3 ;  /* 0x000000ffff057224 */ /* 0x010fc800078e0a03 */
[----:B------:R-:W-:-:S04]  /*0240*/  IMAD R5, R5, R6, RZ ;  /* 0x0000000605057224 */ /* 0x000fc800078e02ff */
[----:B------:R-:W-:-:S04]  /*0250*/  IMAD.HI.U32 R2, R3, R5, R2 ;  /* 0x0000000503027227 */ /* 0x000fc800078e0002 */
[----:B------:R-:W-:-:S04]  /*0260*/  IMAD.MOV.U32 R3, RZ, RZ, R0 ;  /* 0x000000ffff037224 */ /* 0x000fc800078e0000 */
[----:B------:R-:W-:-:S05]  /*0270*/  IMAD.HI.U32 R0, R2, R3, RZ ;  /* 0x0000000302007227 */ /* 0x000fca00078e00ff */
[----:B------:R-:W-:-:S05]  /*0280*/  IADD3 R2, PT, PT, -R0, RZ, RZ ;  /* 0x000000ff00027210 */ /* 0x000fca0007ffe1ff */
[----:B------:R-:W-:Y:S02]  /*0290*/  IMAD R3, R6, R2, R3 ;  /* 0x0000000206037224 */ /* 0x000fe400078e0203 */
[----:B------:R-:W-:Y:S02]  /*02a0*/  @!P0 IMAD R2, R26, 0xe0, RZ ;  /* 0x000000e01a028824 */ /* 0x000fe400078e02ff */
[----:B------:R-:W-:Y:S01]  /*02b0*/  @P0 IMAD R2, R25, 0xe0, R4 ;  /* 0x000000e019020824 */ /* 0x000fe200078e0204 */
[----:B------:R-:W-:Y:S02]  /*02c0*/  ISETP.GT.U32.AND P2, PT, R6, R3, PT ;  /* 0x000000030600720c */ /* 0x000fe40003f44070 */
[----:B0-----:R-:W-:Y:S01]  /*02d0*/  ISETP.NE.U32.AND P0, PT, R28, RZ, PT ;  /* 0x000000ff1c00720c */ /* 0x001fe20003f05070 */
[----:B------:R-:W-:-:S03]  /*02e0*/  IMAD.IADD R27, R24, 0x1, R2 ;  /* 0x00000001181b7824 */ /* 0x000fc600078e0202 */
[----:B------:R-:W-:Y:S02]  /*02f0*/  ISETP.NE.AND.EX P0, PT, R29, RZ, PT, P0 ;  /* 0x000000ff1d00720c */ /* 0x000fe40003f05300 */
[----:B---3--:R-:W-:-:S04]  /*0300*/  @!P1 IADD3 R4, P4, PT, R27, R12, RZ ;  /* 0x0000000c1b049210 */ /* 0x008fc80007f9e0ff */
[----:B------:R-:W-:Y:S01]  /*0310*/  @!P1 LEA.HI.X.SX32 R5, R27, R13, 0x1, P4 ;  /* 0x0000000d1b059211 */ /* 0x000fe200020f0eff */
[----:B------:R-:W-:-:S05]  /*0320*/  @!P2 IMAD.IADD R3, R3, 0x1, -R6 ;  /* 0x000000010303a824 */ /* 0x000fca00078e0a06 */
[----:B------:R-:W-:Y:S02]  /*0330*/  ISETP.GE.U32.AND P3, PT, R3, R6, PT ;  /* 0x000000060300720c */ /* 0x000fe40003f66070 */
[----:B------:R0:W3:Y:S01]  /*0340*/  @!P1 LDG.E R3, desc[UR36][R4.64] ;  /* 0x0000002404039981 */ /* 0x0000e2000c1e1900 */
[----:B------:R-:W1:Y:S01]  /*0350*/  @P0 LDC.64 R6, c[0x0][0x460] ;  /* 0x00011800ff060b82 */ /* 0x000e620000000a00 */
[----:B------:R-:W-:Y:S01]  /*0360*/  @!P2 VIADD R0, R0, 0x1 ;  /* 0x000000010000a836 */ /* 0x000fe20000000000 */
[----:B------:R-:W-:Y:S02]  /*0370*/  ISETP.GE.AND P4, PT, R11, RZ, PT ;  /* 0x000000ff0b00720c */ /* 0x000fe40003f86270 */
[----:B------:R-:W-:-:S04]  /*0380*/  ISETP.NE.AND P2, PT, R10, RZ, PT ;  /* 0x000000ff0a00720c */ /* 0x000fc80003f45270 */
[----:B0-----:R-:W0:Y:S02]  /*0390*/  LDC.64 R4, c[0x0][0x4a0] ;  /* 0x00012800ff047b82 */ /* 0x001e240000000a00 */
[----:B------:R-:W-:-:S05]  /*03a0*/  @P3 IADD3 R0, PT, PT, R0, 0x1, RZ ;  /* 0x0000000100003810 */ /* 0x000fca0007ffe0ff */
[----:B------:R-:W-:-:S04]  /*03b0*/  IMAD.MOV.U32 R39, RZ, RZ, R0 ;  /* 0x000000ffff277224 */ /* 0x000fc800078e0000 */
[----:B------:R-:W-:Y:S01]  /*03c0*/  @!P4 IMAD.MOV R39, RZ, RZ, -R39 ;  /* 0x000000ffff27c224 */ /* 0x000fe200078e0a27 */
[----:B------:R-:W-:Y:S01]  /*03d0*/  @!P2 LOP3.LUT R39, RZ, R10, RZ, 0x33, !PT ;  /* 0x0000000aff27a212 */ /* 0x000fe200078e33ff */
[----:B------:R-:W-:-:S04]  /*03e0*/  IMAD.MOV.U32 R16, RZ, RZ, RZ ;  /* 0x000000ffff107224 */ /* 0x000fc800078e00ff */
[----:B-1----:R-:W-:-:S05]  /*03f0*/  @P0 IMAD.WIDE R6, R39, 0x4, R6 ;  /* 0x0000000427060825 */ /* 0x002fca00078e0206 */
[----:B------:R1:W5:Y:S01]  /*0400*/  @P0 LDG.E R16, desc[UR36][R6.64] ;  /* 0x0000002406100981 */ /* 0x000362000c1e1900 */
[----:B0-----:R-:W-:-:S04]  /*0410*/  ISETP.NE.U32.AND P0, PT, R4, RZ, PT ;  /* 0x000000ff0400720c */ /* 0x001fc80003f05070 */
[----:B------:R-:W-:Y:S02]  /*0420*/  ISETP.NE.AND.EX P0, PT, R5, RZ, PT, P0 ;  /* 0x000000ff0500720c */ /* 0x000fe40003f05300 */
[----:B------:R-:W-:-:S11]  /*0430*/  ISETP.GT.U32.AND P2, PT, R22, 0x37, PT ;  /* 0x000000371600780c */ /* 0x000fd60003f44070 */
[----:B------:R-:W0:Y:S01]  /*0440*/  @P0 LDC.64 R18, c[0x0][0x4a0] ;  /* 0x00012800ff120b82 */ /* 0x000e220000000a00 */
[----:B------:R-:W-:Y:S01]  /*0450*/  BSSY.RECONVERGENT B0, `(.L_x_5488) ;  /* 0x000001f000007945 */ /* 0x000fe20003800200 */
[----:B---3--:R-:W2:Y:S08]  /*0460*/  @!P1 I2F.S8 R5, R3 ;  /* 0x0000000300059306 */ /* 0x008eb00000001400 */
[----:B------:R-:W3:Y:S08]  /*0470*/  @!P1 I2F.S8 R11, R3.B1 ;  /* 0x10000003000b9306 */ /* 0x000ef00000001400 */
[----:B------:R-:W1:Y:S08]  /*0480*/  @!P1 I2F.S8 R13, R3.B2 ;  /* 0x20000003000d9306 */ /* 0x000e700000001400 */
[----:B------:R-:W4:Y:S01]  /*0490*/  @!P1 I2F.S8 R9, R3.B3 ;  /* 0x3000000300099306 */ /* 0x000f220000001400 */
[C---:B--2---:R-:W-:Y:S01]  /*04a0*/  @!P1 FMUL.FTZ R4, R8.reuse, R5 ;  /* 0x0000000508049220 */ /* 0x044fe20000410000 */
[C---:B---3--:R-:W-:Y:S01]  /*04b0*/  @!P1 FMUL.FTZ R5, R8.reuse, R11 ;  /* 0x0000000b08059220 */ /* 0x048fe20000410000 */
[----:B------:R-:W-:Y:S01]  /*04c0*/  CS2R R10, SRZ ;  /* 0x00000000000a7805 */ /* 0x000fe2000001ff00 */
[C---:B-1----:R-:W-:Y:S01]  /*04d0*/  @!P1 FMUL.FTZ R6, R8.reuse, R13 ;  /* 0x0000000d08069220 */ /* 0x042fe20000410000 */
[----:B----4-:R-:W-:Y:S01]  /*04e0*/  @!P1 FMUL.FTZ R7, R8, R9 ;  /* 0x0000000908079220 */ /* 0x010fe20000410000 */
[----:B------:R-:W-:Y:S01]  /*04f0*/  CS2R R8, SRZ ;  /* 0x0000000000087805 */ /* 0x000fe2000001ff00 */
[----:B0-----:R-:W-:Y:S06]  /*0500*/  @P2 BRA `(.L_x_5489) ;  /* 0x00000000004c2947 */ /* 0x001fec0003800000 */
        /* <DEDUP_REMOVED lines=10> */
[----:B----4-:R-:W3:Y:S08]  /*05b0*/  @!P3 I2F.S8 R11, R0.B2 ;  /* 0x20000000000bb306 */ /* 0x010ef00000001400 */
[----:B------:R-:W0:Y:S08]  /*05c0*/  @!P3 I2F.S8 R3, R0 ;  /* 0x000000000003b306 */ /* 0x000e300000001400 */
[----:B------:R-:W1:Y:S08]  /*05d0*/  @!P3 I2F.S8 R9, R0.B1 ;  /* 0x100000000009b306 */ /* 0x000e700000001400 */
[----:B------:R-:W2:Y:S01]  /*05e0*/  @!P3 I2F.S8 R17, R0.B3 ;  /* 0x300000000011b306 */ /* 0x000ea20000001400 */
[C---:B---3--:R-:W-:Y:S01]  /*05f0*/  @!P3 FMUL.FTZ R10, R12.reuse, R11 ;  /* 0x0000000b0c0ab220 */ /* 0x048fe20000410000 */
[C---:B0-----:R-:W-:Y:S01]  /*0600*/  @!P3 FMUL.FTZ R8, R12.reuse, R3 ;  /* 0x000000030c08b220 */ /* 0x041fe20000410000 */
[C---:B-1----:R-:W-:Y:S01]  /*0610*/  @!P3 FMUL.FTZ R9, R12.reuse, R9 ;  /* 0x000000090c09b220 */ /* 0x042fe20000410000 */
[----:B--2---:R-:W-:-:S06]  /*0620*/  @!P3 FMUL.FTZ R11, R12, R17 ;  /* 0x000000110c0bb220 */ /* 0x004fcc0000410000 */
[----:B------:R0:W5:Y:S02]  /*0630*/  @P3 LDG.E.128 R8, desc[UR36][R14.64] ;  /* 0x000000240e083981 */ /* 0x000164000c1e1d00 */
.L_x_5489:
[----:B------:R-:W-:Y:S05]  /*0640*/  BSYNC.RECONVERGENT B0 ;  /* 0x0000000000007941 */ /* 0x000fea0003800200 */
.L_x_5488:
        /* <DEDUP_REMOVED lines=8> */
.L_x_5491:
[----:B------:R-:W-:Y:S05]  /*06d0*/  BSYNC.RECONVERGENT B0 ;  /* 0x0000000000007941 */ /* 0x000fea0003800200 */
.L_x_5490:
[----:B------:R-:W-:Y:S01]  /*06e0*/  @P0 IMAD.WIDE.U32 R12, R23, 0x4, R18 ;  /* 0x00000004170c0825 */ /* 0x000fe200078e0012 */
[----:B------:R-:W1:Y:S01]  /*06f0*/  LDCU.64 UR6, c[0x0][0x3a0] ;  /* 0x00007400ff0677ac */ /* 0x000e620008000a00 */
[----:B------:R-:W2:Y:S03]  /*0700*/  LDCU.64 UR4, c[0x0][0x390] ;  /* 0x00007200ff0477ac */ /* 0x000ea60008000a00 */
[----:B------:R3:W4:Y:S01]  /*0710*/  @P0 LDG.E R0, desc[UR36][R12.64] ;  /* 0x000000240c000981 */ /* 0x000722000c1e1900 */
[----:B------:R-:W-:Y:S01]  /*0720*/  ISETP.EQ.U32.AND P4, PT, R28, RZ, PT ;  /* 0x000000ff1c00720c */ /* 0x000fe20003f82070 */
[----:B0-----:R-:W0:Y:S01]  /*0730*/  LDC.64 R14, c[0x0][0x418] ;  /* 0x00010600ff0e7b82 */ /* 0x001e220000000a00 */
[----:B------:R-:W-:Y:S01]  /*0740*/  ISETP.GT.U32.AND P2, PT, R22, 0x3f, PT ;  /* 0x0000003f1600780c */ /* 0x000fe20003f44070 */
[----:B------:R-:W-:Y:S01]  /*0750*/  IMAD R3, R25, 0xe0, R24 ;  /* 0x000000e019037824 */ /* 0x000fe200078e0218 */
[----:B------:R-:W-:-:S02]  /*0760*/  CS2R R30, SRZ ;  /* 0x00000000001e7805 */ /* 0x000fc4000001ff00 */
[----:B------:R-:W-:Y:S02]  /*0770*/  ISETP.EQ.OR.EX P2, PT, R29, RZ, P2, P4 ;  /* 0x000000ff1d00720c */ /* 0x000fe40001742740 */
[----:B------:R-:W-:Y:S02]  /*0780*/  CS2R R34, SRZ ;  /* 0x0000000000227805 */ /* 0x000fe4000001ff00 */
[----:B------:R-:W-:Y:S02]  /*0790*/  CS2R R32, SRZ ;  /* 0x0000000000207805 */ /* 0x000fe4000001ff00 */
[----:B------:R-:W-:Y:S01]  /*07a0*/  CS2R R28, SRZ ;  /* 0x00000000001c7805 */ /* 0x000fe2000001ff00 */
[----:B------:R-:W0:Y:S01]  /*07b0*/  LDC R27, c[0x0][0x3f4] ;  /* 0x0000fd00ff1b7b82 */ /* 0x000e220000000800 */
[----:B-1----:R-:W-:Y:S02]  /*07c0*/  ISETP.NE.U32.AND P3, PT, RZ, UR6, PT ;  /* 0x00000006ff007c0c */ /* 0x002fe4000bf65070 */
[----:B--2---:R-:W-:Y:S01]  /*07d0*/  ISETP.NE.U32.AND P1, PT, RZ, UR4, PT ;  /* 0x00000004ff007c0c */ /* 0x004fe2000bf25070 */
[----:B------:R-:W-:Y:S01]  /*07e0*/  IMAD.MOV.U32 R17, RZ, RZ, RZ ;  /* 0x000000ffff117224 */ /* 0x000fe200078e00ff */
[----:B------:R-:W-:-:S03]  /*07f0*/  ISETP.NE.AND.EX P3, PT, RZ, UR7, PT, P3 ;  /* 0x00000007ff007c0c */ /* 0x000fc6000bf65330 */
[----:B---3--:R-:W1:Y:S01]  /*0800*/  @!P2 LDC.64 R12, c[0x0][0x450] ;  /* 0x00011400ff0cab82 */ /* 0x008e620000000a00 */
[----:B------:R-:W-:Y:S01]  /*0810*/  ISETP.NE.AND.EX P1, PT, RZ, UR5, PT, P1 ;  /* 0x00000005ff007c0c */ /* 0x000fe2000bf25310 */
[----:B------:R-:W2:Y:S01]  /*0820*/  LDCU.U8 UR4, c[0x0][0x404] ;  /* 0x00008080ff0477ac */ /* 0x000ea20008000000 */
[C---:B------:R-:W-:Y:S02]  /*0830*/  ISETP.GT.U32.OR P3, PT, R22.reuse, 0x37, !P3 ;  /* 0x000000371600780c */ /* 0x040fe40005f64470 */
[----:B------:R-:W-:Y:S02]  /*0840*/  ISETP.GT.U32.OR P1, PT, R22, 0x37, !P1 ;  /* 0x000000371600780c */ /* 0x000fe40004f24470 */
[----:B0-----:R-:W-:Y:S01]  /*0850*/  ISETP.NE.U32.AND P4, PT, R14, RZ, PT ;  /* 0x000000ff0e00720c */ /* 0x001fe20003f85070 */
[----:B-----5:R-:W-:-:S03]  /*0860*/  @!P2 IMAD R14, R16, R38, RZ ;  /* 0x00000026100ea224 */ /* 0x020fc600078e02ff */
[----:B------:R-:W-:Y:S01]  /*0870*/  ISETP.NE.AND.EX P4, PT, R15, RZ, PT, P4 ;  /* 0x000000ff0f00720c */ /* 0x000fe20003f85340 */
[----:B------:R-:W-:-:S04]  /*0880*/  @!P2 IMAD R15, R14, 0xe0, R3 ;  /* 0x000000e00e0fa824 */ /* 0x000fc800078e0203 */
[----:B------:R-:W0:Y:S08]  /*0890*/  @!P3 LDC.64 R20, c[0x0][0x3a0] ;  /* 0x0000e800ff14bb82 */ /* 0x000e300000000a00 */
[----:B------:R-:W3:Y:S01]  /*08a0*/  @!P1 LDC.64 R18, c[0x0][0x390] ;  /* 0x0000e400ff129b82 */ /* 0x000ee20000000a00 */
[----:B-1----:R-:W-:-:S06]  /*08b0*/  @!P2 IMAD.WIDE R12, R15, 0x4, R12 ;  /* 0x000000040f0ca825 */ /* 0x002fcc00078e020c */
[----:B------:R-:W2:Y:S01]  /*08c0*/  @!P2 LDG.E.128 R12, desc[UR36][R12.64] ;  /* 0x000000240c0ca981 */ /* 0x000ea2000c1e1d00 */
[----:B------:R-:W-:Y:S01]  /*08d0*/  IABS R40, R27 ;  /* 0x0000001b00287213 */ /* 0x000fe20000000000 */
[----:B------:R-:W1:Y:S01]  /*08e0*/  @P4 LDC.64 R36, c[0x0][0x418] ;  /* 0x00010600ff244b82 */ /* 0x000e620000000a00 */
[----:B0-----:R-:W-:-:S05]  /*08f0*/  @!P3 IMAD.WIDE.U32 R20, R3, 0x4, R20 ;  /* 0x000000040314b825 */ /* 0x001fca00078e0014 */
[----:B------:R-:W2:Y:S01]  /*0900*/  @!P3 LDG.E.128 R32, desc[UR36][R20.64] ;  /* 0x000000241420b981 */ /* 0x000ea2000c1e1d00 */
[----:B---3--:R-:W-:-:S05]  /*0910*/  @!P1 IMAD.WIDE.U32 R18, R3, 0x4, R18 ;  /* 0x0000000403129825 */ /* 0x008fca00078e0012 */
[----:B------:R0:W3:Y:S01]  /*0920*/  @!P1 LDG.E.128 R28, desc[UR36][R18.64] ;  /* 0x00000024121c9981 */ /* 0x0000e2000c1e1d00 */
[----:B------:R-:W1:Y:S01]  /*0930*/  I2F.RP R3, R40 ;  /* 0x0000002800037306 */ /* 0x000e620000209400 */
[----:B0-----:R-:W4:Y:S07]  /*0940*/  @P0 LDC R19, c[0x0][0x430] ;  /* 0x00010c00ff130b82 */ /* 0x001f2e0000000800 */
[----:B-1----:R-:W0:Y:S01]  /*0950*/  MUFU.RCP R3, R3 ;  /* 0x0000000300037308 */ /* 0x002e220000001000 */
[----:B------:R-:W1:Y:S01]  /*0960*/  @!P0 LDC R18, c[0x0][0x40c] ;  /* 0x00010300ff128b82 */ /* 0x000e620000000800 */
[----:B------:R-:W-:-:S05]  /*0970*/  @P4 IMAD.WIDE.U32 R36, R23, 0x4, R36 ;  /* 0x0000000417244825 */ /* 0x000fca00078e0024 */
[----:B------:R0:W5:Y:S02]  /*0980*/  @P4 LDG.E R17, desc[UR36][R36.64] ;  /* 0x0000002424114981 */ /* 0x000164000c1e1900 */
[----:B0-----:R-:W-:Y:S02]  /*0990*/  IADD3 R20, PT, PT, R3, 0xffffffe, RZ ;  /* 0x0ffffffe03147810 */ /* 0x001fe40007ffe0ff */
[----:B------:R-:W0:Y:S02]  /*09a0*/  LDC R3, c[0x0][0x400] ;  /* 0x00010000ff037b82 */ /* 0x000e240000000800 */
[----:B------:R1:W1:Y:S02]  /*09b0*/  F2I.FTZ.U32.TRUNC.NTZ R21, R20 ;  /* 0x0000001400157305 */ /* 0x000264000021f000 */
[----:B-1----:R-:W-:Y:S02]  /*09c0*/  IMAD.MOV.U32 R20, RZ, RZ, RZ ;  /* 0x000000ffff147224 */ /* 0x002fe400078e00ff */
[----:B------:R-:W-:Y:S01]  /*09d0*/  IMAD.MOV R37, RZ, RZ, -R21 ;  /* 0x000000ffff257224 */ /* 0x000fe200078e0a15 */
[----:B------:R-:W-:Y:S01]  /*09e0*/  ISETP.NE.AND P1, PT, R27, RZ, PT ;  /* 0x000000ff1b00720c */ /* 0x000fe20003f25270 */
[----:B------:R-:W-:Y:S01]  /*09f0*/  IMAD R36, R23, R27, RZ ;  /* 0x0000001b17247224 */ /* 0x000fe200078e02ff */
[----:B------:R-:W-:Y:S01]  /*0a00*/  BSSY.RECONVERGENT B6, `(.L_x_5492) ;  /* 0x00000e4000067945 */ /* 0x000fe20003800200 */
[----:B------:R-:W-:-:S02]  /*0a10*/  IMAD R38, R39, R38, RZ ;  /* 0x0000002627267224 */ /* 0x000fc400078e02ff */
[----:B----4-:R-:W-:Y:S02]  /*0a20*/  @P0 IMAD.IADD R18, R0, 0x1, R19 ;  /* 0x0000000100120824 */ /* 0x010fe400078e0213 */
[----:B------:R-:W-:-:S03]  /*0a30*/  IMAD R19, R37, R40, RZ ;  /* 0x0000002825137224 */ /* 0x000fc600078e02ff */
[----:B------:R-:W-:Y:S01]  /*0a40*/  IABS R0, R18 ;  /* 0x0000001200007213 */ /* 0x000fe20000000000 */
[----:B------:R-:W-:-:S04]  /*0a50*/  IMAD.HI.U32 R21, R21, R19, R20 ;  /* 0x0000001315157227 */ /* 0x000fc800078e0014 */
[----:B------:R-:W-:-:S04]  /*0a60*/  IMAD.MOV.U32 R19, RZ, RZ, R0 ;  /* 0x000000ffff137224 */ /* 0x000fc800078e0000 */
[----:B------:R-:W-:-:S05]  /*0a70*/  IMAD.HI.U32 R21, R21, R19, RZ ;  /* 0x0000001315157227 */ /* 0x000fca00078e00ff */
[----:B------:R-:W-:-:S05]  /*0a80*/  IADD3 R21, PT, PT, -R21, RZ, RZ ;  /* 0x000000ff15157210 */ /* 0x000fca0007ffe1ff */
[----:B------:R-:W-:-:S05]  /*0a90*/  IMAD R19, R40, R21, R19 ;  /* 0x0000001528137224 */ /* 0x000fca00078e0213 */
[----:B------:R-:W-:-:S13]  /*0aa0*/  ISETP.GT.U32.AND P0, PT, R40, R19, PT ;  /* 0x000000132800720c */ /* 0x000fda0003f04070 */
[----:B------:R-:W-:-:S05]  /*0ab0*/  @!P0 IMAD.IADD R19, R19, 0x1, -R40 ;  /* 0x0000000113138824 */ /* 0x000fca00078e0a28 */
[----:B------:R-:W-:Y:S02]  /*0ac0*/  ISETP.GT.U32.AND P0, PT, R40, R19, PT ;  /* 0x000000132800720c */ /* 0x000fe40003f04070 */
[----:B------:R-:W-:-:S11]  /*0ad0*/  ISETP.GE.AND P3, PT, R18, RZ, PT ;  /* 0x000000ff1200720c */ /* 0x000fd60003f66270 */
[----:B------:R-:W-:Y:S01]  /*0ae0*/  @!P0 IMAD.IADD R19, R19, 0x1, -R40 ;  /* 0x0000000113138824 */ /* 0x000fe200078e0a28 */
[----:B--2---:R-:W-:-:S04]  /*0af0*/  ISETP.NE.AND P0, PT, RZ, UR4, PT ;  /* 0x00000004ff007c0c */ /* 0x004fc8000bf05270 */
[----:B0-----:R-:W-:Y:S01]  /*0b00*/  ISETP.LT.OR P0, PT, R3, 0x1, P0 ;  /* 0x000000010300780c */ /* 0x001fe20000701670 */
[----:B------:R-:W-:Y:S01]  /*0b10*/  FADD.FTZ R32, R32, R4 ;  /* 0x0000000420207221 */ /* 0x000fe20000010000 */
[----:B------:R-:W-:Y:S01]  /*0b20*/  FADD.FTZ R33, R33, R5 ;  /* 0x0000000521217221 */ /* 0x000fe20000010000 */
[----:B------:R-:W-:Y:S01]  /*0b30*/  FADD.FTZ R34, R34, R6 ;  /* 0x0000000622227221 */ /* 0x000fe20000010000 */
[----:B------:R-:W-:Y:S01]  /*0b40*/  FADD.FTZ R35, R35, R7 ;  /* 0x0000000723237221 */ /* 0x000fe20000010000 */
[----:B------:R-:W-:Y:S01]  /*0b50*/  IADD3 R23, PT, PT, R18, 0x1, -R27 ;  /* 0x0000000112177810 */ /* 0x000fe20007ffe81b */
[----:B------:R-:W-:Y:S01]  /*0b60*/  @!P3 IMAD.MOV R19, RZ, RZ, -R19 ;  /* 0x000000ffff13b224 */ /* 0x000fe200078e0a13 */
[----:B------:R-:W-:Y:S01]  /*0b70*/  @!P1 LOP3.LUT R19, RZ, R27, RZ, 0x33, !PT ;  /* 0x0000001bff139212 */ /* 0x000fe200078e33ff */
[----:B---3--:R-:W-:Y:S01]  /*0b80*/  FADD.FTZ R28, R28, R8 ;  /* 0x000000081c1c7221 */ /* 0x008fe20000010000 */
[----:B------:R-:W-:Y:S01]  /*0b90*/  FADD.FTZ R29, R29, R9 ;  /* 0x000000091d1d7221 */ /* 0x000fe20000010000 */
[----:B------:R-:W-:Y:S01]  /*0ba0*/  FADD.FTZ R30, R30, R10 ;  /* 0x0000000a1e1e7221 */ /* 0x000fe20000010000 */
[----:B------:R-:W-:Y:S01]  /*0bb0*/  FADD.FTZ R31, R31, R11 ;  /* 0x0000000b1f1f7221 */ /* 0x000fe20000010000 */
[----:B------:R-:W-:Y:S01]  /*0bc0*/  @!P2 FMUL.FTZ R32, R32, R12 ;  /* 0x0000000c2020a220 */ /* 0x000fe20000410000 */
[----:B------:R-:W-:Y:S01]  /*0bd0*/  @!P2 FMUL.FTZ R33, R33, R13 ;  /* 0x0000000d2121a220 */ /* 0x000fe20000410000 */
[----:B------:R-:W-:Y:S01]  /*0be0*/  @!P2 FMUL.FTZ R34, R34, R14 ;  /* 0x0000000e2222a220 */ /* 0x000fe20000410000 */
[----:B------:R-:W-:Y:S01]  /*0bf0*/  @!P2 FMUL.FTZ R35, R35, R15 ;  /* 0x0000000f2323a220 */ /* 0x000fe20000410000 */
[----:B------:R-:W-:-:S02]  /*0c00*/  SHF.R.S32.HI R27, RZ, 0x1f, R36 ;  /* 0x0000001fff1b7819 */ /* 0x000fc40000011424 */
[----:B------:R-:W-:Y:S01]  /*0c10*/  VIMNMX R23, PT, PT, RZ, R23, !PT ;  /* 0x00000017ff177248 */ /* 0x000fe20007fe0100 */
[----:B------:R-:W-:Y:S06]  /*0c20*/  @P0 BRA `(.L_x_5493) ;  /* 0x0000000000ac0947 */ /* 0x000fec0003800000 */
[----:B------:R-:W-:-:S13]  /*0c30*/  ISETP.GE.AND P0, PT, R24, R3, PT ;  /* 0x000000031800720c */ /* 0x000fda0003f06270 */
[----:B------:R-:W-:Y:S05]  /*0c40*/  @P0 BRA `(.L_x_5494) ;  /* 0x0000000800fc0947 */ /* 0x000fea0003800000 */
[----:B------:R-:W-:Y:S01]  /*0c50*/  I2FP.F32.U32 R3, R3 ;  /* 0x0000000300037245 */ /* 0x000fe20000201000 */
[----:B------:R-:W-:Y:S01]  /*0c60*/  VIADD R0, R24, 0x2 ;  /* 0x0000000218007836 */ /* 0x000fe20000000000 */
[----:B------:R-:W0:Y:S04]  /*0c70*/  LDCU UR4, c[0x0][0x40c] ;  /* 0x00008180ff0477ac */ /* 0x000e280008000800 */
        /* <DEDUP_REMOVED lines=38> */
.L_x_5493:
        /* <DEDUP_REMOVED lines=40> */
[----:B------:R-:W-:Y:S01]  /*1160*/  IMAD.MOV.U32 R8, RZ, RZ, 0x53f ;  /* 0x0000053fff087424 */ /* 0x000fe200078e00ff */
[----:B------:R-:W-:Y:S01]  /*1170*/  MOV R12, 0x1 ;  /* 0x00000001000c7802 */ /* 0x000fe20000000f00 */
[----:B------:R1:W2:Y:S01]  /*1180*/  LDC.64 R14, c[0x4][R0] ;  /* 0x01000000000e7b82 */ /* 0x0002a20000000a00 */
[----:B------:R-:W3:Y:S01]  /*1190*/  LDCU.64 UR6, c[0x4][0xd0] ;  /* 0x01001a00ff0677ac */ /* 0x000ee20008000a00 */
[----:B------:R-:W-:Y:S01]  /*11a0*/  IMAD.MOV.U32 R13, RZ, RZ, RZ ;  /* 0x000000ffff0d7224 */ /* 0x000fe200078e00ff */
[----:B------:R-:W4:Y:S01]  /*11b0*/  LDCU.64 UR8, c[0x4][0x8] ;  /* 0x01000100ff0877ac */ /* 0x000f220008000a00 */
[----:B0-----:R-:W-:Y:S02]  /*11c0*/  IMAD.U32 R4, RZ, RZ, UR4 ;  /* 0x00000004ff047e24 */ /* 0x001fe4000f8e00ff */
[----:B------:R-:W-:Y:S01]  /*11d0*/  IMAD.U32 R5, RZ, RZ, UR5 ;  /* 0x00000005ff057e24 */ /* 0x000fe2000f8e00ff */
[----:B---3--:R-:W-:Y:S01]  /*11e0*/  MOV R6, UR6 ;  /* 0x0000000600067c02 */ /* 0x008fe20008000f00 */
[----:B------:R-:W-:-:S02]  /*11f0*/  IMAD.U32 R7, RZ, RZ, UR7 ;  /* 0x00000007ff077e24 */ /* 0x000fc4000f8e00ff */
[----:B----4-:R-:W-:Y:S02]  /*1200*/  IMAD.U32 R10, RZ, RZ, UR8 ;  /* 0x00000008ff0a7e24 */ /* 0x010fe4000f8e00ff */
[----:B-1----:R-:W-:-:S07]  /*1210*/  IMAD.U32 R11, RZ, RZ, UR9 ;  /* 0x00000009ff0b7e24 */ /* 0x002fce000f8e00ff */
[----:B------:R-:W-:-:S07]  /*1220*/  LEPC R20, `(.L_x_5495) ;  /* 0x000000001014794e */ /* 0x000fce0000000000 */
[----:B--2--5:R-:W-:Y:S05]  /*1230*/  CALL.ABS.NOINC R14 ;  /* 0x000000000e007343 */ /* 0x024fea0003c00000 */
.L_x_5495:
[----:B------:R-:W0:Y:S01]  /*1240*/  S2R R3, SR_CgaCtaId ;  /* 0x0000000000037919 */ /* 0x000e220000008800 */
[----:B------:R-:W1:Y:S01]  /*1250*/  LDC R9, c[0x0][0x400] ;  /* 0x00010000ff097b82 */ /* 0x000e620000000800 */
[----:B------:R-:W-:Y:S01]  /*1260*/  MOV R0, 0x400 ;  /* 0x0000040000007802 */ /* 0x000fe20000000f00 */
[----:B------:R-:W-:Y:S05]  /*1270*/  WARPSYNC.ALL ;  /* 0x0000000000007948 */ /* 0x000fea0003800000 */
[----:B------:R-:W-:Y:S01]  /*1280*/  ISETP.NE.AND P6, PT, R41, RZ, PT ;  /* 0x000000ff2900720c */ /* 0x000fe20003fc5270 */
[----:B------:R-:W-:-:S12]  /*1290*/  VIADD R0, R0, 0x410 ;  /* 0x0000041000007836 */ /* 0x000fd80000000000 */
        /* <DEDUP_REMOVED lines=73> */
.L_x_5499:
[----:B------:R-:W-:Y:S05]  /*1730*/  BSYNC.RECONVERGENT B1 ;  /* 0x0000000000017941 */ /* 0x000fea0003800200 */
.L_x_5498:
        /* <DEDUP_REMOVED lines=8> */
.L_x_5497:
[----:B------:R-:W-:Y:S05]  /*17c0*/  BSYNC.RECONVERGENT B0 ;  /* 0x0000000000007941 */ /* 0x000fea0003800200 */
.L_x_5496:
[----:B------:R-:W-:Y:S01]  /*17d0*/  BAR.SYNC.DEFER_BLOCKING 0x0 ;  /* 0x0000000000007b1d */ /* 0x000fe20000010000 */
[----:B------:R-:W-:-:S04]  /*17e0*/  @!P6 IMAD R37, R37, R40, R39 ;  /* 0x000000282525e224 */ /* 0x000fc800078e0227 */
[C---:B------:R-:W-:Y:S01]  /*17f0*/  @!P6 IMAD R0, R37.reuse, 0x4, R0 ;  /* 0x000000042500e824 */ /* 0x040fe200078e0200 */
[----:B------:R-:W-:-:S04]  /*1800*/  @!P6 LEA R3, R37, R3, 0x2 ;  /* 0x000000032503e211 */ /* 0x000fc800078e10ff */
[----:B---3--:R0:W1:Y:S04]  /*1810*/  @!P6 LDS.128 R28, [R0] ;  /* 0x00000000001ce984 */ /* 0x0080680000000c00 */
[----:B------:R0:W2:Y:S01]  /*1820*/  @!P6 LDS.128 R32, [R3] ;  /* 0x000000000320e984 */ /* 0x0000a20000000c00 */
[----:B------:R-:W-:Y:S06]  /*1830*/  BAR.SYNC.DEFER_BLOCKING 0x0 ;  /* 0x0000000000007b1d */ /* 0x000fec0000010000 */
.L_x_5494:
[----:B------:R-:W-:Y:S05]  /*1840*/  BSYNC.RECONVERGENT B6 ;  /* 0x0000000000067941 */ /* 0x000fea0003800200 */
.L_x_5492:
        /* <DEDUP_REMOVED lines=23> */
.L_x_5501:
[----:B------:R-:W-:Y:S05]  /*19c0*/  BSYNC.RECONVERGENT B0 ;  /* 0x0000000000007941 */ /* 0x000fea0003800200 */
.L_x_5500:
        /* <DEDUP_REMOVED lines=21> */
[----:B------:R0:W-:Y:S01]  /*1b20*/  @!P0 STS [R0+UR4+0x8], R5 ;  /* 0x0000080500008988 */ /* 0x0001e20008000804 */
[----:B------:R-:W-:Y:S01]  /*1b30*/  BAR.SYNC.DEFER_BLOCKING 0x0 ;  /* 0x0000000000007b1d */ /* 0x000fe20000010000 */
[----:B------:R-:W-:Y:S01]  /*1b40*/  ISETP.NE.AND P0, PT, R22, RZ, PT ;  /* 0x000000ff1600720c */ /* 0x000fe20003f05270 */
[----:B------:R-:W-:-:S04]  /*1b50*/  UIADD3 UR4, UPT, UPT, UR10, 0x410, URZ ;  /* 0x000004100a047890 */ /* 0x000fc8000fffe0ff */
[----:B------:R-:W-:-:S06]  /*1b60*/  ULEA UR4, UR11, UR4, 0x18 ;  /* 0x000000040b047291 */ /* 0x000fcc000f8ec0ff */
[----:B0-----:R-:W-:Y:S01]  /*1b70*/  LEA R0, R7, UR4, 0x2 ;  /* 0x0000000407007c11 */ /* 0x001fe2000f8e10ff */
        /* <DEDUP_REMOVED lines=13> */
[----:B-----5:R-:W-:-:S05]  /*1c50*/  IADD3 R6, PT, PT, -R17, R18, RZ ;  /* 0x0000001211067210 */ /* 0x020fca0007ffe1ff */
[----:B0-----:R-:W-:-:S04]  /*1c60*/  IMAD R3, R25, UR5, R6 ;  /* 0x0000000519037c24 */ /* 0x001fc8000f8e0206 */
[----:B------:R-:W-:-:S04]  /*1c70*/  IMAD R3, R3, UR5, R6 ;  /* 0x0000000503037c24 */ /* 0x000fc8000f8e0206 */
[----:B---3--:R-:W-:-:S06]  /*1c80*/  IMAD.WIDE R4, R3, 0x4, R4 ;  /* 0x0000000403047825 */ /* 0x008fcc00078e0204 */
[----:B------:R-:W3:Y:S02]  /*1c90*/  LDG.E R4, desc[UR36][R4.64] ;  /* 0x0000002404047981 */ /* 0x000ee4000c1e1900 */
[----:B---3--:R-:W-:-:S07]  /*1ca0*/  FADD.FTZ R153, R153, R4 ;  /* 0x0000000499997221 */ /* 0x008fce0000010000 */
.L_x_5504:
[----:B------:R3:W-:Y:S02]  /*1cb0*/  STS [R0], R153 ;  /* 0x0000009900007388 */ /* 0x0007e40000000800 */
.L_x_5503:
[----:B------:R-:W-:Y:S05]  /*1cc0*/  BSYNC.RECONVERGENT B0 ;  /* 0x0000000000007941 */ /* 0x000fea0003800200 */
.L_x_5502:
[----:B------:R-:W-:Y:S01]  /*1cd0*/  VIADD R3, R7, 0x7 ;  /* 0x0000000707037836 */ /* 0x000fe20000000000 */
[----:B------:R-:W4:Y:S01]  /*1ce0*/  LDCU UR5, c[0x0][0x3f0] ;  /* 0x00007e00ff0577ac */ /* 0x000f220008000800 */
[----:B------:R-:W-:Y:S01]  /*1cf0*/  SHF.R.U32.HI R20, RZ, 0x2, R22 ;  /* 0x00000002ff147819 */ /* 0x000fe20000011616 */
[----:B------:R-:W-:Y:S02]  /*1d00*/  BSSY B0, `(.L_x_5505) ;  /* 0x000041a000007945 */ /* 0x000fe40003800000 */
[----:B0-----:R-:W-:Y:S01]  /*1d10*/  SHF.R.S32.HI R4, RZ, 0x1f, R3 ;  /* 0x0000001fff047819 */ /* 0x001fe20000011403 */
[----:B------:R-:W0:Y:S03]  /*1d20*/  LDCU UR12, c[0x0][0x410] ;  /* 0x00008200ff0c77ac */ /* 0x000e260008000800 */
[----:B------:R-:W-:Y:S01]  /*1d30*/  LEA.HI R4, R4, R3, RZ, 0x3 ;  /* 0x0000000304047211 */ /* 0x000fe200078f18ff */
[----:B------:R-:W0:Y:S03]  /*1d40*/  LDCU.64 UR14, c[0x0][0x438] ;  /* 0x00008700ff0e77ac */ /* 0x000e260008000a00 */
[----:B------:R-:W-:Y:S01]  /*1d50*/  LOP3.LUT R13, R4, 0xfffffff8, RZ, 0xc0, !PT ;  /* 0xfffffff8040d7812 */ /* 0x000fe200078ec0ff */
[----:B------:R-:W0:Y:S01]  /*1d60*/  LDCU.64 UR8, c[0x0][0x448] ;  /* 0x00008900ff0877ac */ /* 0x000e220008000a00 */
[----:B------:R-:W-:Y:S02]  /*1d70*/  BAR.SYNC.DEFER_BLOCKING 0x0 ;  /* 0x0000000000007b1d */ /* 0x000fe40000010000 */
[----:B------:R-:W-:Y:S01]  /*1d80*/  ISETP.GE.AND P0, PT, R20, R13, PT ;  /* 0x0000000d1400720c */ /* 0x000fe20003f06270 */
[----:B----4-:R-:W-:-:S04]  /*1d90*/  IMAD R3, R38, UR5, R25 ;  /* 0x0000000526037c24 */ /* 0x010fc8000f8e0219 */
[----:B------:R-:W-:-:S08]  /*1da0*/  IMAD R3, R3, 0xe0, RZ ;  /* 0x000000e003037824 */ /* 0x000fd000078e02ff */
[----:B------:R-:W-:Y:S05]  /*1db0*/  @P0 BRA `(.L_x_5506) ;  /* 0x0000004000380947 */ /* 0x000fea0003800000 */
[----:B------:R-:W4:Y:S01]  /*1dc0*/  LDC R4, c[0x0][0x3f4] ;  /* 0x0000fd00ff047b82 */ /* 0x000f220000000800 */
[----:B------:R-:W-:Y:S01]  /*1dd0*/  UIADD3 UR5, UPT, UPT, UR10, 0x10, URZ ;  /* 0x000000100a057890 */ /* 0x000fe2000fffe0ff */
[----:B------:R-:W-:Y:S01]  /*1de0*/  LOP3.LUT R24, R24, 0xc, RZ, 0xc0, !PT ;  /* 0x0000000c18187812 */ /* 0x000fe200078ec0ff */
[----:B------:R-:W0:Y:S01]  /*1df0*/  LDCU.64 UR6, c[0x0][0x420] ;  /* 0x00008400ff0677ac */ /* 0x000e220008000a00 */
[----:B------:R-:W-:Y:S01]  /*1e00*/  IMAD.IADD R151, R23, 0x1, R20 ;  /* 0x0000000117977824 */ /* 0x000fe200078e0214 */
[----:B------:R-:W-:Y:S01]  /*1e10*/  LEA R20, R20, UR4, 0x2 ;  /* 0x0000000414147c11 */ /* 0x000fe2000f8e10ff */
[----:B------:R-:W-:-:S09]  /*1e20*/  ULEA UR5, UR11, UR5, 0x18 ;  /* 0x000000050b057291 */ /* 0x000fd2000f8ec0ff */
[----:B------:R1:W1:Y:S04]  /*1e30*/  LDS R146, [R24+UR5] ;  /* 0x0000000518927984 */ /* 0x0002680008000800 */
[----:B------:R1:W1:Y:S01]  /*1e40*/  LDS R144, [R24+UR5+0x10] ;  /* 0x0000100518907984 */ /* 0x0002620008000800 */
[----:B0-----:R-:W-:Y:S02]  /*1e50*/  ISETP.NE.U32.AND P0, PT, RZ, UR6, PT ;  /* 0x00000006ff007c0c */ /* 0x001fe4000bf05070 */
[----:B------:R-:W-:Y:S01]  /*1e60*/  IADD3 R8, P1, P2, R36, UR6, R151 ;  /* 0x0000000624087c10 */ /* 0x000fe2000fa3e097 */
[----:B------:R0:W0:Y:S01]  /*1e70*/  LDS R149, [R24+UR5+0x20] ;  /* 0x0000200518957984 */ /* 0x0000220008000800 */
[----:B----4-:R-:W-:Y:S02]  /*1e80*/  IABS R4, R4 ;  /* 0x0000000400047213 */ /* 0x010fe40000000000 */
[----:B------:R-:W-:Y:S01]  /*1e90*/  ISETP.NE.AND.EX P0, PT, RZ, UR7, PT, P0 ;  /* 0x00000007ff007c0c */ /* 0x000fe2000bf05300 */
[----:B------:R4:W0:Y:S01]  /*1ea0*/  LDS R147, [R24+UR5+0x30] ;  /* 0x0000300518937984 */ /* 0x0008220008000800 */
[----:B------:R-:W2:Y:S01]  /*1eb0*/  I2F.RP R5, R4 ;  /* 0x0000000400057306 */ /* 0x000ea20000209400 */
[----:B------:R-:W-:-:S02]  /*1ec0*/  IADD3.X R9, PT, PT, R27, UR7, RZ, P1, P2 ;  /* 0x000000071b097c10 */ /* 0x000fc40008fe44ff */
[----:B------:R4:W0:Y:S04]  /*1ed0*/  LDS R145, [R24+UR5+0x40] ;  /* 0x0000400518917984 */ /* 0x0008280008000800 */
[----:B------:R4:W0:Y:S04]  /*1ee0*/  LDS R142, [R24+UR5+0x50] ;  /* 0x00005005188e7984 */ /* 0x0008280008000800 */
[----:B------:R4:W0:Y:S01]  /*1ef0*/  LDS R143, [R24+UR5+0x60] ;  /* 0x00006005188f7984 */ /* 0x0008220008000800 */
[----:B--2---:R-:W2:Y:S03]  /*1f00*/  MUFU.RCP R5, R5 ;  /* 0x0000000500057308 */ /* 0x004ea60000001000 */
[----:B------:R4:W0:Y:S04]  /*1f10*/  LDS R140, [R24+UR5+0x70] ;  /* 0x00007005188c7984 */ /* 0x0008280008000800 */
[----:B------:R4:W0:Y:S04]  /*1f20*/  LDS R138, [R24+UR5+0x80] ;  /* 0x00008005188a7984 */ /* 0x0008280008000800 */
[----:B------:R4:W0:Y:S04]  /*1f30*/  LDS R141, [R24+UR5+0x90] ;  /* 0x00009005188d7984 */ /* 0x0008280008000800 */
[----:B------:R4:W0:Y:S01]  /*1f40*/  LDS R136, [R24+UR5+0xa0] ;  /* 0x0000a00518887984 */ /* 0x0008220008000800 */
[----:B--2---:R-:W-:-:S03]  /*1f50*/  VIADD R10, R5, 0xffffffe ;  /* 0x0ffffffe050a7836 */ /* 0x004fc60000000000 */
[----:B------:R4:W2:Y:S01]  /*1f60*/  LDS R139, [R24+UR5+0xb0] ;  /* 0x0000b005188b7984 */ /* 0x0008a20008000800 */
[----:B------:R3:W1:Y:S03]  /*1f70*/  F2I.FTZ.U32.TRUNC.NTZ R11, R10 ;  /* 0x0000000a000b7305 */ /* 0x000666000021f000 */
[----:B------:R4:W0:Y:S04]  /*1f80*/  LDS R134, [R24+UR5+0xc0] ;  /* 0x0000c00518867984 */ /* 0x0008280008000800 */
[----:B------:R4:W0:Y:S04]  /*1f90*/  LDS R137, [R24+UR5+0xd0] ;  /* 0x0000d00518897984 */ /* 0x0008280008000800 */
[----:B------:R4:W0:Y:S01]  /*1fa0*/  LDS R132, [R24+UR5+0xe0] ;  /* 0x0000e00518847984 */ /* 0x0008220008000800 */
[----:B---3--:R-:W-:-:S03]  /*1fb0*/  HFMA2 R10, -RZ, RZ, 0, 0 ;  /* 0x00000000ff0a7431 */ /* 0x008fc600000001ff */
[----:B------:R4:W3:Y:S01]  /*1fc0*/  LDS R135, [R24+UR5+0xf0] ;  /* 0x0000f00518877984 */ /* 0x0008e20008000800 */
[----:B-1----:R-:W-:-:S03]  /*1fd0*/  IMAD.MOV R7, RZ, RZ, -R11 ;  /* 0x000000ffff077224 */ /* 0x002fc600078e0a0b */
[----:B------:R4:W1:Y:S01]  /*1fe0*/  LDS R133, [R24+UR5+0x100] ;  /* 0x0001000518857984 */ /* 0x0008620008000800 */
[----:B------:R-:W-:-:S03]  /*1ff0*/  IMAD R7, R7, R4, RZ ;  /* 0x0000000407077224 */ /* 0x000fc600078e02ff */
[----:B------:R4:W0:Y:S01]  /*2000*/  LDS R130, [R24+UR5+0x110] ;  /* 0x0001100518827984 */ /* 0x0008220008000800 */
[----:B------:R-:W-:-:S03]  /*2010*/  IMAD.HI.U32 R7, R11, R7, R10 ;  /* 0x000000070b077227 */ /* 0x000fc600078e000a */
[----:B------:R4:W0:Y:S01]  /*2020*/  LDS R131, [R24+UR5+0x120] ;  /* 0x0001200518837984 */ /* 0x0008220008000800 */
[----:B------:R-:W-:-:S03]  /*2030*/  IMAD.IADD R10, R23, 0x1, R13 ;  /* 0x00000001170a7824 */ /* 0x000fc600078e020d */
        /* <DEDUP_REMOVED lines=45> */
[----:B------:R-:W2:Y:S02]  /*2310*/  LDCU UR5, c[0x0][0x440] ;  /* 0x00008800ff0577ac */ /* 0x000ea40008000800 */
[----:B--2---:R-:W-:-:S04]  /*2320*/  IMAD R12, R25, UR5, R18 ;  /* 0x00000005190c7c24 */ /* 0x004fc8000f8e0212 */
[----:B-1-34-:R-:W-:-:S07]  /*2330*/  IMAD R21, R12, UR5, R151 ;  /* 0x000000050c157c24 */ /* 0x01afce000f8e0297 */
.L_x_5510:
        /* <DEDUP_REMOVED lines=11> */
[----:B------:R-:W-:-:S05]  /*23f0*/  @!P1 IMAD.IADD R159, R159, 0x1, -R148 ;  /* 0x000000019f9f9824 */ /* 0x000fca00078e0a94 */
[----:B------:R-:W-:-:S13]  /*2400*/  ISETP.GT.U32.AND P1, PT, R4, R159, PT ;  /* 0x0000009f0400720c */ /* 0x000fda0003f24070 */
[----:B------:R-:W-:Y:S01]  /*2410*/  @!P1 IMAD.IADD R159, R159, 0x1, -R148 ;  /* 0x000000019f9f9824 */ /* 0x000fe200078e0a94 */
[----:B------:R-:W-:-:S04]  /*2420*/  ISETP.GE.AND P1, PT, R151, R18, PT ;  /* 0x000000129700720c */ /* 0x000fc80003f26270 */
[----:B------:R-:W-:Y:S02]  /*2430*/  @!P2 IADD3 R159, PT, PT, -R159, RZ, RZ ;  /* 0x000000ff9f9fa210 */ /* 0x000fe40007ffe1ff */
[----:B------:R-:W-:-:S05]  /*2440*/  @!P3 LOP3.LUT R159, RZ, R12, RZ, 0x33, !PT ;  /* 0x0000000cff9fb212 */ /* 0x000fca00078e33ff */
[----:B------:R-:W-:-:S04]  /*2450*/  IMAD.SHL.U32 R161, R159, 0x4, RZ ;  /* 0x000000049fa17824 */ /* 0x000fc800078e00ff */
[C-C-:B------:R-:W-:Y:S02]  /*2460*/  IMAD R152, R12.reuse, 0x8, R161.reuse ;  /* 0x000000080c987824 */ /* 0x140fe400078e02a1 */
[----:B------:R-:W-:-:S03]  /*2470*/  IMAD R148, R12, 0x10, R161 ;  /* 0x000000100c947824 */ /* 0x000fc600078e02a1 */
[-C--:B------:R-:W-:Y:S02]  /*2480*/  ISETP.GE.OR P3, PT, R152, R13.reuse, P1 ;  /* 0x0000000d9800720c */ /* 0x080fe40000f66670 */
[----:B------:R-:W-:-:S11]  /*2490*/  ISETP.GE.OR P4, PT, R148, R13, P1 ;  /* 0x0000000d9400720c */ /* 0x000fd60000f86670 */
[----:B------:R-:W2:Y:S01]  /*24a0*/  @!P3 LDC.64 R14, c[0x0][0x3b8] ;  /* 0x0000ee00ff0ebb82 */ /* 0x000ea20000000a00 */
[----:B-1----:R-:W-:-:S05]  /*24b0*/  @!P3 LOP3.LUT R150, R11, 0x3, RZ, 0xc0, !PT ;  /* 0x000000030b96b812 */ /* 0x002fca00078ec0ff */
[----:B------:R-:W-:Y:S01]  /*24c0*/  @!P3 IMAD R155, R3, R12, R150 ;  /* 0x0000000c039bb224 */ /* 0x000fe200078e0296 */
[----:B------:R-:W-:-:S04]  /*24d0*/  @!P3 SHF.R.S32.HI R150, RZ, 0x1f, R152 ;  /* 0x0000001fff96b819 */ /* 0x000fc80000011498 */
[----:B------:R-:W-:-:S04]  /*24e0*/  @!P3 IADD3 R152, P2, PT, R155, R152, RZ ;  /* 0x000000989b98b210 */ /* 0x000fc80007f5e0ff */
[----:B------:R-:W-:Y:S02]  /*24f0*/  @!P3 LEA.HI.X.SX32 R150, R155, R150, 0x1, P2 ;  /* 0x000000969b96b211 */ /* 0x000fe400010f0eff */
[----:B--2---:R-:W-:-:S04]  /*2500*/  @!P3 LEA R154, P2, R152, R14, 0x2 ;  /* 0x0000000e989ab211 */ /* 0x004fc800078410ff */
[----:B------:R-:W-:Y:S02]  /*2510*/  @!P3 LEA.HI.X R155, R152, R15, R150, 0x2, P2 ;  /* 0x0000000f989bb211 */ /* 0x000fe400010f1496 */
[----:B------:R-:W1:Y:S01]  /*2520*/  @!P4 LDC.64 R14, c[0x0][0x3b8] ;  /* 0x0000ee00ff0ecb82 */ /* 0x000e620000000a00 */
[----:B------:R-:W-:-:S05]  /*2530*/  @!P4 LOP3.LUT R150, R11, 0x3, RZ, 0xc0, !PT ;  /* 0x000000030b96c812 */ /* 0x000fca00078ec0ff */
[----:B------:R-:W-:Y:S01]  /*2540*/  @!P4 IMAD R157, R3, R12, R150 ;  /* 0x0000000c039dc224 */ /* 0x000fe200078e0296 */
[----:B------:R-:W-:-:S04]  /*2550*/  @!P4 SHF.R.S32.HI R150, RZ, 0x1f, R148 ;  /* 0x0000001fff96c819 */ /* 0x000fc80000011494 */
[----:B------:R-:W-:-:S04]  /*2560*/  @!P4 IADD3 R148, P2, PT, R157, R148, RZ ;  /* 0x000000949d94c210 */ /* 0x000fc80007f5e0ff */
[----:B------:R-:W-:Y:S02]  /*2570*/  @!P4 LEA.HI.X.SX32 R150, R157, R150, 0x1, P2 ;  /* 0x000000969d96c211 */ /* 0x000fe400010f0eff */
[----:B-1----:R-:W-:-:S04]  /*2580*/  @!P4 LEA R156, P2, R148, R14, 0x2 ;  /* 0x0000000e949cc211 */ /* 0x002fc800078410ff */
[----:B------:R-:W-:Y:S01]  /*2590*/  @!P4 LEA.HI.X R157, R148, R15, R150, 0x2, P2 ;  /* 0x0000000f949dc211 */ /* 0x000fe200010f1496 */
[----:B------:R-:W-:Y:S01]  /*25a0*/  IMAD R150, R12, 0x20, R161 ;  /* 0x000000200c967824 */ /* 0x000fe200078e02a1 */
[----:B------:R-:W-:-:S04]  /*25b0*/  ISETP.GE.AND P2, PT, R151, R18, PT ;  /* 0x000000129700720c */ /* 0x000fc80003f46270 */
[----:B------:R-:W-:Y:S02]  /*25c0*/  ISETP.GE.OR P5, PT, R150, R13, P1 ;  /* 0x0000000d9600720c */ /* 0x000fe40000fa6670 */
[----:B------:R-:W-:Y:S02]  /*25d0*/  FSEL R22, R22, RZ, P2 ;  /* 0x000000ff16167208 */ /* 0x000fe40001000000 */
[----:B------:R-:W-:-:S04]  /*25e0*/  LEA R152, R12, R161, 0x6 ;  /* 0x000000a10c987211 */ /* 0x000fc800078e30ff */
[----:B------:R1:W2:Y:S01]  /*25f0*/  @!P3 LDG.E R22, desc[UR36][R154.64] ;  /* 0x000000249a16b981 */ /* 0x0002a2000c1e1900 */
[----:B0-----:R-:W-:-:S04]  /*2600*/  FSEL R24, R24, RZ, P2 ;  /* 0x000000ff18187208 */ /* 0x001fc80001000000 */
[----:B------:R-:W0:Y:S01]  /*2610*/  @!P5 LDC.64 R14, c[0x0][0x3b8] ;  /* 0x0000ee00ff0edb82 */ /* 0x000e220000000a00 */
[----:B------:R-:W-:Y:S01]  /*2620*/  @!P5 LOP3.LUT R148, R11, 0x3, RZ, 0xc0, !PT ;  /* 0x000000030b94d812 */ /* 0x000fe200078ec0ff */
[----:B------:R3:W4:Y:S01]  /*2630*/  @!P4 LDG.E R24, desc[UR36][R156.64] ;  /* 0x000000249c18c981 */ /* 0x000722000c1e1900 */
[----:B------:R-:W-:-:S03]  /*2640*/  FSEL R25, R25, RZ, P2 ;  /* 0x000000ff19197208 */ /* 0x000fc60001000000 */
[----:B------:R-:W-:Y:S01]  /*2650*/  @!P5 IMAD R163, R3, R12, R148 ;  /* 0x0000000c03a3d224 */ /* 0x000fe200078e0294 */
[----:B------:R-:W-:-:S04]  /*2660*/  @!P5 SHF.R.S32.HI R148, RZ, 0x1f, R150 ;  /* 0x0000001fff94d819 */ /* 0x000fc80000011496 */
[----:B------:R-:W-:-:S04]  /*2670*/  @!P5 IADD3 R150, P3, PT, R163, R150, RZ ;  /* 0x00000096a396d210 */ /* 0x000fc80007f7e0ff */
[----:B------:R-:W-:Y:S02]  /*2680*/  @!P5 LEA.HI.X.SX32 R148, R163, R148, 0x1, P3 ;  /* 0x00000094a394d211 */ /* 0x000fe400018f0eff */
[----:B------:R-:W-:Y:S02]  /*2690*/  ISETP.GE.OR P3, PT, R152, R13, P1 ;  /* 0x0000000d9800720c */ /* 0x000fe40000f66670 */
[----:B0-----:R-:W-:-:S04]  /*26a0*/  @!P5 LEA R162, P4, R150, R14, 0x2 ;  /* 0x0000000e96a2d211 */ /* 0x001fc800078810ff */
[----:B------:R-:W-:-:S07]  /*26b0*/  @!P5 LEA.HI.X R163, R150, R15, R148, 0x2, P4 ;  /* 0x0000000f96a3d211 */ /* 0x000fce00020f1494 */
[----:B------:R-:W0:Y:S01]  /*26c0*/  @!P3 LDC.64 R14, c[0x0][0x3b8] ;  /* 0x0000ee00ff0ebb82 */ /* 0x000e220000000a00 */
[----:B------:R-:W-:Y:S01]  /*26d0*/  @!P3 LOP3.LUT R148, R11, 0x3, RZ, 0xc0, !PT ;  /* 0x000000030b94b812 */ /* 0x000fe200078ec0ff */
[----:B------:R-:W4:Y:S01]  /*26e0*/  @!P5 LDG.E R25, desc[UR36][R162.64] ;  /* 0x00000024a219d981 */ /* 0x000f22000c1e1900 */
[----:B------:R-:W-:-:S03]  /*26f0*/  FSEL R26, R26, RZ, P2 ;  /* 0x000000ff1a1a7208 */ /* 0x000fc60001000000 */
[----:B-1----:R-:W-:Y:S01]  /*2700*/  @!P3 IMAD R155, R3, R12, R148 ;  /* 0x0000000c039bb224 */ /* 0x002fe200078e0294 */
[----:B------:R-:W-:-:S04]  /*2710*/  @!P3 SHF.R.S32.HI R148, RZ, 0x1f, R152 ;  /* 0x0000001fff94b819 */ /* 0x000fc80000011498 */
[----:B------:R-:W-:-:S04]  /*2720*/  @!P3 IADD3 R150, P4, PT, R155, R152, RZ ;  /* 0x000000989b96b210 */ /* 0x000fc80007f9e0ff */
[----:B------:R-:W-:Y:S02]  /*2730*/  @!P3 LEA.HI.X.SX32 R148, R155, R148, 0x1, P4 ;  /* 0x000000949b94b211 */ /* 0x000fe400020f0eff */
[----:B------:R-:W-:Y:S02]  /*2740*/  ISETP.GE.OR P4, PT, R161, R13, P1 ;  /* 0x0000000da100720c */ /* 0x000fe40000f86670 */
[----:B0-----:R-:W-:-:S04]  /*2750*/  @!P3 LEA R154, P5, R150, R14, 0x2 ;  /* 0x0000000e969ab211 */ /* 0x001fc800078a10ff */
[----:B------:R-:W-:-:S07]  /*2760*/  @!P3 LEA.HI.X R155, R150, R15, R148, 0x2, P5 ;  /* 0x0000000f969bb211 */ /* 0x000fce00028f1494 */
[----:B------:R-:W3:Y:S01]  /*2770*/  @!P4 LDC.64 R14, c[0x0][0x3b8] ;  /* 0x0000ee00ff0ecb82 */ /* 0x000ee20000000a00 */
[----:B------:R-:W-:Y:S01]  /*2780*/  @!P4 LOP3.LUT R148, R11, 0x3, RZ, 0xc0, !PT ;  /* 0x000000030b94c812 */ /* 0x000fe200078ec0ff */
[----:B------:R-:W-:Y:S01]  /*2790*/  IMAD R150, R12, 0x80, R161 ;  /* 0x000000800c967824 */ /* 0x000fe200078e02a1 */
[----:B------:R0:W4:Y:S01]  /*27a0*/  @!P3 LDG.E R26, desc[UR36][R154.64] ;  /* 0x000000249a1ab981 */ /* 0x000122000c1e1900 */
[----:B------:R-:W-:Y:S02]  /*27b0*/  FSEL R27, R27, RZ, P2 ;  /* 0x000000ff1b1b7208 */ /* 0x000fe40001000000 */
[----:B------:R-:W-:Y:S01]  /*27c0*/  @!P4 IMAD R148, R3, R12, R148 ;  /* 0x0000000c0394c224 */ /* 0x000fe200078e0294 */
[----:B------:R-:W-:-:S04]  /*27d0*/  ISETP.GE.OR P3, PT, R150, R13, P1 ;  /* 0x0000000d9600720c */ /* 0x000fc80000f66670 */
[----:B------:R-:W-:-:S04]  /*27e0*/  @!P4 IADD3 R161, P5, PT, R161, R148, RZ ;  /* 0x00000094a1a1c210 */ /* 0x000fc80007fbe0ff */
[----:B------:R-:W-:Y:S02]  /*27f0*/  @!P4 LEA.HI.X.SX32 R148, R148, RZ, 0x1, P5 ;  /* 0x000000ff9494c211 */ /* 0x000fe400028f0eff */
[----:B---3--:R-:W-:-:S04]  /*2800*/  @!P4 LEA R156, P5, R161, R14, 0x2 ;  /* 0x0000000ea19cc211 */ /* 0x008fc800078a10ff */
[----:B------:R-:W-:Y:S02]  /*2810*/  @!P4 LEA.HI.X R157, R161, R15, R148, 0x2, P5 ;  /* 0x0000000fa19dc211 */ /* 0x000fe400028f1494 */
[----:B------:R-:W-:Y:S01]  /*2820*/  @!P3 LOP3.LUT R148, R11, 0x3, RZ, 0xc0, !PT ;  /* 0x000000030b94b812 */ /* 0x000fe200078ec0ff */
[----:B------:R-:W1:Y:S02]  /*2830*/  @!P3 LDC.64 R14, c[0x0][0x3b8] ;  /* 0x0000ee00ff0ebb82 */ /* 0x000e640000000a00 */
[----:B------:R3:W2:Y:S01]  /*2840*/  @!P4 LDG.E R27, desc[UR36][R156.64] ;  /* 0x000000249c1bc981 */ /* 0x0006a2000c1e1900 */
[----:B------:R-:W-:Y:S01]  /*2850*/  IMAD.IADD R161, R159, 0x1, R12 ;  /* 0x000000019fa17824 */ /* 0x000fe200078e020c */
[----:B------:R-:W-:Y:S01]  /*2860*/  FSEL R28, R28, RZ, P2 ;  /* 0x000000ff1c1c7208 */ /* 0x000fe20001000000 */
[----:B0-----:R-:W-:Y:S01]  /*2870*/  @!P3 IMAD R155, R3, R12, R148 ;  /* 0x0000000c039bb224 */ /* 0x001fe200078e0294 */
[----:B------:R-:W-:-:S04]  /*2880*/  @!P3 SHF.R.S32.HI R148, RZ, 0x1f, R150 ;  /* 0x0000001fff94b819 */ /* 0x000fc80000011496 */
[----:B------:R-:W-:-:S04]  /*2890*/  @!P3 IADD3 R150, P4, PT, R155, R150, RZ ;  /* 0x000000969b96b210 */ /* 0x000fc80007f9e0ff */
[----:B------:R-:W-:Y:S01]  /*28a0*/  @!P3 LEA.HI.X.SX32 R152, R155, R148, 0x1, P4 ;  /* 0x000000949b98b211 */ /* 0x000fe200020f0eff */
[----:B------:R-:W-:-:S05]  /*28b0*/  IMAD.SHL.U32 R148, R161, 0x4, RZ ;  /* 0x00000004a1947824 */ /* 0x000fca00078e00ff */
[----:B------:R-:W-:Y:S02]  /*28c0*/  ISETP.GE.OR P4, PT, R148, R13, P1 ;  /* 0x0000000d9400720c */ /* 0x000fe40000f86670 */
[----:B-1----:R-:W-:-:S04]  /*28d0*/  @!P3 LEA R154, P5, R150, R14, 0x2 ;  /* 0x0000000e969ab211 */ /* 0x002fc800078a10ff */
[----:B------:R-:W-:-:S07]  /*28e0*/  @!P3 LEA.HI.X R155, R150, R15, R152, 0x2, P5 ;  /* 0x0000000f969bb211 */ /* 0x000fce00028f1498 */
[----:B------:R-:W0:Y:S01]  /*28f0*/  @!P4 LDC.64 R14, c[0x0][0x3b8] ;  /* 0x0000ee00ff0ecb82 */ /* 0x000e220000000a00 */
[----:B------:R-:W-:Y:S01]  /*2900*/  @!P4 LOP3.LUT R150, R11, 0x3, RZ, 0xc0, !PT ;  /* 0x000000030b96c812 */ /* 0x000fe200078ec0ff */
[----:B------:R1:W4:Y:S01]  /*2910*/  @!P3 LDG.E R28, desc[UR36][R154.64] ;  /* 0x000000249a1cb981 */ /* 0x000322000c1e1900 */
[----:B------:R-:W-:Y:S02]  /*2920*/  @!P4 SHF.R.S32.HI R152, RZ, 0x1f, R148 ;  /* 0x0000001fff98c819 */ /* 0x000fe40000011494 */
[----:B------:R-:W-:Y:S01]  /*2930*/  FSEL R29, R29, RZ, P2 ;  /* 0x000000ff1d1d7208 */ /* 0x000fe20001000000 */
[----:B---3--:R-:W-:Y:S02]  /*2940*/  @!P4 IMAD R157, R3, R12, R150 ;  /* 0x0000000c039dc224 */ /* 0x008fe400078e0296 */
[----:B------:R-:W-:-:S03]  /*2950*/  IMAD R150, R12, 0x2, R161 ;  /* 0x000000020c967824 */ /* 0x000fc600078e02a1 */
[C---:B------:R-:W-:Y:S02]  /*2960*/  @!P4 IADD3 R148, P3, PT, R157.reuse, R148, RZ ;  /* 0x000000949d94c210 */ /* 0x040fe40007f7e0ff */
[----:B------:R-:W-:Y:S02]  /*2970*/  SHF.L.U32 R150, R150, 0x2, RZ ;  /* 0x0000000296967819 */ /* 0x000fe400000006ff */
[----:B------:R-:W-:Y:S02]  /*2980*/  @!P4 LEA.HI.X.SX32 R152, R157, R152, 0x1, P3 ;  /* 0x000000989d98c211 */ /* 0x000fe400018f0eff */
[----:B------:R-:W-:Y:S02]  /*2990*/  ISETP.GE.OR P3, PT, R150, R13, P1 ;  /* 0x0000000d9600720c */ /* 0x000fe40000f66670 */
[----:B0-----:R-:W-:-:S04]  /*29a0*/  @!P4 LEA R158, P5, R148, R14, 0x2 ;  /* 0x0000000e949ec211 */ /* 0x001fc800078a10ff */
[----:B------:R-:W-:-:S07]  /*29b0*/  @!P4 LEA.HI.X R159, R148, R15, R152, 0x2, P5 ;  /* 0x0000000f949fc211 */ /* 0x000fce00028f1498 */
[----:B------:R-:W-:Y:S01]  /*29c0*/  @!P3 LOP3.LUT R148, R11, 0x3, RZ, 0xc0, !PT ;  /* 0x000000030b94b812 */ /* 0x000fe200078ec0ff */
[----:B------:R-:W0:Y:S01]  /*29d0*/  @!P3 LDC.64 R14, c[0x0][0x3b8] ;  /* 0x0000ee00ff0ebb82 */ /* 0x000e220000000a00 */
[----:B------:R-:W3:Y:S01]  /*29e0*/  @!P4 LDG.E R29, desc[UR36][R158.64] ;  /* 0x000000249e1dc981 */ /* 0x000ee2000c1e1900 */
[----:B------:R-:W-:Y:S01]  /*29f0*/  IMAD R161, R12, 0x4, R161 ;  /* 0x000000040ca17824 */ /* 0x000fe200078e02a1 */
[----:B------:R-:W-:Y:S01]  /*2a00*/  FSEL R30, R30, RZ, P2 ;  /* 0x000000ff1e1e7208 */ /* 0x000fe20001000000 */
[----:B-1----:R-:W-:Y:S01]  /*2a10*/  @!P3 IMAD R155, R3, R12, R148 ;  /* 0x0000000c039bb224 */ /* 0x002fe200078e0294 */
[----:B------:R-:W-:-:S04]  /*2a20*/  @!P3 SHF.R.S32.HI R148, RZ, 0x1f, R150 ;  /* 0x0000001fff94b819 */ /* 0x000fc80000011496 */
[----:B------:R-:W-:-:S04]  /*2a30*/  @!P3 IADD3 R150, P4, PT, R155, R150, RZ ;  /* 0x000000969b96b210 */ /* 0x000fc80007f9e0ff */
[----:B------:R-:W-:Y:S01]  /*2a40*/  @!P3 LEA.HI.X.SX32 R152, R155, R148, 0x1, P4 ;  /* 0x000000949b98b211 */ /* 0x000fe200020f0eff */
[----:B------:R-:W-:-:S05]  /*2a50*/  IMAD.SHL.U32 R148, R161, 0x4, RZ ;  /* 0x00000004a1947824 */ /* 0x000fca00078e00ff */
[----:B------:R-:W-:Y:S02]  /*2a60*/  ISETP.GE.OR P4, PT, R148, R13, P1 ;  /* 0x0000000d9400720c */ /* 0x000fe40000f86670 */
[----:B0-----:R-:W-:-:S04]  /*2a70*/  @!P3 LEA R156, P5, R150, R14, 0x2 ;  /* 0x0000000e969cb211 */ /* 0x001fc800078a10ff */
[----:B------:R-:W-:-:S07]  /*2a80*/  @!P3 LEA.HI.X R157, R150, R15, R152, 0x2, P5 ;  /* 0x0000000f969db211 */ /* 0x000fce00028f1498 */
[----:B------:R-:W0:Y:S01]  /*2a90*/  @!P4 LDC.64 R14, c[0x0][0x3b8] ;  /* 0x0000ee00ff0ecb82 */ /* 0x000e220000000a00 */
[----:B------:R-:W-:Y:S01]  /*2aa0*/  @!P4 LOP3.LUT R150, R11, 0x3, RZ, 0xc0, !PT ;  /* 0x000000030b96c812 */ /* 0x000fe200078ec0ff */
[----:B------:R-:W-:Y:S01]  /*2ab0*/  IMAD.IADD R161, R161, 0x1, R12 ;  /* 0x00000001a1a17824 */ /* 0x000fe200078e020c */
[----:B------:R1:W4:Y:S01]  /*2ac0*/  @!P3 LDG.E R30, desc[UR36][R156.64] ;  /* 0x000000249c1eb981 */ /* 0x000322000c1e1900 */
[----:B------:R-:W-:Y:S02]  /*2ad0*/  FSEL R31, R31, RZ, P2 ;  /* 0x000000ff1f1f7208 */ /* 0x000fe40001000000 */
[----:B------:R-:W-:Y:S01]  /*2ae0*/  @!P4 IMAD R155, R3, R12, R150 ;  /* 0x0000000c039bc224 */ /* 0x000fe200078e0296 */
[----:B------:R-:W-:-:S04]  /*2af0*/  @!P4 SHF.R.S32.HI R150, RZ, 0x1f, R148 ;  /* 0x0000001fff96c819 */ /* 0x000fc80000011494 */
[----:B------:R-:W-:Y:S01]  /*2b00*/  @!P4 IADD3 R152, P3, PT, R155, R148, RZ ;  /* 0x000000949b98c210 */ /* 0x000fe20007f7e0ff */
[----:B------:R-:W-:-:S03]  /*2b10*/  IMAD.SHL.U32 R148, R161, 0x4, RZ ;  /* 0x00000004a1947824 */ /* 0x000fc600078e00ff */
[----:B------:R-:W-:Y:S02]  /*2b20*/  @!P4 LEA.HI.X.SX32 R150, R155, R150, 0x1, P3 ;  /* 0x000000969b96c211 */ /* 0x000fe400018f0eff */
[----:B------:R-:W-:Y:S02]  /*2b30*/  ISETP.GE.OR P3, PT, R148, R13, P1 ;  /* 0x0000000d9400720c */ /* 0x000fe40000f66670 */
[----:B0-----:R-:W-:-:S04]  /*2b40*/  @!P4 LEA R154, P5, R152, R14, 0x2 ;  /* 0x0000000e989ac211 */ /* 0x001fc800078a10ff */
[----:B------:R-:W-:-:S07]  /*2b50*/  @!P4 LEA.HI.X R155, R152, R15, R150, 0x2, P5 ;  /* 0x0000000f989bc211 */ /* 0x000fce00028f1496 */
[----:B------:R-:W0:Y:S01]  /*2b60*/  @!P3 LDC.64 R14, c[0x0][0x3b8] ;  /* 0x0000ee00ff0ebb82 */ /* 0x000e220000000a00 */
[----:B------:R-:W-:Y:S02]  /*2b70*/  @!P3 LOP3.LUT R150, R11, 0x3, RZ, 0xc0, !PT ;  /* 0x000000030b96b812 */ /* 0x000fe400078ec0ff */
[-C--:B------:R-:W-:Y:S01]  /*2b80*/  IADD3 R161, PT, PT, R161, R12.reuse, RZ ;  /* 0x0000000ca1a17210 */ /* 0x080fe20007ffe0ff */
[----:B------:R0:W4:Y:S01]  /*2b90*/  @!P4 LDG.E R31, desc[UR36][R154.64] ;  /* 0x000000249a1fc981 */ /* 0x000122000c1e1900 */
[----:B------:R-:W-:Y:S01]  /*2ba0*/  FSEL R32, R32, RZ, P2 ;  /* 0x000000ff20207208 */ /* 0x000fe20001000000 */
[----:B-1----:R-:W-:Y:S01]  /*2bb0*/  @!P3 IMAD R157, R3, R12, R150 ;  /* 0x0000000c039db224 */ /* 0x002fe200078e0296 */
        /* <DEDUP_REMOVED lines=8> */
[----:B------:R-:W-:Y:S01]  /*2c40*/  @!P4 LOP3.LUT R150, R11, 0x3, RZ, 0xc0, !PT ;  /* 0x000000030b96c812 */ /* 0x000fe200078ec0ff */
[----:B------:R-:W-:Y:S01]  /*2c50*/  IMAD R161, R12, 0x2, R161 ;  /* 0x000000020ca17824 */ /* 0x000fe200078e02a1 */
        /* <DEDUP_REMOVED lines=15> */
[----:B-1----:R-:W-:Y:S01]  /*2d50*/  @!P3 IMAD R157, R3, R12, R150 ;  /* 0x0000000c039db224 */ /* 0x002fe200078e0296 */
[----:B------:R-:W-:-:S04]  /*2d60*/  @!P3 SHF.R.S32.HI R150, RZ, 0x1f, R148 ;  /* 0x0000001fff96b819 */ /* 0x000fc80000011494 */
[----:B------:R-:W-:Y:S02]  /*2d70*/  @!P3 IADD3 R152, P4, PT, R157, R148, RZ ;  /* 0x000000949d98b210 */ /* 0x000fe40007f9e0ff */
[----:B------:R-:W-:Y:S02]  /*2d80*/  SHF.L.U32 R148, R161, 0x2, RZ ;  /* 0x00000002a1947819 */ /* 0x000fe400000006ff */
        /* <DEDUP_REMOVED lines=9> */
[----:B--2---:R-:W-:Y:S01]  /*2e20*/  @!P4 IMAD R155, R3, R12, R150 ;  /* 0x0000000c039bc224 */ /* 0x004fe200078e0296 */
        /* <DEDUP_REMOVED lines=643> */
[----:B------:R-:W-:Y:S01]  /*5660*/  @!P3 LEA.HI.X R157, R152, R15, R150, 0x2, P5 ;  /* 0x0000000f989db211 */ /* 0x000fe200028f1496 */
[----:B------:R-:W-:-:S06]  /*5670*/  IMAD.IADD R150, R161, 0x1, R12 ;  /* 0x00000001a1967824 */ /* 0x000fcc00078e020c */
[----:B------:R-:W2:Y:S01]  /*5680*/  @!P4 LDC.64 R14, c[0x0][0x3b8] ;  /* 0x0000ee00ff0ecb82 */ /* 0x000ea20000000a00 */
[----:B------:R-:W-:Y:S01]  /*5690*/  IMAD.SHL.U32 R150, R150, 0x4, RZ ;  /* 0x0000000496967824 */ /* 0x000fe200078e00ff */
[----:B------:R0:W4:Y:S01]  /*56a0*/  @!P3 LDG.E R83, desc[UR36][R156.64] ;  /* 0x000000249c53b981 */ /* 0x000122000c1e1900 */
[----:B------:R-:W-:-:S03]  /*56b0*/  FSEL R84, R84, RZ, P2 ;  /* 0x000000ff54547208 */ /* 0x000fc60001000000 */
[----:B------:R-:W-:Y:S02]  /*56c0*/  ISETP.GE.OR P1, PT, R150, R13, P1 ;  /* 0x0000000d9600720c */ /* 0x000fe40000f26670 */
[----:B------:R-:W-:-:S05]  /*56d0*/  @!P4 LOP3.LUT R13, R11, 0x3, RZ, 0xc0, !PT ;  /* 0x000000030b0dc812 */ /* 0x000fca00078ec0ff */
[----:B------:R-:W-:Y:S01]  /*56e0*/  @!P4 IMAD R152, R3, R12, R13 ;  /* 0x0000000c0398c224 */ /* 0x000fe200078e020d */
[----:B------:R-:W-:-:S04]  /*56f0*/  @!P4 SHF.R.S32.HI R13, RZ, 0x1f, R148 ;  /* 0x0000001fff0dc819 */ /* 0x000fc80000011494 */
[----:B------:R-:W-:-:S04]  /*5700*/  @!P4 IADD3 R148, P3, PT, R152, R148, RZ ;  /* 0x000000949894c210 */ /* 0x000fc80007f7e0ff */
[----:B------:R-:W-:Y:S02]  /*5710*/  @!P4 LEA.HI.X.SX32 R13, R152, R13, 0x1, P3 ;  /* 0x0000000d980dc211 */ /* 0x000fe400018f0eff */
[----:B--2---:R-:W-:-:S04]  /*5720*/  @!P4 LEA R154, P3, R148, R14, 0x2 ;  /* 0x0000000e949ac211 */ /* 0x004fc800078610ff */
[----:B------:R-:W-:Y:S02]  /*5730*/  @!P4 LEA.HI.X R155, R148, R15, R13, 0x2, P3 ;  /* 0x0000000f949bc211 */ /* 0x000fe400018f140d */
[----:B------:R-:W1:Y:S01]  /*5740*/  @!P1 LDC.64 R14, c[0x0][0x3b8] ;  /* 0x0000ee00ff0e9b82 */ /* 0x000e620000000a00 */
[----:B------:R-:W-:Y:S02]  /*5750*/  @!P1 LOP3.LUT R13, R11, 0x3, RZ, 0xc0, !PT ;  /* 0x000000030b0d9812 */ /* 0x000fe400078ec0ff */
[----:B------:R-:W-:Y:S01]  /*5760*/  FSEL R85, R85, RZ, P2 ;  /* 0x000000ff55557208 */ /* 0x000fe20001000000 */
[----:B------:R-:W2:Y:S02]  /*5770*/  @!P4 LDG.E R84, desc[UR36][R154.64] ;  /* 0x000000249a54c981 */ /* 0x000ea4000c1e1900 */
[----:B0-----:R-:W-:Y:S01]  /*5780*/  @!P1 IMAD R157, R3, R12, R13 ;  /* 0x0000000c039d9224 */ /* 0x001fe200078e020d */
[----:B------:R-:W-:-:S04]  /*5790*/  @!P1 SHF.R.S32.HI R12, RZ, 0x1f, R150 ;  /* 0x0000001fff0c9819 */ /* 0x000fc80000011496 */
[----:B------:R-:W-:-:S04]  /*57a0*/  @!P1 IADD3 R13, P3, PT, R157, R150, RZ ;  /* 0x000000969d0d9210 */ /* 0x000fc80007f7e0ff */
[----:B------:R-:W-:Y:S02]  /*57b0*/  @!P1 LEA.HI.X.SX32 R12, R157, R12, 0x1, P3 ;  /* 0x0000000c9d0c9211 */ /* 0x000fe400018f0eff */
[----:B-1----:R-:W-:-:S04]  /*57c0*/  @!P1 LEA R14, P3, R13, R14, 0x2 ;  /* 0x0000000e0d0e9211 */ /* 0x002fc800078610ff */
[----:B------:R-:W-:Y:S02]  /*57d0*/  @!P1 LEA.HI.X R15, R13, R15, R12, 0x2, P3 ;  /* 0x0000000f0d0f9211 */ /* 0x000fe400018f140c */
[----:B------:R-:W2:Y:S04]  /*57e0*/  @P0 LDG.E.U8 R12, desc[UR36][R8.64] ;  /* 0x00000024080c0981 */ /* 0x000ea8000c1e1100 */
[----:B------:R0:W2:Y:S01]  /*57f0*/  @!P1 LDG.E R85, desc[UR36][R14.64] ;  /* 0x000000240e559981 */ /* 0x0000a2000c1e1900 */
[----:B---3--:R-:W-:-:S04]  /*5800*/  FMUL.FTZ R13, R144, R29 ;  /* 0x0000001d900d7220 */ /* 0x008fc80000410000 */
[----:B------:R-:W-:-:S04]  /*5810*/  FFMA.FTZ R148, R146, R27, R13 ;  /* 0x0000001b92947223 */ /* 0x000fc8000001000d */
[----:B------:R-:W-:-:S04]  /*5820*/  FFMA.FTZ R148, R149, R22, R148 ;  /* 0x0000001695947223 */ /* 0x000fc80000010094 */
[----:B----4-:R-:W-:-:S04]  /*5830*/  FFMA.FTZ R148, R147, R30, R148 ;  /* 0x0000001e93947223 */ /* 0x010fc80000010094 */
[----:B------:R-:W-:-:S04]  /*5840*/  FFMA.FTZ R13, R145, R24, R148 ;  /* 0x00000018910d7223 */ /* 0x000fc80000010094 */
[----:B------:R-:W-:-:S04]  /*5850*/  FFMA.FTZ R148, R142, R31, R13 ;  /* 0x0000001f8e947223 */ /* 0x000fc8000001000d */
[----:B------:R-:W-:-:S04]  /*5860*/  FFMA.FTZ R13, R143, R32, R148 ;  /* 0x000000208f0d7223 */ /* 0x000fc80000010094 */
[----:B------:R-:W-:-:S04]  /*5870*/  FFMA.FTZ R13, R140, R33, R13 ;  /* 0x000000218c0d7223 */ /* 0x000fc8000001000d */
[----:B------:R-:W-:-:S04]  /*5880*/  FFMA.FTZ R148, R138, R25, R13 ;  /* 0x000000198a947223 */ /* 0x000fc8000001000d */
[----:B------:R-:W-:-:S04]  /*5890*/  FFMA.FTZ R13, R141, R34, R148 ;  /* 0x000000228d0d7223 */ /* 0x000fc80000010094 */
[----:B0-----:R-:W-:-:S04]  /*58a0*/  FFMA.FTZ R14, R136, R35, R13 ;  /* 0x00000023880e7223 */ /* 0x001fc8000001000d */
        /* <DEDUP_REMOVED lines=50> */
[----:B------:R-:W-:-:S03]  /*5bd0*/  UMOV UR5, 0xffffffff ;  /* 0xffffffff00057882 */ /* 0x000fc60000000000 */
[----:B------:R-:W-:Y:S01]  /*5be0*/  FFMA.FTZ R14, R88, R83, R13 ;  /* 0x00000053580e7223 */ /* 0x000fe2000001000d */
[----:B------:R-:W-:-:S03]  /*5bf0*/  LOP3.LUT P1, RZ, R11, 0x3, RZ, 0xc0, !PT ;  /* 0x000000030bff7812 */ /* 0x000fc6000782c0ff */
[----:B--2---:R-:W-:Y:S01]  /*5c00*/  FFMA.FTZ R13, R5, R84, R14 ;  /* 0x00000054050d7223 */ /* 0x004fe2000001000e */
[----:B------:R-:W-:-:S03]  /*5c10*/  ISETP.NE.AND P2, PT, R12, RZ, P0 ;  /* 0x000000ff0c00720c */ /* 0x000fc60000745270 */
[----:B------:R-:W-:Y:S01]  /*5c20*/  FFMA.FTZ R13, R6, R85, R13 ;  /* 0x00000055060d7223 */ /* 0x000fe2000001000d */
[----:B------:R-:W-:Y:S09]  /*5c30*/  BRA.DIV UR5, `(.L_x_5507) ;  /* 0x0000005a052c7947 */ /* 0x000ff2000b800000 */
[----:B------:R-:W0:Y:S02]  /*5c40*/  SHFL.BFLY PT, R14, R13, 0x2, 0x1f ;  /* 0x0c401f000d0e7f89 */ /* 0x000e2400000e0000 */
[----:B0-----:R-:W-:-:S05]  /*5c50*/  FADD.FTZ R13, R13, R14 ;  /* 0x0000000e0d0d7221 */ /* 0x001fca0000010000 */
[----:B------:R0:W1:Y:S02]  /*5c60*/  SHFL.BFLY PT, R14, R13, 0x1, 0x1f ;  /* 0x0c201f000d0e7f89 */ /* 0x00006400000e0000 */
.L_x_5582:
        /* <DEDUP_REMOVED lines=20> */
[----:B-----5:R-:W-:-:S04]  /*5db0*/  @P1 SEL R148, R17, RZ, !P4 ;  /* 0x000000ff11941207 */ /* 0x020fc80006000000 */
[----:B------:R-:W-:-:S04]  /*5dc0*/  @P1 IADD3 R148, PT, PT, R151, R148, -R18 ;  /* 0x0000009497941210 */ /* 0x000fc80007ffe812 */
[----:B------:R-:W-:Y:S01]  /*5dd0*/  @P1 I2FP.F32.S32 R148, R148 ;  /* 0x0000009400941245 */ /* 0x000fe20000201400 */
[----:B----4-:R-:W-:-:S04]  /*5de0*/  @P3 FADD.FTZ R11, R11, R12 ;  /* 0x0000000c0b0b3221 */ /* 0x010fc80000010000 */
[----:B---3--:R-:W-:-:S05]  /*5df0*/  @P1 FFMA.FTZ R11, R148, R14, R11 ;  /* 0x0000000e940b1223 */ /* 0x008fca000001000b */
[----:B------:R1:W-:Y:S01]  /*5e00*/  STS [R20], R11 ;  /* 0x0000000b14007388 */ /* 0x0003e20000000800 */
[----:B------:R-:W-:-:S07]  /*5e10*/  @!P2 FMNMX.FTZ R153, R153, R11, !PT ;  /* 0x0000000b9999a209 */ /* 0x000fce0007810000 */
.L_x_5509:
[----:B------:R-:W-:Y:S05]  /*5e20*/  BSYNC.RECONVERGENT B1 ;  /* 0x0000000000017941 */ /* 0x000fea0003800200 */
.L_x_5508:
[----:B------:R-:W-:Y:S01]  /*5e30*/  VIADD R151, R151, 0x10 ;  /* 0x0000001097977836 */ /* 0x000fe20000000000 */
[----:B------:R-:W-:Y:S01]  /*5e40*/  IADD3 R8, P2, PT, R8, 0x10, RZ ;  /* 0x0000001008087810 */ /* 0x000fe20007f5e0ff */
[----:B------:R-:W-:Y:S01]  /*5e50*/  VIADD R21, R21, 0x10 ;  /* 0x0000001015157836 */ /* 0x000fe20000000000 */
[----:B-1----:R-:W-:Y:S02]  /*5e60*/  IADD3 R20, PT, PT, R20, 0x40, RZ ;  /* 0x0000004014147810 */ /* 0x002fe40007ffe0ff */
[----:B------:R-:W-:Y:S01]  /*5e70*/  ISETP.GE.AND P1, PT, R151, R10, PT ;  /* 0x0000000a9700720c */ /* 0x000fe20003f26270 */
[----:B------:R-:W-:-:S12]  /*5e80*/  IMAD.X R9, RZ, RZ, R9, P2 ;  /* 0x000000ffff097224 */ /* 0x000fd800010e0609 */
[----:B------:R-:W-:Y:S05]  /*5e90*/  @!P1 BRA `(.L_x_5510) ;  /* 0xffffffc400289947 */ /* 0x000fea000383ffff */
.L_x_5506:
[----:B0-----:R-:W-:Y:S05]  /*5ea0*/  BSYNC B0 ;  /* 0x0000000000007941 */ /* 0x001fea0003800000 */
.L_x_5505:
        /* <DEDUP_REMOVED lines=9> */
.L_x_5587:
[----:B------:R-:W1:Y:S01]  /*5f40*/  S2R R24, SR_CgaCtaId ;  /* 0x0000000000187919 */ /* 0x000e620000008800 */
[----:B-----5:R-:W-:Y:S01]  /*5f50*/  MOV R17, 0x400 ;  /* 0x0000040000117802 */ /* 0x020fe20000000f00 */
[----:B------:R-:W-:Y:S05]  /*5f60*/  WARPSYNC.ALL ;  /* 0x0000000000007948 */ /* 0x000fea0003800000 */
[----:B----4-:R-:W-:Y:S02]  /*5f70*/  FMNMX.FTZ R5, R4, R14, !PT ;  /* 0x0000000e04057209 */ /* 0x010fe40007810000 */
[----:B-1----:R-:W-:-:S04]  /*5f80*/  LEA R7, R24, R17, 0x18 ;  /* 0x0000001118077211 */ /* 0x002fc800078ec0ff */
[----:B0-----:R-:W-:Y:S01]  /*5f90*/  @!P0 LEA.HI R4, R20, R7, RZ, 0x1d ;  /* 0x0000000714048211 */ /* 0x001fe200078fe8ff */
[----:B------:R-:W-:-:S04]  /*5fa0*/  IMAD R8, R6, 0x4, R7 ;  /* 0x0000000406087824 */ /* 0x000fc800078e0207 */
[----:B------:R0:W-:Y:S01]  /*5fb0*/  @!P0 STS [R4], R5 ;  /* 0x0000000504008388 */ /* 0x0001e20000000800 */
[----:B------:R-:W-:Y:S01]  /*5fc0*/  ISETP.GT.U32.AND P0, PT, R6, 0x1, PT ;  /* 0x000000010600780c */ /* 0x000fe20003f04070 */
[----:B------:R-:W-:Y:S01]  /*5fd0*/  BAR.SYNC.DEFER_BLOCKING 0x0 ;  /* 0x0000000000007b1d */ /* 0x000fe20000010000 */
[----:B------:R-:W-:Y:S01]  /*5fe0*/  IMAD.MOV.U32 R11, RZ, RZ, -0x800001 ;  /* 0xff7fffffff0b7424 */ /* 0x000fe200078e00ff */
[----:B0-----:R-:W-:Y:S01]  /*5ff0*/  IADD3 R5, PT, PT, R23, R20, RZ ;  /* 0x0000001417057210 */ /* 0x001fe20007ffe0ff */
[----:B------:R-:W-:Y:S02]  /*6000*/  IMAD.SHL.U32 R12, R20, 0x4, RZ ;  /* 0x00000004140c7824 */ /* 0x000fe400078e00ff */
[----:B------:R-:W-:Y:S01]  /*6010*/  IMAD.MOV.U32 R10, RZ, RZ, RZ ;  /* 0x000000ffff0a7224 */ /* 0x000fe200078e00ff */
[----:B------:R-:W-:Y:S06]  /*6020*/  BSSY.RECONVERGENT B0, `(.L_x_5512) ;  /* 0x000016b000007945 */ /* 0x000fec0003800200 */
[----:B------:R-:W0:Y:S01]  /*6030*/  @!P0 LDS R11, [R8] ;  /* 0x00000000080b8984 */ /* 0x000e220000000800 */
[----:B------:R-:W-:-:S03]  /*6040*/  ISETP.GT.AND P0, PT, R5, R18, PT ;  /* 0x000000120500720c */ /* 0x000fc60003f04270 */
[----:B0-----:R-:W0:Y:S02]  /*6050*/  SHFL.BFLY PT, R4, R11, 0x1, 0x1f ;  /* 0x0c201f000b047f89 */ /* 0x001e2400000e0000 */
[----:B0-----:R-:W-:Y:S01]  /*6060*/  FMNMX.FTZ R9, R4, R11, !PT ;  /* 0x0000000b04097209 */ /* 0x001fe20007810000 */
[----:B------:R-:W-:-:S05]  /*6070*/  VIADD R4, R18, 0x1 ;  /* 0x0000000112047836 */ /* 0x000fca0000000000 */
        /* <DEDUP_REMOVED lines=18> */
[----:B------:R-:W-:Y:S01]  /*61a0*/  LEA R15, R24, R11, 0x18 ;  /* 0x0000000b180f7211 */ /* 0x000fe200078ec0ff */
[----:B------:R-:W-:Y:S01]  /*61b0*/  IMAD.MOV.U32 R11, RZ, RZ, R5 ;  /* 0x000000ffff0b7224 */ /* 0x000fe200078e0005 */
[----:B------:R-:W-:Y:S01]  /*61c0*/  LOP3.LUT R13, R10, 0x3, RZ, 0xc0, !PT ;  /* 0x000000030a0d7812 */ /* 0x000fe200078ec0ff */
[----:B------:R-:W-:Y:S02]  /*61d0*/  IMAD.MOV.U32 R10, RZ, RZ, RZ ;  /* 0x000000ffff0a7224 */ /* 0x000fe400078e00ff */
[----:B------:R-:W-:Y:S01]  /*61e0*/  IMAD.IADD R14, R12, 0x1, R15 ;  /* 0x000000010c0e7824 */ /* 0x000fe200078e020f */
[----:B------:R-:W-:-:S07]  /*61f0*/  IADD3 R13, PT, PT, -R13, RZ, RZ ;  /* 0x000000ff0d0d7210 */ /* 0x000fce0007ffe1ff */
.L_x_5517:
[----:B------:R-:W0:Y:S01]  /*6200*/  LDS R22, [R14] ;  /* 0x000000000e167984 */ /* 0x000e220000000800 */
[----:B------:R-:W-:Y:S02]  /*6210*/  VIADD R13, R13, 0x1 ;  /* 0x000000010d0d7836 */ /* 0x000fe40000000000 */
[----:B------:R-:W-:-:S03]  /*6220*/  VIADD R11, R11, 0x40 ;  /* 0x000000400b0b7836 */ /* 0x000fc60000000000 */
[----:B------:R-:W-:Y:S01]  /*6230*/  ISETP.NE.AND P0, PT, R13, RZ, PT ;  /* 0x000000ff0d00720c */ /* 0x000fe20003f05270 */
[----:B0-----:R-:W-:-:S04]  /*6240*/  FADD.FTZ R22, -R9, R22 ;  /* 0x0000001609167221 */ /* 0x001fc80000010100 */
[----:B------:R-:W-:-:S04]  /*6250*/  FMUL.FTZ R22, R22, 1.4426950216293334961 ;  /* 0x3fb8aa3b16167820 */ /* 0x000fc80000410000 */
[----:B------:R-:W0:Y:S02]  /*6260*/  MUFU.EX2 R15, R22 ;  /* 0x00000016000f7308 */ /* 0x000e240000000800 */
[----:B0-----:R0:W-:Y:S01]  /*6270*/  STS [R14], R15 ;  /* 0x0000000f0e007388 */ /* 0x0011e20000000800 */
[----:B------:R-:W-:Y:S01]  /*6280*/  FADD.FTZ R10, R15, R10 ;  /* 0x0000000a0f0a7221 */ /* 0x000fe20000010000 */
[----:B0-----:R-:W-:Y:S01]  /*6290*/  VIADD R14, R14, 0x100 ;  /* 0x000001000e0e7836 */ /* 0x001fe20000000000 */
[----:B------:R-:W-:Y:S06]  /*62a0*/  @P0 BRA `(.L_x_5517) ;  /* 0xfffffffc00d40947 */ /* 0x000fec000383ffff */
.L_x_5516:
[----:B------:R-:W-:Y:S05]  /*62b0*/  BSYNC.RECONVERGENT B1 ;  /* 0x0000000000017941 */ /* 0x000fea0003800200 */
.L_x_5515:
        /* <DEDUP_REMOVED lines=9> */
[----:B------:R-:W1:Y:S04]  /*6350*/  LDS R24, [R14+0x100] ;  /* 0x000100000e187984 */ /* 0x000e680000000800 */
[----:B------:R-:W4:Y:S04]  /*6360*/  LDS R26, [R14+0x200] ;  /* 0x000200000e1a7984 */ /* 0x000f280000000800 */
[----:B------:R-:W5:Y:S01]  /*6370*/  LDS R28, [R14+0x300] ;  /* 0x000300000e1c7984 */ /* 0x000f620000000800 */
[C---:B0-----:R-:W-:Y:S01]  /*6380*/  FADD.FTZ R22, -R9.reuse, R22 ;  /* 0x0000001609167221 */ /* 0x041fe20000010100 */
[----:B-1----:R-:W-:-:S03]  /*6390*/  FADD.FTZ R24, -R9, R24 ;  /* 0x0000001809187221 */ /* 0x002fc60000010100 */
[----:B------:R-:W-:Y:S01]  /*63a0*/  FMUL.FTZ R22, R22, 1.4426950216293334961 ;  /* 0x3fb8aa3b16167820 */ /* 0x000fe20000410000 */
[C---:B----4-:R-:W-:Y:S01]  /*63b0*/  FADD.FTZ R26, -R9.reuse, R26 ;  /* 0x0000001a091a7221 */ /* 0x050fe20000010100 */
[----:B------:R-:W-:Y:S02]  /*63c0*/  FMUL.FTZ R24, R24, 1.4426950216293334961 ;  /* 0x3fb8aa3b18187820 */ /* 0x000fe40000410000 */
        /* <DEDUP_REMOVED lines=16> */
[----:B0-----:R-:W-:Y:S01]  /*64d0*/  IMAD.IADD R13, R18, 0x1, -R11 ;  /* 0x00000001120d7824 */ /* 0x001fe200078e0a0b */
[----:B------:R-:W-:Y:S01]  /*64e0*/  BSSY.RECONVERGENT B1, `(.L_x_5518) ;  /* 0x000006b000017945 */ /* 0x000fe20003800200 */
[----:B------:R-:W-:Y:S02]  /*64f0*/  IADD3 R14, PT, PT, R14, 0x600, RZ ;  /* 0x000006000e0e7810 */ /* 0x000fe40007ffe0ff */
[----:B------:R-:W-:Y:S02]  /*6500*/  PLOP3.LUT P0, PT, PT, PT, PT, 0x80, 0x8 ;  /* 0x000000000008781c */ /* 0x000fe40003f0f070 */
[----:B------:R-:W-:-:S13]  /*6510*/  ISETP.GT.AND P1, PT, R13, 0x2ff, PT ;  /* 0x000002ff0d00780c */ /* 0x000fda0003f24270 */
[----:B------:R-:W-:Y:S05]  /*6520*/  @!P1 BRA `(.L_x_5519) ;  /* 0x0000000400989947 */ /* 0x000fea0003800000 */
[----:B------:R-:W-:Y:S01]  /*6530*/  PLOP3.LUT P0, PT, PT, PT, PT, 0x8, 0x80 ;  /* 0x000000000080781c */ /* 0x000fe20003f0e170 */
[----:B------:R-:W-:-:S12]  /*6540*/  VIADD R44, R18, 0xfffffd01 ;  /* 0xfffffd01122c7836 */ /* 0x000fd80000000000 */
.L_x_5520:
[----:B------:R-:W0:Y:S01]  /*6550*/  LDS R22, [R14+-0x200] ;  /* 0xfffe00000e167984 */ /* 0x000e220000000800 */
[----:B------:R-:W-:-:S03]  /*6560*/  VIADD R11, R11, 0x400 ;  /* 0x000004000b0b7836 */ /* 0x000fc60000000000 */
[----:B------:R-:W1:Y:S02]  /*6570*/  LDS R24, [R14+-0x100] ;  /* 0xffff00000e187984 */ /* 0x000e640000000800 */
[----:B------:R-:W-:Y:S02]  /*6580*/  ISETP.GE.AND P1, PT, R11, R44, PT ;  /* 0x0000002c0b00720c */ /* 0x000fe40003f26270 */
[----:B------:R-:W4:Y:S04]  /*6590*/  LDS R26, [R14] ;  /* 0x000000000e1a7984 */ /* 0x000f280000000800 */
[----:B------:R-:W5:Y:S04]  /*65a0*/  LDS R28, [R14+0x100] ;  /* 0x000100000e1c7984 */ /* 0x000f680000000800 */
[----:B------:R-:W3:Y:S04]  /*65b0*/  LDS R30, [R14+0x200] ;  /* 0x000200000e1e7984 */ /* 0x000ee80000000800 */
        /* <DEDUP_REMOVED lines=9> */
[----:B----4-:R-:W-:-:S03]  /*6650*/  FADD.FTZ R26, -R9, R26 ;  /* 0x0000001a091a7221 */ /* 0x010fc60000010100 */
[----:B------:R-:W-:Y:S01]  /*6660*/  FMUL.FTZ R24, R24, 1.4426950216293334961 ;  /* 0x3fb8aa3b18187820 */ /* 0x000fe20000410000 */
[----:B------:R1:W4:Y:S01]  /*6670*/  MUFU.EX2 R13, R22 ;  /* 0x00000016000d7308 */ /* 0x0003220000000800 */
[----:B------:R-:W-:Y:S01]  /*6680*/  FMUL.FTZ R26, R26, 1.4426950216293334961 ;  /* 0x3fb8aa3b1a1a7820 */ /* 0x000fe20000410000 */
[C---:B-----5:R-:W-:Y:S01]  /*6690*/  FADD.FTZ R28, -R9.reuse, R28 ;  /* 0x0000001c091c7221 */ /* 0x060fe20000010100 */
[----:B---3--:R-:W-:-:S03]  /*66a0*/  FADD.FTZ R30, -R9, R30 ;  /* 0x0000001e091e7221 */ /* 0x008fc60000010100 */
        /* <DEDUP_REMOVED lines=8> */
[----:B---3--:R-:W3:Y:S01]  /*6730*/  LDS R24, [R14+0xa00] ;  /* 0x000a00000e187984 */ /* 0x008ee20000000800 */
[----:B----4-:R-:W-:Y:S01]  /*6740*/  FADD.FTZ R10, R13, R10 ;  /* 0x0000000a0d0a7221 */ /* 0x010fe20000010000 */
[----:B------:R-:W-:Y:S01]  /*6750*/  FMUL.FTZ R34, R34, 1.4426950216293334961 ;  /* 0x3fb8aa3b22227820 */ /* 0x000fe20000410000 */
[C---:B------:R-:W-:Y:S01]  /*6760*/  FADD.FTZ R36, -R9.reuse, R36 ;  /* 0x0000002409247221 */ /* 0x040fe20000010100 */
[----:B------:R-:W-:Y:S01]  /*6770*/  STS [R14+-0x200], R13 ;  /* 0xfffe000d0e007388 */ /* 0x000fe20000000800 */
[C---:B------:R-:W-:Y:S02]  /*6780*/  FADD.FTZ R38, -R9.reuse, R38 ;  /* 0x0000002609267221 */ /* 0x040fe40000010100 */
[----:B------:R4:W4:Y:S01]  /*6790*/  MUFU.EX2 R21, R28 ;  /* 0x0000001c00157308 */ /* 0x0009220000000800 */
        /* <DEDUP_REMOVED lines=9> */
[----:B----4-:R-:W4:Y:S01]  /*6830*/  LDS R28, [R14+0xc00] ;  /* 0x000c00000e1c7984 */ /* 0x010f220000000800 */
[----:B------:R-:W-:Y:S01]  /*6840*/  FMUL.FTZ R40, R40, 1.4426950216293334961 ;  /* 0x3fb8aa3b28287820 */ /* 0x000fe20000410000 */
[----:B------:R-:W-:-:S02]  /*6850*/  FMUL.FTZ R42, R42, 1.4426950216293334961 ;  /* 0x3fb8aa3b2a2a7820 */ /* 0x000fc40000410000 */
[----:B------:R-:W-:Y:S02]  /*6860*/  STS [R14], R17 ;  /* 0x000000110e007388 */ /* 0x000fe40000000800 */
[----:B------:R-:W3:Y:S01]  /*6870*/  MUFU.EX2 R27, R32 ;  /* 0x00000020001b7308 */ /* 0x000ee20000000800 */
        /* <DEDUP_REMOVED lines=14> */
[----:B--2---:R-:W-:Y:S01]  /*6960*/  FADD.FTZ R10, R10, R29 ;  /* 0x0000001d0a0a7221 */ /* 0x004fe20000010000 */
[----:B------:R-:W-:Y:S01]  /*6970*/  FADD.FTZ R26, -R9, R26 ;  /* 0x0000001a091a7221 */ /* 0x000fe20000010100 */
[----:B------:R-:W-:Y:S03]  /*6980*/  STS [R14+0x400], R29 ;  /* 0x0004001d0e007388 */ /* 0x000fe60000000800 */
[----:B------:R-:W-:-:S02]  /*6990*/  FMUL.FTZ R26, R26, 1.4426950216293334961 ;  /* 0x3fb8aa3b1a1a7820 */ /* 0x000fc40000410000 */
[----:B------:R-:W2:Y:S01]  /*69a0*/  MUFU.EX2 R35, R40 ;  /* 0x0000002800237308 */ /* 0x000ea20000000800 */
[----:B-1----:R-:W-:Y:S01]  /*69b0*/  FADD.FTZ R10, R10, R31 ;  /* 0x0000001f0a0a7221 */ /* 0x002fe20000010000 */
[C---:B----4-:R-:W-:Y:S01]  /*69c0*/  FADD.FTZ R28, -R9.reuse, R28 ;  /* 0x0000001c091c7221 */ /* 0x050fe20000010100 */
        /* <DEDUP_REMOVED lines=28> */
.L_x_5519:
[----:B------:R-:W-:Y:S05]  /*6b90*/  BSYNC.RECONVERGENT B1 ;  /* 0x0000000000017941 */ /* 0x000fea0003800200 */
.L_x_5518:
        /* <DEDUP_REMOVED lines=10> */
[----:B------:R-:W3:Y:S04]  /*6c40*/  LDS R30, [R14+0x200] ;  /* 0x000200000e1e7984 */ /* 0x000ee80000000800 */
        /* <DEDUP_REMOVED lines=44> */
.L_x_5522:
[----:B------:R-:W-:Y:S05]  /*6f10*/  BSYNC.RECONVERGENT B1 ;  /* 0x0000000000017941 */ /* 0x000fea0003800200 */
.L_x_5521:
[----:B------:R-:W-:-:S13]  /*6f20*/  ISETP.GT.AND P1, PT, R11, R18, PT ;  /* 0x000000120b00720c */ /* 0x000fda0003f24270 */
        /* <DEDUP_REMOVED lines=26> */
.L_x_5514:
        /* <DEDUP_REMOVED lines=11> */
[----:B------:R-:W-:-:S03]  /*7180*/  IMAD.MOV.U32 R10, RZ, RZ, RZ ;  /* 0x000000ffff0a7224 */ /* 0x000fc600078e00ff */
[----:B------:R-:W-:-:S05]  /*7190*/  SHF.R.S32.HI R28, RZ, 0x1f, R26 ;  /* 0x0000001fff1c7819 */ /* 0x000fca000001141a */
[----:B------:R-:W-:Y:S05]  /*71a0*/  @!P0 BRA `(.L_x_5524) ;  /* 0x0000000000688947 */ /* 0x000fea0003800000 */
[----:B------:R-:W-:Y:S01]  /*71b0*/  VIADD R17, R17, 0x410 ;  /* 0x0000041011117836 */ /* 0x000fe20000000000 */
[----:B------:R-:W-:Y:S01]  /*71c0*/  LEA.HI R10, R22, 0x1, RZ, 0x1a ;  /* 0x00000001160a7811 */ /* 0x000fe200078fd0ff */
[--C-:B------:R-:W-:Y:S01]  /*71d0*/  IMAD.MOV.U32 R11, RZ, RZ, R5.reuse ;  /* 0x000000ffff0b7224 */ /* 0x100fe200078e0005 */
[----:B------:R-:W-:Y:S02]  /*71e0*/  IADD3 R14, P0, P2, R26, R14, R5 ;  /* 0x0000000e1a0e7210 */ /* 0x000fe40007a1e005 */
[----:B------:R-:W-:Y:S02]  /*71f0*/  LEA R17, R24, R17, 0x18 ;  /* 0x0000001118117211 */ /* 0x000fe400078ec0ff */
[----:B------:R-:W-:Y:S01]  /*7200*/  LOP3.LUT R13, R10, 0x3, RZ, 0xc0, !PT ;  /* 0x000000030a0d7812 */ /* 0x000fe200078ec0ff */
[----:B------:R-:W-:Y:S01]  /*7210*/  HFMA2 R10, -RZ, RZ, 0, 0 ;  /* 0x00000000ff0a7431 */ /* 0x000fe200000001ff */
[----:B------:R-:W-:Y:S01]  /*7220*/  IADD3.X R15, PT, PT, R28, R15, RZ, P0, P2 ;  /* 0x0000000f1c0f7210 */ /* 0x000fe200007e44ff */
[----:B------:R-:W-:-:S02]  /*7230*/  IMAD.IADD R17, R12, 0x1, R17 ;  /* 0x000000010c117824 */ /* 0x000fc400078e0211 */
[----:B------:R-:W-:-:S07]  /*7240*/  IMAD.MOV R13, RZ, RZ, -R13 ;  /* 0x000000ffff0d7224 */ /* 0x000fce00078e0a0d */
.L_x_5525:
[----:B------:R1:W4:Y:S01]  /*7250*/  LDG.E.U8 R21, desc[UR36][R14.64] ;  /* 0x000000240e157981 */ /* 0x000322000c1e1100 */
[----:B------:R-:W-:Y:S01]  /*7260*/  IADD3 R13, PT, PT, R13, 0x1, RZ ;  /* 0x000000010d0d7810 */ /* 0x000fe20007ffe0ff */
[----:B------:R-:W-:Y:S01]  /*7270*/  VIADD R11, R11, 0x40 ;  /* 0x000000400b0b7836 */ /* 0x000fe20000000000 */
[----:B-1----:R-:W-:-:S05]  /*7280*/  IADD3 R14, P2, PT, R14, 0x40, RZ ;  /* 0x000000400e0e7810 */ /* 0x002fca0007f5e0ff */
[----:B------:R-:W-:Y:S01]  /*7290*/  IMAD.X R15, RZ, RZ, R15, P2 ;  /* 0x000000ffff0f7224 */ /* 0x000fe200010e060f */
[----:B----4-:R-:W-:Y:S01]  /*72a0*/  ISETP.NE.AND P0, PT, R21, RZ, PT ;  /* 0x000000ff1500720c */ /* 0x010fe20003f05270 */
[----:B------:R-:W-:-:S12]  /*72b0*/  IMAD.MOV.U32 R21, RZ, RZ, RZ ;  /* 0x000000ffff157224 */ /* 0x000fd800078e00ff */
        /* <DEDUP_REMOVED lines=9> */
.L_x_5524:
[----:B------:R-:W-:Y:S05]  /*7350*/  BSYNC.RECONVERGENT B1 ;  /* 0x0000000000017941 */ /* 0x000fea0003800200 */
.L_x_5523:
[----:B------:R-:W-:Y:S05]  /*7360*/  @!P1 BRA `(.L_x_5513) ;  /* 0x0000000000d89947 */ /* 0x000fea0003800000 */
[----:B------:R-:W1:Y:S01]  /*7370*/  S2R R24, SR_CgaCtaId ;  /* 0x0000000000187919 */ /* 0x000e620000008800 */
[----:B------:R-:W4:Y:S01]  /*7380*/  LDCU.64 UR4, c[0x0][0x420] ;  /* 0x00008400ff0477ac */ /* 0x000f220008000a00 */
[----:B------:R-:W-:Y:S01]  /*7390*/  MOV R13, 0x400 ;  /* 0x00000400000d7802 */ /* 0x000fe20000000f00 */
[----:B------:R-:W-:-:S03]  /*73a0*/  IMAD.SHL.U32 R22, R23, 0x4, RZ ;  /* 0x0000000417167824 */ /* 0x000fc600078e00ff */
[----:B------:R-:W-:Y:S01]  /*73b0*/  IADD3 R15, PT, PT, R13, 0x410, RZ ;  /* 0x000004100d0f7810 */ /* 0x000fe20007ffe0ff */
[----:B------:R-:W-:Y:S01]  /*73c0*/  IMAD R13, R11, 0x4, -R22 ;  /* 0x000000040b0d7824 */ /* 0x000fe200078e0a16 */
[----:B----4-:R-:W-:-:S04]  /*73d0*/  IADD3 R14, P0, P1, R26, UR4, R11 ;  /* 0x000000041a0e7c10 */ /* 0x010fc8000f91e00b */
[----:B------:R-:W-:Y:S02]  /*73e0*/  IADD3 R14, P2, PT, R14, 0x80, RZ ;  /* 0x000000800e0e7810 */ /* 0x000fe40007f5e0ff */
[----:B-1----:R-:W-:Y:S02]  /*73f0*/  LEA R24, R24, R15, 0x18 ;  /* 0x0000000f18187211 */ /* 0x002fe400078ec0ff */
[----:B------:R-:W-:Y:S02]  /*7400*/  IADD3.X R15, PT, PT, R28, UR5, RZ, P0, P1 ;  /* 0x000000051c0f7c10 */ /* 0x000fe400087e24ff */
[----:B------:R-:W-:-:S03]  /*7410*/  IADD3 R13, PT, PT, R13, 0x200, R24 ;  /* 0x000002000d0d7810 */ /* 0x000fc60007ffe018 */
[----:B------:R-:W-:-:S07]  /*7420*/  IMAD.X R15, RZ, RZ, R15, P2 ;  /* 0x000000ffff0f7224 */ /* 0x000fce00010e060f */
.L_x_5526:
[----:B------:R-:W4:Y:S04]  /*7430*/  LDG.E.U8 R22, desc[UR36][R14.64+-0x80] ;  /* 0xffff80240e167981 */ /* 0x000f28000c1e1100 */
[----:B------:R-:W5:Y:S04]  /*7440*/  LDG.E.U8 R17, desc[UR36][R14.64+-0x40] ;  /* 0xffffc0240e117981 */ /* 0x000f68000c1e1100 */
[----:B------:R-:W2:Y:S04]  /*7450*/  LDG.E.U8 R21, desc[UR36][R14.64] ;  /* 0x000000240e157981 */ /* 0x000ea8000c1e1100 */
[----:B------:R-:W3:Y:S01]  /*7460*/  LDG.E.U8 R25, desc[UR36][R14.64+0x40] ;  /* 0x000040240e197981 */ /* 0x000ee2000c1e1100 */
[----:B------:R-:W-:Y:S01]  /*7470*/  VIADD R11, R11, 0x100 ;  /* 0x000001000b0b7836 */ /* 0x000fe20000000000 */
[----:B----4-:R-:W-:-:S02]  /*7480*/  ISETP.NE.AND P0, PT, R22, RZ, PT ;  /* 0x000000ff1600720c */ /* 0x010fc40003f05270 */
[----:B-----5:R-:W-:Y:S01]  /*7490*/  ISETP.NE.AND P1, PT, R17, RZ, PT ;  /* 0x000000ff1100720c */ /* 0x020fe20003f25270 */
[----:B------:R-:W-:Y:S01]  /*74a0*/  IMAD.MOV.U32 R17, RZ, RZ, RZ ;  /* 0x000000ffff117224 */ /* 0x000fe200078e00ff */
[----:B--2---:R-:W-:Y:S02]  /*74b0*/  ISETP.NE.AND P2, PT, R21, RZ, PT ;  /* 0x000000ff1500720c */ /* 0x004fe40003f45270 */
[----:B---3--:R-:W-:-:S07]  /*74c0*/  ISETP.NE.AND P3, PT, R25, RZ, PT ;  /* 0x000000ff1900720c */ /* 0x008fce0003f65270 */
        /* <DEDUP_REMOVED lines=15> */
[----:B------:R-:W-:Y:S01]  /*75c0*/  ISETP.GT.AND P0, PT, R11, R18, PT ;  /* 0x000000120b00720c */ /* 0x000fe20003f04270 */
[----:B------:R0:W1:Y:S01]  /*75d0*/  @!P1 MUFU.EX2 R24, R21 ;  /* 0x0000001500189308 */ /* 0x0000620000000800 */
        /* <DEDUP_REMOVED lines=15> */
.L_x_5513:
[----:B------:R-:W-:Y:S05]  /*76d0*/  BSYNC.RECONVERGENT B0 ;  /* 0x0000000000007941 */ /* 0x000fea0003800200 */
.L_x_5512:
[----:B0-----:R-:W0:Y:S01]  /*76e0*/  SHFL.BFLY PT, R9, R10, 0x10, 0x1f ;  /* 0x0e001f000a097f89 */ /* 0x001e2200000e0000 */
[C---:B------:R-:W-:Y:S01]  /*76f0*/  ISETP.NE.AND P0, PT, R6.reuse, RZ, PT ;  /* 0x000000ff0600720c */ /* 0x040fe20003f05270 */
[----:B------:R-:W1:Y:S01]  /*7700*/  LDCU.U8 UR6, c[0x0][0x48c] ;  /* 0x00009180ff0677ac */ /* 0x000e620008000000 */
[----:B------:R-:W-:Y:S01]  /*7710*/  ISETP.GT.U32.AND P1, PT, R6, 0x1, PT ;  /* 0x000000010600780c */ /* 0x000fe20003f24070 */
[----:B------:R-:W4:Y:S10]  /*7720*/  S2UR UR4, SR_CTAID.Y ;  /* 0x00000000000479c3 */ /* 0x000f340000002600 */
[----:B------:R-:W-:-:S04]  /*7730*/  @!P0 SHF.R.U32.HI R15, RZ, 0x3, R20 ;  /* 0x00000003ff0f8819 */ /* 0x000fc80000011614 */
[----:B------:R-:W-:Y:S01]  /*7740*/  @!P0 LOP3.LUT R6, R15, 0x7c, RZ, 0xc0, !PT ;  /* 0x0000007c0f068812 */ /* 0x000fe200078ec0ff */
[----:B-1----:R-:W-:-:S03]  /*7750*/  UISETP.NE.AND UP0, UPT, UR6, URZ, UPT ;  /* 0x000000ff0600728c */ /* 0x002fc6000bf05270 */
[----:B------:R-:W-:Y:S01]  /*7760*/  @!P0 IADD3 R24, PT, PT, R6, R7, RZ ;  /* 0x0000000706188210 */ /* 0x000fe20007ffe0ff */
[----:B0-----:R-:W-:-:S05]  /*7770*/  FADD.FTZ R9, R9, R10 ;  /* 0x0000000a09097221 */ /* 0x001fca0000010000 */
[----:B------:R-:W0:Y:S02]  /*7780*/  SHFL.BFLY PT, R14, R9, 0x8, 0x1f ;  /* 0x0d001f00090e7f89 */ /* 0x000e2400000e0000 */
[----:B0-----:R-:W-:-:S05]  /*7790*/  FADD.FTZ R14, R9, R14 ;  /* 0x0000000e090e7221 */ /* 0x001fca0000010000 */
[----:B------:R-:W0:Y:S02]  /*77a0*/  SHFL.BFLY PT, R11, R14, 0x4, 0x1f ;  /* 0x0c801f000e0b7f89 */ /* 0x000e2400000e0000 */
[----:B0-----:R-:W-:Y:S02]  /*77b0*/  FADD.FTZ R11, R14, R11 ;  /* 0x0000000b0e0b7221 */ /* 0x001fe40000010000 */
[----:B------:R-:W4:Y:S03]  /*77c0*/  LDC R14, c[0x0][0x3f8] ;  /* 0x0000fe00ff0e7b82 */ /* 0x000f260000000800 */
[----:B------:R-:W0:Y:S02]  /*77d0*/  SHFL.BFLY PT, R22, R11, 0x2, 0x1f ;  /* 0x0c401f000b167f89 */ /* 0x000e2400000e0000 */
[----:B0-----:R-:W-:-:S05]  /*77e0*/  FADD.FTZ R22, R11, R22 ;  /* 0x000000160b167221 */ /* 0x001fca0000010000 */
[----:B------:R-:W0:Y:S02]  /*77f0*/  SHFL.BFLY PT, R13, R22, 0x1, 0x1f ;  /* 0x0c201f00160d7f89 */ /* 0x000e2400000e0000 */
[----:B0-----:R-:W-:Y:S02]  /*7800*/  FADD.FTZ R7, R22, R13 ;  /* 0x0000000d16077221 */ /* 0x001fe40000010000 */
[----:B------:R-:W4:Y:S03]  /*7810*/  S2R R13, SR_CTAID.X ;  /* 0x00000000000d7919 */ /* 0x000f260000002500 */
[----:B------:R-:W-:Y:S01]  /*7820*/  @!P0 STS [R24+0x8], R7 ;  /* 0x0000080718008388 */ /* 0x000fe20000000800 */
[----:B------:R-:W-:Y:S01]  /*7830*/  BAR.SYNC.DEFER_BLOCKING 0x0 ;  /* 0x0000000000007b1d */ /* 0x000fe20000010000 */
[----:B------:R-:W-:-:S05]  /*7840*/  ISETP.GT.AND P0, PT, R5, R18, PT ;  /* 0x000000120500720c */ /* 0x000fca0003f04270 */
[----:B------:R0:W1:Y:S01]  /*7850*/  @!P1 LDS R7, [R8+0x8] ;  /* 0x0000080008079984 */ /* 0x0000620000000800 */
[----:B----4-:R-:W-:Y:S01]  /*7860*/  IMAD R17, R14, UR4, R13 ;  /* 0x000000040e117c24 */ /* 0x010fe2000f8e020d */
[----:B0-----:R-:W-:Y:S02]  /*7870*/  CS2R R8, SRZ ;  /* 0x0000000000087805 */ /* 0x001fe4000001ff00 */
[----:B-1----:R-:W0:Y:S02]  /*7880*/  SHFL.BFLY PT, R6, R7, 0x1, 0x1f ;  /* 0x0c201f0007067f89 */ /* 0x002e2400000e0000 */
[----:B0-----:R-:W-:-:S06]  /*7890*/  FADD.FTZ R10, R6, R7 ;  /* 0x00000007060a7221 */ /* 0x001fcc0000010000 */
[----:B------:R-:W0:Y:S02]  /*78a0*/  SHFL.IDX PT, R10, R10, RZ, 0x1f ;  /* 0x00001fff0a0a7589 */ /* 0x000e2400000e0000 */
[----:B0-----:R-:W-:-:S06]  /*78b0*/  FADD.FTZ R6, R10, 9.9999999747524270788e-07 ;  /* 0x358637bd0a067421 */ /* 0x001fcc0000010000 */
[----:B------:R-:W0:Y:S01]  /*78c0*/  MUFU.RCP R6, R6 ;  /* 0x0000000600067308 */ /* 0x000e220000001000 */
[----:B------:R-:W-:Y:S05]  /*78d0*/  BRA.U !UP0, `(.L_x_5527) ;  /* 0x0000000108187547 */ /* 0x000fea000b800000 */
[----:B------:R-:W1:Y:S08]  /*78e0*/  LDC R8, c[0x0][0x488] ;  /* 0x00012200ff087b82 */ /* 0x000e700000000800 */
[----:B------:R-:W1:Y:S08]  /*78f0*/  LDC R7, c[0x0][0x40c] ;  /* 0x00010300ff077b82 */ /* 0x000e700000000800 */
[----:B------:R-:W4:Y:S01]  /*7900*/  LDC R10, c[0x0][0x3f4] ;  /* 0x0000fd00ff0a7b82 */ /* 0x000f220000000800 */
[----:B-1----:R-:W-:-:S04]  /*7910*/  IMAD R7, R17, R8, R7 ;  /* 0x0000000811077224 */ /* 0x002fc800078e0207 */
[----:B----4-:R-:W-:-:S05]  /*7920*/  IMAD R8, R7, R10, RZ ;  /* 0x0000000a07087224 */ /* 0x010fca00078e02ff */
[----:B------:R-:W-:-:S07]  /*7930*/  SHF.R.S32.HI R9, RZ, 0x1f, R8 ;  /* 0x0000001fff097819 */ /* 0x000fce0000011408 */
.L_x_5527:
        /* <DEDUP_REMOVED lines=22> */
[----:B------:R-:W-:-:S07]  /*7aa0*/  VIADD R4, R12, UR4 ;  /* 0x000000040c047c36 */ /* 0x000fce0008000000 */
.L_x_5533:
[----:B------:R-:W0:Y:S01]  /*7ab0*/  LDS R9, [R4] ;  /* 0x0000000004097984 */ /* 0x000e220000000800 */
[----:B------:R-:W-:-:S04]  /*7ac0*/  IADD3 R7, PT, PT, R7, 0x1, RZ ;  /* 0x0000000107077810 */ /* 0x000fc80007ffe0ff */
[----:B------:R-:W-:Y:S01]  /*7ad0*/  ISETP.NE.AND P0, PT, R7, RZ, PT ;  /* 0x000000ff0700720c */ /* 0x000fe20003f05270 */
[----:B0-----:R-:W-:-:S05]  /*7ae0*/  FMUL.FTZ R9, R9, R6 ;  /* 0x0000000609097220 */ /* 0x001fca0000410000 */
[----:B------:R0:W-:Y:S02]  /*7af0*/  STS [R4], R9 ;  /* 0x0000000904007388 */ /* 0x0001e40000000800 */
[----:B0-----:R-:W-:-:S05]  /*7b00*/  VIADD R4, R4, 0x100 ;  /* 0x0000010004047836 */ /* 0x001fca0000000000 */
[----:B------:R-:W-:Y:S05]  /*7b10*/  @P0 BRA `(.L_x_5533) ;  /* 0xfffffffc00e40947 */ /* 0x000fea000383ffff */
.L_x_5532:
[----:B------:R-:W-:Y:S05]  /*7b20*/  BSYNC.RECONVERGENT B1 ;  /* 0x0000000000017941 */ /* 0x000fea0003800200 */
.L_x_5531:
[----:B------:R-:W-:Y:S05]  /*7b30*/  @!P1 BRA `(.L_x_5529) ;  /* 0x0000001400109947 */ /* 0x000fea0003800000 */
[----:B------:R-:W1:Y:S01]  /*7b40*/  S2UR UR5, SR_CgaCtaId ;  /* 0x00000000000579c3 */ /* 0x000e620000008800 */
[----:B------:R-:W-:Y:S01]  /*7b50*/  UMOV UR4, 0x400 ;  /* 0x0000040000047882 */ /* 0x000fe20000000000 */
[----:B------:R-:W-:Y:S01]  /*7b60*/  IMAD.SHL.U32 R4, R23, 0x4, RZ ;  /* 0x0000000417047824 */ /* 0x000fe200078e00ff */
[----:B------:R-:W-:Y:S01]  /*7b70*/  UIADD3 UR4, UPT, UPT, UR4, 0x410, URZ ;  /* 0x0000041004047890 */ /* 0x000fe2000fffe0ff */
[C---:B------:R-:W-:Y:S02]  /*7b80*/  VIADD R21, R5.reuse, 0x100 ;  /* 0x0000010005157836 */ /* 0x040fe40000000000 */
[----:B------:R-:W-:-:S03]  /*7b90*/  IMAD R4, R5, 0x4, -R4 ;  /* 0x0000000405047824 */ /* 0x000fc600078e0a04 */
[----:B------:R-:W-:Y:S01]  /*7ba0*/  ISETP.GT.AND P0, PT, R21, R18, PT ;  /* 0x000000121500720c */ /* 0x000fe20003f04270 */
[----:B-1----:R-:W-:-:S06]  /*7bb0*/  ULEA UR4, UR5, UR4, 0x18 ;  /* 0x0000000405047291 */ /* 0x002fcc000f8ec0ff */
[----:B------:R-:W-:-:S03]  /*7bc0*/  IADD3 R5, PT, PT, R4, UR4, RZ ;  /* 0x0000000404057c10 */ /* 0x000fc6000fffe0ff */
[----:B------:R-:W0:Y:S04]  /*7bd0*/  LDS R7, [R4+UR4] ;  /* 0x0000000404077984 */ /* 0x000e280008000800 */
[----:B------:R-:W1:Y:S04]  /*7be0*/  LDS R9, [R4+UR4+0x100] ;  /* 0x0001000404097984 */ /* 0x000e680008000800 */
[----:B------:R-:W4:Y:S04]  /*7bf0*/  LDS R11, [R4+UR4+0x200] ;  /* 0x00020004040b7984 */ /* 0x000f280008000800 */
[----:B------:R-:W5:Y:S01]  /*7c00*/  LDS R15, [R4+UR4+0x300] ;  /* 0x00030004040f7984 */ /* 0x000f620008000800 */
[-C--:B0-----:R-:W-:Y:S01]  /*7c10*/  FMUL.FTZ R7, R7, R6.reuse ;  /* 0x0000000607077220 */ /* 0x081fe20000410000 */
[----:B-1----:R-:W-:-:S04]  /*7c20*/  FMUL.FTZ R9, R9, R6 ;  /* 0x0000000609097220 */ /* 0x002fc80000410000 */
[----:B------:R0:W-:Y:S01]  /*7c30*/  STS [R4+UR4], R7 ;  /* 0x0000000704007988 */ /* 0x0001e20008000804 */
[----:B----4-:R-:W-:-:S03]  /*7c40*/  FMUL.FTZ R11, R11, R6 ;  /* 0x000000060b0b7220 */ /* 0x010fc60000410000 */
[----:B------:R0:W-:Y:S01]  /*7c50*/  STS [R4+UR4+0x100], R9 ;  /* 0x0001000904007988 */ /* 0x0001e20008000804 */
[----:B-----5:R-:W-:-:S03]  /*7c60*/  FMUL.FTZ R15, R15, R6 ;  /* 0x000000060f0f7220 */ /* 0x020fc60000410000 */
[----:B------:R0:W-:Y:S04]  /*7c70*/  STS [R4+UR4+0x200], R11 ;  /* 0x0002000b04007988 */ /* 0x0001e80008000804 */
[----:B------:R0:W-:Y:S01]  /*7c80*/  STS [R4+UR4+0x300], R15 ;  /* 0x0003000f04007988 */ /* 0x0001e20008000804 */
[----:B------:R-:W-:Y:S05]  /*7c90*/  @P0 BRA `(.L_x_5529) ;  /* 0x0000001000b80947 */ /* 0x000fea0003800000 */
[----:B0-----:R-:W-:Y:S01]  /*7ca0*/  IMAD.IADD R4, R18, 0x1, -R21 ;  /* 0x0000000112047824 */ /* 0x001fe200078e0a15 */
[----:B------:R-:W-:Y:S01]  /*7cb0*/  BSSY.RECONVERGENT B1, `(.L_x_5534) ;  /* 0x000003b000017945 */ /* 0x000fe20003800200 */
[----:B------:R-:W-:Y:S01]  /*7cc0*/  VIADD R5, R5, 0x600 ;  /* 0x0000060005057836 */ /* 0x000fe20000000000 */
[----:B------:R-:W-:Y:S02]  /*7cd0*/  PLOP3.LUT P0, PT, PT, PT, PT, 0x80, 0x8 ;  /* 0x000000000008781c */ /* 0x000fe40003f0f070 */
[----:B------:R-:W-:-:S13]  /*7ce0*/  ISETP.GT.AND P1, PT, R4, 0x2ff, PT ;  /* 0x000002ff0400780c */ /* 0x000fda0003f24270 */
[----:B------:R-:W-:Y:S05]  /*7cf0*/  @!P1 BRA `(.L_x_5535) ;  /* 0x0000000000d89947 */ /* 0x000fea0003800000 */
[----:B------:R-:W-:Y:S01]  /*7d00*/  PLOP3.LUT P0, PT, PT, PT, PT, 0x8, 0x80 ;  /* 0x000000000080781c */ /* 0x000fe20003f0e170 */
[----:B--2---:R-:W-:-:S12]  /*7d10*/  VIADD R34, R18, 0xfffffd01 ;  /* 0xfffffd0112227836 */ /* 0x004fd80000000000 */
.L_x_5536:
        /* <DEDUP_REMOVED lines=8> */
[----:B------:R-:W-:Y:S04]  /*7da0*/  LDS R29, [R5+0x400] ;  /* 0x00040000051d7984 */ /* 0x000fe80000000800 */
[----:B------:R-:W3:Y:S04]  /*7db0*/  LDS R31, [R5+0x500] ;  /* 0x00050000051f7984 */ /* 0x000ee80000000800 */
[----:B------:R-:W3:Y:S04]  /*7dc0*/  LDS R33, [R5+0x600] ;  /* 0x0006000005217984 */ /* 0x000ee80000000800 */
[----:B------:R-:W3:Y:S04]  /*7dd0*/  LDS R35, [R5+0x700] ;  /* 0x0007000005237984 */ /* 0x000ee80000000800 */
[----:B------:R-:W3:Y:S01]  /*7de0*/  LDS R37, [R5+0x800] ;  /* 0x0008000005257984 */ /* 0x000ee20000000800 */
[----:B0-----:R-:W-:-:S03]  /*7df0*/  FMUL.FTZ R4, R6, R7 ;  /* 0x0000000706047220 */ /* 0x001fc60000410000 */
[----:B------:R-:W0:Y:S01]  /*7e00*/  LDS R39, [R5+0x900] ;  /* 0x0009000005277984 */ /* 0x000e220000000800 */
[----:B-1----:R-:W-:-:S03]  /*7e10*/  FMUL.FTZ R8, R6, R9 ;  /* 0x0000000906087220 */ /* 0x002fc60000410000 */
[----:B------:R-:W1:Y:S01]  /*7e20*/  LDS R41, [R5+0xa00] ;  /* 0x000a000005297984 */ /* 0x000e620000000800 */
[----:B--2---:R-:W-:-:S03]  /*7e30*/  FMUL.FTZ R10, R6, R11 ;  /* 0x0000000b060a7220 */ /* 0x004fc60000410000 */
[----:B------:R-:W2:Y:S01]  /*7e40*/  LDS R43, [R5+0xb00] ;  /* 0x000b0000052b7984 */ /* 0x000ea20000000800 */
[----:B----4-:R-:W-:-:S03]  /*7e50*/  FMUL.FTZ R14, R6, R15 ;  /* 0x0000000f060e7220 */ /* 0x010fc60000410000 */
[----:B------:R-:W4:Y:S01]  /*7e60*/  LDS R45, [R5+0xc00] ;  /* 0x000c0000052d7984 */ /* 0x000f220000000800 */
[----:B-----5:R-:W-:-:S03]  /*7e70*/  FMUL.FTZ R22, R6, R25 ;  /* 0x0000001906167220 */ /* 0x020fc60000410000 */
[----:B------:R-:W5:Y:S01]  /*7e80*/  LDS R47, [R5+0xd00] ;  /* 0x000d0000052f7984 */ /* 0x000f620000000800 */
[----:B---3--:R-:W-:-:S03]  /*7e90*/  FMUL.FTZ R24, R6, R27 ;  /* 0x0000001b06187220 */ /* 0x008fc60000410000 */
[----:B------:R3:W-:Y:S04]  /*7ea0*/  STS [R5+-0x200], R4 ;  /* 0xfffe000405007388 */ /* 0x0007e80000000800 */
[----:B------:R0:W-:Y:S01]  /*7eb0*/  STS [R5+-0x100], R8 ;  /* 0xffff000805007388 */ /* 0x0001e20000000800 */
[----:B------:R-:W-:-:S03]  /*7ec0*/  FMUL.FTZ R26, R6, R31 ;  /* 0x0000001f061a7220 */ /* 0x000fc60000410000 */
[----:B------:R1:W-:Y:S01]  /*7ed0*/  STS [R5], R10 ;  /* 0x0000000a05007388 */ /* 0x0003e20000000800 */
[C---:B------:R-:W-:Y:S01]  /*7ee0*/  FMUL.FTZ R28, R6.reuse, R33 ;  /* 0x00000021061c7220 */ /* 0x040fe20000410000 */
[C---:B---3--:R-:W-:Y:S02]  /*7ef0*/  FMUL.FTZ R4, R6.reuse, R29 ;  /* 0x0000001d06047220 */ /* 0x048fe40000410000 */
[----:B------:R2:W-:Y:S01]  /*7f00*/  STS [R5+0x100], R14 ;  /* 0x0001000e05007388 */ /* 0x0005e20000000800 */
[----:B------:R-:W-:-:S03]  /*7f10*/  FMUL.FTZ R30, R6, R35 ;  /* 0x00000023061e7220 */ /* 0x000fc60000410000 */
[----:B------:R4:W-:Y:S01]  /*7f20*/  STS [R5+0x200], R22 ;  /* 0x0002001605007388 */ /* 0x0009e20000000800 */
[----:B------:R-:W-:-:S03]  /*7f30*/  FMUL.FTZ R32, R6, R37 ;  /* 0x0000002506207220 */ /* 0x000fc60000410000 */
[----:B------:R5:W-:Y:S01]  /*7f40*/  STS [R5+0x300], R24 ;  /* 0x0003001805007388 */ /* 0x000be20000000800 */
[C---:B0-----:R-:W-:Y:S01]  /*7f50*/  FMUL.FTZ R8, R6.reuse, R39 ;  /* 0x0000002706087220 */ /* 0x041fe20000410000 */
[C---:B-1----:R-:W-:Y:S02]  /*7f60*/  FMUL.FTZ R10, R6.reuse, R41 ;  /* 0x00000029060a7220 */ /* 0x042fe40000410000 */
[----:B------:R-:W-:Y:S01]  /*7f70*/  STS [R5+0x400], R4 ;  /* 0x0004000405007388 */ /* 0x000fe20000000800 */
[----:B--2---:R-:W-:-:S03]  /*7f80*/  FMUL.FTZ R14, R6, R43 ;  /* 0x0000002b060e7220 */ /* 0x004fc60000410000 */
        /* <DEDUP_REMOVED lines=13> */
.L_x_5535:
[----:B------:R-:W-:Y:S05]  /*8060*/  BSYNC.RECONVERGENT B1 ;  /* 0x0000000000017941 */ /* 0x000fea0003800200 */
.L_x_5534:
[----:B------:R-:W-:Y:S01]  /*8070*/  IMAD.IADD R4, R18, 0x1, -R21 ;  /* 0x0000000112047824 */ /* 0x000fe200078e0a15 */
[----:B------:R-:W-:Y:S04]  /*8080*/  BSSY.RECONVERGENT B1, `(.L_x_5537) ;  /* 0x000001e000017945 */ /* 0x000fe80003800200 */
        /* <DEDUP_REMOVED lines=29> */
.L_x_5538:
[----:B------:R-:W-:Y:S05]  /*8260*/  BSYNC.RECONVERGENT B1 ;  /* 0x0000000000017941 */ /* 0x000fea0003800200 */
.L_x_5537:
[----:B------:R-:W-:-:S13]  /*8270*/  ISETP.GT.AND P1, PT, R21, R18, PT ;  /* 0x000000121500720c */ /* 0x000fda0003f24270 */
        /* <DEDUP_REMOVED lines=14> */
.L_x_5530:
        /* <DEDUP_REMOVED lines=18> */
[----:B------:R-:W-:-:S04]  /*8480*/  IMAD.MOV R7, RZ, RZ, -R4 ;  /* 0x000000ffff077224 */ /* 0x000fc800078e0a04 */
[----:B------:R-:W-:Y:S01]  /*8490*/  IMAD.IADD R5, R5, 0x1, R10 ;  /* 0x0000000105057824 */ /* 0x000fe200078e020a */
[----:B----4-:R-:W-:-:S04]  /*84a0*/  LEA R14, P0, R21, UR8, 0x2 ;  /* 0x00000008150e7c11 */ /* 0x010fc8000f8010ff */
[----:B------:R-:W-:Y:S01]  /*84b0*/  LEA.HI.X R21, R21, UR9, R22, 0x2, P0 ;  /* 0x0000000915157c11 */ /* 0x000fe200080f1416 */
[----:B-1----:R-:W-:-:S06]  /*84c0*/  ULEA UR4, UR5, UR4, 0x18 ;  /* 0x0000000405047291 */ /* 0x002fcc000f8ec0ff */
[----:B------:R-:W-:-:S07]  /*84d0*/  VIADD R4, R12, UR4 ;  /* 0x000000040c047c36 */ /* 0x000fce0008000000 */
.L_x_5541:
[----:B-1----:R-:W0:Y:S01]  /*84e0*/  LDS R11, [R4] ;  /* 0x00000000040b7984 */ /* 0x002e220000000800 */
[----:B------:R-:W-:Y:S01]  /*84f0*/  IMAD.MOV.U32 R10, RZ, RZ, R14 ;  /* 0x000000ffff0a7224 */ /* 0x000fe200078e000e */
[----:B------:R-:W-:Y:S01]  /*8500*/  IADD3 R14, P2, PT, R14, 0x100, RZ ;  /* 0x000001000e0e7810 */ /* 0x000fe20007f5e0ff */
[----:B------:R-:W-:-:S05]  /*8510*/  VIADD R7, R7, 0x1 ;  /* 0x0000000107077836 */ /* 0x000fca0000000000 */
[----:B------:R-:W-:Y:S01]  /*8520*/  ISETP.NE.AND P0, PT, R7, RZ, PT ;  /* 0x000000ff0700720c */ /* 0x000fe20003f05270 */
[----:B0-----:R-:W-:Y:S01]  /*8530*/  FMUL.FTZ R15, R11, R6 ;  /* 0x000000060b0f7220 */ /* 0x001fe20000410000 */
[----:B------:R-:W-:Y:S01]  /*8540*/  MOV R11, R21 ;  /* 0x00000015000b7202 */ /* 0x000fe20000000f00 */
[----:B------:R-:W-:-:S03]  /*8550*/  IMAD.X R21, RZ, RZ, R21, P2 ;  /* 0x000000ffff157224 */ /* 0x000fc600010e0615 */
[----:B------:R0:W-:Y:S04]  /*8560*/  STS [R4], R15 ;  /* 0x0000000f04007388 */ /* 0x0001e80000000800 */
[----:B------:R1:W-:Y:S01]  /*8570*/  STG.E desc[UR36][R10.64], R15 ;  /* 0x0000000f0a007986 */ /* 0x0003e2000c101924 */
[----:B0-----:R-:W-:Y:S02]  /*8580*/  VIADD R4, R4, 0x100 ;  /* 0x0000010004047836 */ /* 0x001fe40000000000 */
[----:B------:R-:W-:Y:S05]  /*8590*/  @P0 BRA `(.L_x_5541) ;  /* 0xfffffffc00d00947 */ /* 0x000fea000383ffff */
.L_x_5540:
[----:B------:R-:W-:Y:S05]  /*85a0*/  BSYNC.RECONVERGENT B1 ;  /* 0x0000000000017941 */ /* 0x000fea0003800200 */
.L_x_5539:
[----:B------:R-:W-:Y:S05]  /*85b0*/  @!P1 BRA `(.L_x_5529) ;  /* 0x0000000800709947 */ /* 0x000fea0003800000 */
[----:B-1----:R-:W1:Y:S01]  /*85c0*/  S2R R10, SR_CgaCtaId ;  /* 0x00000000000a7919 */ /* 0x002e620000008800 */
[----:B------:R-:W4:Y:S01]  /*85d0*/  LDCU.64 UR4, c[0x0][0x480] ;  /* 0x00009000ff0477ac */ /* 0x000f220008000a00 */
[C---:B------:R-:W-:Y:S01]  /*85e0*/  IADD3 R7, P0, PT, R5.reuse, R8, RZ ;  /* 0x0000000805077210 */ /* 0x040fe20007f1e0ff */
[----:B------:R-:W-:Y:S01]  /*85f0*/  BSSY.RECONVERGENT B1, `(.L_x_5542) ;  /* 0x000005a000017945 */ /* 0x000fe20003800200 */
[----:B------:R-:W-:Y:S02]  /*8600*/  IADD3 R14, PT, PT, -R5, R18, RZ ;  /* 0x00000012050e7210 */ /* 0x000fe40007ffe1ff */
[----:B------:R-:W-:Y:S01]  /*8610*/  MOV R4, 0x400 ;  /* 0x0000040000047802 */ /* 0x000fe20000000f00 */
        /* <DEDUP_REMOVED lines=13> */
[----:B------:R-:W-:Y:S02]  /*86f0*/  PLOP3.LUT P0, PT, PT, PT, PT, 0x8, 0x80 ;  /* 0x000000000080781c */ /* 0x000fe40003f0e170 */
[----:B------:R-:W-:-:S11]  /*8700*/  IADD3 R14, PT, PT, R18, -0x2ff, RZ ;  /* 0xfffffd01120e7810 */ /* 0x000fd60007ffe0ff */
.L_x_5544:
        /* <DEDUP_REMOVED lines=8> */
[----:B------:R-:W3:Y:S04]  /*8790*/  LDS R29, [R4+0x400] ;  /* 0x00040000041d7984 */ /* 0x000ee80000000800 */
[----:B------:R-:W3:Y:S04]  /*87a0*/  LDS R31, [R4+0x500] ;  /* 0x00050000041f7984 */ /* 0x000ee80000000800 */
[----:B--2---:R-:W2:Y:S04]  /*87b0*/  LDS R33, [R4+0x600] ;  /* 0x0006000004217984 */ /* 0x004ea80000000800 */
[----:B------:R-:W2:Y:S04]  /*87c0*/  LDS R35, [R4+0x700] ;  /* 0x0007000004237984 */ /* 0x000ea80000000800 */
        /* <DEDUP_REMOVED lines=12> */
[----:B------:R-:W-:Y:S01]  /*8890*/  STG.E desc[UR36][R8.64+-0x200], R7 ;  /* 0xfffe000708007986 */ /* 0x000fe2000c101924 */
[----:B------:R-:W-:-:S03]  /*88a0*/  FMUL.FTZ R29, R6, R29 ;  /* 0x0000001d061d7220 */ /* 0x000fc60000410000 */
[----:B------:R0:W-:Y:S01]  /*88b0*/  STS [R4+-0x200], R7 ;  /* 0xfffe000704007388 */ /* 0x0001e20000000800 */
[C---:B------:R-:W-:Y:S01]  /*88c0*/  FMUL.FTZ R31, R6.reuse, R31 ;  /* 0x0000001f061f7220 */ /* 0x040fe20000410000 */
[C---:B--2---:R-:W-:Y:S02]  /*88d0*/  FMUL.FTZ R33, R6.reuse, R33 ;  /* 0x0000002106217220 */ /* 0x044fe40000410000 */
[----:B------:R-:W-:Y:S01]  /*88e0*/  STG.E desc[UR36][R8.64+-0x100], R11 ;  /* 0xffff000b08007986 */ /* 0x000fe2000c101924 */
[----:B------:R-:W-:-:S03]  /*88f0*/  FMUL.FTZ R35, R6, R35 ;  /* 0x0000002306237220 */ /* 0x000fc60000410000 */
[----:B------:R-:W-:Y:S01]  /*8900*/  STS [R4+-0x100], R11 ;  /* 0xffff000b04007388 */ /* 0x000fe20000000800 */
[----:B0-----:R-:W-:Y:S01]  /*8910*/  IADD3 R7, P2, PT, R8, 0x1000, RZ ;  /* 0x0000100008077810 */ /* 0x001fe20007f5e0ff */
[C---:B------:R-:W-:Y:S02]  /*8920*/  FMUL.FTZ R37, R6.reuse, R37 ;  /* 0x0000002506257220 */ /* 0x040fe40000410000 */
[----:B------:R-:W-:Y:S02]  /*8930*/  STG.E desc[UR36][R8.64], R15 ;  /* 0x0000000f08007986 */ /* 0x000fe4000c101924 */
[----:B------:R-:W-:Y:S02]  /*8940*/  IMAD.X R10, RZ, RZ, R9, P2 ;  /* 0x000000ffff0a7224 */ /* 0x000fe400010e0609 */
[C---:B------:R-:W-:Y:S01]  /*8950*/  FMUL.FTZ R39, R6.reuse, R39 ;  /* 0x0000002706277220 */ /* 0x040fe20000410000 */
[----:B------:R-:W-:Y:S01]  /*8960*/  STS [R4], R15 ;  /* 0x0000000f04007388 */ /* 0x000fe20000000800 */
[----:B-1----:R-:W-:-:S03]  /*8970*/  FMUL.FTZ R41, R6, R41 ;  /* 0x0000002906297220 */ /* 0x002fc60000410000 */
[----:B------:R-:W-:Y:S01]  /*8980*/  STG.E desc[UR36][R8.64+0x100], R21 ;  /* 0x0001001508007986 */ /* 0x000fe2000c101924 */
[----:B----4-:R-:W-:-:S03]  /*8990*/  FMUL.FTZ R43, R6, R43 ;  /* 0x0000002b062b7220 */ /* 0x010fc60000410000 */
[----:B------:R-:W-:Y:S01]  /*89a0*/  STS [R4+0x100], R21 ;  /* 0x0001001504007388 */ /* 0x000fe20000000800 */
[----:B-----5:R-:W-:-:S03]  /*89b0*/  FMUL.FTZ R45, R6, R45 ;  /* 0x0000002d062d7220 */ /* 0x020fc60000410000 */
[----:B------:R-:W-:Y:S01]  /*89c0*/  STG.E desc[UR36][R8.64+0x200], R25 ;  /* 0x0002001908007986 */ /* 0x000fe2000c101924 */
[----:B---3--:R-:W-:-:S03]  /*89d0*/  FMUL.FTZ R47, R6, R47 ;  /* 0x0000002f062f7220 */ /* 0x008fc60000410000 */
        /* <DEDUP_REMOVED lines=27> */
.L_x_5543:
[----:B------:R-:W-:Y:S05]  /*8b90*/  BSYNC.RECONVERGENT B1 ;  /* 0x0000000000017941 */ /* 0x000fea0003800200 */
.L_x_5542:
        /* <DEDUP_REMOVED lines=16> */
[----:B------:R-:W-:Y:S01]  /*8ca0*/  STG.E desc[UR36][R8.64+-0x200], R7 ;  /* 0xfffe000708007986 */ /* 0x000fe2000c101924 */
[----:B----4-:R-:W-:-:S03]  /*8cb0*/  FMUL.FTZ R15, R6, R15 ;  /* 0x0000000f060f7220 */ /* 0x010fc60000410000 */
[----:B------:R0:W-:Y:S01]  /*8cc0*/  STS [R4+-0x200], R7 ;  /* 0xfffe000704007388 */ /* 0x0001e20000000800 */
[----:B-----5:R-:W-:-:S03]  /*8cd0*/  FMUL.FTZ R21, R6, R21 ;  /* 0x0000001506157220 */ /* 0x020fc60000410000 */
[----:B------:R-:W-:Y:S01]  /*8ce0*/  STG.E desc[UR36][R8.64+-0x100], R11 ;  /* 0xffff000b08007986 */ /* 0x000fe2000c101924 */
[----:B--2---:R-:W-:-:S03]  /*8cf0*/  FMUL.FTZ R25, R6, R25 ;  /* 0x0000001906197220 */ /* 0x004fc60000410000 */
[----:B------:R-:W-:Y:S01]  /*8d00*/  STS [R4+-0x100], R11 ;  /* 0xffff000b04007388 */ /* 0x000fe20000000800 */
[----:B0-----:R-:W-:Y:S01]  /*8d10*/  IADD3 R7, P1, PT, R8, 0x800, RZ ;  /* 0x0000080008077810 */ /* 0x001fe20007f3e0ff */
[C---:B---3--:R-:W-:Y:S02]  /*8d20*/  FMUL.FTZ R27, R6.reuse, R27 ;  /* 0x0000001b061b7220 */ /* 0x048fe40000410000 */
[----:B------:R-:W-:Y:S01]  /*8d30*/  STG.E desc[UR36][R8.64], R15 ;  /* 0x0000000f08007986 */ /* 0x000fe2000c101924 */
[C---:B------:R-:W-:Y:S01]  /*8d40*/  FMUL.FTZ R29, R6.reuse, R29 ;  /* 0x0000001d061d7220 */ /* 0x040fe20000410000 */
[----:B------:R-:W-:Y:S02]  /*8d50*/  IMAD.X R10, RZ, RZ, R9, P1 ;  /* 0x000000ffff0a7224 */ /* 0x000fe400008e0609 */
[----:B------:R-:W-:Y:S01]  /*8d60*/  STS [R4], R15 ;  /* 0x0000000f04007388 */ /* 0x000fe20000000800 */
[----:B------:R-:W-:-:S03]  /*8d70*/  FMUL.FTZ R31, R6, R31 ;  /* 0x0000001f061f7220 */ /* 0x000fc60000410000 */
        /* <DEDUP_REMOVED lines=13> */
.L_x_5546:
[----:B------:R-:W-:Y:S05]  /*8e50*/  BSYNC.RECONVERGENT B1 ;  /* 0x0000000000017941 */ /* 0x000fea0003800200 */
.L_x_5545:
[----:B------:R-:W-:-:S13]  /*8e60*/  ISETP.LE.OR P0, PT, R5, R18, P0 ;  /* 0x000000120500720c */ /* 0x000fda0000703670 */
[----:B------:R-:W-:Y:S05]  /*8e70*/  @!P0 BRA `(.L_x_5529) ;  /* 0x0000000000408947 */ /* 0x000fea0003800000 */
[----:B------:R-:W0:Y:S04]  /*8e80*/  LDS R5, [R4+-0x200] ;  /* 0xfffe000004057984 */ /* 0x000e280000000800 */
[----:B------:R-:W1:Y:S04]  /*8e90*/  LDS R7, [R4+-0x100] ;  /* 0xffff000004077984 */ /* 0x000e680000000800 */
[----:B------:R-:W4:Y:S04]  /*8ea0*/  LDS R11, [R4] ;  /* 0x00000000040b7984 */ /* 0x000f280000000800 */
[----:B------:R-:W5:Y:S01]  /*8eb0*/  LDS R15, [R4+0x100] ;  /* 0x00010000040f7984 */ /* 0x000f620000000800 */
[-C--:B0-----:R-:W-:Y:S01]  /*8ec0*/  FMUL.FTZ R5, R5, R6.reuse ;  /* 0x0000000605057220 */ /* 0x081fe20000410000 */
[----:B-1----:R-:W-:-:S04]  /*8ed0*/  FMUL.FTZ R7, R7, R6 ;  /* 0x0000000607077220 */ /* 0x002fc80000410000 */
        /* <DEDUP_REMOVED lines=10> */
.L_x_5529:
[----:B------:R-:W-:Y:S05]  /*8f80*/  BSYNC.RECONVERGENT B0 ;  /* 0x0000000000007941 */ /* 0x000fea0003800200 */
.L_x_5528:
[----:B------:R-:W4:Y:S01]  /*8f90*/  LDCU.64 UR4, c[0x0][0x3b0] ;  /* 0x00007600ff0477ac */ /* 0x000f220008000a00 */
[----:B------:R-:W-:Y:S02]  /*8fa0*/  LOP3.LUT R12, R12, 0xfc, RZ, 0xc0, !PT ;  /* 0x000000fc0c0c7812 */ /* 0x000fe400078ec0ff */
[----:B0-----:R-:W-:Y:S02]  /*8fb0*/  CS2R R6, SRZ ;  /* 0x0000000000067805 */ /* 0x001fe4000001ff00 */
[----:B------:R-:W-:-:S04]  /*8fc0*/  ISETP.GT.U32.AND P0, PT, R20, 0x3f, PT ;  /* 0x0000003f1400780c */ /* 0x000fc80003f04070 */
[----:B------:R-:W-:Y:S02]  /*8fd0*/  ISETP.GT.U32.OR P0, PT, R12, 0xdf, P0 ;  /* 0x000000df0c00780c */ /* 0x000fe40000704470 */
[----:B----4-:R-:W-:-:S04]  /*8fe0*/  ISETP.EQ.U32.AND P1, PT, RZ, UR4, PT ;  /* 0x00000004ff007c0c */ /* 0x010fc8000bf22070 */
[----:B------:R-:W-:-:S13]  /*8ff0*/  ISETP.EQ.OR.EX P0, PT, RZ, UR5, P0, P1 ;  /* 0x00000005ff007c0c */ /* 0x000fda0008702710 */
[----:B-1----:R-:W0:Y:S01]  /*9000*/  @!P0 LDC.64 R14, c[0x0][0x3b0] ;  /* 0x0000ec00ff0e8b82 */ /* 0x002e220000000a00 */
[----:B------:R-:W-:Y:S01]  /*9010*/  @!P0 IMAD R5, R13, 0xe0, R12 ;  /* 0x000000e00d058824 */ /* 0x000fe200078e020c */
[----:B------:R-:W-:Y:S01]  /*9020*/  ISETP.GT.U32.AND P1, PT, R12, 0xdf, PT ;  /* 0x000000df0c00780c */ /* 0x000fe20003f24070 */
[----:B------:R-:W-:Y:S01]  /*9030*/  BSSY.RECONVERGENT B0, `(.L_x_5547) ;  /* 0x0000222000007945 */ /* 0x000fe20003800200 */
[----:B------:R-:W-:Y:S01]  /*9040*/  IMAD R17, R17, 0xe0, RZ ;  /* 0x000000e011117824 */ /* 0x000fe200078e02ff */
[----:B------:R-:W-:Y:S02]  /*9050*/  CS2R R10, SRZ ;  /* 0x00000000000a7805 */ /* 0x000fe4000001ff00 */
[----:B------:R-:W-:Y:S01]  /*9060*/  CS2R R8, SRZ ;  /* 0x0000000000087805 */ /* 0x000fe2000001ff00 */
[----:B0-----:R-:W-:Y:S01]  /*9070*/  @!P0 IMAD.WIDE.U32 R14, R5, 0x4, R14 ;  /* 0x00000004050e8825 */ /* 0x001fe200078e000e */
[----:B------:R-:W-:-:S06]  /*9080*/  CS2R R4, SRZ ;  /* 0x0000000000047805 */ /* 0x000fcc000001ff00 */
[----:B------:R0:W5:Y:S01]  /*9090*/  @!P0 LDG.E.128 R4, desc[UR36][R14.64] ;  /* 0x000000240e048981 */ /* 0x000162000c1e1d00 */
[----:B------:R-:W-:Y:S01]  /*90a0*/  BAR.SYNC.DEFER_BLOCKING 0x0 ;  /* 0x0000000000007b1d */ /* 0x000fe20000010000 */
[----:B------:R-:W-:-:S05]  /*90b0*/  PLOP3.LUT P0, PT, PT, PT, PT, 0x8, 0x80 ;  /* 0x000000000080781c */ /* 0x000fca0003f0e170 */
[----:B------:R-:W-:Y:S08]  /*90c0*/  @P1 BRA `(.L_x_5548) ;  /* 0x0000002000601947 */ /* 0x000ff00003800000 */
[----:B------:R-:W1:Y:S01]  /*90d0*/  LDCU UR4, c[0x0][0x3f4] ;  /* 0x00007e80ff0477ac */ /* 0x000e620008000800 */
[----:B------:R-:W-:Y:S01]  /*90e0*/  SHF.R.U32.HI R56, RZ, 0x6, R20 ;  /* 0x00000006ff387819 */ /* 0x000fe20000011614 */
[----:B0-----:R-:W0:Y:S01]  /*90f0*/  LDC.64 R14, c[0x0][0x3c0] ;  /* 0x0000f000ff0e7b82 */ /* 0x001e220000000a00 */
[----:B------:R-:W-:Y:S01]  /*9100*/  BSSY.RECONVERGENT B1, `(.L_x_5549) ;  /* 0x00000bd000017945 */ /* 0x000fe20003800200 */
[----:B------:R-:W-:Y:S02]  /*9110*/  IMAD.MOV.U32 R11, RZ, RZ, RZ ;  /* 0x000000ffff0b7224 */ /* 0x000fe400078e00ff */
[----:B------:R-:W-:Y:S02]  /*9120*/  IMAD.IADD R22, R23, 0x1, R56 ;  /* 0x0000000117167824 */ /* 0x000fe400078e0238 */
[----:B-1----:R-:W-:-:S04]  /*9130*/  IMAD.U32 R21, RZ, RZ, UR4 ;  /* 0x00000004ff157e24 */ /* 0x002fc8000f8e00ff */
[-C--:B------:R-:W-:Y:S01]  /*9140*/  IMAD R3, R3, R21.reuse, R12 ;  /* 0x0000001503037224 */ /* 0x080fe200078e020c */
[----:B------:R-:W-:-:S03]  /*9150*/  VIMNMX R25, PT, PT, R18, R21, PT ;  /* 0x0000001512197248 */ /* 0x000fc60003fe0100 */
[----:B0-----:R-:W-:Y:S01]  /*9160*/  IMAD.WIDE R14, R3, 0x4, R14 ;  /* 0x00000004030e7825 */ /* 0x001fe200078e020e */
[----:B------:R-:W-:-:S13]  /*9170*/  ISETP.GT.AND P1, PT, R25, R22, PT ;  /* 0x000000161900720c */ /* 0x000fda0003f24270 */
[----:B------:R-:W-:Y:S05]  /*9180*/  @!P1 BRA `(.L_x_5550) ;  /* 0x0000000800d09947 */ /* 0x000fea0003800000 */
[----:B------:R-:W-:Y:S01]  /*9190*/  IADD3 R8, PT, PT, R56, R23, -R25 ;  /* 0x0000001738087210 */ /* 0x000fe20007ffe819 */
[----:B------:R-:W-:Y:S01]  /*91a0*/  BSSY.RECONVERGENT B2, `(.L_x_5551) ;  /* 0x0000057000027945 */ /* 0x000fe20003800200 */
[----:B------:R-:W-:Y:S01]  /*91b0*/  IADD3 R3, PT, PT, R25, -R22, RZ ;  /* 0x8000001619037210 */ /* 0x000fe20007ffe0ff */
[----:B------:R-:W-:Y:S01]  /*91c0*/  IMAD.MOV.U32 R58, RZ, RZ, R22 ;  /* 0x000000ffff3a7224 */ /* 0x000fe200078e0016 */
[----:B------:R-:W-:Y:S02]  /*91d0*/  ISETP.GT.U32.AND P1, PT, R8, -0x8, PT ;  /* 0xfffffff80800780c */ /* 0x000fe40003f24070 */
[----:B------:R-:W-:Y:S02]  /*91e0*/  CS2R R8, SRZ ;  /* 0x0000000000087805 */ /* 0x000fe4000001ff00 */
[----:B------:R-:W-:Y:S02]  /*91f0*/  LOP3.LUT R69, R3, 0x7, RZ, 0xc0, !PT ;  /* 0x0000000703457812 */ /* 0x000fe400078ec0ff */
[----:B------:R-:W-:-:S02]  /*9200*/  CS2R R10, SRZ ;  /* 0x00000000000a7805 */ /* 0x000fc4000001ff00 */
[----:B------:R-:W-:-:S05]  /*9210*/  ISETP.NE.AND P2, PT, R69, RZ, PT ;  /* 0x000000ff4500720c */ /* 0x000fca0003f45270 */
[----:B------:R-:W-:Y:S08]  /*9220*/  @P1 BRA `(.L_x_5552) ;  /* 0x0000000400381947 */ /* 0x000ff00003800000 */
[----:B------:R-:W0:Y:S01]  /*9230*/  S2R R25, SR_CgaCtaId ;  /* 0x0000000000197919 */ /* 0x000e220000008800 */
[----:B------:R-:W-:Y:S01]  /*9240*/  MOV R8, 0x400 ;  /* 0x0000040000087802 */ /* 0x000fe20000000f00 */
[----:B------:R-:W-:Y:S01]  /*9250*/  IMAD.MOV.U32 R57, RZ, RZ, RZ ;  /* 0x000000ffff397224 */ /* 0x000fe200078e00ff */
[----:B------:R-:W-:Y:S01]  /*9260*/  LOP3.LUT R70, R3, 0xfffffff8, RZ, 0xc0, !PT ;  /* 0xfffffff803467812 */ /* 0x000fe200078ec0ff */
[----:B------:R-:W-:Y:S02]  /*9270*/  IMAD.MOV.U32 R58, RZ, RZ, R22 ;  /* 0x000000ffff3a7224 */ /* 0x000fe400078e0016 */
[----:B------:R-:W-:-:S05]  /*9280*/  VIADD R8, R8, 0x410 ;  /* 0x0000041008087836 */ /* 0x000fca0000000000 */
[----:B0-----:R-:W-:Y:S01]  /*9290*/  LEA R72, R25, R8, 0x18 ;  /* 0x0000000819487211 */ /* 0x001fe200078ec0ff */
[----:B------:R-:W-:-:S07]  /*92a0*/  HFMA2 R8, -RZ, RZ, 0, 0 ;  /* 0x00000000ff087431 */ /* 0x000fce00000001ff */
.L_x_5553:
[----:B------:R-:W-:-:S04]  /*92b0*/  IMAD R47, R58, 0xe0, RZ ;  /* 0x000000e03a2f7824 */ /* 0x000fc800078e02ff */
[----:B------:R-:W-:-:S04]  /*92c0*/  IMAD.WIDE.U32 R24, R47, 0x4, R14 ;  /* 0x000000042f187825 */ /* 0x000fc800078e000e */
[C---:B------:R-:W-:Y:S02]  /*92d0*/  VIADD R29, R47.reuse, 0xe0 ;  /* 0x000000e02f1d7836 */ /* 0x040fe40000000000 */
[----:B--2---:R-:W-:Y:S01]  /*92e0*/  VIADD R33, R47, 0x1c0 ;  /* 0x000001c02f217836 */ /* 0x004fe20000000000 */
[----:B------:R-:W2:Y:S01]  /*92f0*/  LDG.E.128 R24, desc[UR36][R24.64] ;  /* 0x0000002418187981 */ /* 0x000ea2000c1e1d00 */
[----:B------:R-:W-:-:S04]  /*9300*/  IMAD.WIDE.U32 R28, R29, 0x4, R14 ;  /* 0x000000041d1c7825 */ /* 0x000fc800078e000e */
[----:B------:R-:W-:Y:S02]  /*9310*/  VIADD R37, R47, 0x2a0 ;  /* 0x000002a02f257836 */ /* 0x000fe40000000000 */
[--C-:B------:R-:W-:Y:S01]  /*9320*/  IMAD.WIDE.U32 R32, R33, 0x4, R14.reuse ;  /* 0x0000000421207825 */ /* 0x100fe200078e000e */
[----:B------:R-:W4:Y:S03]  /*9330*/  LDG.E.128 R28, desc[UR36][R28.64] ;  /* 0x000000241c1c7981 */ /* 0x000f26000c1e1d00 */
[----:B------:R-:W-:Y:S02]  /*9340*/  VIADD R41, R47, 0x380 ;  /* 0x000003802f297836 */ /* 0x000fe40000000000 */
[----:B------:R-:W-:Y:S01]  /*9350*/  IMAD.WIDE.U32 R36, R37, 0x4, R14 ;  /* 0x0000000425247825 */ /* 0x000fe200078e000e */
[----:B------:R-:W3:Y:S01]  /*9360*/  LDG.E.128 R32, desc[UR36][R32.64] ;  /* 0x0000002420207981 */ /* 0x000ee2000c1e1d00 */
[----:B------:R-:W-:-:S02]  /*9370*/  IADD3 R45, PT, PT, R47, 0x460, RZ ;  /* 0x000004602f2d7810 */ /* 0x000fc40007ffe0ff */
[--C-:B------:R-:W-:Y:S02]  /*9380*/  IMAD.WIDE.U32 R40, R41, 0x4, R14.reuse ;  /* 0x0000000429287825 */ /* 0x100fe400078e000e */
[----:B------:R-:W3:Y:S02]  /*9390*/  LDG.E.128 R36, desc[UR36][R36.64] ;  /* 0x0000002424247981 */ /* 0x000ee4000c1e1d00 */
[----:B------:R-:W-:Y:S02]  /*93a0*/  VIADD R49, R47, 0x540 ;  /* 0x000005402f317836 */ /* 0x000fe40000000000 */
[----:B------:R-:W-:Y:S01]  /*93b0*/  IMAD.WIDE.U32 R44, R45, 0x4, R14 ;  /* 0x000000042d2c7825 */ /* 0x000fe200078e000e */
[----:B------:R-:W3:Y:S03]  /*93c0*/  LDG.E.128 R40, desc[UR36][R40.64] ;  /* 0x0000002428287981 */ /* 0x000ee6000c1e1d00 */
[----:B------:R-:W-:-:S02]  /*93d0*/  VIADD R53, R47, 0x620 ;  /* 0x000006202f357836 */ /* 0x000fc40000000000 */
[--C-:B------:R-:W-:Y:S01]  /*93e0*/  IMAD.WIDE.U32 R48, R49, 0x4, R14.reuse ;  /* 0x0000000431307825 */ /* 0x100fe200078e000e */
[----:B------:R-:W3:Y:S03]  /*93f0*/  LDG.E.128 R44, desc[UR36][R44.64] ;  /* 0x000000242c2c7981 */ /* 0x000ee6000c1e1d00 */
[----:B------:R-:W-:Y:S02]  /*9400*/  IMAD.WIDE.U32 R52, R53, 0x4, R14 ;  /* 0x0000000435347825 */ /* 0x000fe400078e000e */
[----:B------:R-:W3:Y:S04]  /*9410*/  LDG.E.128 R48, desc[UR36][R48.64] ;  /* 0x0000002430307981 */ /* 0x000ee8000c1e1d00 */
[----:B------:R-:W3:Y:S01]  /*9420*/  LDG.E.128 R52, desc[UR36][R52.64] ;  /* 0x0000002434347981 */ /* 0x000ee2000c1e1d00 */
[----:B------:R-:W-:-:S04]  /*9430*/  IMAD.IADD R59, R58, 0x1, -R23 ;  /* 0x000000013a3b7824 */ /* 0x000fc800078e0a17 */
[----:B------:R-:W-:-:S05]  /*9440*/  IMAD R59, R59, 0x4, R72 ;  /* 0x000000043b3b7824 */ /* 0x000fca00078e0248 */
[----:B------:R-:W2:Y:S04]  /*9450*/  LDS R60, [R59] ;  /* 0x000000003b3c7984 */ /* 0x000ea80000000800 */
[----:B------:R-:W4:Y:S04]  /*9460*/  LDS R62, [R59+0x4] ;  /* 0x000004003b3e7984 */ /* 0x000f280000000800 */
[----:B------:R-:W3:Y:S04]  /*9470*/  LDS R63, [R59+0x8] ;  /* 0x000008003b3f7984 */ /* 0x000ee80000000800 */
[----:B------:R-:W0:Y:S04]  /*9480*/  LDS R64, [R59+0xc] ;  /* 0x00000c003b407984 */ /* 0x000e280000000800 */
[----:B------:R-:W1:Y:S04]  /*9490*/  LDS R65, [R59+0x10] ;  /* 0x000010003b417984 */ /* 0x000e680000000800 */
[----:B------:R-:W1:Y:S04]  /*94a0*/  LDS R66, [R59+0x14] ;  /* 0x000014003b427984 */ /* 0x000e680000000800 */
[----:B------:R-:W1:Y:S04]  /*94b0*/  LDS R67, [R59+0x18] ;  /* 0x000018003b437984 */ /* 0x000e680000000800 */
[----:B------:R-:W1:Y:S01]  /*94c0*/  LDS R68, [R59+0x1c] ;  /* 0x00001c003b447984 */ /* 0x000e620000000800 */
[----:B------:R-:W-:-:S04]  /*94d0*/  IADD3 R57, PT, PT, R57, 0x8, RZ ;  /* 0x0000000839397810 */ /* 0x000fc80007ffe0ff */
[----:B------:R-:W-:Y:S01]  /*94e0*/  ISETP.NE.AND P1, PT, R57, R70, PT ;  /* 0x000000463900720c */ /* 0x000fe20003f25270 */
[----:B------:R-:W-:Y:S02]  /*94f0*/  VIADD R58, R58, 0x8 ;  /* 0x000000083a3a7836 */ /* 0x000fe40000000000 */
        /* <DEDUP_REMOVED lines=33> */
.L_x_5552:
[----:B------:R-:W-:Y:S05]  /*9710*/  BSYNC.RECONVERGENT B2 ;  /* 0x0000000000027941 */ /* 0x000fea0003800200 */
.L_x_5551:
[----:B------:R-:W-:Y:S05]  /*9720*/  @!P2 BRA `(.L_x_5550) ;  /* 0x000000040068a947 */ /* 0x000fea0003800000 */
[----:B------:R-:W-:Y:S01]  /*9730*/  ISETP.GE.U32.AND P1, PT, R69, 0x4, PT ;  /* 0x000000044500780c */ /* 0x000fe20003f26070 */
[----:B------:R-:W-:Y:S01]  /*9740*/  BSSY.RECONVERGENT B2, `(.L_x_5554) ;  /* 0x000002b000027945 */ /* 0x000fe20003800200 */
[----:B------:R-:W-:-:S04]  /*9750*/  LOP3.LUT R46, R3, 0x3, RZ, 0xc0, !PT ;  /* 0x00000003032e7812 */ /* 0x000fc800078ec0ff */
[----:B------:R-:W-:-:S07]  /*9760*/  ISETP.NE.AND P2, PT, R46, RZ, PT ;  /* 0x000000ff2e00720c */ /* 0x000fce0003f45270 */
[----:B------:R-:W-:Y:S06]  /*9770*/  @!P1 BRA `(.L_x_5555) ;  /* 0x00000000009c9947 */ /* 0x000fec0003800000 */
[----:B------:R-:W-:-:S04]  /*9780*/  IMAD R25, R58, 0xe0, RZ ;  /* 0x000000e03a197824 */ /* 0x000fc800078e02ff */
[----:B--2---:R-:W-:-:S04]  /*9790*/  IMAD.WIDE.U32 R32, R25, 0x4, R14 ;  /* 0x0000000419207825 */ /* 0x004fc800078e000e */
[C---:B------:R-:W-:Y:S01]  /*97a0*/  VIADD R35, R25.reuse, 0xe0 ;  /* 0x000000e019237836 */ /* 0x040fe20000000000 */
[----:B------:R0:W2:Y:S01]  /*97b0*/  LDG.E.128 R36, desc[UR36][R32.64] ;  /* 0x0000002420247981 */ /* 0x0000a2000c1e1d00 */
[----:B------:R-:W-:Y:S02]  /*97c0*/  VIADD R27, R25, 0x1c0 ;  /* 0x000001c0191b7836 */ /* 0x000fe40000000000 */
[----:B------:R-:W-:-:S04]  /*97d0*/  IMAD.WIDE.U32 R34, R35, 0x4, R14 ;  /* 0x0000000423227825 */ /* 0x000fc800078e000e */
[----:B------:R-:W-:Y:S01]  /*97e0*/  VIADD R29, R25, 0x2a0 ;  /* 0x000002a0191d7836 */ /* 0x000fe20000000000 */
[----:B------:R1:W4:Y:S01]  /*97f0*/  LDG.E.128 R40, desc[UR36][R34.64] ;  /* 0x0000002422287981 */ /* 0x000322000c1e1d00 */
[----:B------:R-:W-:-:S04]  /*9800*/  IMAD.WIDE.U32 R24, R27, 0x4, R14 ;  /* 0x000000041b187825 */ /* 0x000fc800078e000e */
[----:B------:R-:W-:Y:S02]  /*9810*/  IMAD.WIDE.U32 R28, R29, 0x4, R14 ;  /* 0x000000041d1c7825 */ /* 0x000fe400078e000e */
[----:B------:R-:W3:Y:S04]  /*9820*/  LDG.E.128 R24, desc[UR36][R24.64] ;  /* 0x0000002418187981 */ /* 0x000ee8000c1e1d00 */
[----:B------:R-:W3:Y:S01]  /*9830*/  LDG.E.128 R28, desc[UR36][R28.64] ;  /* 0x000000241c1c7981 */ /* 0x000ee2000c1e1d00 */
[----:B------:R-:W1:Y:S01]  /*9840*/  S2UR UR5, SR_CgaCtaId ;  /* 0x00000000000579c3 */ /* 0x000e620000008800 */
[----:B------:R-:W-:Y:S02]  /*9850*/  UMOV UR4, 0x400 ;  /* 0x0000040000047882 */ /* 0x000fe40000000000 */
[----:B------:R-:W-:Y:S01]  /*9860*/  UIADD3 UR4, UPT, UPT, UR4, 0x410, URZ ;  /* 0x0000041004047890 */ /* 0x000fe2000fffe0ff */
[----:B0-----:R-:W-:-:S03]  /*9870*/  IADD3 R32, PT, PT, -R23, R58, RZ ;  /* 0x0000003a17207210 */ /* 0x001fc60007ffe1ff */
[----:B-1----:R-:W-:-:S06]  /*9880*/  ULEA UR4, UR5, UR4, 0x18 ;  /* 0x0000000405047291 */ /* 0x002fcc000f8ec0ff */
[----:B------:R-:W-:-:S05]  /*9890*/  LEA R32, R32, UR4, 0x2 ;  /* 0x0000000420207c11 */ /* 0x000fca000f8e10ff */
[----:B------:R-:W2:Y:S04]  /*98a0*/  LDS R33, [R32] ;  /* 0x0000000020217984 */ /* 0x000ea80000000800 */
[----:B------:R-:W4:Y:S04]  /*98b0*/  LDS R34, [R32+0x4] ;  /* 0x0000040020227984 */ /* 0x000f280000000800 */
[----:B------:R-:W3:Y:S04]  /*98c0*/  LDS R44, [R32+0x8] ;  /* 0x00000800202c7984 */ /* 0x000ee80000000800 */
[----:B------:R-:W0:Y:S01]  /*98d0*/  LDS R45, [R32+0xc] ;  /* 0x00000c00202d7984 */ /* 0x000e220000000800 */
[----:B------:R-:W-:-:S02]  /*98e0*/  VIADD R58, R58, 0x4 ;  /* 0x000000043a3a7836 */ /* 0x000fc40000000000 */
[-C--:B--2---:R-:W-:Y:S01]  /*98f0*/  FFMA.FTZ R35, R36, R33.reuse, R8 ;  /* 0x0000002124237223 */ /* 0x084fe20000010008 */
[-C--:B------:R-:W-:Y:S01]  /*9900*/  FFMA.FTZ R8, R37, R33.reuse, R9 ;  /* 0x0000002125087223 */ /* 0x080fe20000010009 */
[-C--:B------:R-:W-:Y:S01]  /*9910*/  FFMA.FTZ R9, R38, R33.reuse, R10 ;  /* 0x0000002126097223 */ /* 0x080fe2000001000a */
[----:B------:R-:W-:Y:S01]  /*9920*/  FFMA.FTZ R10, R39, R33, R11 ;  /* 0x00000021270a7223 */ /* 0x000fe2000001000b */
        /* <DEDUP_REMOVED lines=11> */
[----:B------:R-:W-:-:S07]  /*99e0*/  FFMA.FTZ R11, R31, R45, R44 ;  /* 0x0000002d1f0b7223 */ /* 0x000fce000001002c */
.L_x_5555:
[----:B------:R-:W-:Y:S05]  /*99f0*/  BSYNC.RECONVERGENT B2 ;  /* 0x0000000000027941 */ /* 0x000fea0003800200 */
.L_x_5554:
        /* <DEDUP_REMOVED lines=10> */
[----:B------:R-:W4:Y:S04]  /*9aa0*/  LDG.E.128 R28, desc[UR36][R24.64] ;  /* 0x00000024181c7981 */ /* 0x000f28000c1e1d00 */
[----:B------:R-:W3:Y:S01]  /*9ab0*/  LDG.E.128 R36, desc[UR36][R26.64] ;  /* 0x000000241a247981 */ /* 0x000ee2000c1e1d00 */
[----:B------:R-:W0:Y:S01]  /*9ac0*/  S2UR UR5, SR_CgaCtaId ;  /* 0x00000000000579c3 */ /* 0x000e220000008800 */
[----:B------:R-:W-:Y:S01]  /*9ad0*/  UMOV UR4, 0x400 ;  /* 0x0000040000047882 */ /* 0x000fe20000000000 */
[C---:B------:R-:W-:Y:S01]  /*9ae0*/  IMAD.IADD R3, R58.reuse, 0x1, -R23 ;  /* 0x000000013a037824 */ /* 0x040fe200078e0a17 */
[----:B------:R-:W-:Y:S01]  /*9af0*/  UIADD3 UR4, UPT, UPT, UR4, 0x410, URZ ;  /* 0x0000041004047890 */ /* 0x000fe2000fffe0ff */
[----:B------:R-:W-:-:S03]  /*9b00*/  VIADD R58, R58, 0x2 ;  /* 0x000000023a3a7836 */ /* 0x000fc60000000000 */
[----:B0-----:R-:W-:-:S06]  /*9b10*/  ULEA UR4, UR5, UR4, 0x18 ;  /* 0x0000000405047291 */ /* 0x001fcc000f8ec0ff */
[----:B------:R-:W-:-:S05]  /*9b20*/  LEA R3, R3, UR4, 0x2 ;  /* 0x0000000403037c11 */ /* 0x000fca000f8e10ff */
[----:B--2---:R-:W4:Y:S04]  /*9b30*/  LDS R32, [R3] ;  /* 0x0000000003207984 */ /* 0x004f280000000800 */
[----:B------:R-:W3:Y:S01]  /*9b40*/  LDS R34, [R3+0x4] ;  /* 0x0000040003227984 */ /* 0x000ee20000000800 */
[-C--:B----4-:R-:W-:Y:S01]  /*9b50*/  FFMA.FTZ R33, R28, R32.reuse, R8 ;  /* 0x000000201c217223 */ /* 0x090fe20000010008 */
[-C--:B------:R-:W-:Y:S01]  /*9b60*/  FFMA.FTZ R24, R29, R32.reuse, R9 ;  /* 0x000000201d187223 */ /* 0x080fe20000010009 */
[-C--:B------:R-:W-:Y:S01]  /*9b70*/  FFMA.FTZ R25, R30, R32.reuse, R10 ;  /* 0x000000201e197223 */ /* 0x080fe2000001000a */
[----:B------:R-:W-:Y:S01]  /*9b80*/  FFMA.FTZ R32, R31, R32, R11 ;  /* 0x000000201f207223 */ /* 0x000fe2000001000b */
[-C--:B---3--:R-:W-:Y:S01]  /*9b90*/  FFMA.FTZ R8, R36, R34.reuse, R33 ;  /* 0x0000002224087223 */ /* 0x088fe20000010021 */
[-C--:B------:R-:W-:Y:S01]  /*9ba0*/  FFMA.FTZ R9, R37, R34.reuse, R24 ;  /* 0x0000002225097223 */ /* 0x080fe20000010018 */
[-C--:B------:R-:W-:Y:S01]  /*9bb0*/  FFMA.FTZ R10, R38, R34.reuse, R25 ;  /* 0x00000022260a7223 */ /* 0x080fe20000010019 */
[----:B------:R-:W-:-:S07]  /*9bc0*/  FFMA.FTZ R11, R39, R34, R32 ;  /* 0x00000022270b7223 */ /* 0x000fce0000010020 */
.L_x_5557:
[----:B------:R-:W-:Y:S05]  /*9bd0*/  BSYNC.RECONVERGENT B2 ;  /* 0x0000000000027941 */ /* 0x000fea0003800200 */
.L_x_5556:
[----:B------:R-:W-:Y:S05]  /*9be0*/  @P2 BRA `(.L_x_5550) ;  /* 0x0000000000382947 */ /* 0x000fea0003800000 */
[----:B------:R-:W-:-:S04]  /*9bf0*/  IMAD R25, R58, 0xe0, RZ ;  /* 0x000000e03a197824 */ /* 0x000fc800078e02ff */
[----:B------:R-:W-:-:S06]  /*9c00*/  IMAD.WIDE.U32 R24, R25, 0x4, R14 ;  /* 0x0000000419187825 */ /* 0x000fcc00078e000e */
[----:B------:R-:W4:Y:S01]  /*9c10*/  LDG.E.128 R24, desc[UR36][R24.64] ;  /* 0x0000002418187981 */ /* 0x000f22000c1e1d00 */
[----:B------:R-:W0:Y:S01]  /*9c20*/  S2UR UR5, SR_CgaCtaId ;  /* 0x00000000000579c3 */ /* 0x000e220000008800 */
[----:B------:R-:W-:Y:S01]  /*9c30*/  UMOV UR4, 0x400 ;  /* 0x0000040000047882 */ /* 0x000fe20000000000 */
[----:B------:R-:W-:Y:S01]  /*9c40*/  IADD3 R3, PT, PT, -R23, R58, RZ ;  /* 0x0000003a17037210 */ /* 0x000fe20007ffe1ff */
        /* <DEDUP_REMOVED lines=8> */
.L_x_5550:
[----:B------:R-:W-:Y:S05]  /*9cd0*/  BSYNC.RECONVERGENT B1 ;  /* 0x0000000000017941 */ /* 0x000fea0003800200 */
.L_x_5549:
[----:B------:R-:W-:Y:S01]  /*9ce0*/  ISETP.GT.AND P1, PT, R18, R22, PT ;  /* 0x000000161200720c */ /* 0x000fe20003f24270 */
[----:B------:R-:W-:-:S12]  /*9cf0*/  BSSY.RECONVERGENT B3, `(.L_x_5558) ;  /* 0x000011f000037945 */ /* 0x000fd80003800200 */
[----:B------:R-:W-:Y:S05]  /*9d00*/  @!P1 BRA `(.L_x_5559) ;  /* 0x0000001000749947 */ /* 0x000fea0003800000 */
[----:B------:R-:W-:Y:S01]  /*9d10*/  IADD3 R3, PT, PT, R56, R23, -R18 ;  /* 0x0000001738037210 */ /* 0x000fe20007ffe812 */
[----:B------:R-:W-:Y:S01]  /*9d20*/  IMAD.IADD R18, R18, 0x1, -R22 ;  /* 0x0000000112127824 */ /* 0x000fe200078e0a16 */
[----:B------:R-:W-:Y:S02]  /*9d30*/  BSSY.RECONVERGENT B2, `(.L_x_5560) ;  /* 0x00000a1000027945 */ /* 0x000fe40003800200 */
[----:B------:R-:W-:Y:S02]  /*9d40*/  ISETP.GT.U32.AND P1, PT, R3, -0x4, PT ;  /* 0xfffffffc0300780c */ /* 0x000fe40003f24070 */
[----:B--2---:R-:W-:-:S11]  /*9d50*/  LOP3.LUT R33, R18, 0x3, RZ, 0xc0, !PT ;  /* 0x0000000312217812 */ /* 0x004fd600078ec0ff */
[----:B------:R-:W-:Y:S05]  /*9d60*/  @P1 BRA `(.L_x_5561) ;  /* 0x0000000800741947 */ /* 0x000fea0003800000 */
        /* <DEDUP_REMOVED lines=11> */
.L_x_5571:
[----:B------:R-:W-:Y:S01]  /*9e20*/  IADD3 R26, PT, PT, R22, -0x1, RZ ;  /* 0xffffffff161a7810 */ /* 0x000fe20007ffe0ff */
[----:B------:R-:W-:Y:S01]  /*9e30*/  BSSY.RECONVERGENT B4, `(.L_x_5563) ;  /* 0x0000023000047945 */ /* 0x000fe20003800200 */
[----:B------:R-:W-:Y:S02]  /*9e40*/  VIADD R3, R3, 0x4 ;  /* 0x0000000403037836 */ /* 0x000fe40000000000 */
[----:B-1----:R-:W-:Y:S01]  /*9e50*/  ISETP.GE.AND P1, PT, R26, R21, PT ;  /* 0x000000151a00720c */ /* 0x002fe20003f26270 */
[----:B------:R-:W-:-:S12]  /*9e60*/  VIADD R32, R22, 0x1 ;  /* 0x0000000116207836 */ /* 0x000fd80000000000 */
[----:B------:R-:W-:Y:S05]  /*9e70*/  @!P1 BRA `(.L_x_5564) ;  /* 0x0000000000789947 */ /* 0x000fea0003800000 */
[----:B------:R-:W-:Y:S02]  /*9e80*/  IABS R27, R21 ;  /* 0x00000015001b7213 */ /* 0x000fe40000000000 */
[----:B------:R-:W-:Y:S02]  /*9e90*/  IABS R30, R26 ;  /* 0x0000001a001e7213 */ /* 0x000fe40000000000 */
[----:B------:R-:W0:Y:S01]  /*9ea0*/  I2F.RP R28, R27 ;  /* 0x0000001b001c7306 */ /* 0x000e220000209400 */
[----:B------:R-:W-:Y:S02]  /*9eb0*/  ISETP.GE.AND P2, PT, R26, RZ, PT ;  /* 0x000000ff1a00720c */ /* 0x000fe40003f46270 */
[----:B------:R-:W-:-:S05]  /*9ec0*/  ISETP.NE.AND P3, PT, R21, RZ, PT ;  /* 0x000000ff1500720c */ /* 0x000fca0003f65270 */
[----:B0-----:R-:W0:Y:S02]  /*9ed0*/  MUFU.RCP R28, R28 ;  /* 0x0000001c001c7308 */ /* 0x001e240000001000 */
[----:B0-----:R-:W-:Y:S02]  /*9ee0*/  VIADD R29, R28, 0xffffffe ;  /* 0x0ffffffe1c1d7836 */ /* 0x001fe40000000000 */
[----:B------:R-:W0:Y:S04]  /*9ef0*/  LDS R28, [R56+-0x8] ;  /* 0xfffff800381c7984 */ /* 0x000e280000000800 */
[----:B------:R-:W1:Y:S02]  /*9f00*/  F2I.FTZ.U32.TRUNC.NTZ R25, R29 ;  /* 0x0000001d00197305 */ /* 0x000e64000021f000 */
[----:B-1----:R-:W-:-:S04]  /*9f10*/  IMAD.MOV R24, RZ, RZ, -R25 ;  /* 0x000000ffff187224 */ /* 0x002fc800078e0a19 */
[----:B------:R-:W-:Y:S01]  /*9f20*/  IMAD R31, R24, R27, RZ ;  /* 0x0000001b181f7224 */ /* 0x000fe200078e02ff */
[----:B------:R-:W-:-:S05]  /*9f30*/  MOV R24, RZ ;  /* 0x000000ff00187202 */ /* 0x000fca0000000f00 */
        /* <DEDUP_REMOVED lines=18> */
.L_x_5564:
[----:B------:R-:W-:Y:S05]  /*a060*/  BSYNC.RECONVERGENT B4 ;  /* 0x0000000000047941 */ /* 0x000fea0003800200 */
.L_x_5563:
        /* <DEDUP_REMOVED lines=37> */
.L_x_5566:
[----:B------:R-:W-:Y:S05]  /*a2c0*/  BSYNC.RECONVERGENT B4 ;  /* 0x0000000000047941 */ /* 0x000fea0003800200 */
.L_x_5565:
        /* <DEDUP_REMOVED lines=10> */
[----:B0-----:R-:W0:Y:S01]  /*a370*/  LDS R28, [R56] ;  /* 0x00000000381c7984 */ /* 0x001e220000000800 */
        /* <DEDUP_REMOVED lines=21> */
.L_x_5568:
[----:B------:R-:W-:Y:S05]  /*a4d0*/  BSYNC.RECONVERGENT B4 ;  /* 0x0000000000047941 */ /* 0x000fea0003800200 */
.L_x_5567:
        /* <DEDUP_REMOVED lines=32> */
.L_x_5570:
[----:B------:R-:W-:Y:S05]  /*a6e0*/  BSYNC.RECONVERGENT B4 ;  /* 0x0000000000047941 */ /* 0x000fea0003800200 */
.L_x_5569:
[----:B------:R-:W-:Y:S02]  /*a6f0*/  VIADD R22, R22, 0x4 ;  /* 0x0000000416167836 */ /* 0x000fe40000000000 */
[----:B------:R-:W-:Y:S01]  /*a700*/  VIADD R56, R56, 0x10 ;  /* 0x0000001038387836 */ /* 0x000fe20000000000 */
[----:B------:R-:W-:Y:S06]  /*a710*/  @P1 BRA `(.L_x_5571) ;  /* 0xfffffff400c01947 */ /* 0x000fec000383ffff */
[----:B------:R-:W-:Y:S05]  /*a720*/  BSYNC.RECONVERGENT B1 ;  /* 0x0000000000017941 */ /* 0x000fea0003800200 */
.L_x_5562:
[----:B------:R-:W-:-:S07]  /*a730*/  VIADD R22, R22, 0xffffffff ;  /* 0xffffffff16167836 */ /* 0x000fce0000000000 */
.L_x_5561:
[----:B------:R-:W-:Y:S05]  /*a740*/  BSYNC.RECONVERGENT B2 ;  /* 0x0000000000027941 */ /* 0x000fea0003800200 */
.L_x_5560:
[----:B------:R-:W-:-:S13]  /*a750*/  ISETP.NE.AND P1, PT, R33, RZ, PT ;  /* 0x000000ff2100720c */ /* 0x000fda0003f25270 */
        /* <DEDUP_REMOVED lines=8> */
[----:B------:R-:W-:Y:S01]  /*a7e0*/  IADD3 R3, PT, PT, -R23, R22, RZ ;  /* 0x0000001617037210 */ /* 0x000fe20007ffe1ff */
[----:B------:R-:W-:Y:S01]  /*a7f0*/  VIADD R30, R22, 0x1 ;  /* 0x00000001161e7836 */ /* 0x000fe20000000000 */
[----:B------:R-:W-:Y:S04]  /*a800*/  BSSY.RECONVERGENT B2, `(.L_x_5574) ;  /* 0x0000023000027945 */ /* 0x000fe80003800200 */
[----:B------:R-:W-:Y:S01]  /*a810*/  ISETP.GE.AND P3, PT, R30, R21, PT ;  /* 0x000000151e00720c */ /* 0x000fe20003f66270 */
[----:B0-----:R-:W-:-:S06]  /*a820*/  ULEA UR4, UR5, UR4, 0x18 ;  /* 0x0000000405047291 */ /* 0x001fcc000f8ec0ff */
[----:B------:R-:W-:Y:S01]  /*a830*/  LEA R28, R3, UR4, 0x2 ;  /* 0x00000004031c7c11 */ /* 0x000fe2000f8e10ff */
[----:B------:R-:W-:Y:S06]  /*a840*/  @!P1 BRA `(.L_x_5575) ;  /* 0x0000000000789947 */ /* 0x000fec0003800000 */
        /* <DEDUP_REMOVED lines=30> */
.L_x_5575:
[----:B------:R-:W-:Y:S05]  /*aa30*/  BSYNC.RECONVERGENT B2 ;  /* 0x0000000000027941 */ /* 0x000fea0003800200 */
.L_x_5574:
        /* <DEDUP_REMOVED lines=32> */
.L_x_5577:
[----:B------:R-:W-:Y:S05]  /*ac40*/  BSYNC.RECONVERGENT B2 ;  /* 0x0000000000027941 */ /* 0x000fea0003800200 */
.L_x_5576:
[----:B------:R-:W-:-:S07]  /*ac50*/  VIADD R22, R22, 0x2 ;  /* 0x0000000216167836 */ /* 0x000fce0000000000 */
.L_x_5573:
[----:B------:R-:W-:Y:S05]  /*ac60*/  BSYNC.RECONVERGENT B1 ;  /* 0x0000000000017941 */ /* 0x000fea0003800200 */
.L_x_5572:
[----:B------:R-:W-:Y:S02]  /*ac70*/  LOP3.LUT R18, R18, 0x1, RZ, 0xc0, !PT ;  /* 0x0000000112127812 */ /* 0x000fe400078ec0ff */
[----:B------:R-:W-:-:S04]  /*ac80*/  ISETP.GE.AND P1, PT, R22, R21, PT ;  /* 0x000000151600720c */ /* 0x000fc80003f26270 */
[----:B------:R-:W-:-:S13]  /*ac90*/  ISETP.NE.U32.OR P1, PT, R18, 0x1, !P1 ;  /* 0x000000011200780c */ /* 0x000fda0004f25470 */
[----:B------:R-:W-:Y:S05]  /*aca0*/  @P1 BRA `(.L_x_5559) ;  /* 0x00000000008c1947 */ /* 0x000fea0003800000 */
        /* <DEDUP_REMOVED lines=8> */
[----:B0-----:R-:W-:Y:S01]  /*ad30*/  MOV R24, RZ ;  /* 0x000000ff00187202 */ /* 0x001fe20000000f00 */
        /* <DEDUP_REMOVED lines=17> */
[----:B------:R-:W-:Y:S01]  /*ae50*/  IADD3 R22, PT, PT, -R23, R22, RZ ;  /* 0x0000001617167210 */ /* 0x000fe20007ffe1ff */
        /* <DEDUP_REMOVED lines=8> */
.L_x_5559:
[----:B------:R-:W-:Y:S05]  /*aee0*/  BSYNC.RECONVERGENT B3 ;  /* 0x0000000000037941 */ /* 0x000fea0003800200 */
.L_x_5558:
[----:B------:R-:W-:-:S13]  /*aef0*/  ISETP.GT.U32.AND P1, PT, R20, 0x3f, PT ;  /* 0x0000003f1400780c */ /* 0x000fda0003f24070 */
[----:B------:R-:W-:Y:S05]  /*af00*/  @P1 BRA `(.L_x_5548) ;  /* 0x0000000000d01947 */ /* 0x000fea0003800000 */
[----:B------:R-:W0:Y:S01]  /*af10*/  LDC R3, c[0x0][0x478] ;  /* 0x00011e00ff037b82 */ /* 0x000e220000000800 */
[----:B--2---:R-:W-:Y:S01]  /*af20*/  IMAD.IADD R35, R12, 0x1, R2 ;  /* 0x000000010c237824 */ /* 0x004fe200078e0202 */
[----:B------:R-:W1:Y:S01]  /*af30*/  LDCU.64 UR4, c[0x0][0x460] ;  /* 0x00008c00ff0477ac */ /* 0x000e620008000a00 */
[----:B0-----:R-:W-:-:S13]  /*af40*/  ISETP.NE.AND P1, PT, R3, 0x2, PT ;  /* 0x000000020300780c */ /* 0x001fda0003f25270 */
[----:B------:R-:W0:Y:S08]  /*af50*/  @!P1 LDC.64 R14, c[0x0][0x3a8] ;  /* 0x0000ea00ff0e9b82 */ /* 0x000e300000000a00 */
[----:B------:R-:W2:Y:S01]  /*af60*/  @!P1 LDC.64 R24, c[0x0][0x468] ;  /* 0x00011a00ff189b82 */ /* 0x000ea20000000a00 */
[----:B0-----:R-:W-:-:S04]  /*af70*/  @!P1 IADD3 R2, P0, PT, R35, R14, RZ ;  /* 0x0000000e23029210 */ /* 0x001fc80007f1e0ff */
[----:B------:R-:W-:-:S03]  /*af80*/  @!P1 LEA.HI.X.SX32 R3, R35, R15, 0x1, P0 ;  /* 0x0000000f23039211 */ /* 0x000fc600000f0eff */
[----:B------:R-:W0:Y:S01]  /*af90*/  @P1 LDC.64 R14, c[0x0][0x3a8] ;  /* 0x0000ea00ff0e1b82 */ /* 0x000e220000000a00 */
[----:B--2---:R-:W2:Y:S04]  /*afa0*/  @!P1 LDG.E R24, desc[UR36][R24.64+0x8] ;  /* 0x0000082418189981 */ /* 0x004ea8000c1e1900 */
[----:B------:R-:W4:Y:S01]  /*afb0*/  @!P1 LDG.E R18, desc[UR36][R2.64] ;  /* 0x0000002402129981 */ /* 0x000f22000c1e1900 */
[----:B-1----:R-:W-:-:S04]  /*afc0*/  ISETP.NE.U32.AND P0, PT, RZ, UR4, PT ;  /* 0x00000004ff007c0c */ /* 0x002fc8000bf05070 */
[----:B------:R-:W-:Y:S01]  /*afd0*/  ISETP.NE.AND.EX P0, PT, RZ, UR5, PT, P0 ;  /* 0x00000005ff007c0c */ /* 0x000fe2000bf05300 */
[----:B------:R-:W1:-:S12]  /*afe0*/  LDCU.64 UR4, c[0x0][0x3c0] ;  /* 0x00007800ff0477ac */ /* 0x000e580008000a00 */
[----:B------:R-:W3:Y:S08]  /*aff0*/  @P0 LDC R20, c[0x0][0x3f8] ;  /* 0x0000fe00ff140b82 */ /* 0x000ef00000000800 */
[----:B------:R-:W1:Y:S01]  /*b000*/  @P0 LDC.64 R22, c[0x0][0x458] ;  /* 0x00011600ff160b82 */ /* 0x000e620000000a00 */
[----:B0-----:R-:W-:-:S04]  /*b010*/  @P1 IMAD.WIDE R2, R35, 0x4, R14 ;  /* 0x0000000423021825 */ /* 0x001fc800078e020e */
[----:B---3--:R-:W-:-:S04]  /*b020*/  @P0 IMAD R13, R16, R20, R13 ;  /* 0x00000014100d0224 */ /* 0x008fc800078e020d */
[----:B------:R-:W-:-:S04]  /*b030*/  @P0 IMAD R13, R13, 0xe0, R12 ;  /* 0x000000e00d0d0824 */ /* 0x000fc800078e020c */
[----:B-1----:R-:W-:Y:S02]  /*b040*/  @P0 IMAD.WIDE R14, R13, 0x4, R22 ;  /* 0x000000040d0e0825 */ /* 0x002fe400078e0216 */
[----:B------:R-:W0:Y:S01]  /*b050*/  LDS R13, [R0] ;  /* 0x00000000000d7984 */ /* 0x000e220000000800 */
[----:B----4-:R-:W2:Y:S08]  /*b060*/  @!P1 I2F.S8 R31, R18.B2 ;  /* 0x20000012001f9306 */ /* 0x010eb00000001400 */
[----:B------:R-:W1:Y:S08]  /*b070*/  @!P1 I2F.S8 R27, R18 ;  /* 0x00000012001b9306 */ /* 0x000e700000001400 */
[----:B------:R-:W3:Y:S08]  /*b080*/  @!P1 I2F.S8 R29, R18.B1 ;  /* 0x10000012001d9306 */ /* 0x000ef00000001400 */
[----:B------:R-:W4:Y:S01]  /*b090*/  @!P1 I2F.S8 R33, R18.B3 ;  /* 0x3000001200219306 */ /* 0x000f220000001400 */
[C---:B--2---:R-:W-:Y:S01]  /*b0a0*/  @!P1 FMUL.FTZ R30, R24.reuse, R31 ;  /* 0x0000001f181e9220 */ /* 0x044fe20000410000 */
[C---:B-1----:R-:W-:Y:S01]  /*b0b0*/  @!P1 FMUL.FTZ R28, R24.reuse, R27 ;  /* 0x0000001b181c9220 */ /* 0x042fe20000410000 */
[C---:B---3--:R-:W-:Y:S01]  /*b0c0*/  @!P1 FMUL.FTZ R29, R24.reuse, R29 ;  /* 0x0000001d181d9220 */ /* 0x048fe20000410000 */
[----:B----4-:R-:W-:-:S02]  /*b0d0*/  @!P1 FMUL.FTZ R31, R24, R33 ;  /* 0x00000021181f9220 */ /* 0x010fc40000410000 */
[----:B------:R-:W2:Y:S04]  /*b0e0*/  @P0 LDG.E.128 R24, desc[UR36][R14.64] ;  /* 0x000000240e180981 */ /* 0x000ea8000c1e1d00 */
        /* <DEDUP_REMOVED lines=18> */
[C---:B0-----:R-:W-:Y:S01]  /*b210*/  FFMA.FTZ R8, R13.reuse, R4, R8 ;  /* 0x000000040d087223 */ /* 0x041fe20000010008 */
[C---:B------:R-:W-:Y:S01]  /*b220*/  FFMA.FTZ R9, R13.reuse, R5, R9 ;  /* 0x000000050d097223 */ /* 0x040fe20000010009 */
[C---:B------:R-:W-:Y:S01]  /*b230*/  FFMA.FTZ R10, R13.reuse, R6, R10 ;  /* 0x000000060d0a7223 */ /* 0x040fe2000001000a */
[----:B------:R-:W-:-:S09]  /*b240*/  FFMA.FTZ R11, R13, R7, R11 ;  /* 0x000000070d0b7223 */ /* 0x000fd2000001000b */
.L_x_5548:
[----:B------:R-:W-:Y:S05]  /*b250*/  BSYNC.RECONVERGENT B0 ;  /* 0x0000000000007941 */ /* 0x000fea0003800200 */
.L_x_5547:
[----:B------:R-:W-:Y:S06]  /*b260*/  BAR.SYNC.DEFER_BLOCKING 0x0 ;  /* 0x0000000000007b1d */ /* 0x000fec0000010000 */
[----:B------:R-:W-:Y:S05]  /*b270*/  @!P0 EXIT ;  /* 0x000000000000894d */ /* 0x000fea0003800000 */
[----:B------:R-:W4:Y:S02]  /*b280*/  LDCU UR4, c[0x0][0x478] ;  /* 0x00008f00ff0477ac */ /* 0x000f240008000800 */
[----:B----4-:R-:W-:-:S09]  /*b290*/  UISETP.NE.AND UP0, UPT, UR4, 0x2, UPT ;  /* 0x000000020400788c */ /* 0x010fd2000bf05270 */
[----:B------:R-:W-:Y:S05]  /*b2a0*/  BRA.U UP0, `(.L_x_5578) ;  /* 0x00000001007c7547 */ /* 0x000fea000b800000 */
[----:B------:R-:W4:Y:S01]  /*b2b0*/  LDC.64 R2, c[0x0][0x470] ;  /* 0x00011c00ff027b82 */ /* 0x000f220000000a00 */
[----:B------:R-:W0:Y:S01]  /*b2c0*/  LDCU.64 UR4, c[0x0][0x380] ;  /* 0x00007000ff0477ac */ /* 0x000e220008000a00 */
[----:B----4-:R-:W4:Y:S01]  /*b2d0*/  LDG.E R2, desc[UR36][R2.64] ;  /* 0x0000002402027981 */ /* 0x010f22000c1e1900 */
[----:B------:R-:W-:Y:S02]  /*b2e0*/  IMAD.IADD R12, R17, 0x1, R12 ;  /* 0x00000001110c7824 */ /* 0x000fe400078e020c */
[C---:B----4-:R-:W-:Y:S01]  /*b2f0*/  FMUL.FTZ R10, R2.reuse, R10 ;  /* 0x0000000a020a7220 */ /* 0x050fe20000410000 */
[C---:B------:R-:W-:Y:S01]  /*b300*/  FMUL.FTZ R11, R2.reuse, R11 ;  /* 0x0000000b020b7220 */ /* 0x040fe20000410000 */
[C---:B------:R-:W-:Y:S01]  /*b310*/  FMUL.FTZ R9, R2.reuse, R9 ;  /* 0x0000000902097220 */ /* 0x040fe20000410000 */
[----:B------:R-:W-:-:S03]  /*b320*/  FMUL.FTZ R8, R2, R8 ;  /* 0x0000000802087220 */ /* 0x000fc60000410000 */
[----:B------:R-:W3:Y:S08]  /*b330*/  F2I.S8.NTZ R10, R10 ;  /* 0x0000000a000a7305 */ /* 0x000ef00000202100 */
[----:B------:R-:W4:Y:S01]  /*b340*/  F2I.S8.NTZ R11, R11 ;  /* 0x0000000b000b7305 */ /* 0x000f220000202100 */
[----:B---3--:R-:W-:-:S07]  /*b350*/  PRMT R0, R10, 0x8880, RZ ;  /* 0x000088800a007816 */ /* 0x008fce00000000ff */
[----:B------:R-:W3:Y:S01]  /*b360*/  F2I.S8.NTZ R9, R9 ;  /* 0x0000000900097305 */ /* 0x000ee20000202100 */
[----:B------:R-:W-:Y:S02]  /*b370*/  PRMT R0, R0, 0x7710, RZ ;  /* 0x0000771000007816 */ /* 0x000fe400000000ff */
[----:B----4-:R-:W-:-:S05]  /*b380*/  PRMT R3, R11, 0x8880, RZ ;  /* 0x000088800b037816 */ /* 0x010fca00000000ff */
[----:B------:R-:W1:Y:S01]  /*b390*/  F2I.S8.NTZ R8, R8 ;  /* 0x0000000800087305 */ /* 0x000e620000202100 */
[----:B------:R-:W-:Y:S01]  /*b3a0*/  IMAD.U32 R2, R0, 0x10000, RZ ;  /* 0x0001000000027824 */ /* 0x000fe200078e00ff */
[----:B------:R-:W-:-:S04]  /*b3b0*/  PRMT R0, R3, 0x7710, RZ ;  /* 0x0000771003007816 */ /* 0x000fc800000000ff */
[----:B------:R-:W-:Y:S02]  /*b3c0*/  LOP3.LUT R3, R2, 0xff0000, RZ, 0xc0, !PT ;  /* 0x00ff000002037812 */ /* 0x000fe400078ec0ff */
[----:B---3--:R-:W-:-:S03]  /*b3d0*/  PRMT R9, R9, 0x8880, RZ ;  /* 0x0000888009097816 */ /* 0x008fc600000000ff */
[----:B------:R-:W-:Y:S01]  /*b3e0*/  IMAD R3, R0, 0x1000000, R3 ;  /* 0x0100000000037824 */ /* 0x000fe200078e0203 */
[----:B------:R-:W-:Y:S02]  /*b3f0*/  PRMT R2, R9, 0x7710, RZ ;  /* 0x0000771009027816 */ /* 0x000fe400000000ff */
[----:B-1---5:R-:W-:-:S04]  /*b400*/  PRMT R4, R8, 0x8880, RZ ;  /* 0x0000888008047816 */ /* 0x022fc800000000ff */
[----:B------:R-:W-:Y:S02]  /*b410*/  PRMT R0, R4, 0x7710, RZ ;  /* 0x0000771004007816 */ /* 0x000fe400000000ff */
[----:B------:R-:W-:Y:S02]  /*b420*/  LOP3.LUT R4, R2, 0xff, RZ, 0xc0, !PT ;  /* 0x000000ff02047812 */ /* 0x000fe400078ec0ff */
[----:B------:R-:W-:Y:S02]  /*b430*/  LOP3.LUT R5, R0, 0xff, RZ, 0xc0, !PT ;  /* 0x000000ff00057812 */ /* 0x000fe400078ec0ff */
[----:B------:R-:W-:Y:S02]  /*b440*/  LEA R4, R4, R3, 0x8 ;  /* 0x0000000304047211 */ /* 0x000fe400078e40ff */
[----:B0-----:R-:W-:-:S03]  /*b450*/  IADD3 R2, P0, PT, R12, UR4, RZ ;  /* 0x000000040c027c10 */ /* 0x001fc6000ff1e0ff */
[----:B------:R-:W-:Y:S01]  /*b460*/  IMAD.IADD R5, R4, 0x1, R5 ;  /* 0x0000000104057824 */ /* 0x000fe200078e0205 */
[----:B------:R-:W-:-:S05]  /*b470*/  LEA.HI.X.SX32 R3, R12, UR5, 0x1, P0 ;  /* 0x000000050c037c11 */ /* 0x000fca00080f0eff */
[----:B------:R-:W-:Y:S01]  /*b480*/  STG.E desc[UR36][R2.64], R5 ;  /* 0x0000000502007986 */ /* 0x000fe2000c101924 */
[----:B------:R-:W-:Y:S05]  /*b490*/  EXIT ;  /* 0x000000000000794d */ /* 0x000fea0003800000 */
.L_x_5578:
[----:B------:R-:W4:Y:S01]  /*b4a0*/  LDC.64 R2, c[0x0][0x380] ;  /* 0x0000e000ff027b82 */ /* 0x000f220000000a00 */
[----:B------:R-:W-:-:S04]  /*b4b0*/  IMAD.IADD R17, R17, 0x1, R12 ;  /* 0x0000000111117824 */ /* 0x000fc800078e020c */
[----:B----4-:R-:W-:-:S05]  /*b4c0*/  IMAD.WIDE R2, R17, 0x4, R2 ;  /* 0x0000000411027825 */ /* 0x010fca00078e0202 */
[----:B------:R-:W-:Y:S01]  /*b4d0*/  STG.E.128 desc[UR36][R2.64], R8 ;  /* 0x0000000802007986 */ /* 0x000fe2000c101d24 */
[----:B------:R-:W-:Y:S05]  /*b4e0*/  EXIT ;  /* 0x000000000000794d */ /* 0x000fea0003800000 */
.L_x_5507:
[----:B------:R-:W-:Y:S01]  /*b4f0*/  BSSY B1, `(.L_x_5579) ;  /* 0x0000007000017945 */ /* 0x000fe20003800000 */
[----:B------:R-:W-:Y:S01]  /*b500*/  IMAD.MOV.U32 R12, RZ, RZ, 0x2 ;  /* 0x00000002ff0c7424 */ /* 0x000fe200078e00ff */
[----:B------:R-:W-:Y:S01]  /*b510*/  MOV R15, 0xffffffff ;  /* 0xffffffff000f7802 */ /* 0x000fe20000000f00 */
[----:B------:R-:W-:-:S07]  /*b520*/  IMAD.MOV.U32 R11, RZ, RZ, 0x1f ;  /* 0x0000001fff0b7424 */ /* 0x000fce00078e00ff */
[----:B-----5:R-:W-:Y:S05]  /*b530*/  WARPSYNC.COLLECTIVE R15, `(.L_x_5580) ;  /* 0x000000000f087348 */ /* 0x020fea0003c00000 */
[----:B------:R0:W1:Y:S02]  /*b540*/  SHFL.BFLY P6, R14, R13, R12, R11 ;  /* 0x0c00000c0d0e7389 */ /* 0x00006400000c000b */
[----:B01---5:R-:W-:Y:S05]  /*b550*/  ENDCOLLECTIVE ;  /* 0x000000000000791b */ /* 0x023fea0003800000 */
.L_x_5580:
[----:B------:R-:W-:Y:S05]  /*b560*/  BSYNC B1 ;  /* 0x0000000000017941 */ /* 0x000fea0003800000 */
.L_x_5579:
[----:B------:R-:W-:Y:S01]  /*b570*/  FADD.FTZ R13, R13, R14 ;  /* 0x0000000e0d0d7221 */ /* 0x000fe20000010000 */
[----:B------:R-:W-:Y:S02]  /*b580*/  IMAD.MOV.U32 R12, RZ, RZ, 0x1 ;  /* 0x00000001ff0c7424 */ /* 0x000fe400078e00ff */
[----:B------:R-:W-:Y:S02]  /*b590*/  IMAD.MOV.U32 R11, RZ, RZ, 0x1f ;  /* 0x0000001fff0b7424 */ /* 0x000fe400078e00ff */
[----:B------:R-:W-:-:S07]  /*b5a0*/  IMAD.MOV.U32 R15, RZ, RZ, -0x1 ;  /* 0xffffffffff0f7424 */ /* 0x000fce00078e00ff */
[----:B------:R-:W-:Y:S05]  /*b5b0*/  WARPSYNC.COLLECTIVE R15, `(.L_x_5581) ;  /* 0x000000000f087348 */ /* 0x000fea0003c00000 */
[----:B------:R0:W1:Y:S02]  /*b5c0*/  SHFL.BFLY P6, R14, R13, R12, R11 ;  /* 0x0c00000c0d0e7389 */ /* 0x00006400000c000b */
[----:B01----:R-:W-:Y:S05]  /*b5d0*/  ENDCOLLECTIVE ;  /* 0x000000000000791b */ /* 0x003fea0003800000 */
.L_x_5581:
[----:B------:R-:W-:Y:S05]  /*b5e0*/  BRA `(.L_x_5582) ;  /* 0xffffffa400a07947 */ /* 0x000fea000383ffff */
.L_x_5511:
[----:B------:R-:W-:Y:S01]  /*b5f0*/  HFMA2 R12, -RZ, RZ, 0, 9.5367431640625e-07 ;  /* 0x00000010ff0c7431 */ /* 0x000fe200000001ff */
[----:B------:R-:W-:Y:S01]  /*b600*/  BSSY B0, `(.L_x_5583) ;  /* 0x0000007000007945 */ /* 0x000fe20003800000 */
[----:B------:R-:W-:Y:S02]  /*b610*/  IMAD.MOV.U32 R13, RZ, RZ, R153 ;  /* 0x000000ffff0d7224 */ /* 0x000fe400078e0099 */
[----:B------:R-:W-:Y:S02]  /*b620*/  IMAD.MOV.U32 R11, RZ, RZ, 0x1f ;  /* 0x0000001fff0b7424 */ /* 0x000fe400078e00ff */
[----:B------:R-:W-:-:S07]  /*b630*/  IMAD.MOV.U32 R15, RZ, RZ, -0x1 ;  /* 0xffffffffff0f7424 */ /* 0x000fce00078e00ff */
[----:B-123-5:R-:W-:Y:S05]  /*b640*/  WARPSYNC.COLLECTIVE R15, `(.L_x_5584) ;  /* 0x000000000f087348 */ /* 0x02efea0003c00000 */
[----:B------:R0:W4:Y:S02]  /*b650*/  SHFL.BFLY P6, R14, R13, R12, R11 ;  /* 0x0c00000c0d0e7389 */ /* 0x00012400000c000b */
[----:B012345:R-:W-:Y:S05]  /*b660*/  ENDCOLLECTIVE ;  /* 0x000000000000791b */ /* 0x03ffea0003800000 */
.L_x_5584:
[----:B------:R-:W-:Y:S05]  /*b670*/  BSYNC B0 ;  /* 0x0000000000007941 */ /* 0x000fea0003800000 */
.L_x_5583:
[----:B------:R-:W-:Y:S01]  /*b680*/  FMNMX.FTZ R13, R14, R153, !PT ;  /* 0x000000990e0d7209 */ /* 0x000fe20007810000 */
[----:B------:R-:W-:Y:S01]  /*b690*/  IMAD.MOV.U32 R12, RZ, RZ, 0x8 ;  /* 0x00000008ff0c7424 */ /* 0x000fe200078e00ff */
[----:B------:R-:W-:Y:S01]  /*b6a0*/  MOV R15, 0xffffffff ;  /* 0xffffffff000f7802 */ /* 0x000fe20000000f00 */
[----:B------:R-:W-:-:S07]  /*b6b0*/  IMAD.MOV.U32 R11, RZ, RZ, 0x1f ;  /* 0x0000001fff0b7424 */ /* 0x000fce00078e00ff */
[----:B------:R-:W-:Y:S05]  /*b6c0*/  WARPSYNC.COLLECTIVE R15, `(.L_x_5585) ;  /* 0x000000000f087348 */ /* 0x000fea0003c00000 */
[----:B------:R0:W1:Y:S02]  /*b6d0*/  SHFL.BFLY P6, R14, R13, R12, R11 ;  /* 0x0c00000c0d0e7389 */ /* 0x00006400000c000b */
[----:B01----:R-:W-:Y:S05]  /*b6e0*/  ENDCOLLECTIVE ;  /* 0x000000000000791b */ /* 0x003fea0003800000 */
.L_x_5585:
[----:B------:R-:W-:Y:S01]  /*b6f0*/  IMAD.MOV.U32 R12, RZ, RZ, 0x4 ;  /* 0x00000004ff0c7424 */ /* 0x000fe200078e00ff */
[----:B------:R-:W-:-:S05]  /*b700*/  FMNMX.FTZ R4, R13, R14, !PT ;  /* 0x0000000e0d047209 */ /* 0x000fca0007810000 */
[----:B------:R-:W-:-:S07]  /*b710*/  IMAD.MOV.U32 R13, RZ, RZ, R4 ;  /* 0x000000ffff0d7224 */ /* 0x000fce00078e0004 */
[----:B------:R-:W-:Y:S05]  /*b720*/  WARPSYNC.COLLECTIVE R15, `(.L_x_5586) ;  /* 0x000000000f087348 */ /* 0x000fea0003c00000 */
[----:B------:R0:W1:Y:S02]  /*b730*/  SHFL.BFLY P6, R14, R13, R12, R11 ;  /* 0x0c00000c0d0e7389 */ /* 0x00006400000c000b */
[----:B01----:R-:W-:Y:S05]  /*b740*/  ENDCOLLECTIVE ;  /* 0x000000000000791b */ /* 0x003fea0003800000 */
.L_x_5586:
[----:B------:R-:W-:Y:S05]  /*b750*/  BRA `(.L_x_5587) ;  /* 0xffffffa400f87947 */ /* 0x000fea000383ffff */
.L_x_5588:
        /* <DEDUP_REMOVED lines=10> */
.L_x_5612:


//--------------------- .nv.global.init           --------------------------
	.section	.nv.global.init,"aw",@progbits
.nv.global.init:
	.type		$str,@object
	.size		$str,($str$1 - $str)
$str:
        /*0000*/ 	.byte	0x68, 0x61, 0x6c, 0x66, 0x5f, 0x72, 0x6f, 0x74, 0x61, 0x72, 0x79, 0x5f, 0x64, 0x69, 0x6d, 0x20
        /*0010*/ 	.byte	0x25, 0x20, 0x51, 0x4b, 0x5f, 0x56, 0x45, 0x43, 0x5f, 0x53, 0x49, 0x5a, 0x45, 0x20, 0x3d, 0x3d
        /*0020*/ 	.byte	0x20, 0x30, 0x00
	.type		$str$1,@object
	.size		$str$1,(__unnamed_16 - $str$1)
$str$1:
        /* <DEDUP_REMOVED lines=9> */
        /*00b3*/ 	.byte	0x6c, 0x61, 0x74, 0x65, 0x2e, 0x68, 0x70, 0x70, 0x00
	.type		__unnamed_16,@object
	.size		__unnamed_16,(__unnamed_17 - __unnamed_16)
__unnamed_16:
        /* <DEDUP_REMOVED lines=18> */
        /*01dc*/ 	.byte	0x65, 0x5d, 0x00
	.type		__unnamed_17,@object
	.size		__unnamed_17,(__unnamed_13 - __unnamed_17)
__unnamed_17:
        /* <DEDUP_REMOVED lines=19> */
	.type		__unnamed_13,@object
	.size		__unnamed_13,(__unnamed_18 - __unnamed_13)
__unnamed_13:
        /* <DEDUP_REMOVED lines=19> */
	.type		__unnamed_18,@object
	.size		__unnamed_18,(__unnamed_4 - __unnamed_18)
__unnamed_18:
        /* <DEDUP_REMOVED lines=19> */
	.type		__unnamed_4,@object
	.size		__unnamed_4,(__unnamed_1 - __unnamed_4)
__unnamed_4:
        /* <DEDUP_REMOVED lines=19> */
	.type		__unnamed_1,@object
	.size		__unnamed_1,(__unnamed_5 - __unnamed_1)
__unnamed_1:
        /* <DEDUP_REMOVED lines=18> */
        /*078f*/ 	.byte	0x6c, 0x73, 0x65, 0x5d, 0x00
	.type		__unnamed_5,@object
	.size		__unnamed_5,(__unnamed_15 - __unnamed_5)
__unnamed_5:
        /* <DEDUP_REMOVED lines=19> */
	.type		__unnamed_15,@object
	.size		__unnamed_15,(__unnamed_6 - __unnamed_15)
__unnamed_15:
        /* <DEDUP_REMOVED lines=19> */
	.type		__unnamed_6,@object
	.size		__unnamed_6,(__unnamed_14 - __unnamed_6)
__unnamed_6:
        /* <DEDUP_REMOVED lines=19> */
	.type		__unnamed_14,@object
	.size		__unnamed_14,(__unnamed_3 - __unnamed_14)
__unnamed_14:
        /* <DEDUP_REMOVED lines=19> */
	.type		__unnamed_3,@object
	.size		__unnamed_3,(__unnamed_2 - __unnamed_3)
__unnamed_3:
        /* <DEDUP_REMOVED lines=18> */
        /*0d48*/ 	.byte	0x61, 0x6c, 0x73, 0x65, 0x5d, 0x00
	.type		__unnamed_2,@object
	.size		__unnamed_2,(__unnamed_22 - __unnamed_2)
__unnamed_2:
        /* <DEDUP_REMOVED lines=19> */
	.type		__unnamed_22,@object
	.size		__unnamed_22,(__unnamed_19 - __unnamed_22)
__unnamed_22:
        /* <DEDUP_REMOVED lines=19> */
	.type		__unnamed_19,@object
	.size		__unnamed_19,(__unnamed_23 - __unnamed_19)
__unnamed_19:
        /* <DEDUP_REMOVED lines=18> */
        /*10c0*/ 	.byte	0x41, 0x4d, 0x53, 0x20, 0x3d, 0x20, 0x66, 0x61, 0x6c, 0x73, 0x65, 0x5d, 0x00
	.type		__unnamed_23,@object
	.size		__unnamed_23,(__unnamed_10 - __unnamed_23)
__unnamed_23:
        /* <DEDUP_REMOVED lines=19> */
	.type		__unnamed_10,@object
	.size		__unnamed_10,(__unnamed_24 - __unnamed_10)
__unnamed_10:
        /* <DEDUP_REMOVED lines=19> */
	.type		__unnamed_24,@object
	.size		__unnamed_24,(__unnamed_21 - __unnamed_24)
__unnamed_24:
        /* <DEDUP_REMOVED lines=19> */
	.type		__unnamed_21,@object
	.size		__unnamed_21,(__unnamed_11 - __unnamed_21)
__unnamed_21:
        /* <DEDUP_REMOVED lines=18> */
        /*1574*/ 	.byte	0x45, 0x41, 0x4d, 0x53, 0x20, 0x3d, 0x20, 0x66, 0x61, 0x6c, 0x73, 0x65, 0x5d, 0x00
	.type		__unnamed_11,@object
	.size		__unnamed_11,(__unnamed_7 - __unnamed_11)
__unnamed_11:
        /* <DEDUP_REMOVED lines=19> */
	.type		__unnamed_7,@object
	.size		__unnamed_7,(__unnamed_20 - __unnamed_7)
__unnamed_7:
        /* <DEDUP_REMOVED lines=19> */
	.type		__unnamed_20,@object
	.size		__unnamed_20,(__unnamed_12 - __unnamed_20)
__unnamed_20:
        /* <DEDUP_REMOVED lines=19> */
	.type		__unnamed_12,@object
	.size		__unnamed_12,(__unnamed_9 - __unnamed_12)
__unnamed_12:
        /* <DEDUP_REMOVED lines=19> */
	.type		__unnamed_9,@object
	.size		__unnamed_9,(__unnamed_8 - __unnamed_9)
__unnamed_9:
        /* <DEDUP_REMOVED lines=18> */
        /*1b5a*/ 	.byte	0x42, 0x45, 0x41, 0x4d, 0x53, 0x20, 0x3d, 0x20, 0x66, 0x61, 0x6c, 0x73, 0x65, 0x5d, 0x00
	.type		__unnamed_8,@object
	.size		__unnamed_8,(.L_7 - __unnamed_8)
__unnamed_8:
        /* <DEDUP_REMOVED lines=19> */
.L_7:


//--------------------- .nv.shared._ZN4mmha33masked_multihead_attention_kernelItLi224ELi256ELi1ELi32ELi256ELb1ELb1EEEv26Multihead_attention_paramsIT_XT5_EE --------------------------
	.section	.nv.shared._ZN4mmha33masked_multihead_attention_kernelItLi224ELi256ELi1ELi32ELi256ELb1ELb1EEEv26Multihead_attention_paramsIT_XT5_EE,"aw",@nobits
	.sectionflags	@""
	.align	16
.nv.shared._ZN4mmha33masked_multihead_attention_kernelItLi224ELi256ELi1ELi32ELi256ELb1ELb1EEEv26Multihead_attention_paramsIT_XT5_EE:
	.zero		2112


//--------------------- .nv.shared.reserved.0     --------------------------
	.section	.nv.shared.reserved.0,"aw",@nobits
	.weak		__nv_reservedSMEM_offset_0_alias
	.size		__nv_reservedSMEM_offset_0_alias, 0, 64
	.other		__nv_reservedSMEM_offset_0_alias,@"STO_CUDA_RESERVED_SHARED STV_DEFAULT"
__nv_reservedSMEM_offset_0_alias:
	.zero		0
	.zero		64


//--------------------- .nv.shared._ZN4mmha33masked_multihead_attention_kernelItLi224ELi256ELi2ELi32ELi128ELb1ELb1EEEv26Multihead_attention_paramsIT_XT5_EE --------------------------
	.section	.nv.shared._ZN4mmha33masked_multihead_attention_kernelItLi224ELi256ELi2ELi32ELi128ELb1ELb1EEEv26Multihead_attention_paramsIT_XT5_EE,"aw",@nobits
	.sectionflags	@""
	.align	16
.nv.shared._ZN4mmha33masked_multihead_attention_kernelItLi224ELi256ELi2ELi32ELi128ELb1ELb1EEEv26Multihead_attention_paramsIT_XT5_EE:
	.zero		2080


//--------------------- .nv.shared._ZN4mmha33masked_multihead_attention_kernelItLi224ELi256ELi4ELi32ELi64ELb1ELb1EEEv26Multihead_attention_paramsIT_XT5_EE --------------------------
	.section	.nv.shared._ZN4mmha33masked_multihead_attention_kernelItLi224ELi256ELi4ELi32ELi64ELb1ELb1EEEv26Multihead_attention_paramsIT_XT5_EE,"aw",@nobits
	.sectionflags	@""
	.align	16
.nv.shared._ZN4mmha33masked_multihead_attention_kernelItLi224ELi256ELi4ELi32ELi64ELb1ELb1EEEv26Multihead_attention_paramsIT_XT5_EE:
	.zero		2064


//--------------------- .nv.shared._ZN4mmha33masked_multihead_attention_kernelItLi224ELi256ELi1ELi32ELi256ELb1ELb0EEEv26Multihead_attention_paramsIT_XT5_EE --------------------------
	.section	.nv.shared._ZN4mmha33masked_multihead_attention_kernelItLi224ELi256ELi1ELi32ELi256ELb1ELb0EEEv26Multihead_attention_paramsIT_XT5_EE,"aw",@nobits
	.sectionflags	@""
	.align	16
.nv.shared._ZN4mmha33masked_multihead_attention_kernelItLi224ELi256ELi1ELi32ELi256ELb1ELb0EEEv26Multihead_attention_paramsIT_XT5_EE:
	.zero		2112


//--------------------- .nv.shared._ZN4mmha33masked_multihead_attention_kernelItLi224ELi256ELi2ELi32ELi128ELb1ELb0EEEv26Multihead_attention_paramsIT_XT5_EE --------------------------
	.section	.nv.shared._ZN4mmha33masked_multihead_attention_kernelItLi224ELi256ELi2ELi32ELi128ELb1ELb0EEEv26Multihead_attention_paramsIT_XT5_EE,"aw",@nobits
	.sectionflags	@""
	.align	16
.nv.shared._ZN4mmha33masked_multihead_attention_kernelItLi224ELi256ELi2ELi32ELi128ELb1ELb0EEEv26Multihead_attention_paramsIT_XT5_EE:
	.zero		2080


//--------------------- .nv.shared._ZN4mmha33masked_multihead_attention_kernelItLi224ELi256ELi4ELi32ELi64ELb1ELb0EEEv26Multihead_attention_paramsIT_XT5_EE --------------------------
	.section	.nv.shared._ZN4mmha33masked_multihead_attention_kernelItLi224ELi256ELi4ELi32ELi64ELb1ELb0EEEv26Multihead_attention_paramsIT_XT5_EE,"aw",@nobits
	.sectionflags	@""
	.align	16
.nv.shared._ZN4mmha33masked_multihead_attention_kernelItLi224ELi256ELi4ELi32ELi64ELb1ELb0EEEv26Multihead_attention_paramsIT_XT5_EE:
	.zero		2064


//--------------------- .nv.shared._ZN4mmha33masked_multihead_attention_kernelIfLi224ELi256ELi1ELi64ELi256ELb1ELb1EEEv26Multihead_attention_paramsIT_XT5_EE --------------------------
	.section	.nv.shared._ZN4mmha33masked_multihead_attention_kernelIfLi224ELi256ELi1ELi64ELi256ELb1ELb1EEEv26Multihead_attention_paramsIT_XT5_EE,"aw",@nobits
	.sectionflags	@""
	.align	16
.nv.shared._ZN4mmha33masked_multihead_attention_kernelIfLi224ELi256ELi1ELi64ELi256ELb1ELb1EEEv26Multihead_attention_paramsIT_XT5_EE:
	.zero		3136


//--------------------- .nv.shared._ZN4mmha33masked_multihead_attention_kernelIfLi224ELi256ELi2ELi64ELi128ELb1ELb1EEEv26Multihead_attention_paramsIT_XT5_EE --------------------------
	.section	.nv.shared._ZN4mmha33masked_multihead_attention_kernelIfLi224ELi256ELi2ELi64ELi128ELb1ELb1EEEv26Multihead_attention_paramsIT_XT5_EE,"aw",@nobits
	.sectionflags	@""
	.align	16
.nv.shared._ZN4mmha33masked_multihead_attention_kernelIfLi224ELi256ELi2ELi64ELi128ELb1ELb1EEEv26Multihead_attention_paramsIT_XT5_EE:
	.zero		3104


//--------------------- .nv.shared._ZN4mmha33masked_multihead_attention_kernelIfLi224ELi256ELi4ELi64ELi64ELb1ELb1EEEv26Multihead_attention_paramsIT_XT5_EE --------------------------
	.section	.nv.shared._ZN4mmha33masked_multihead_attention_kernelIfLi224ELi256ELi4ELi64ELi64ELb1ELb1EEEv26Multihead_attention_paramsIT_XT5_EE,"aw",@nobits
	.sectionflags	@""
	.align	16
.nv.shared._ZN4mmha33masked_multihead_attention_kernelIfLi224ELi256ELi4ELi64ELi64ELb1ELb1EEEv26Multihead_attention_paramsIT_XT5_EE:
	.zero		3088


//--------------------- .nv.shared._ZN4mmha33masked_multihead_attention_kernelIfLi224ELi256ELi1ELi64ELi256ELb1ELb0EEEv26Multihead_attention_paramsIT_XT5_EE --------------------------
	.section	.nv.shared._ZN4mmha33masked_multihead_attention_kernelIfLi224ELi256ELi1ELi64ELi256ELb1ELb0EEEv26Multihead_attention_paramsIT_XT5_EE,"aw",@nobits
	.sectionflags	@""
	.align	16
.nv.shared._ZN4mmha33masked_multihead_attention_kernelIfLi224ELi256ELi1ELi64ELi256ELb1ELb0EEEv26Multihead_attention_paramsIT_XT5_EE:
	.zero		3136


//--------------------- .nv.shared._ZN4mmha33masked_multihead_attention_kernelIfLi224ELi256ELi2ELi64ELi128ELb1ELb0EEEv26Multihead_attention_paramsIT_XT5_EE --------------------------
	.section	.nv.shared._ZN4mmha33masked_multihead_attention_kernelIfLi224ELi256ELi2ELi64ELi128ELb1ELb0EEEv26Multihead_attention_paramsIT_XT5_EE,"aw",@nobits
	.sectionflags	@""
	.align	16
.nv.shared._ZN4mmha33masked_multihead_attention_kernelIfLi224ELi256ELi2ELi64ELi128ELb1ELb0EEEv26Multihead_attention_paramsIT_XT5_EE:
	.zero		3104


//--------------------- .nv.shared._ZN4mmha33masked_multihead_attention_kernelIfLi224ELi256ELi4ELi64ELi64ELb1ELb0EEEv26Multihead_attention_paramsIT_XT5_EE --------------------------
	.section	.nv.shared._ZN4mmha33masked_multihead_attention_kernelIfLi224ELi256ELi4ELi64ELi64ELb1ELb0EEEv26Multihead_attention_paramsIT_XT5_EE,"aw",@nobits
	.sectionflags	@""
	.align	16
.nv.shared._ZN4mmha33masked_multihead_attention_kernelIfLi224ELi256ELi4ELi64ELi64ELb1ELb0EEEv26Multihead_attention_paramsIT_XT5_EE:
	.zero		3088


//--------------------- .nv.shared._ZN4mmha33masked_multihead_attention_kernelItLi224ELi256ELi1ELi32ELi256ELb0ELb1EEEv26Multihead_attention_paramsIT_XT5_EE --------------------------
	.section	.nv.shared._ZN4mmha33masked_multihead_attention_kernelItLi224ELi256ELi1ELi32ELi256ELb0ELb1EEEv26Multihead_attention_paramsIT_XT5_EE,"aw",@nobits
	.sectionflags	@""
	.align	16
.nv.shared._ZN4mmha33masked_multihead_attention_kernelItLi224ELi256ELi1ELi32ELi256ELb0ELb1EEEv26Multihead_attention_paramsIT_XT5_EE:
	.zero		1600


//--------------------- .nv.shared._ZN4mmha33masked_multihead_attention_kernelItLi224ELi256ELi2ELi32ELi128ELb0ELb1EEEv26Multihead_attention_paramsIT_XT5_EE --------------------------
	.section	.nv.shared._ZN4mmha33masked_multihead_attention_kernelItLi224ELi256ELi2ELi32ELi128ELb0ELb1EEEv26Multihead_attention_paramsIT_XT5_EE,"aw",@nobits
	.sectionflags	@""
	.align	16
.nv.shared._ZN4mmha33masked_multihead_attention_kernelItLi224ELi256ELi2ELi32ELi128ELb0ELb1EEEv26Multihead_attention_paramsIT_XT5_EE:
	.zero		1568


//--------------------- .nv.shared._ZN4mmha33masked_multihead_attention_kernelItLi224ELi256ELi4ELi32ELi64ELb0ELb1EEEv26Multihead_attention_paramsIT_XT5_EE --------------------------
	.section	.nv.shared._ZN4mmha33masked_multihead_attention_kernelItLi224ELi256ELi4ELi32ELi64ELb0ELb1EEEv26Multihead_attention_paramsIT_XT5_EE,"aw",@nobits
	.sectionflags	@""
	.align	16
.nv.shared._ZN4mmha33masked_multihead_attention_kernelItLi224ELi256ELi4ELi32ELi64ELb0ELb1EEEv26Multihead_attention_paramsIT_XT5_EE:
	.zero		1552


//--------------------- .nv.shared._ZN4mmha33masked_multihead_attention_kernelItLi224ELi256ELi1ELi32ELi256ELb0ELb0EEEv26Multihead_attention_paramsIT_XT5_EE --------------------------
	.section	.nv.shared._ZN4mmha33masked_multihead_attention_kernelItLi224ELi256ELi1ELi32ELi256ELb0ELb0EEEv26Multihead_attention_paramsIT_XT5_EE,"aw",@nobits
	.sectionflags	@""
	.align	16
.nv.shared._ZN4mmha33masked_multihead_attention_kernelItLi224ELi256ELi1ELi32ELi256ELb0ELb0EEEv26Multihead_attention_paramsIT_XT5_EE:
	.zero		1600


//--------------------- .nv.shared._ZN4mmha33masked_multihead_attention_kernelItLi224ELi256ELi2ELi32ELi128ELb0ELb0EEEv26Multihead_attention_paramsIT_XT5_EE --------------------------
	.section	.nv.shared._ZN4mmha33masked_multihead_attention_kernelItLi224ELi256ELi2ELi32ELi128ELb0ELb0EEEv26Multihead_attention_paramsIT_XT5_EE,"aw",@nobits
	.sectionflags	@""
	.align	16
.nv.shared._ZN4mmha33masked_multihead_attention_kernelItLi224ELi256ELi2ELi32ELi128ELb0ELb0EEEv26Multihead_attention_paramsIT_XT5_EE:
	.zero		1568


//--------------------- .nv.shared._ZN4mmha33masked_multihead_attention_kernelItLi224ELi256ELi4ELi32ELi64ELb0ELb0EEEv26Multihead_attention_paramsIT_XT5_EE --------------------------
	.section	.nv.shared._ZN4mmha33masked_multihead_attention_kernelItLi224ELi256ELi4ELi32ELi64ELb0ELb0EEEv26Multihead_attention_paramsIT_XT5_EE,"aw",@nobits
	.sectionflags	@""
	.align	16
.nv.shared._ZN4mmha33masked_multihead_attention_kernelItLi224ELi256ELi4ELi32ELi64ELb0ELb0EEEv26Multihead_attention_paramsIT_XT5_EE:
	.zero		1552


//--------------------- .nv.shared._ZN4mmha33masked_multihead_attention_kernelIfLi224ELi256ELi1ELi64ELi256ELb0ELb1EEEv26Multihead_attention_paramsIT_XT5_EE --------------------------
	.section	.nv.shared._ZN4mmha33masked_multihead_attention_kernelIfLi224ELi256ELi1ELi64ELi256ELb0ELb1EEEv26Multihead_attention_paramsIT_XT5_EE,"aw",@nobits
	.sectionflags	@""
	.align	16
.nv.shared._ZN4mmha33masked_multihead_attention_kernelIfLi224ELi256ELi1ELi64ELi256ELb0ELb1EEEv26Multihead_attention_paramsIT_XT5_EE:
	.zero		2112


//--------------------- .nv.shared._ZN4mmha33masked_multihead_attention_kernelIfLi224ELi256ELi2ELi64ELi128ELb0ELb1EEEv26Multihead_attention_paramsIT_XT5_EE --------------------------
	.section	.nv.shared._ZN4mmha33masked_multihead_attention_kernelIfLi224ELi256ELi2ELi64ELi128ELb0ELb1EEEv26Multihead_attention_paramsIT_XT5_EE,"aw",@nobits
	.sectionflags	@""
	.align	16
.nv.shared._ZN4mmha33masked_multihead_attention_kernelIfLi224ELi256ELi2ELi64ELi128ELb0ELb1EEEv26Multihead_attention_paramsIT_XT5_EE:
	.zero		2080


//--------------------- .nv.shared._ZN4mmha33masked_multihead_attention_kernelIfLi224ELi256ELi4ELi64ELi64ELb0ELb1EEEv26Multihead_attention_paramsIT_XT5_EE --------------------------
	.section	.nv.shared._ZN4mmha33masked_multihead_attention_kernelIfLi224ELi256ELi4ELi64ELi64ELb0ELb1EEEv26Multihead_attention_paramsIT_XT5_EE,"aw",@nobits
	.sectionflags	@""
	.align	16
.nv.shared._ZN4mmha33masked_multihead_attention_kernelIfLi224ELi256ELi4ELi64ELi64ELb0ELb1EEEv26Multihead_attention_paramsIT_XT5_EE:
	.zero		2064


//--------------------- .nv.shared._ZN4mmha33masked_multihead_attention_kernelIfLi224ELi256ELi1ELi64ELi256ELb0ELb0EEEv26Multihead_attention_paramsIT_XT5_EE --------------------------
	.section	.nv.shared._ZN4mmha33masked_multihead_attention_kernelIfLi224ELi256ELi1ELi64ELi256ELb0ELb0EEEv26Multihead_attention_paramsIT_XT5_EE,"aw",@nobits
	.sectionflags	@""
	.align	16
.nv.shared._ZN4mmha33masked_multihead_attention_kernelIfLi224ELi256ELi1ELi64ELi256ELb0ELb0EEEv26Multihead_attention_paramsIT_XT5_EE:
	.zero		2112


//--------------------- .nv.shared._ZN4mmha33masked_multihead_attention_kernelIfLi224ELi256ELi2ELi64ELi128ELb0ELb0EEEv26Multihead_attention_paramsIT_XT5_EE --------------------------
	.section	.nv.shared._ZN4mmha33masked_multihead_attention_kernelIfLi224ELi256ELi2ELi64ELi128ELb0ELb0EEEv26Multihead_attention_paramsIT_XT5_EE,"aw",@nobits
	.sectionflags	@""
	.align	16
.nv.shared._ZN4mmha33masked_multihead_attention_kernelIfLi224ELi256ELi2ELi64ELi128ELb0ELb0EEEv26Multihead_attention_paramsIT_XT5_EE:
	.zero		2080


//--------------------- .nv.shared._ZN4mmha33masked_multihead_attention_kernelIfLi224ELi256ELi4ELi64ELi64ELb0ELb0EEEv26Multihead_attention_paramsIT_XT5_EE --------------------------
	.section	.nv.shared._ZN4mmha33masked_multihead_attention_kernelIfLi224ELi256ELi4ELi64ELi64ELb0ELb0EEEv26Multihead_attention_paramsIT_XT5_EE,"aw",@nobits
	.sectionflags	@""
	.align	16
.nv.shared._ZN4mmha33masked_multihead_attention_kernelIfLi224ELi256ELi4ELi64ELi64ELb0ELb0EEEv26Multihead_attention_paramsIT_XT5_EE:
	.zero		2064


//--------------------- .nv.constant0._ZN4mmha33masked_multihead_attention_kernelItLi224ELi256ELi1ELi32ELi256ELb1ELb1EEEv26Multihead_attention_paramsIT_XT5_EE --------------------------
	.section	.nv.constant0._ZN4mmha33masked_multihead_attention_kernelItLi224ELi256ELi1ELi32ELi256ELb1ELb1EEEv26Multihead_attention_paramsIT_XT5_EE,"a",@progbits
	.sectionflags	@""
	.align	4
.nv.constant0._ZN4mmha33masked_multihead_attention_kernelItLi224ELi256ELi1ELi32ELi256ELb1ELb1EEEv26Multihead_attention_paramsIT_XT5_EE:
	.zero		1192


//--------------------- .nv.constant0._ZN4mmha33masked_multihead_attention_kernelItLi224ELi256ELi2ELi32ELi128ELb1ELb1EEEv26Multihead_attention_paramsIT_XT5_EE --------------------------
	.section	.nv.constant0._ZN4mmha33masked_multihead_attention_kernelItLi224ELi256ELi2ELi32ELi128ELb1ELb1EEEv26Multihead_attention_paramsIT_XT5_EE,"a",@progbits
	.sectionflags	@""
	.align	4
.nv.constant0._ZN4mmha33masked_multihead_attention_kernelItLi224ELi256ELi2ELi32ELi128ELb1ELb1EEEv26Multihead_attention_paramsIT_XT5_EE:
	.zero		1192


//--------------------- .nv.constant0._ZN4mmha33masked_multihead_attention_kernelItLi224ELi256ELi4ELi32ELi64ELb1ELb1EEEv26Multihead_attention_paramsIT_XT5_EE --------------------------
	.section	.nv.constant0._ZN4mmha33masked_multihead_attention_kernelItLi224ELi256ELi4ELi32ELi64ELb1ELb1EEEv26Multihead_attention_paramsIT_XT5_EE,"a",@progbits
	.sectionflags	@""
	.align	4
.nv.constant0._ZN4mmha33masked_multihead_attention_kernelItLi224ELi256ELi4ELi32ELi64ELb1ELb1EEEv26Multihead_attention_paramsIT_XT5_EE:
	.zero		1192


//--------------------- .nv.constant0._ZN4mmha33masked_multihead_attention_kernelItLi224ELi256ELi1ELi32ELi256ELb1ELb0EEEv26Multihead_attention_paramsIT_XT5_EE --------------------------
	.section	.nv.constant0._ZN4mmha33masked_multihead_attention_kernelItLi224ELi256ELi1ELi32ELi256ELb1ELb0EEEv26Multihead_attention_paramsIT_XT5_EE,"a",@progbits
	.sectionflags	@""
	.align	4
.nv.constant0._ZN4mmha33masked_multihead_attention_kernelItLi224ELi256ELi1ELi32ELi256ELb1ELb0EEEv26Multihead_attention_paramsIT_XT5_EE:
	.zero		1192


//--------------------- .nv.constant0._ZN4mmha33masked_multihead_attention_kernelItLi224ELi256ELi2ELi32ELi128ELb1ELb0EEEv26Multihead_attention_paramsIT_XT5_EE --------------------------
	.section	.nv.constant0._ZN4mmha33masked_multihead_attention_kernelItLi224ELi256ELi2ELi32ELi128ELb1ELb0EEEv26Multihead_attention_paramsIT_XT5_EE,"a",@progbits
	.sectionflags	@""
	.align	4
.nv.constant0._ZN4mmha33masked_multihead_attention_kernelItLi224ELi256ELi2ELi32ELi128ELb1ELb0EEEv26Multihead_attention_paramsIT_XT5_EE:
	.zero		1192


//--------------------- .nv.constant0._ZN4mmha33masked_multihead_attention_kernelItLi224ELi256ELi4ELi32ELi64ELb1ELb0EEEv26Multihead_attention_paramsIT_XT5_EE --------------------------
	.section	.nv.constant0._ZN4mmha33masked_multihead_attention_kernelItLi224ELi256ELi4ELi32ELi64ELb1ELb0EEEv26Multihead_attention_paramsIT_XT5_EE,"a",@progbits
	.sectionflags	@""
	.align	4
.nv.constant0._ZN4mmha33masked_multihead_attention_kernelItLi224ELi256ELi4ELi32ELi64ELb1ELb0EEEv26Multihead_attention_paramsIT_XT5_EE:
	.zero		1192


//--------------------- .nv.constant0._ZN4mmha33masked_multihead_attention_kernelIfLi224ELi256ELi1ELi64ELi256ELb1ELb1EEEv26Multihead_attention_paramsIT_XT5_EE --------------------------
	.section	.nv.constant0._ZN4mmha33masked_multihead_attention_kernelIfLi224ELi256ELi1ELi64ELi256ELb1ELb1EEEv26Multihead_attention_paramsIT_XT5_EE,"a",@progbits
	.sectionflags	@""
	.align	4
.nv.constant0._ZN4mmha33masked_multihead_attention_kernelIfLi224ELi256ELi1ELi64ELi256ELb1ELb1EEEv26Multihead_attention_paramsIT_XT5_EE:
	.zero		1192


//--------------------- .nv.constant0._ZN4mmha33masked_multihead_attention_kernelIfLi224ELi256ELi2ELi64ELi128ELb1ELb1EEEv26Multihead_attention_paramsIT_XT5_EE --------------------------
	.section	.nv.constant0._ZN4mmha33masked_multihead_attention_kernelIfLi224ELi256ELi2ELi64ELi128ELb1ELb1EEEv26Multihead_attention_paramsIT_XT5_EE,"a",@progbits
	.sectionflags	@""
	.align	4
.nv.constant0._ZN4mmha33masked_multihead_attention_kernelIfLi224ELi256ELi2ELi64ELi128ELb1ELb1EEEv26Multihead_attention_paramsIT_XT5_EE:
	.zero		1192


//--------------------- .nv.constant0._ZN4mmha33masked_multihead_attention_kernelIfLi224ELi256ELi4ELi64ELi64ELb1ELb1EEEv26Multihead_attention_paramsIT_XT5_EE --------------------------
	.section	.nv.constant0._ZN4mmha33masked_multihead_attention_kernelIfLi224ELi256ELi4ELi64ELi64ELb1ELb1EEEv26Multihead_attention_paramsIT_XT5_EE,"a",@progbits
	.sectionflags	@""
	.align	4
.nv.constant0._ZN4mmha33masked_multihead_attention_kernelIfLi224ELi256ELi4ELi64ELi64ELb1ELb1EEEv26Multihead_attention_paramsIT_XT5_EE:
	.zero		1192


//--------------------- .nv.constant0._ZN4mmha33masked_multihead_attention_kernelIfLi224ELi256ELi1ELi64ELi256ELb1ELb0EEEv26Multihead_attention_paramsIT_XT5_EE --------------------------
	.section	.nv.constant0._ZN4mmha33masked_multihead_attention_kernelIfLi224ELi256ELi1ELi64ELi256ELb1ELb0EEEv26Multihead_attention_paramsIT_XT5_EE,"a",@progbits
	.sectionflags	@""
	.align	4
.nv.constant0._ZN4mmha33masked_multihead_attention_kernelIfLi224ELi256ELi1ELi64ELi256ELb1ELb0EEEv26Multihead_attention_paramsIT_XT5_EE:
	.zero		1192


//--------------------- .nv.constant0._ZN4mmha33masked_multihead_attention_kernelIfLi224ELi256ELi2ELi64ELi128ELb1ELb0EEEv26Multihead_attention_paramsIT_XT5_EE --------------------------
	.section	.nv.constant0._ZN4mmha33masked_multihead_attention_kernelIfLi224ELi256ELi2ELi64ELi128ELb1ELb0EEEv26Multihead_attention_paramsIT_XT5_EE,"a",@progbits
	.sectionflags	@""
	.align	4
.nv.constant0._ZN4mmha33masked_multihead_attention_kernelIfLi224ELi256ELi2ELi64ELi128ELb1ELb0EEEv26Multihead_attention_paramsIT_XT5_EE:
	.zero		1192


//--------------------- .nv.constant0._ZN4mmha33masked_multihead_attention_kernelIfLi224ELi256ELi4ELi64ELi64ELb1ELb0EEEv26Multihead_attention_paramsIT_XT5_EE --------------------------
	.section	.nv.constant0._ZN4mmha33masked_multihead_attention_kernelIfLi224ELi256ELi4ELi64ELi64ELb1ELb0EEEv26Multihead_attention_paramsIT_XT5_EE,"a",@progbits
	.sectionflags	@""
	.align	4
.nv.constant0._ZN4mmha33masked_multihead_attention_kernelIfLi224ELi256ELi4ELi64ELi64ELb1ELb0EEEv26Multihead_attention_paramsIT_XT5_EE:
	.zero		1192


//--------------------- .nv.constant0._ZN4mmha33masked_multihead_attention_kernelItLi224ELi256ELi1ELi32ELi256ELb0ELb1EEEv26Multihead_attention_paramsIT_XT5_EE --------------------------
	.section	.nv.constant0._ZN4mmha33masked_multihead_attention_kernelItLi224ELi256ELi1ELi32ELi256ELb0ELb1EEEv26Multihead_attention_paramsIT_XT5_EE,"a",@progbits
	.sectionflags	@""
	.align	4
.nv.constant0._ZN4mmha33masked_multihead_attention_kernelItLi224ELi256ELi1ELi32ELi256ELb0ELb1EEEv26Multihead_attention_paramsIT_XT5_EE:
	.zero		1192


//--------------------- .nv.constant0._ZN4mmha33masked_multihead_attention_kernelItLi224ELi256ELi2ELi32ELi128ELb0ELb1EEEv26Multihead_attention_paramsIT_XT5_EE --------------------------
	.section	.nv.constant0._ZN4mmha33masked_multihead_attention_kernelItLi224ELi256ELi2ELi32ELi128ELb0ELb1EEEv26Multihead_attention_paramsIT_XT5_EE,"a",@progbits
	.sectionflags	@""
	.align	4
.nv.constant0._ZN4mmha33masked_multihead_attention_kernelItLi224ELi256ELi2ELi32ELi128ELb0ELb1EEEv26Multihead_attention_paramsIT_XT5_EE:
	.zero		1192


//--------------------- .nv.constant0._ZN4mmha33masked_multihead_attention_kernelItLi224ELi256ELi4ELi32ELi64ELb0ELb1EEEv26Multihead_attention_paramsIT_XT5_EE --------------------------
	.section	.nv.constant0._ZN4mmha33masked_multihead_attention_kernelItLi224ELi256ELi4ELi32ELi64ELb0ELb1EEEv26Multihead_attention_paramsIT_XT5_EE,"a",@progbits
	.sectionflags	@""
	.align	4
.nv.constant0._ZN4mmha33masked_multihead_attention_kernelItLi224ELi256ELi4ELi32ELi64ELb0ELb1EEEv26Multihead_attention_paramsIT_XT5_EE:
	.zero		1192


//--------------------- .nv.constant0._ZN4mmha33masked_multihead_attention_kernelItLi224ELi256ELi1ELi32ELi256ELb0ELb0EEEv26Multihead_attention_paramsIT_XT5_EE --------------------------
	.section	.nv.constant0._ZN4mmha33masked_multihead_attention_kernelItLi224ELi256ELi1ELi32ELi256ELb0ELb0EEEv26Multihead_attention_paramsIT_XT5_EE,"a",@progbits
	.sectionflags	@""
	.align	4
.nv.constant0._ZN4mmha33masked_multihead_attention_kernelItLi224ELi256ELi1ELi32ELi256ELb0ELb0EEEv26Multihead_attention_paramsIT_XT5_EE:
	.zero		1192


//--------------------- .nv.constant0._ZN4mmha33masked_multihead_attention_kernelItLi224ELi256ELi2ELi32ELi128ELb0ELb0EEEv26Multihead_attention_paramsIT_XT5_EE --------------------------
	.section	.nv.constant0._ZN4mmha33masked_multihead_attention_kernelItLi224ELi256ELi2ELi32ELi128ELb0ELb0EEEv26Multihead_attention_paramsIT_XT5_EE,"a",@progbits
	.sectionflags	@""
	.align	4
.nv.constant0._ZN4mmha33masked_multihead_attention_kernelItLi224ELi256ELi2ELi32ELi128ELb0ELb0EEEv26Multihead_attention_paramsIT_XT5_EE:
	.zero		1192


//--------------------- .nv.constant0._ZN4mmha33masked_multihead_attention_kernelItLi224ELi256ELi4ELi32ELi64ELb0ELb0EEEv26Multihead_attention_paramsIT_XT5_EE --------------------------
	.section	.nv.constant0._ZN4mmha33masked_multihead_attention_kernelItLi224ELi256ELi4ELi32ELi64ELb0ELb0EEEv26Multihead_attention_paramsIT_XT5_EE,"a",@progbits
	.sectionflags	@""
	.align	4
.nv.constant0._ZN4mmha33masked_multihead_attention_kernelItLi224ELi256ELi4ELi32ELi64ELb0ELb0EEEv26Multihead_attention_paramsIT_XT5_EE:
	.zero		1192


//--------------------- .nv.constant0._ZN4mmha33masked_multihead_attention_kernelIfLi224ELi256ELi1ELi64ELi256ELb0ELb1EEEv26Multihead_attention_paramsIT_XT5_EE --------------------------
	.section	.nv.constant0._ZN4mmha33masked_multihead_attention_kernelIfLi224ELi256ELi1ELi64ELi256ELb0ELb1EEEv26Multihead_attention_paramsIT_XT5_EE,"a",@progbits
	.sectionflags	@""
	.align	4
.nv.constant0._ZN4mmha33masked_multihead_attention_kernelIfLi224ELi256ELi1ELi64ELi256ELb0ELb1EEEv26Multihead_attention_paramsIT_XT5_EE:
	.zero		1192


//--------------------- .nv.constant0._ZN4mmha33masked_multihead_attention_kernelIfLi224ELi256ELi2ELi64ELi128ELb0ELb1EEEv26Multihead_attention_paramsIT_XT5_EE --------------------------
	.section	.nv.constant0._ZN4mmha33masked_multihead_attention_kernelIfLi224ELi256ELi2ELi64ELi128ELb0ELb1EEEv26Multihead_attention_paramsIT_XT5_EE,"a",@progbits
	.sectionflags	@""
	.align	4
.nv.constant0._ZN4mmha33masked_multihead_attention_kernelIfLi224ELi256ELi2ELi64ELi128ELb0ELb1EEEv26Multihead_attention_paramsIT_XT5_EE:
	.zero		1192


//--------------------- .nv.constant0._ZN4mmha33masked_multihead_attention_kernelIfLi224ELi256ELi4ELi64ELi64ELb0ELb1EEEv26Multihead_attention_paramsIT_XT5_EE --------------------------
	.section	.nv.constant0._ZN4mmha33masked_multihead_attention_kernelIfLi224ELi256ELi4ELi64ELi64ELb0ELb1EEEv26Multihead_attention_paramsIT_XT5_EE,"a",@progbits
	.sectionflags	@""
	.align	4
.nv.constant0._ZN4mmha33masked_multihead_attention_kernelIfLi224ELi256ELi4ELi64ELi64ELb0ELb1EEEv26Multihead_attention_paramsIT_XT5_EE:
	.zero		1192


//--------------------- .nv.constant0._ZN4mmha33masked_multihead_attention_kernelIfLi224ELi256ELi1ELi64ELi256ELb0ELb0EEEv26Multihead_attention_paramsIT_XT5_EE --------------------------
	.section	.nv.constant0._ZN4mmha33masked_multihead_attention_kernelIfLi224ELi256ELi1ELi64ELi256ELb0ELb0EEEv26Multihead_attention_paramsIT_XT5_EE,"a",@progbits
	.sectionflags	@""
	.align	4
.nv.constant0._ZN4mmha33masked_multihead_attention_kernelIfLi224ELi256ELi1ELi64ELi256ELb0ELb0EEEv26Multihead_attention_paramsIT_XT5_EE:
	.zero		1192


//--------------------- .nv.constant0._ZN4mmha33masked_multihead_attention_kernelIfLi224ELi256ELi2ELi64ELi128ELb0ELb0EEEv26Multihead_attention_paramsIT_XT5_EE --------------------------
	.section	.nv.constant0._ZN4mmha33masked_multihead_attention_kernelIfLi224ELi256ELi2ELi64ELi128ELb0ELb0EEEv26Multihead_attention_paramsIT_XT5_EE,"a",@progbits
	.sectionflags	@""
	.align	4
.nv.constant0._ZN4mmha33masked_multihead_attention_kernelIfLi224ELi256ELi2ELi64ELi128ELb0ELb0EEEv26Multihead_attention_paramsIT_XT5_EE:
	.zero		1192


//--------------------- .nv.constant0._ZN4mmha33masked_multihead_attention_kernelIfLi224ELi256ELi4ELi64ELi64ELb0ELb0EEEv26Multihead_attention_paramsIT_XT5_EE --------------------------
	.section	.nv.constant0._ZN4mmha33masked_multihead_attention_kernelIfLi224ELi256ELi4ELi64ELi64ELb0ELb0EEEv26Multihead_attention_paramsIT_XT5_EE,"a",@progbits
	.sectionflags	@""
	.align	4
.nv.constant0._ZN4mmha33masked_multihead_attention_kernelIfLi224ELi256ELi4ELi64ELi64ELb0ELb0EEEv26Multihead_attention_paramsIT_XT5_EE:
	.zero		1192


//--------------------- SYMBOLS --------------------------

	.type		.nv.reservedSmem.offset0,@object
	.size		.nv.reservedSmem.offset0,0x4
	.type		.nv.reservedSmem.cap,@object
	.size		.nv.reservedSmem.cap,0x4
	.type		__assertfail,@function
